	.target	sm_80

	.elftype	@"ET_EXEC"


//--------------------- .note.nv.tkinfo           --------------------------
	.section	.note.nv.tkinfo,"",@"SHT_NOTE"
	.sectionflags	@"SHF_NOTE_NV_TKINFO"
	.tkinfo
        /*0018*/ 	.word	0x00000002
        /*0030*/ 	.string	""
        /*0030*/ 	.string	"ptxas"
        /*0030*/ 	.string	"Cuda compilation tools, release 13.0, V13.0.88"
        /*0030*/ 	.string	"Build cuda_13.0.r13.0/compiler.36424714_0"
        /*0030*/ 	.string	"-arch sm_80 -m 64 "



//--------------------- .note.nv.cuinfo           --------------------------
	.section	.note.nv.cuinfo,"",@"SHT_NOTE"
	.sectionflags	@"SHF_NOTE_NV_CUINFO"
        /*0018*/ 	.short	0x0002
        /*001a*/ 	.short	0x0050
        /*001c*/ 	.short	0x0082
	.zero		2


//--------------------- .nv.info                  --------------------------
	.section	.nv.info,"",@"SHT_CUDA_INFO"
	.align	4


	//----- nvinfo : EIATTR_REGCOUNT
	.align		4
        /*0000*/ 	.byte	0x04, 0x2f
        /*0002*/ 	.short	(.L_12 - .L_11)
	.align		4
.L_11:
        /*0004*/ 	.word	index@(_ZN7cutlass13device_kernelIN5flash19enable_sm80_to_sm89INS1_16FlashAttnFwdSm80INS1_25CollectiveMainloopFwdSm80ILi4ELi1ELb0EN4cute5tupleIJNS5_1CILi128EEENS7_ILi112EEENS7_ILi64EEEEEELi64ENS_10bfloat16_tEfNS_4arch4Sm80ELb1ELb0ELb1ELb1ELb0ELb1ELb1ELb0EEENS1_21CollectiveEpilogueFwdINS6_IJS8_SA_S9_EEENS6_IJNS7_ILi1EEESI_SI_EEESC_SE_Li128ELb1ELb1ELb0ELb0EEENS1_19SingleTileSchedulerILb1ELb0ELb1ELi128EEEEEEEEEvNT_6ParamsE)
        /*0008*/ 	.word	0x000000ff


	//----- nvinfo : EIATTR_FRAME_SIZE
	.align		4
.L_12:
        /*000c*/ 	.byte	0x04, 0x11
        /*000e*/ 	.short	(.L_14 - .L_13)
	.align		4
.L_13:
        /*0010*/ 	.word	index@(_ZN7cutlass13device_kernelIN5flash19enable_sm80_to_sm89INS1_16FlashAttnFwdSm80INS1_25CollectiveMainloopFwdSm80ILi4ELi1ELb0EN4cute5tupleIJNS5_1CILi128EEENS7_ILi112EEENS7_ILi64EEEEEELi64ENS_10bfloat16_tEfNS_4arch4Sm80ELb1ELb0ELb1ELb1ELb0ELb1ELb1ELb0EEENS1_21CollectiveEpilogueFwdINS6_IJS8_SA_S9_EEENS6_IJNS7_ILi1EEESI_SI_EEESC_SE_Li128ELb1ELb1ELb0ELb0EEENS1_19SingleTileSchedulerILb1ELb0ELb1ELi128EEEEEEEEEvNT_6ParamsE)
        /*0014*/ 	.word	0x000000c8


	//----- nvinfo : EIATTR_REGCOUNT
	.align		4
.L_14:
        /*0018*/ 	.byte	0x04, 0x2f
        /*001a*/ 	.short	(.L_16 - .L_15)
	.align		4
.L_15:
        /*001c*/ 	.word	index@(_ZN7cutlass13device_kernelIN5flash19enable_sm80_to_sm89INS1_16FlashAttnFwdSm80INS1_25CollectiveMainloopFwdSm80ILi4ELi1ELb0EN4cute5tupleIJNS5_1CILi128EEENS7_ILi112EEENS7_ILi64EEEEEELi64ENS_10bfloat16_tEfNS_4arch4Sm80ELb1ELb0ELb1ELb1ELb0ELb0ELb1ELb0EEENS1_21CollectiveEpilogueFwdINS6_IJS8_SA_S9_EEENS6_IJNS7_ILi1EEESI_SI_EEESC_SE_Li128ELb1ELb1ELb0ELb0EEENS1_19SingleTileSchedulerILb1ELb0ELb1ELi128EEEEEEEEEvNT_6ParamsE)
        /*0020*/ 	.word	0x000000ff


	//----- nvinfo : EIATTR_FRAME_SIZE
	.align		4
.L_16:
        /*0024*/ 	.byte	0x04, 0x11
        /*0026*/ 	.short	(.L_18 - .L_17)
	.align		4
.L_17:
        /*0028*/ 	.word	index@(_ZN7cutlass13device_kernelIN5flash19enable_sm80_to_sm89INS1_16FlashAttnFwdSm80INS1_25CollectiveMainloopFwdSm80ILi4ELi1ELb0EN4cute5tupleIJNS5_1CILi128EEENS7_ILi112EEENS7_ILi64EEEEEELi64ENS_10bfloat16_tEfNS_4arch4Sm80ELb1ELb0ELb1ELb1ELb0ELb0ELb1ELb0EEENS1_21CollectiveEpilogueFwdINS6_IJS8_SA_S9_EEENS6_IJNS7_ILi1EEESI_SI_EEESC_SE_Li128ELb1ELb1ELb0ELb0EEENS1_19SingleTileSchedulerILb1ELb0ELb1ELi128EEEEEEEEEvNT_6ParamsE)
        /*002c*/ 	.word	0x000000b0


	//----- nvinfo : EIATTR_REGCOUNT
	.align		4
.L_18:
        /*0030*/ 	.byte	0x04, 0x2f
        /*0032*/ 	.short	(.L_20 - .L_19)
	.align		4
.L_19:
        /*0034*/ 	.word	index@(_ZN7cutlass13device_kernelIN5flash19enable_sm80_to_sm89INS1_16FlashAttnFwdSm80INS1_25CollectiveMainloopFwdSm80ILi4ELi1ELb0EN4cute5tupleIJNS5_1CILi128EEENS7_ILi112EEENS7_ILi64EEEEEELi64ENS_10bfloat16_tEfNS_4arch4Sm80ELb1ELb0ELb1ELb0ELb0ELb0ELb1ELb0EEENS1_21CollectiveEpilogueFwdINS6_IJS8_SA_S9_EEENS6_IJNS7_ILi1EEESI_SI_EEESC_SE_Li128ELb0ELb1ELb0ELb0EEENS1_30DynamicPersistentTileSchedulerILi128ELi128ELb0ELb1ELb0EEEEEEEEEvNT_6ParamsE)
        /*0038*/ 	.word	0x000000ff


	//----- nvinfo : EIATTR_FRAME_SIZE
	.align		4
.L_20:
        /*003c*/ 	.byte	0x04, 0x11
        /*003e*/ 	.short	(.L_22 - .L_21)
	.align		4
.L_21:
        /*0040*/ 	.word	index@($__internal_1_$__cuda_sm70_shflsync_idx_p)
        /*0044*/ 	.word	0x00000000


	//----- nvinfo : EIATTR_FRAME_SIZE
	.align		4
.L_22:
        /*0048*/ 	.byte	0x04, 0x11
        /*004a*/ 	.short	(.L_24 - .L_23)
	.align		4
.L_23:
        /*004c*/ 	.word	index@($__internal_0_$__cuda_sm70_shflsync_bfly_p)
        /*0050*/ 	.word	0x00000000


	//----- nvinfo : EIATTR_FRAME_SIZE
	.align		4
.L_24:
        /*0054*/ 	.byte	0x04, 0x11
        /*0056*/ 	.short	(.L_26 - .L_25)
	.align		4
.L_25:
        /*0058*/ 	.word	index@(_ZN7cutlass13device_kernelIN5flash19enable_sm80_to_sm89INS1_16FlashAttnFwdSm80INS1_25CollectiveMainloopFwdSm80ILi4ELi1ELb0EN4cute5tupleIJNS5_1CILi128EEENS7_ILi112EEENS7_ILi64EEEEEELi64ENS_10bfloat16_tEfNS_4arch4Sm80ELb1ELb0ELb1ELb0ELb0ELb0ELb1ELb0EEENS1_21CollectiveEpilogueFwdINS6_IJS8_SA_S9_EEENS6_IJNS7_ILi1EEESI_SI_EEESC_SE_Li128ELb0ELb1ELb0ELb0EEENS1_30DynamicPersistentTileSchedulerILi128ELi128ELb0ELb1ELb0EEEEEEEEEvNT_6ParamsE)
        /*005c*/ 	.word	0x000000b0


	//----- nvinfo : EIATTR_REGCOUNT
	.align		4
.L_26:
        /*0060*/ 	.byte	0x04, 0x2f
        /*0062*/ 	.short	(.L_28 - .L_27)
	.align		4
.L_27:
        /*0064*/ 	.word	index@(_ZN7cutlass13device_kernelIN5flash19enable_sm80_to_sm89INS1_16FlashAttnFwdSm80INS1_25CollectiveMainloopFwdSm80ILi4ELi1ELb0EN4cute5tupleIJNS5_1CILi128EEENS7_ILi96EEENS7_ILi64EEEEEELi64ENS_10bfloat16_tEfNS_4arch4Sm80ELb0ELb1ELb1ELb1ELb0ELb1ELb1ELb0EEENS1_21CollectiveEpilogueFwdINS6_IJS8_SA_S9_EEENS6_IJNS7_ILi1EEESI_SI_EEESC_SE_Li128ELb1ELb1ELb0ELb0EEENS1_19SingleTileSchedulerILb1ELb0ELb1ELi128EEEEEEEEEvNT_6ParamsE)
        /*0068*/ 	.word	0x000000ff


	//----- nvinfo : EIATTR_FRAME_SIZE
	.align		4
.L_28:
        /*006c*/ 	.byte	0x04, 0x11
        /*006e*/ 	.short	(.L_30 - .L_29)
	.align		4
.L_29:
        /*0070*/ 	.word	index@(_ZN7cutlass13device_kernelIN5flash19enable_sm80_to_sm89INS1_16FlashAttnFwdSm80INS1_25CollectiveMainloopFwdSm80ILi4ELi1ELb0EN4cute5tupleIJNS5_1CILi128EEENS7_ILi96EEENS7_ILi64EEEEEELi64ENS_10bfloat16_tEfNS_4arch4Sm80ELb0ELb1ELb1ELb1ELb0ELb1ELb1ELb0EEENS1_21CollectiveEpilogueFwdINS6_IJS8_SA_S9_EEENS6_IJNS7_ILi1EEESI_SI_EEESC_SE_Li128ELb1ELb1ELb0ELb0EEENS1_19SingleTileSchedulerILb1ELb0ELb1ELi128EEEEEEEEEvNT_6ParamsE)
        /*0074*/ 	.word	0x00000090


	//----- nvinfo : EIATTR_REGCOUNT
	.align		4
.L_30:
        /*0078*/ 	.byte	0x04, 0x2f
        /*007a*/ 	.short	(.L_32 - .L_31)
	.align		4
.L_31:
        /*007c*/ 	.word	index@(_ZN7cutlass13device_kernelIN5flash19enable_sm80_to_sm89INS1_16FlashAttnFwdSm80INS1_25CollectiveMainloopFwdSm80ILi4ELi1ELb0EN4cute5tupleIJNS5_1CILi128EEENS7_ILi96EEENS7_ILi64EEEEEELi64ENS_10bfloat16_tEfNS_4arch4Sm80ELb0ELb1ELb1ELb1ELb0ELb0ELb1ELb0EEENS1_21CollectiveEpilogueFwdINS6_IJS8_SA_S9_EEENS6_IJNS7_ILi1EEESI_SI_EEESC_SE_Li128ELb1ELb1ELb0ELb0EEENS1_19SingleTileSchedulerILb1ELb0ELb1ELi128EEEEEEEEEvNT_6ParamsE)
        /*0080*/ 	.word	0x000000ff


	//----- nvinfo : EIATTR_FRAME_SIZE
	.align		4
.L_32:
        /*0084*/ 	.byte	0x04, 0x11
        /*0086*/ 	.short	(.L_34 - .L_33)
	.align		4
.L_33:
        /*0088*/ 	.word	index@(_ZN7cutlass13device_kernelIN5flash19enable_sm80_to_sm89INS1_16FlashAttnFwdSm80INS1_25CollectiveMainloopFwdSm80ILi4ELi1ELb0EN4cute5tupleIJNS5_1CILi128EEENS7_ILi96EEENS7_ILi64EEEEEELi64ENS_10bfloat16_tEfNS_4arch4Sm80ELb0ELb1ELb1ELb1ELb0ELb0ELb1ELb0EEENS1_21CollectiveEpilogueFwdINS6_IJS8_SA_S9_EEENS6_IJNS7_ILi1EEESI_SI_EEESC_SE_Li128ELb1ELb1ELb0ELb0EEENS1_19SingleTileSchedulerILb1ELb0ELb1ELi128EEEEEEEEEvNT_6ParamsE)
        /*008c*/ 	.word	0x00000070


	//----- nvinfo : EIATTR_REGCOUNT
	.align		4
.L_34:
        /*0090*/ 	.byte	0x04, 0x2f
        /*0092*/ 	.short	(.L_36 - .L_35)
	.align		4
.L_35:
        /*0094*/ 	.word	index@(_ZN7cutlass13device_kernelIN5flash19enable_sm80_to_sm89INS1_16FlashAttnFwdSm80INS1_25CollectiveMainloopFwdSm80ILi4ELi1ELb0EN4cute5tupleIJNS5_1CILi128EEENS7_ILi96EEENS7_ILi64EEEEEELi64ENS_10bfloat16_tEfNS_4arch4Sm80ELb0ELb1ELb1ELb0ELb0ELb0ELb1ELb0EEENS1_21CollectiveEpilogueFwdINS6_IJS8_SA_S9_EEENS6_IJNS7_ILi1EEESI_SI_EEESC_SE_Li128ELb0ELb1ELb0ELb0EEENS1_19SingleTileSchedulerILb0ELb0ELb1ELi128EEEEEEEEEvNT_6ParamsE)
        /*0098*/ 	.word	0x000000ff


	//----- nvinfo : EIATTR_FRAME_SIZE
	.align		4
.L_36:
        /*009c*/ 	.byte	0x04, 0x11
        /*009e*/ 	.short	(.L_38 - .L_37)
	.align		4
.L_37:
        /*00a0*/ 	.word	index@(_ZN7cutlass13device_kernelIN5flash19enable_sm80_to_sm89INS1_16FlashAttnFwdSm80INS1_25CollectiveMainloopFwdSm80ILi4ELi1ELb0EN4cute5tupleIJNS5_1CILi128EEENS7_ILi96EEENS7_ILi64EEEEEELi64ENS_10bfloat16_tEfNS_4arch4Sm80ELb0ELb1ELb1ELb0ELb0ELb0ELb1ELb0EEENS1_21CollectiveEpilogueFwdINS6_IJS8_SA_S9_EEENS6_IJNS7_ILi1EEESI_SI_EEESC_SE_Li128ELb0ELb1ELb0ELb0EEENS1_19SingleTileSchedulerILb0ELb0ELb1ELi128EEEEEEEEEvNT_6ParamsE)
        /*00a4*/ 	.word	0x00000068


	//----- nvinfo : EIATTR_REGCOUNT
	.align		4
.L_38:
        /*00a8*/ 	.byte	0x04, 0x2f
        /*00aa*/ 	.short	(.L_40 - .L_39)
	.align		4
.L_39:
        /*00ac*/ 	.word	index@(_ZN7cutlass13device_kernelIN5flash19enable_sm80_to_sm89INS1_16FlashAttnFwdSm80INS1_25CollectiveMainloopFwdSm80ILi4ELi1ELb0EN4cute5tupleIJNS5_1CILi128EEENS7_ILi112EEENS7_ILi64EEEEEELi64ENS_10bfloat16_tEfNS_4arch4Sm80ELb0ELb0ELb1ELb1ELb0ELb1ELb1ELb0EEENS1_21CollectiveEpilogueFwdINS6_IJS8_SA_S9_EEENS6_IJNS7_ILi1EEESI_SI_EEESC_SE_Li128ELb1ELb1ELb0ELb0EEENS1_19SingleTileSchedulerILb1ELb0ELb1ELi128EEEEEEEEEvNT_6ParamsE)
        /*00b0*/ 	.word	0x000000ff


	//----- nvinfo : EIATTR_FRAME_SIZE
	.align		4
.L_40:
        /*00b4*/ 	.byte	0x04, 0x11
        /*00b6*/ 	.short	(.L_42 - .L_41)
	.align		4
.L_41:
        /*00b8*/ 	.word	index@(_ZN7cutlass13device_kernelIN5flash19enable_sm80_to_sm89INS1_16FlashAttnFwdSm80INS1_25CollectiveMainloopFwdSm80ILi4ELi1ELb0EN4cute5tupleIJNS5_1CILi128EEENS7_ILi112EEENS7_ILi64EEEEEELi64ENS_10bfloat16_tEfNS_4arch4Sm80ELb0ELb0ELb1ELb1ELb0ELb1ELb1ELb0EEENS1_21CollectiveEpilogueFwdINS6_IJS8_SA_S9_EEENS6_IJNS7_ILi1EEESI_SI_EEESC_SE_Li128ELb1ELb1ELb0ELb0EEENS1_19SingleTileSchedulerILb1ELb0ELb1ELi128EEEEEEEEEvNT_6ParamsE)
        /*00bc*/ 	.word	0x00000088


	//----- nvinfo : EIATTR_REGCOUNT
	.align		4
.L_42:
        /*00c0*/ 	.byte	0x04, 0x2f
        /*00c2*/ 	.short	(.L_44 - .L_43)
	.align		4
.L_43:
        /*00c4*/ 	.word	index@(_ZN7cutlass13device_kernelIN5flash19enable_sm80_to_sm89INS1_16FlashAttnFwdSm80INS1_25CollectiveMainloopFwdSm80ILi4ELi1ELb0EN4cute5tupleIJNS5_1CILi128EEENS7_ILi112EEENS7_ILi64EEEEEELi64ENS_10bfloat16_tEfNS_4arch4Sm80ELb0ELb0ELb1ELb1ELb0ELb0ELb1ELb0EEENS1_21CollectiveEpilogueFwdINS6_IJS8_SA_S9_EEENS6_IJNS7_ILi1EEESI_SI_EEESC_SE_Li128ELb1ELb1ELb0ELb0EEENS1_19SingleTileSchedulerILb1ELb0ELb1ELi128EEEEEEEEEvNT_6ParamsE)
        /*00c8*/ 	.word	0x000000ff


	//----- nvinfo : EIATTR_FRAME_SIZE
	.align		4
.L_44:
        /*00cc*/ 	.byte	0x04, 0x11
        /*00ce*/ 	.short	(.L_46 - .L_45)
	.align		4
.L_45:
        /*00d0*/ 	.word	index@(_ZN7cutlass13device_kernelIN5flash19enable_sm80_to_sm89INS1_16FlashAttnFwdSm80INS1_25CollectiveMainloopFwdSm80ILi4ELi1ELb0EN4cute5tupleIJNS5_1CILi128EEENS7_ILi112EEENS7_ILi64EEEEEELi64ENS_10bfloat16_tEfNS_4arch4Sm80ELb0ELb0ELb1ELb1ELb0ELb0ELb1ELb0EEENS1_21CollectiveEpilogueFwdINS6_IJS8_SA_S9_EEENS6_IJNS7_ILi1EEESI_SI_EEESC_SE_Li128ELb1ELb1ELb0ELb0EEENS1_19SingleTileSchedulerILb1ELb0ELb1ELi128EEEEEEEEEvNT_6ParamsE)
        /*00d4*/ 	.word	0x00000078


	//----- nvinfo : EIATTR_REGCOUNT
	.align		4
.L_46:
        /*00d8*/ 	.byte	0x04, 0x2f
        /*00da*/ 	.short	(.L_48 - .L_47)
	.align		4
.L_47:
        /*00dc*/ 	.word	index@(_ZN7cutlass13device_kernelIN5flash19enable_sm80_to_sm89INS1_16FlashAttnFwdSm80INS1_25CollectiveMainloopFwdSm80ILi4ELi1ELb0EN4cute5tupleIJNS5_1CILi128EEENS7_ILi112EEENS7_ILi64EEEEEELi64ENS_10bfloat16_tEfNS_4arch4Sm80ELb0ELb0ELb1ELb0ELb0ELb0ELb1ELb0EEENS1_21CollectiveEpilogueFwdINS6_IJS8_SA_S9_EEENS6_IJNS7_ILi1EEESI_SI_EEESC_SE_Li128ELb0ELb1ELb0ELb0EEENS1_19SingleTileSchedulerILb0ELb0ELb1ELi128EEEEEEEEEvNT_6ParamsE)
        /*00e0*/ 	.word	0x000000ff


	//----- nvinfo : EIATTR_FRAME_SIZE
	.align		4
.L_48:
        /*00e4*/ 	.byte	0x04, 0x11
        /*00e6*/ 	.short	(.L_50 - .L_49)
	.align		4
.L_49:
        /*00e8*/ 	.word	index@(_ZN7cutlass13device_kernelIN5flash19enable_sm80_to_sm89INS1_16FlashAttnFwdSm80INS1_25CollectiveMainloopFwdSm80ILi4ELi1ELb0EN4cute5tupleIJNS5_1CILi128EEENS7_ILi112EEENS7_ILi64EEEEEELi64ENS_10bfloat16_tEfNS_4arch4Sm80ELb0ELb0ELb1ELb0ELb0ELb0ELb1ELb0EEENS1_21CollectiveEpilogueFwdINS6_IJS8_SA_S9_EEENS6_IJNS7_ILi1EEESI_SI_EEESC_SE_Li128ELb0ELb1ELb0ELb0EEENS1_19SingleTileSchedulerILb0ELb0ELb1ELi128EEEEEEEEEvNT_6ParamsE)
        /*00ec*/ 	.word	0x00000098


	//----- nvinfo : EIATTR_MIN_STACK_SIZE
	.align		4
.L_50:
        /*00f0*/ 	.byte	0x04, 0x12
        /*00f2*/ 	.short	(.L_52 - .L_51)
	.align		4
.L_51:
        /*00f4*/ 	.word	index@(_ZN7cutlass13device_kernelIN5flash19enable_sm80_to_sm89INS1_16FlashAttnFwdSm80INS1_25CollectiveMainloopFwdSm80ILi4ELi1ELb0EN4cute5tupleIJNS5_1CILi128EEENS7_ILi112EEENS7_ILi64EEEEEELi64ENS_10bfloat16_tEfNS_4arch4Sm80ELb0ELb0ELb1ELb0ELb0ELb0ELb1ELb0EEENS1_21CollectiveEpilogueFwdINS6_IJS8_SA_S9_EEENS6_IJNS7_ILi1EEESI_SI_EEESC_SE_Li128ELb0ELb1ELb0ELb0EEENS1_19SingleTileSchedulerILb0ELb0ELb1ELi128EEEEEEEEEvNT_6ParamsE)
        /*00f8*/ 	.word	0x00000098


	//----- nvinfo : EIATTR_MIN_STACK_SIZE
	.align		4
.L_52:
        /*00fc*/ 	.byte	0x04, 0x12
        /*00fe*/ 	.short	(.L_54 - .L_53)
	.align		4
.L_53:
        /*0100*/ 	.word	index@(_ZN7cutlass13device_kernelIN5flash19enable_sm80_to_sm89INS1_16FlashAttnFwdSm80INS1_25CollectiveMainloopFwdSm80ILi4ELi1ELb0EN4cute5tupleIJNS5_1CILi128EEENS7_ILi112EEENS7_ILi64EEEEEELi64ENS_10bfloat16_tEfNS_4arch4Sm80ELb0ELb0ELb1ELb1ELb0ELb0ELb1ELb0EEENS1_21CollectiveEpilogueFwdINS6_IJS8_SA_S9_EEENS6_IJNS7_ILi1EEESI_SI_EEESC_SE_Li128ELb1ELb1ELb0ELb0EEENS1_19SingleTileSchedulerILb1ELb0ELb1ELi128EEEEEEEEEvNT_6ParamsE)
        /*0104*/ 	.word	0x00000078


	//----- nvinfo : EIATTR_MIN_STACK_SIZE
	.align		4
.L_54:
        /*0108*/ 	.byte	0x04, 0x12
        /*010a*/ 	.short	(.L_56 - .L_55)
	.align		4
.L_55:
        /*010c*/ 	.word	index@(_ZN7cutlass13device_kernelIN5flash19enable_sm80_to_sm89INS1_16FlashAttnFwdSm80INS1_25CollectiveMainloopFwdSm80ILi4ELi1ELb0EN4cute5tupleIJNS5_1CILi128EEENS7_ILi112EEENS7_ILi64EEEEEELi64ENS_10bfloat16_tEfNS_4arch4Sm80ELb0ELb0ELb1ELb1ELb0ELb1ELb1ELb0EEENS1_21CollectiveEpilogueFwdINS6_IJS8_SA_S9_EEENS6_IJNS7_ILi1EEESI_SI_EEESC_SE_Li128ELb1ELb1ELb0ELb0EEENS1_19SingleTileSchedulerILb1ELb0ELb1ELi128EEEEEEEEEvNT_6ParamsE)
        /*0110*/ 	.word	0x00000088


	//----- nvinfo : EIATTR_MIN_STACK_SIZE
	.align		4
.L_56:
        /*0114*/ 	.byte	0x04, 0x12
        /*0116*/ 	.short	(.L_58 - .L_57)
	.align		4
.L_57:
        /*0118*/ 	.word	index@(_ZN7cutlass13device_kernelIN5flash19enable_sm80_to_sm89INS1_16FlashAttnFwdSm80INS1_25CollectiveMainloopFwdSm80ILi4ELi1ELb0EN4cute5tupleIJNS5_1CILi128EEENS7_ILi96EEENS7_ILi64EEEEEELi64ENS_10bfloat16_tEfNS_4arch4Sm80ELb0ELb1ELb1ELb0ELb0ELb0ELb1ELb0EEENS1_21CollectiveEpilogueFwdINS6_IJS8_SA_S9_EEENS6_IJNS7_ILi1EEESI_SI_EEESC_SE_Li128ELb0ELb1ELb0ELb0EEENS1_19SingleTileSchedulerILb0ELb0ELb1ELi128EEEEEEEEEvNT_6ParamsE)
        /*011c*/ 	.word	0x00000068


	//----- nvinfo : EIATTR_MIN_STACK_SIZE
	.align		4
.L_58:
        /*0120*/ 	.byte	0x04, 0x12
        /*0122*/ 	.short	(.L_60 - .L_59)
	.align		4
.L_59:
        /*0124*/ 	.word	index@(_ZN7cutlass13device_kernelIN5flash19enable_sm80_to_sm89INS1_16FlashAttnFwdSm80INS1_25CollectiveMainloopFwdSm80ILi4ELi1ELb0EN4cute5tupleIJNS5_1CILi128EEENS7_ILi96EEENS7_ILi64EEEEEELi64ENS_10bfloat16_tEfNS_4arch4Sm80ELb0ELb1ELb1ELb1ELb0ELb0ELb1ELb0EEENS1_21CollectiveEpilogueFwdINS6_IJS8_SA_S9_EEENS6_IJNS7_ILi1EEESI_SI_EEESC_SE_Li128ELb1ELb1ELb0ELb0EEENS1_19SingleTileSchedulerILb1ELb0ELb1ELi128EEEEEEEEEvNT_6ParamsE)
        /*0128*/ 	.word	0x00000070


	//----- nvinfo : EIATTR_MIN_STACK_SIZE
	.align		4
.L_60:
        /*012c*/ 	.byte	0x04, 0x12
        /*012e*/ 	.short	(.L_62 - .L_61)
	.align		4
.L_61:
        /*0130*/ 	.word	index@(_ZN7cutlass13device_kernelIN5flash19enable_sm80_to_sm89INS1_16FlashAttnFwdSm80INS1_25CollectiveMainloopFwdSm80ILi4ELi1ELb0EN4cute5tupleIJNS5_1CILi128EEENS7_ILi96EEENS7_ILi64EEEEEELi64ENS_10bfloat16_tEfNS_4arch4Sm80ELb0ELb1ELb1ELb1ELb0ELb1ELb1ELb0EEENS1_21CollectiveEpilogueFwdINS6_IJS8_SA_S9_EEENS6_IJNS7_ILi1EEESI_SI_EEESC_SE_Li128ELb1ELb1ELb0ELb0EEENS1_19SingleTileSchedulerILb1ELb0ELb1ELi128EEEEEEEEEvNT_6ParamsE)
        /*0134*/ 	.word	0x00000090


	//----- nvinfo : EIATTR_MIN_STACK_SIZE
	.align		4
.L_62:
        /*0138*/ 	.byte	0x04, 0x12
        /*013a*/ 	.short	(.L_64 - .L_63)
	.align		4
.L_63:
        /*013c*/ 	.word	index@(_ZN7cutlass13device_kernelIN5flash19enable_sm80_to_sm89INS1_16FlashAttnFwdSm80INS1_25CollectiveMainloopFwdSm80ILi4ELi1ELb0EN4cute5tupleIJNS5_1CILi128EEENS7_ILi112EEENS7_ILi64EEEEEELi64ENS_10bfloat16_tEfNS_4arch4Sm80ELb1ELb0ELb1ELb0ELb0ELb0ELb1ELb0EEENS1_21CollectiveEpilogueFwdINS6_IJS8_SA_S9_EEENS6_IJNS7_ILi1EEESI_SI_EEESC_SE_Li128ELb0ELb1ELb0ELb0EEENS1_30DynamicPersistentTileSchedulerILi128ELi128ELb0ELb1ELb0EEEEEEEEEvNT_6ParamsE)
        /*0140*/ 	.word	0x000000b0


	//----- nvinfo : EIATTR_MIN_STACK_SIZE
	.align		4
.L_64:
        /*0144*/ 	.byte	0x04, 0x12
        /*0146*/ 	.short	(.L_66 - .L_65)
	.align		4
.L_65:
        /*0148*/ 	.word	index@(_ZN7cutlass13device_kernelIN5flash19enable_sm80_to_sm89INS1_16FlashAttnFwdSm80INS1_25CollectiveMainloopFwdSm80ILi4ELi1ELb0EN4cute5tupleIJNS5_1CILi128EEENS7_ILi112EEENS7_ILi64EEEEEELi64ENS_10bfloat16_tEfNS_4arch4Sm80ELb1ELb0ELb1ELb1ELb0ELb0ELb1ELb0EEENS1_21CollectiveEpilogueFwdINS6_IJS8_SA_S9_EEENS6_IJNS7_ILi1EEESI_SI_EEESC_SE_Li128ELb1ELb1ELb0ELb0EEENS1_19SingleTileSchedulerILb1ELb0ELb1ELi128EEEEEEEEEvNT_6ParamsE)
        /*014c*/ 	.word	0x000000b0


	//----- nvinfo : EIATTR_MIN_STACK_SIZE
	.align		4
.L_66:
        /*0150*/ 	.byte	0x04, 0x12
        /*0152*/ 	.short	(.L_68 - .L_67)
	.align		4
.L_67:
        /*0154*/ 	.word	index@(_ZN7cutlass13device_kernelIN5flash19enable_sm80_to_sm89INS1_16FlashAttnFwdSm80INS1_25CollectiveMainloopFwdSm80ILi4ELi1ELb0EN4cute5tupleIJNS5_1CILi128EEENS7_ILi112EEENS7_ILi64EEEEEELi64ENS_10bfloat16_tEfNS_4arch4Sm80ELb1ELb0ELb1ELb1ELb0ELb1ELb1ELb0EEENS1_21CollectiveEpilogueFwdINS6_IJS8_SA_S9_EEENS6_IJNS7_ILi1EEESI_SI_EEESC_SE_Li128ELb1ELb1ELb0ELb0EEENS1_19SingleTileSchedulerILb1ELb0ELb1ELi128EEEEEEEEEvNT_6ParamsE)
        /*0158*/ 	.word	0x000000c8
.L_68:


//--------------------- .nv.info._ZN7cutlass13device_kernelIN5flash19enable_sm80_to_sm89INS1_16FlashAttnFwdSm80INS1_25CollectiveMainloopFwdSm80ILi4ELi1ELb0EN4cute5tupleIJNS5_1CILi128EEENS7_ILi112EEENS7_ILi64EEEEEELi64ENS_10bfloat16_tEfNS_4arch4Sm80ELb0ELb0ELb1ELb0ELb0ELb0ELb1ELb0EEENS1_21CollectiveEpilogueFwdINS6_IJS8_SA_S9_EEENS6_IJNS7_ILi1EEESI_SI_EEESC_SE_Li128ELb0ELb1ELb0ELb0EEENS1_19SingleTileSchedulerILb0ELb0ELb1ELi128EEEEEEEEEvNT_6ParamsE --------------------------
	.section	.nv.info._ZN7cutlass13device_kernelIN5flash19enable_sm80_to_sm89INS1_16FlashAttnFwdSm80INS1_25CollectiveMainloopFwdSm80ILi4ELi1ELb0EN4cute5tupleIJNS5_1CILi128EEENS7_ILi112EEENS7_ILi64EEEEEELi64ENS_10bfloat16_tEfNS_4arch4Sm80ELb0ELb0ELb1ELb0ELb0ELb0ELb1ELb0EEENS1_21CollectiveEpilogueFwdINS6_IJS8_SA_S9_EEENS6_IJNS7_ILi1EEESI_SI_EEESC_SE_Li128ELb0ELb1ELb0ELb0EEENS1_19SingleTileSchedulerILb0ELb0ELb1ELi128EEEEEEEEEvNT_6ParamsE,"",@"SHT_CUDA_INFO"
	.sectionflags	@""
	.align	4


	//----- nvinfo : EIATTR_CUDA_API_VERSION
	.align		4
        /*0000*/ 	.byte	0x04, 0x37
        /*0002*/ 	.short	(.L_70 - .L_69)
.L_69:
        /*0004*/ 	.word	0x00000082


	//----- nvinfo : EIATTR_SW2861232_WAR
	.align		4
.L_70:
        /*0008*/ 	.byte	0x01, 0x35
	.zero		2


	//----- nvinfo : EIATTR_PARAM_CBANK
	.align		4
        /*000c*/ 	.byte	0x04, 0x0a
        /*000e*/ 	.short	(.L_72 - .L_71)
	.align		4
.L_71:
        /*0010*/ 	.word	index@(.nv.constant0._ZN7cutlass13device_kernelIN5flash19enable_sm80_to_sm89INS1_16FlashAttnFwdSm80INS1_25CollectiveMainloopFwdSm80ILi4ELi1ELb0EN4cute5tupleIJNS5_1CILi128EEENS7_ILi112EEENS7_ILi64EEEEEELi64ENS_10bfloat16_tEfNS_4arch4Sm80ELb0ELb0ELb1ELb0ELb0ELb0ELb1ELb0EEENS1_21CollectiveEpilogueFwdINS6_IJS8_SA_S9_EEENS6_IJNS7_ILi1EEESI_SI_EEESC_SE_Li128ELb0ELb1ELb0ELb0EEENS1_19SingleTileSchedulerILb0ELb0ELb1ELi128EEEEEEEEEvNT_6ParamsE)
        /*0014*/ 	.short	0x0160
        /*0016*/ 	.short	0x0418


	//----- nvinfo : EIATTR_CBANK_PARAM_SIZE
	.align		4
.L_72:
        /*0018*/ 	.byte	0x03, 0x19
        /*001a*/ 	.short	0x0418


	//----- nvinfo : EIATTR_KPARAM_INFO
	.align		4
        /*001c*/ 	.byte	0x04, 0x17
        /*001e*/ 	.short	(.L_74 - .L_73)
.L_73:
        /*0020*/ 	.word	0x00000000
        /*0024*/ 	.short	0x0000
        /*0026*/ 	.short	0x0000
        /*0028*/ 	.byte	0x00, 0xf0, 0x61, 0x10


	//----- nvinfo : EIATTR_MAXREG_COUNT
	.align		4
.L_74:
        /*002c*/ 	.byte	0x03, 0x1b
        /*002e*/ 	.short	0x00ff


	//----- nvinfo : EIATTR_NUM_BARRIERS
	.align		4
        /*0030*/ 	.byte	0x02, 0x4c
        /*0032*/ 	.byte	0x02
	.zero		1


	//----- nvinfo : EIATTR_ANNOTATIONS
	.align		4
        /*0034*/ 	.byte	0x04, 0x55
        /*0036*/ 	.short	(.L_76 - .L_75)


	//   ....[0]....
.L_75:
        /*0038*/ 	.word	0x00000001
        /*003c*/ 	.byte	0x60, 0x02, 0x00, 0x00, 0x01, 0x00, 0x00, 0x00, 0x60, 0x06, 0x00, 0x00, 0x01, 0x00, 0x00, 0x00
        /* <DEDUP_REMOVED lines=37> */
        /*029c*/ 	.byte	0x90, 0xd8, 0x00, 0x00, 0x01, 0x00, 0x00, 0x00, 0xa0, 0xd8, 0x00, 0x00


	//----- nvinfo : EIATTR_MERCURY_ISA_VERSION
	.align		4
.L_76:
        /*02a8*/ 	.byte	0x03, 0x5f
        /*02aa*/ 	.short	0x0000


	//----- nvinfo : EIATTR_COOP_GROUP_MASK_REGIDS
	.align		4
        /*02ac*/ 	.byte	0x04, 0x29
        /*02ae*/ 	.short	(.L_78 - .L_77)


	//   ....[0]....
.L_77:
        /*02b0*/ 	.word	0xffffffff


	//   ....[1]....
        /*02b4*/ 	.word	0xffffffff


	//   ....[2]....
        /*02b8*/ 	.word	0xffffffff


	//   ....[3]....
        /*02bc*/ 	.word	0xffffffff


	//   ....[4]....
        /*02c0*/ 	.word	0xffffffff


	//   ....[5]....
        /*02c4*/ 	.word	0xffffffff


	//   ....[6]....
        /*02c8*/ 	.word	0xffffffff


	//   ....[7]....
        /*02cc*/ 	.word	0xffffffff


	//   ....[8]....
        /*02d0*/ 	.word	0xffffffff


	//   ....[9]....
        /*02d4*/ 	.word	0xffffffff


	//   ....[10]....
        /*02d8*/ 	.word	0xffffffff


	//   ....[11]....
        /*02dc*/ 	.word	0xffffffff


	//   ....[12]....
        /*02e0*/ 	.word	0xffffffff


	//   ....[13]....
        /*02e4*/ 	.word	0xffffffff


	//   ....[14]....
        /*02e8*/ 	.word	0xffffffff


	//   ....[15]....
        /*02ec*/ 	.word	0xffffffff


	//   ....[16]....
        /*02f0*/ 	.word	0xffffffff


	//   ....[17]....
        /*02f4*/ 	.word	0xffffffff


	//   ....[18]....
        /*02f8*/ 	.word	0xffffffff


	//   ....[19]....
        /*02fc*/ 	.word	0xffffffff


	//   ....[20]....
        /*0300*/ 	.word	0xffffffff


	//   ....[21]....
        /*0304*/ 	.word	0xffffffff


	//   ....[22]....
        /*0308*/ 	.word	0xffffffff


	//   ....[23]....
        /*030c*/ 	.word	0xffffffff


	//   ....[24]....
        /*0310*/ 	.word	0xffffffff


	//   ....[25]....
        /*0314*/ 	.word	0xffffffff


	//   ....[26]....
        /*0318*/ 	.word	0xffffffff


	//   ....[27]....
        /*031c*/ 	.word	0xffffffff


	//   ....[28]....
        /*0320*/ 	.word	0xffffffff


	//   ....[29]....
        /*0324*/ 	.word	0xffffffff


	//   ....[30]....
        /*0328*/ 	.word	0xffffffff


	//   ....[31]....
        /*032c*/ 	.word	0xffffffff


	//   ....[32]....
        /*0330*/ 	.word	0xffffffff


	//   ....[33]....
        /*0334*/ 	.word	0xffffffff


	//   ....[34]....
        /*0338*/ 	.word	0xffffffff


	//   ....[35]....
        /*033c*/ 	.word	0xffffffff


	//   ....[36]....
        /*0340*/ 	.word	0xffffffff


	//   ....[37]....
        /*0344*/ 	.word	0xffffffff


	//   ....[38]....
        /*0348*/ 	.word	0xffffffff


	//   ....[39]....
        /*034c*/ 	.word	0xffffffff


	//   ....[40]....
        /*0350*/ 	.word	0xffffffff


	//   ....[41]....
        /*0354*/ 	.word	0xffffffff


	//   ....[42]....
        /*0358*/ 	.word	0xffffffff


	//   ....[43]....
        /*035c*/ 	.word	0xffffffff


	//   ....[44]....
        /*0360*/ 	.word	0xffffffff


	//   ....[45]....
        /*0364*/ 	.word	0xffffffff


	//   ....[46]....
        /*0368*/ 	.word	0xffffffff


	//   ....[47]....
        /*036c*/ 	.word	0xffffffff


	//   ....[48]....
        /*0370*/ 	.word	0xffffffff


	//   ....[49]....
        /*0374*/ 	.word	0xffffffff


	//   ....[50]....
        /*0378*/ 	.word	0xffffffff


	//   ....[51]....
        /*037c*/ 	.word	0xffffffff


	//   ....[52]....
        /*0380*/ 	.word	0xffffffff


	//   ....[53]....
        /*0384*/ 	.word	0xffffffff


	//   ....[54]....
        /*0388*/ 	.word	0xffffffff


	//   ....[55]....
        /*038c*/ 	.word	0xffffffff


	//   ....[56]....
        /*0390*/ 	.word	0xffffffff


	//   ....[57]....
        /*0394*/ 	.word	0xffffffff


	//   ....[58]....
        /*0398*/ 	.word	0xffffffff


	//   ....[59]....
        /*039c*/ 	.word	0xffffffff


	//   ....[60]....
        /*03a0*/ 	.word	0xffffffff


	//   ....[61]....
        /*03a4*/ 	.word	0xffffffff


	//   ....[62]....
        /*03a8*/ 	.word	0xffffffff


	//   ....[63]....
        /*03ac*/ 	.word	0xffffffff


	//----- nvinfo : EIATTR_COOP_GROUP_INSTR_OFFSETS
	.align		4
.L_78:
        /*03b0*/ 	.byte	0x04, 0x28
        /*03b2*/ 	.short	(.L_80 - .L_79)


	//   ....[0]....
.L_79:
        /*03b4*/ 	.word	0x000003f0


	//   ....[1]....
        /*03b8*/ 	.word	0x00000420


	//   ....[2]....
        /*03bc*/ 	.word	0x00000450


	//   ....[3]....
        /*03c0*/ 	.word	0x00000480


	//   ....[4]....
        /*03c4*/ 	.word	0x000004d0


	//   ....[5]....
        /*03c8*/ 	.word	0x00000500


	//   ....[6]....
        /*03cc*/ 	.word	0x00000570


	//   ....[7]....
        /*03d0*/ 	.word	0x000005a0


	//   ....[8]....
        /*03d4*/ 	.word	0x000005f0


	//   ....[9]....
        /*03d8*/ 	.word	0x00000620


	//   ....[10]....
        /*03dc*/ 	.word	0x00000630


	//   ....[11]....
        /*03e0*/ 	.word	0x00000640


	//   ....[12]....
        /*03e4*/ 	.word	0x00000650


	//   ....[13]....
        /*03e8*/ 	.word	0x00000680


	//   ....[14]....
        /*03ec*/ 	.word	0x00000690


	//   ....[15]....
        /*03f0*/ 	.word	0x00000710


	//   ....[16]....
        /*03f4*/ 	.word	0x00004030


	//   ....[17]....
        /*03f8*/ 	.word	0x00004090


	//   ....[18]....
        /*03fc*/ 	.word	0x000041c0


	//   ....[19]....
        /*0400*/ 	.word	0x000041f0


	//   ....[20]....
        /*0404*/ 	.word	0x00004220


	//   ....[21]....
        /*0408*/ 	.word	0x00004320


	//   ....[22]....
        /*040c*/ 	.word	0x000043d0


	//   ....[23]....
        /*0410*/ 	.word	0x00004540


	//   ....[24]....
        /*0414*/ 	.word	0x000098c0


	//   ....[25]....
        /*0418*/ 	.word	0x00009940


	//   ....[26]....
        /*041c*/ 	.word	0x00009a00


	//   ....[27]....
        /*0420*/ 	.word	0x00009a30


	//   ....[28]....
        /*0424*/ 	.word	0x00009a60


	//   ....[29]....
        /*0428*/ 	.word	0x00009b80


	//   ....[30]....
        /*042c*/ 	.word	0x00009d20


	//   ....[31]....
        /*0430*/ 	.word	0x00009fc0


	//   ....[32]....
        /*0434*/ 	.word	0x0000cf10


	//   ....[33]....
        /*0438*/ 	.word	0x0000cf20


	//   ....[34]....
        /*043c*/ 	.word	0x0000cf30


	//   ....[35]....
        /*0440*/ 	.word	0x0000cf40


	//   ....[36]....
        /*0444*/ 	.word	0x0000cfa0


	//   ....[37]....
        /*0448*/ 	.word	0x0000cfc0


	//   ....[38]....
        /*044c*/ 	.word	0x0000cfd0


	//   ....[39]....
        /*0450*/ 	.word	0x0000cfe0


	//   ....[40]....
        /*0454*/ 	.word	0x0000dfa0


	//   ....[41]....
        /*0458*/ 	.word	0x0000dfe0


	//   ....[42]....
        /*045c*/ 	.word	0x0000e000


	//   ....[43]....
        /*0460*/ 	.word	0x0000e020


	//   ....[44]....
        /*0464*/ 	.word	0x0000e190


	//   ....[45]....
        /*0468*/ 	.word	0x0000e1b0


	//   ....[46]....
        /*046c*/ 	.word	0x0000e1c0


	//   ....[47]....
        /*0470*/ 	.word	0x0000e1d0


	//   ....[48]....
        /*0474*/ 	.word	0x0000e280


	//   ....[49]....
        /*0478*/ 	.word	0x0000e290


	//   ....[50]....
        /*047c*/ 	.word	0x0000e310


	//   ....[51]....
        /*0480*/ 	.word	0x0000e320


	//   ....[52]....
        /*0484*/ 	.word	0x0000e340


	//   ....[53]....
        /*0488*/ 	.word	0x0000e350


	//   ....[54]....
        /*048c*/ 	.word	0x0000e370


	//   ....[55]....
        /*0490*/ 	.word	0x0000e380


	//   ....[56]....
        /*0494*/ 	.word	0x0000e3a0


	//   ....[57]....
        /*0498*/ 	.word	0x0000e3b0


	//   ....[58]....
        /*049c*/ 	.word	0x0000e3d0


	//   ....[59]....
        /*04a0*/ 	.word	0x0000e3e0


	//   ....[60]....
        /*04a4*/ 	.word	0x0000e400


	//   ....[61]....
        /*04a8*/ 	.word	0x0000e410


	//   ....[62]....
        /*04ac*/ 	.word	0x0000e4c0


	//   ....[63]....
        /*04b0*/ 	.word	0x0000e500


	//----- nvinfo : EIATTR_EXIT_INSTR_OFFSETS
	.align		4
.L_80:
        /*04b4*/ 	.byte	0x04, 0x1c
        /*04b6*/ 	.short	(.L_82 - .L_81)


	//   ....[0]....
.L_81:
        /*04b8*/ 	.word	0x00000040


	//   ....[1]....
        /*04bc*/ 	.word	0x0000e5c0


	//   ....[2]....
        /*04c0*/ 	.word	0x0000e5f0


	//----- nvinfo : EIATTR_CTAIDZ_USED
	.align		4
.L_82:
        /*04c4*/ 	.byte	0x01, 0x04
	.zero		2


	//----- nvinfo : EIATTR_MAX_THREADS
	.align		4
        /*04c8*/ 	.byte	0x04, 0x05
        /*04ca*/ 	.short	(.L_84 - .L_83)
.L_83:
        /*04cc*/ 	.word	0x00000080
        /*04d0*/ 	.word	0x00000001
        /*04d4*/ 	.word	0x00000001
.L_84:


//--------------------- .nv.info._ZN7cutlass13device_kernelIN5flash19enable_sm80_to_sm89INS1_16FlashAttnFwdSm80INS1_25CollectiveMainloopFwdSm80ILi4ELi1ELb0EN4cute5tupleIJNS5_1CILi128EEENS7_ILi112EEENS7_ILi64EEEEEELi64ENS_10bfloat16_tEfNS_4arch4Sm80ELb0ELb0ELb1ELb1ELb0ELb0ELb1ELb0EEENS1_21CollectiveEpilogueFwdINS6_IJS8_SA_S9_EEENS6_IJNS7_ILi1EEESI_SI_EEESC_SE_Li128ELb1ELb1ELb0ELb0EEENS1_19SingleTileSchedulerILb1ELb0ELb1ELi128EEEEEEEEEvNT_6ParamsE --------------------------
	.section	.nv.info._ZN7cutlass13device_kernelIN5flash19enable_sm80_to_sm89INS1_16FlashAttnFwdSm80INS1_25CollectiveMainloopFwdSm80ILi4ELi1ELb0EN4cute5tupleIJNS5_1CILi128EEENS7_ILi112EEENS7_ILi64EEEEEELi64ENS_10bfloat16_tEfNS_4arch4Sm80ELb0ELb0ELb1ELb1ELb0ELb0ELb1ELb0EEENS1_21CollectiveEpilogueFwdINS6_IJS8_SA_S9_EEENS6_IJNS7_ILi1EEESI_SI_EEESC_SE_Li128ELb1ELb1ELb0ELb0EEENS1_19SingleTileSchedulerILb1ELb0ELb1ELi128EEEEEEEEEvNT_6ParamsE,"",@"SHT_CUDA_INFO"
	.sectionflags	@""
	.align	4


	//----- nvinfo : EIATTR_CUDA_API_VERSION
	.align		4
        /*0000*/ 	.byte	0x04, 0x37
        /*0002*/ 	.short	(.L_86 - .L_85)
.L_85:
        /*0004*/ 	.word	0x00000082


	//----- nvinfo : EIATTR_SW2861232_WAR
	.align		4
.L_86:
        /*0008*/ 	.byte	0x01, 0x35
	.zero		2


	//----- nvinfo : EIATTR_PARAM_CBANK
	.align		4
        /*000c*/ 	.byte	0x04, 0x0a
        /*000e*/ 	.short	(.L_88 - .L_87)
	.align		4
.L_87:
        /*0010*/ 	.word	index@(.nv.constant0._ZN7cutlass13device_kernelIN5flash19enable_sm80_to_sm89INS1_16FlashAttnFwdSm80INS1_25CollectiveMainloopFwdSm80ILi4ELi1ELb0EN4cute5tupleIJNS5_1CILi128EEENS7_ILi112EEENS7_ILi64EEEEEELi64ENS_10bfloat16_tEfNS_4arch4Sm80ELb0ELb0ELb1ELb1ELb0ELb0ELb1ELb0EEENS1_21CollectiveEpilogueFwdINS6_IJS8_SA_S9_EEENS6_IJNS7_ILi1EEESI_SI_EEESC_SE_Li128ELb1ELb1ELb0ELb0EEENS1_19SingleTileSchedulerILb1ELb0ELb1ELi128EEEEEEEEEvNT_6ParamsE)
        /*0014*/ 	.short	0x0160
        /*0016*/ 	.short	0x0418


	//----- nvinfo : EIATTR_CBANK_PARAM_SIZE
	.align		4
.L_88:
        /*0018*/ 	.byte	0x03, 0x19
        /*001a*/ 	.short	0x0418


	//----- nvinfo : EIATTR_KPARAM_INFO
	.align		4
        /*001c*/ 	.byte	0x04, 0x17
        /*001e*/ 	.short	(.L_90 - .L_89)
.L_89:
        /*0020*/ 	.word	0x00000000
        /*0024*/ 	.short	0x0000
        /*0026*/ 	.short	0x0000
        /*0028*/ 	.byte	0x00, 0xf0, 0x61, 0x10


	//----- nvinfo : EIATTR_MAXREG_COUNT
	.align		4
.L_90:
        /*002c*/ 	.byte	0x03, 0x1b
        /*002e*/ 	.short	0x00ff


	//----- nvinfo : EIATTR_NUM_BARRIERS
	.align		4
        /*0030*/ 	.byte	0x02, 0x4c
        /*0032*/ 	.byte	0x02
	.zero		1


	//----- nvinfo : EIATTR_ANNOTATIONS
	.align		4
        /*0034*/ 	.byte	0x04, 0x55
        /*0036*/ 	.short	(.L_92 - .L_91)


	//   ....[0]....
.L_91:
        /* <DEDUP_REMOVED lines=31> */
        /*021c*/ 	.byte	0x90, 0xe6, 0x00, 0x00


	//----- nvinfo : EIATTR_MERCURY_ISA_VERSION
	.align		4
.L_92:
        /*0220*/ 	.byte	0x03, 0x5f
        /*0222*/ 	.short	0x0000


	//----- nvinfo : EIATTR_COOP_GROUP_MASK_REGIDS
	.align		4
        /*0224*/ 	.byte	0x04, 0x29
        /*0226*/ 	.short	(.L_94 - .L_93)


	//   ....[0]....
.L_93:
        /*0228*/ 	.word	0xffffffff


	//   ....[1]....
        /*022c*/ 	.word	0xffffffff


	//   ....[2]....
        /*0230*/ 	.word	0xffffffff


	//   ....[3]....
        /*0234*/ 	.word	0xffffffff


	//   ....[4]....
        /*0238*/ 	.word	0xffffffff


	//   ....[5]....
        /*023c*/ 	.word	0xffffffff


	//   ....[6]....
        /*0240*/ 	.word	0xffffffff


	//   ....[7]....
        /*0244*/ 	.word	0xffffffff


	//   ....[8]....
        /*0248*/ 	.word	0xffffffff


	//   ....[9]....
        /*024c*/ 	.word	0xffffffff


	//   ....[10]....
        /*0250*/ 	.word	0xffffffff


	//   ....[11]....
        /*0254*/ 	.word	0xffffffff


	//   ....[12]....
        /*0258*/ 	.word	0xffffffff


	//   ....[13]....
        /*025c*/ 	.word	0xffffffff


	//   ....[14]....
        /*0260*/ 	.word	0xffffffff


	//   ....[15]....
        /*0264*/ 	.word	0xffffffff


	//   ....[16]....
        /*0268*/ 	.word	0xffffffff


	//   ....[17]....
        /*026c*/ 	.word	0xffffffff


	//   ....[18]....
        /*0270*/ 	.word	0xffffffff


	//   ....[19]....
        /*0274*/ 	.word	0xffffffff


	//   ....[20]....
        /*0278*/ 	.word	0xffffffff


	//   ....[21]....
        /*027c*/ 	.word	0xffffffff


	//   ....[22]....
        /*0280*/ 	.word	0xffffffff


	//   ....[23]....
        /*0284*/ 	.word	0xffffffff


	//   ....[24]....
        /*0288*/ 	.word	0xffffffff


	//   ....[25]....
        /*028c*/ 	.word	0xffffffff


	//   ....[26]....
        /*0290*/ 	.word	0xffffffff


	//   ....[27]....
        /*0294*/ 	.word	0xffffffff


	//   ....[28]....
        /*0298*/ 	.word	0xffffffff


	//   ....[29]....
        /*029c*/ 	.word	0xffffffff


	//   ....[30]....
        /*02a0*/ 	.word	0xffffffff


	//   ....[31]....
        /*02a4*/ 	.word	0xffffffff


	//   ....[32]....
        /*02a8*/ 	.word	0xffffffff


	//   ....[33]....
        /*02ac*/ 	.word	0xffffffff


	//   ....[34]....
        /*02b0*/ 	.word	0xffffffff


	//   ....[35]....
        /*02b4*/ 	.word	0xffffffff


	//   ....[36]....
        /*02b8*/ 	.word	0xffffffff


	//   ....[37]....
        /*02bc*/ 	.word	0xffffffff


	//   ....[38]....
        /*02c0*/ 	.word	0xffffffff


	//   ....[39]....
        /*02c4*/ 	.word	0xffffffff


	//   ....[40]....
        /*02c8*/ 	.word	0xffffffff


	//   ....[41]....
        /*02cc*/ 	.word	0xffffffff


	//   ....[42]....
        /*02d0*/ 	.word	0xffffffff


	//   ....[43]....
        /*02d4*/ 	.word	0xffffffff


	//   ....[44]....
        /*02d8*/ 	.word	0xffffffff


	//   ....[45]....
        /*02dc*/ 	.word	0xffffffff


	//   ....[46]....
        /*02e0*/ 	.word	0xffffffff


	//   ....[47]....
        /*02e4*/ 	.word	0xffffffff


	//   ....[48]....
        /*02e8*/ 	.word	0xffffffff


	//   ....[49]....
        /*02ec*/ 	.word	0xffffffff


	//   ....[50]....
        /*02f0*/ 	.word	0xffffffff


	//   ....[51]....
        /*02f4*/ 	.word	0xffffffff


	//   ....[52]....
        /*02f8*/ 	.word	0xffffffff


	//   ....[53]....
        /*02fc*/ 	.word	0xffffffff


	//   ....[54]....
        /*0300*/ 	.word	0xffffffff


	//   ....[55]....
        /*0304*/ 	.word	0xffffffff


	//   ....[56]....
        /*0308*/ 	.word	0xffffffff


	//   ....[57]....
        /*030c*/ 	.word	0xffffffff


	//   ....[58]....
        /*0310*/ 	.word	0xffffffff


	//   ....[59]....
        /*0314*/ 	.word	0xffffffff


	//   ....[60]....
        /*0318*/ 	.word	0xffffffff


	//   ....[61]....
        /*031c*/ 	.word	0xffffffff


	//   ....[62]....
        /*0320*/ 	.word	0xffffffff


	//   ....[63]....
        /*0324*/ 	.word	0xffffffff


	//   ....[64]....
        /*0328*/ 	.word	0xffffffff


	//   ....[65]....
        /*032c*/ 	.word	0xffffffff


	//   ....[66]....
        /*0330*/ 	.word	0xffffffff


	//   ....[67]....
        /*0334*/ 	.word	0xffffffff


	//   ....[68]....
        /*0338*/ 	.word	0xffffffff


	//   ....[69]....
        /*033c*/ 	.word	0xffffffff


	//   ....[70]....
        /*0340*/ 	.word	0xffffffff


	//   ....[71]....
        /*0344*/ 	.word	0xffffffff


	//   ....[72]....
        /*0348*/ 	.word	0xffffffff


	//   ....[73]....
        /*034c*/ 	.word	0xffffffff


	//   ....[74]....
        /*0350*/ 	.word	0xffffffff


	//   ....[75]....
        /*0354*/ 	.word	0xffffffff


	//   ....[76]....
        /*0358*/ 	.word	0xffffffff


	//   ....[77]....
        /*035c*/ 	.word	0xffffffff


	//   ....[78]....
        /*0360*/ 	.word	0xffffffff


	//   ....[79]....
        /*0364*/ 	.word	0xffffffff


	//   ....[80]....
        /*0368*/ 	.word	0xffffffff


	//----- nvinfo : EIATTR_COOP_GROUP_INSTR_OFFSETS
	.align		4
.L_94:
        /*036c*/ 	.byte	0x04, 0x28
        /*036e*/ 	.short	(.L_96 - .L_95)


	//   ....[0]....
.L_95:
        /*0370*/ 	.word	0x00000090


	//   ....[1]....
        /*0374*/ 	.word	0x00000e70


	//   ....[2]....
        /*0378*/ 	.word	0x00000e90


	//   ....[3]....
        /*037c*/ 	.word	0x000010d0


	//   ....[4]....
        /*0380*/ 	.word	0x00001100


	//   ....[5]....
        /*0384*/ 	.word	0x00001190


	//   ....[6]....
        /*0388*/ 	.word	0x000011c0


	//   ....[7]....
        /*038c*/ 	.word	0x00001250


	//   ....[8]....
        /*0390*/ 	.word	0x00001280


	//   ....[9]....
        /*0394*/ 	.word	0x00001310


	//   ....[10]....
        /*0398*/ 	.word	0x00001340


	//   ....[11]....
        /*039c*/ 	.word	0x000013d0


	//   ....[12]....
        /*03a0*/ 	.word	0x00001400


	//   ....[13]....
        /*03a4*/ 	.word	0x00001490


	//   ....[14]....
        /*03a8*/ 	.word	0x000014c0


	//   ....[15]....
        /*03ac*/ 	.word	0x00001540


	//   ....[16]....
        /*03b0*/ 	.word	0x00001580


	//   ....[17]....
        /*03b4*/ 	.word	0x00004560


	//   ....[18]....
        /*03b8*/ 	.word	0x00004670


	//   ....[19]....
        /*03bc*/ 	.word	0x00004a80


	//   ....[20]....
        /*03c0*/ 	.word	0x00004b50


	//   ....[21]....
        /*03c4*/ 	.word	0x00004bb0


	//   ....[22]....
        /*03c8*/ 	.word	0x00004c40


	//   ....[23]....
        /*03cc*/ 	.word	0x00004d70


	//   ....[24]....
        /*03d0*/ 	.word	0x00004ec0


	//   ....[25]....
        /*03d4*/ 	.word	0x00009230


	//   ....[26]....
        /*03d8*/ 	.word	0x000092a0


	//   ....[27]....
        /*03dc*/ 	.word	0x00009340


	//   ....[28]....
        /*03e0*/ 	.word	0x00009380


	//   ....[29]....
        /*03e4*/ 	.word	0x00009480


	//   ....[30]....
        /*03e8*/ 	.word	0x000095d0


	//   ....[31]....
        /*03ec*/ 	.word	0x00009730


	//   ....[32]....
        /*03f0*/ 	.word	0x000099c0


	//   ....[33]....
        /*03f4*/ 	.word	0x0000cc70


	//   ....[34]....
        /*03f8*/ 	.word	0x0000cc80


	//   ....[35]....
        /*03fc*/ 	.word	0x0000cc90


	//   ....[36]....
        /*0400*/ 	.word	0x0000cca0


	//   ....[37]....
        /*0404*/ 	.word	0x0000ccd0


	//   ....[38]....
        /*0408*/ 	.word	0x0000ccf0


	//   ....[39]....
        /*040c*/ 	.word	0x0000cd10


	//   ....[40]....
        /*0410*/ 	.word	0x0000cd20


	//   ....[41]....
        /*0414*/ 	.word	0x0000e000


	//   ....[42]....
        /*0418*/ 	.word	0x0000e050


	//   ....[43]....
        /*041c*/ 	.word	0x0000e080


	//   ....[44]....
        /*0420*/ 	.word	0x0000e0b0


	//   ....[45]....
        /*0424*/ 	.word	0x0000e0e0


	//   ....[46]....
        /*0428*/ 	.word	0x0000e120


	//   ....[47]....
        /*042c*/ 	.word	0x0000e150


	//   ....[48]....
        /*0430*/ 	.word	0x0000e180


	//   ....[49]....
        /*0434*/ 	.word	0x0000e260


	//   ....[50]....
        /*0438*/ 	.word	0x0000e290


	//   ....[51]....
        /*043c*/ 	.word	0x0000e2f0


	//   ....[52]....
        /*0440*/ 	.word	0x0000e350


	//   ....[53]....
        /*0444*/ 	.word	0x0000e360


	//   ....[54]....
        /*0448*/ 	.word	0x0000e370


	//   ....[55]....
        /*044c*/ 	.word	0x0000e380


	//   ....[56]....
        /*0450*/ 	.word	0x0000e3f0


	//   ....[57]....
        /*0454*/ 	.word	0x0000e4a0


	//   ....[58]....
        /*0458*/ 	.word	0x0000e4b0


	//   ....[59]....
        /*045c*/ 	.word	0x0000e4e0


	//   ....[60]....
        /*0460*/ 	.word	0x0000e4f0


	//   ....[61]....
        /*0464*/ 	.word	0x0000e500


	//   ....[62]....
        /*0468*/ 	.word	0x0000e510


	//   ....[63]....
        /*046c*/ 	.word	0x0000e590


	//   ....[64]....
        /*0470*/ 	.word	0x0000e5a0


	//   ....[65]....
        /*0474*/ 	.word	0x0000ed00


	//   ....[66]....
        /*0478*/ 	.word	0x0000ed40


	//   ....[67]....
        /*047c*/ 	.word	0x0000ed70


	//   ....[68]....
        /*0480*/ 	.word	0x0000eda0


	//   ....[69]....
        /*0484*/ 	.word	0x0000edd0


	//   ....[70]....
        /*0488*/ 	.word	0x0000ee00


	//   ....[71]....
        /*048c*/ 	.word	0x0000ee30


	//   ....[72]....
        /*0490*/ 	.word	0x0000ee50


	//   ....[73]....
        /*0494*/ 	.word	0x0000ee70


	//   ....[74]....
        /*0498*/ 	.word	0x0000eea0


	//   ....[75]....
        /*049c*/ 	.word	0x0000eeb0


	//   ....[76]....
        /*04a0*/ 	.word	0x0000eec0


	//   ....[77]....
        /*04a4*/ 	.word	0x0000eed0


	//   ....[78]....
        /*04a8*/ 	.word	0x0000eee0


	//   ....[79]....
        /*04ac*/ 	.word	0x0000ef10


	//   ....[80]....
        /*04b0*/ 	.word	0x0000ef30


	//----- nvinfo : EIATTR_EXIT_INSTR_OFFSETS
	.align		4
.L_96:
        /*04b4*/ 	.byte	0x04, 0x1c
        /*04b6*/ 	.short	(.L_98 - .L_97)


	//   ....[0]....
.L_97:
        /*04b8*/ 	.word	0x00000350


	//   ....[1]....
        /*04bc*/ 	.word	0x0000e640


	//   ....[2]....
        /*04c0*/ 	.word	0x0000e680


	//   ....[3]....
        /*04c4*/ 	.word	0x0000f090


	//   ....[4]....
        /*04c8*/ 	.word	0x0000f0d0


	//----- nvinfo : EIATTR_CTAIDZ_USED
	.align		4
.L_98:
        /*04cc*/ 	.byte	0x01, 0x04
	.zero		2


	//----- nvinfo : EIATTR_MAX_THREADS
	.align		4
        /*04d0*/ 	.byte	0x04, 0x05
        /*04d2*/ 	.short	(.L_100 - .L_99)
.L_99:
        /*04d4*/ 	.word	0x00000080
        /*04d8*/ 	.word	0x00000001
        /*04dc*/ 	.word	0x00000001


	//----- nvinfo : EIATTR_CRS_STACK_SIZE
	.align		4
.L_100:
        /*04e0*/ 	.byte	0x04, 0x1e
        /*04e2*/ 	.short	(.L_102 - .L_101)
.L_101:
        /*04e4*/ 	.word	0x00000000
.L_102:


//--------------------- .nv.info._ZN7cutlass13device_kernelIN5flash19enable_sm80_to_sm89INS1_16FlashAttnFwdSm80INS1_25CollectiveMainloopFwdSm80ILi4ELi1ELb0EN4cute5tupleIJNS5_1CILi128EEENS7_ILi112EEENS7_ILi64EEEEEELi64ENS_10bfloat16_tEfNS_4arch4Sm80ELb0ELb0ELb1ELb1ELb0ELb1ELb1ELb0EEENS1_21CollectiveEpilogueFwdINS6_IJS8_SA_S9_EEENS6_IJNS7_ILi1EEESI_SI_EEESC_SE_Li128ELb1ELb1ELb0ELb0EEENS1_19SingleTileSchedulerILb1ELb0ELb1ELi128EEEEEEEEEvNT_6ParamsE --------------------------
	.section	.nv.info._ZN7cutlass13device_kernelIN5flash19enable_sm80_to_sm89INS1_16FlashAttnFwdSm80INS1_25CollectiveMainloopFwdSm80ILi4ELi1ELb0EN4cute5tupleIJNS5_1CILi128EEENS7_ILi112EEENS7_ILi64EEEEEELi64ENS_10bfloat16_tEfNS_4arch4Sm80ELb0ELb0ELb1ELb1ELb0ELb1ELb1ELb0EEENS1_21CollectiveEpilogueFwdINS6_IJS8_SA_S9_EEENS6_IJNS7_ILi1EEESI_SI_EEESC_SE_Li128ELb1ELb1ELb0ELb0EEENS1_19SingleTileSchedulerILb1ELb0ELb1ELi128EEEEEEEEEvNT_6ParamsE,"",@"SHT_CUDA_INFO"
	.sectionflags	@""
	.align	4


	//----- nvinfo : EIATTR_CUDA_API_VERSION
	.align		4
        /*0000*/ 	.byte	0x04, 0x37
        /*0002*/ 	.short	(.L_104 - .L_103)
.L_103:
        /*0004*/ 	.word	0x00000082


	//----- nvinfo : EIATTR_SW2861232_WAR
	.align		4
.L_104:
        /*0008*/ 	.byte	0x01, 0x35
	.zero		2


	//----- nvinfo : EIATTR_PARAM_CBANK
	.align		4
        /*000c*/ 	.byte	0x04, 0x0a
        /*000e*/ 	.short	(.L_106 - .L_105)
	.align		4
.L_105:
        /*0010*/ 	.word	index@(.nv.constant0._ZN7cutlass13device_kernelIN5flash19enable_sm80_to_sm89INS1_16FlashAttnFwdSm80INS1_25CollectiveMainloopFwdSm80ILi4ELi1ELb0EN4cute5tupleIJNS5_1CILi128EEENS7_ILi112EEENS7_ILi64EEEEEELi64ENS_10bfloat16_tEfNS_4arch4Sm80ELb0ELb0ELb1ELb1ELb0ELb1ELb1ELb0EEENS1_21CollectiveEpilogueFwdINS6_IJS8_SA_S9_EEENS6_IJNS7_ILi1EEESI_SI_EEESC_SE_Li128ELb1ELb1ELb0ELb0EEENS1_19SingleTileSchedulerILb1ELb0ELb1ELi128EEEEEEEEEvNT_6ParamsE)
        /*0014*/ 	.short	0x0160
        /*0016*/ 	.short	0x0418


	//----- nvinfo : EIATTR_CBANK_PARAM_SIZE
	.align		4
.L_106:
        /*0018*/ 	.byte	0x03, 0x19
        /*001a*/ 	.short	0x0418


	//----- nvinfo : EIATTR_KPARAM_INFO
	.align		4
        /*001c*/ 	.byte	0x04, 0x17
        /*001e*/ 	.short	(.L_108 - .L_107)
.L_107:
        /*0020*/ 	.word	0x00000000
        /*0024*/ 	.short	0x0000
        /*0026*/ 	.short	0x0000
        /*0028*/ 	.byte	0x00, 0xf0, 0x61, 0x10


	//----- nvinfo : EIATTR_MAXREG_COUNT
	.align		4
.L_108:
        /*002c*/ 	.byte	0x03, 0x1b
        /*002e*/ 	.short	0x00ff


	//----- nvinfo : EIATTR_NUM_BARRIERS
	.align		4
        /*0030*/ 	.byte	0x02, 0x4c
        /*0032*/ 	.byte	0x02
	.zero		1


	//----- nvinfo : EIATTR_ANNOTATIONS
	.align		4
        /*0034*/ 	.byte	0x04, 0x55
        /*0036*/ 	.short	(.L_110 - .L_109)


	//   ....[0]....
.L_109:
        /* <DEDUP_REMOVED lines=39> */


	//----- nvinfo : EIATTR_MERCURY_ISA_VERSION
	.align		4
.L_110:
        /*0298*/ 	.byte	0x03, 0x5f
        /*029a*/ 	.short	0x0000


	//----- nvinfo : EIATTR_COOP_GROUP_MASK_REGIDS
	.align		4
        /*029c*/ 	.byte	0x04, 0x29
        /*029e*/ 	.short	(.L_112 - .L_111)


	//   ....[0]....
.L_111:
        /*02a0*/ 	.word	0xffffffff


	//   ....[1]....
        /*02a4*/ 	.word	0xffffffff


	//   ....[2]....
        /*02a8*/ 	.word	0xffffffff


	//   ....[3]....
        /*02ac*/ 	.word	0xffffffff


	//   ....[4]....
        /*02b0*/ 	.word	0xffffffff


	//   ....[5]....
        /*02b4*/ 	.word	0xffffffff


	//   ....[6]....
        /*02b8*/ 	.word	0xffffffff


	//   ....[7]....
        /*02bc*/ 	.word	0xffffffff


	//   ....[8]....
        /*02c0*/ 	.word	0xffffffff


	//   ....[9]....
        /*02c4*/ 	.word	0xffffffff


	//   ....[10]....
        /*02c8*/ 	.word	0xffffffff


	//   ....[11]....
        /*02cc*/ 	.word	0xffffffff


	//   ....[12]....
        /*02d0*/ 	.word	0xffffffff


	//   ....[13]....
        /*02d4*/ 	.word	0xffffffff


	//   ....[14]....
        /*02d8*/ 	.word	0xffffffff


	//   ....[15]....
        /*02dc*/ 	.word	0xffffffff


	//   ....[16]....
        /*02e0*/ 	.word	0xffffffff


	//   ....[17]....
        /*02e4*/ 	.word	0xffffffff


	//   ....[18]....
        /*02e8*/ 	.word	0xffffffff


	//   ....[19]....
        /*02ec*/ 	.word	0xffffffff


	//   ....[20]....
        /*02f0*/ 	.word	0xffffffff


	//   ....[21]....
        /*02f4*/ 	.word	0xffffffff


	//   ....[22]....
        /*02f8*/ 	.word	0xffffffff


	//   ....[23]....
        /*02fc*/ 	.word	0xffffffff


	//   ....[24]....
        /*0300*/ 	.word	0xffffffff


	//   ....[25]....
        /*0304*/ 	.word	0xffffffff


	//   ....[26]....
        /*0308*/ 	.word	0xffffffff


	//   ....[27]....
        /*030c*/ 	.word	0xffffffff


	//   ....[28]....
        /*0310*/ 	.word	0xffffffff


	//   ....[29]....
        /*0314*/ 	.word	0xffffffff


	//   ....[30]....
        /*0318*/ 	.word	0xffffffff


	//   ....[31]....
        /*031c*/ 	.word	0xffffffff


	//   ....[32]....
        /*0320*/ 	.word	0xffffffff


	//   ....[33]....
        /*0324*/ 	.word	0xffffffff


	//   ....[34]....
        /*0328*/ 	.word	0xffffffff


	//   ....[35]....
        /*032c*/ 	.word	0xffffffff


	//   ....[36]....
        /*0330*/ 	.word	0xffffffff


	//   ....[37]....
        /*0334*/ 	.word	0xffffffff


	//   ....[38]....
        /*0338*/ 	.word	0xffffffff


	//   ....[39]....
        /*033c*/ 	.word	0xffffffff


	//   ....[40]....
        /*0340*/ 	.word	0xffffffff


	//   ....[41]....
        /*0344*/ 	.word	0xffffffff


	//   ....[42]....
        /*0348*/ 	.word	0xffffffff


	//   ....[43]....
        /*034c*/ 	.word	0xffffffff


	//   ....[44]....
        /*0350*/ 	.word	0xffffffff


	//   ....[45]....
        /*0354*/ 	.word	0xffffffff


	//   ....[46]....
        /*0358*/ 	.word	0xffffffff


	//   ....[47]....
        /*035c*/ 	.word	0xffffffff


	//   ....[48]....
        /*0360*/ 	.word	0xffffffff


	//   ....[49]....
        /*0364*/ 	.word	0xffffffff


	//   ....[50]....
        /*0368*/ 	.word	0xffffffff


	//   ....[51]....
        /*036c*/ 	.word	0xffffffff


	//   ....[52]....
        /*0370*/ 	.word	0xffffffff


	//   ....[53]....
        /*0374*/ 	.word	0xffffffff


	//   ....[54]....
        /*0378*/ 	.word	0xffffffff


	//   ....[55]....
        /*037c*/ 	.word	0xffffffff


	//   ....[56]....
        /*0380*/ 	.word	0xffffffff


	//   ....[57]....
        /*0384*/ 	.word	0xffffffff


	//   ....[58]....
        /*0388*/ 	.word	0xffffffff


	//   ....[59]....
        /*038c*/ 	.word	0xffffffff


	//   ....[60]....
        /*0390*/ 	.word	0xffffffff


	//   ....[61]....
        /*0394*/ 	.word	0xffffffff


	//   ....[62]....
        /*0398*/ 	.word	0xffffffff


	//   ....[63]....
        /*039c*/ 	.word	0xffffffff


	//   ....[64]....
        /*03a0*/ 	.word	0xffffffff


	//   ....[65]....
        /*03a4*/ 	.word	0xffffffff


	//   ....[66]....
        /*03a8*/ 	.word	0xffffffff


	//   ....[67]....
        /*03ac*/ 	.word	0xffffffff


	//   ....[68]....
        /*03b0*/ 	.word	0xffffffff


	//   ....[69]....
        /*03b4*/ 	.word	0xffffffff


	//   ....[70]....
        /*03b8*/ 	.word	0xffffffff


	//   ....[71]....
        /*03bc*/ 	.word	0xffffffff


	//   ....[72]....
        /*03c0*/ 	.word	0xffffffff


	//   ....[73]....
        /*03c4*/ 	.word	0xffffffff


	//   ....[74]....
        /*03c8*/ 	.word	0xffffffff


	//   ....[75]....
        /*03cc*/ 	.word	0xffffffff


	//   ....[76]....
        /*03d0*/ 	.word	0xffffffff


	//   ....[77]....
        /*03d4*/ 	.word	0xffffffff


	//   ....[78]....
        /*03d8*/ 	.word	0xffffffff


	//   ....[79]....
        /*03dc*/ 	.word	0xffffffff


	//   ....[80]....
        /*03e0*/ 	.word	0xffffffff


	//----- nvinfo : EIATTR_COOP_GROUP_INSTR_OFFSETS
	.align		4
.L_112:
        /*03e4*/ 	.byte	0x04, 0x28
        /*03e6*/ 	.short	(.L_114 - .L_113)


	//   ....[0]....
.L_113:
        /*03e8*/ 	.word	0x00000090


	//   ....[1]....
        /*03ec*/ 	.word	0x00008740


	//   ....[2]....
        /*03f0*/ 	.word	0x00008770


	//   ....[3]....
        /*03f4*/ 	.word	0x000087a0


	//   ....[4]....
        /*03f8*/ 	.word	0x000087d0


	//   ....[5]....
        /*03fc*/ 	.word	0x000087f0


	//   ....[6]....
        /*0400*/ 	.word	0x00008830


	//   ....[7]....
        /*0404*/ 	.word	0x00008850


	//   ....[8]....
        /*0408*/ 	.word	0x00008890


	//   ....[9]....
        /*040c*/ 	.word	0x000088c0


	//   ....[10]....
        /*0410*/ 	.word	0x00008910


	//   ....[11]....
        /*0414*/ 	.word	0x00008930


	//   ....[12]....
        /*0418*/ 	.word	0x00008940


	//   ....[13]....
        /*041c*/ 	.word	0x00008950


	//   ....[14]....
        /*0420*/ 	.word	0x000089a0


	//   ....[15]....
        /*0424*/ 	.word	0x000089d0


	//   ....[16]....
        /*0428*/ 	.word	0x00008a10


	//   ....[17]....
        /*042c*/ 	.word	0x0000f8f0


	//   ....[18]....
        /*0430*/ 	.word	0x0000f9b0


	//   ....[19]....
        /*0434*/ 	.word	0x0000fad0


	//   ....[20]....
        /*0438*/ 	.word	0x0000fb00


	//   ....[21]....
        /*043c*/ 	.word	0x0000fb30


	//   ....[22]....
        /*0440*/ 	.word	0x0000fc20


	//   ....[23]....
        /*0444*/ 	.word	0x0000fd00


	//   ....[24]....
        /*0448*/ 	.word	0x0000fe70


	//   ....[25]....
        /*044c*/ 	.word	0x000150c0


	//   ....[26]....
        /*0450*/ 	.word	0x00015140


	//   ....[27]....
        /*0454*/ 	.word	0x00015200


	//   ....[28]....
        /*0458*/ 	.word	0x00015230


	//   ....[29]....
        /*045c*/ 	.word	0x00015260


	//   ....[30]....
        /*0460*/ 	.word	0x00015380


	//   ....[31]....
        /*0464*/ 	.word	0x00015520


	//   ....[32]....
        /*0468*/ 	.word	0x000157c0


	//   ....[33]....
        /*046c*/ 	.word	0x000186a0


	//   ....[34]....
        /*0470*/ 	.word	0x000186b0


	//   ....[35]....
        /*0474*/ 	.word	0x000186c0


	//   ....[36]....
        /*0478*/ 	.word	0x000186d0


	//   ....[37]....
        /*047c*/ 	.word	0x00018700


	//   ....[38]....
        /*0480*/ 	.word	0x00018720


	//   ....[39]....
        /*0484*/ 	.word	0x00018740


	//   ....[40]....
        /*0488*/ 	.word	0x00018750


	//   ....[41]....
        /*048c*/ 	.word	0x00019a40


	//   ....[42]....
        /*0490*/ 	.word	0x00019a70


	//   ....[43]....
        /*0494*/ 	.word	0x00019ad0


	//   ....[44]....
        /*0498*/ 	.word	0x00019b00


	//   ....[45]....
        /*049c*/ 	.word	0x00019b40


	//   ....[46]....
        /*04a0*/ 	.word	0x00019b80


	//   ....[47]....
        /*04a4*/ 	.word	0x00019bb0


	//   ....[48]....
        /*04a8*/ 	.word	0x00019bd0


	//   ....[49]....
        /*04ac*/ 	.word	0x00019bf0


	//   ....[50]....
        /*04b0*/ 	.word	0x00019c30


	//   ....[51]....
        /*04b4*/ 	.word	0x00019c50


	//   ....[52]....
        /*04b8*/ 	.word	0x00019c80


	//   ....[53]....
        /*04bc*/ 	.word	0x00019cd0


	//   ....[54]....
        /*04c0*/ 	.word	0x00019d00


	//   ....[55]....
        /*04c4*/ 	.word	0x00019d50


	//   ....[56]....
        /*04c8*/ 	.word	0x00019da0


	//   ....[57]....
        /*04cc*/ 	.word	0x00019dd0


	//   ....[58]....
        /*04d0*/ 	.word	0x00019e20


	//   ....[59]....
        /*04d4*/ 	.word	0x00019ed0


	//   ....[60]....
        /*04d8*/ 	.word	0x00019ef0


	//   ....[61]....
        /*04dc*/ 	.word	0x00019f20


	//   ....[62]....
        /*04e0*/ 	.word	0x00019f50


	//   ....[63]....
        /*04e4*/ 	.word	0x00019ff0


	//   ....[64]....
        /*04e8*/ 	.word	0x0001a000


	//   ....[65]....
        /*04ec*/ 	.word	0x0001a720


	//   ....[66]....
        /*04f0*/ 	.word	0x0001a760


	//   ....[67]....
        /*04f4*/ 	.word	0x0001a790


	//   ....[68]....
        /*04f8*/ 	.word	0x0001a7c0


	//   ....[69]....
        /*04fc*/ 	.word	0x0001a7f0


	//   ....[70]....
        /*0500*/ 	.word	0x0001a820


	//   ....[71]....
        /*0504*/ 	.word	0x0001a850


	//   ....[72]....
        /*0508*/ 	.word	0x0001a880


	//   ....[73]....
        /*050c*/ 	.word	0x0001a8a0


	//   ....[74]....
        /*0510*/ 	.word	0x0001a8c0


	//   ....[75]....
        /*0514*/ 	.word	0x0001a8d0


	//   ....[76]....
        /*0518*/ 	.word	0x0001a8e0


	//   ....[77]....
        /*051c*/ 	.word	0x0001a8f0


	//   ....[78]....
        /*0520*/ 	.word	0x0001a900


	//   ....[79]....
        /*0524*/ 	.word	0x0001a910


	//   ....[80]....
        /*0528*/ 	.word	0x0001a940


	//----- nvinfo : EIATTR_EXIT_INSTR_OFFSETS
	.align		4
.L_114:
        /*052c*/ 	.byte	0x04, 0x1c
        /*052e*/ 	.short	(.L_116 - .L_115)


	//   ....[0]....
.L_115:
        /*0530*/ 	.word	0x00000350


	//   ....[1]....
        /*0534*/ 	.word	0x0001a0a0


	//   ....[2]....
        /*0538*/ 	.word	0x0001a0e0


	//   ....[3]....
        /*053c*/ 	.word	0x0001aad0


	//   ....[4]....
        /*0540*/ 	.word	0x0001ab10


	//----- nvinfo : EIATTR_CTAIDZ_USED
	.align		4
.L_116:
        /*0544*/ 	.byte	0x01, 0x04
	.zero		2


	//----- nvinfo : EIATTR_MAX_THREADS
	.align		4
        /*0548*/ 	.byte	0x04, 0x05
        /*054a*/ 	.short	(.L_118 - .L_117)
.L_117:
        /*054c*/ 	.word	0x00000080
        /*0550*/ 	.word	0x00000001
        /*0554*/ 	.word	0x00000001


	//----- nvinfo : EIATTR_CRS_STACK_SIZE
	.align		4
.L_118:
        /*0558*/ 	.byte	0x04, 0x1e
        /*055a*/ 	.short	(.L_120 - .L_119)
.L_119:
        /*055c*/ 	.word	0x00000000
.L_120:


//--------------------- .nv.info._ZN7cutlass13device_kernelIN5flash19enable_sm80_to_sm89INS1_16FlashAttnFwdSm80INS1_25CollectiveMainloopFwdSm80ILi4ELi1ELb0EN4cute5tupleIJNS5_1CILi128EEENS7_ILi96EEENS7_ILi64EEEEEELi64ENS_10bfloat16_tEfNS_4arch4Sm80ELb0ELb1ELb1ELb0ELb0ELb0ELb1ELb0EEENS1_21CollectiveEpilogueFwdINS6_IJS8_SA_S9_EEENS6_IJNS7_ILi1EEESI_SI_EEESC_SE_Li128ELb0ELb1ELb0ELb0EEENS1_19SingleTileSchedulerILb0ELb0ELb1ELi128EEEEEEEEEvNT_6ParamsE --------------------------
	.section	.nv.info._ZN7cutlass13device_kernelIN5flash19enable_sm80_to_sm89INS1_16FlashAttnFwdSm80INS1_25CollectiveMainloopFwdSm80ILi4ELi1ELb0EN4cute5tupleIJNS5_1CILi128EEENS7_ILi96EEENS7_ILi64EEEEEELi64ENS_10bfloat16_tEfNS_4arch4Sm80ELb0ELb1ELb1ELb0ELb0ELb0ELb1ELb0EEENS1_21CollectiveEpilogueFwdINS6_IJS8_SA_S9_EEENS6_IJNS7_ILi1EEESI_SI_EEESC_SE_Li128ELb0ELb1ELb0ELb0EEENS1_19SingleTileSchedulerILb0ELb0ELb1ELi128EEEEEEEEEvNT_6ParamsE,"",@"SHT_CUDA_INFO"
	.sectionflags	@""
	.align	4


	//----- nvinfo : EIATTR_CUDA_API_VERSION
	.align		4
        /*0000*/ 	.byte	0x04, 0x37
        /*0002*/ 	.short	(.L_122 - .L_121)
.L_121:
        /*0004*/ 	.word	0x00000082


	//----- nvinfo : EIATTR_SW2861232_WAR
	.align		4
.L_122:
        /*0008*/ 	.byte	0x01, 0x35
	.zero		2


	//----- nvinfo : EIATTR_PARAM_CBANK
	.align		4
        /*000c*/ 	.byte	0x04, 0x0a
        /*000e*/ 	.short	(.L_124 - .L_123)
	.align		4
.L_123:
        /*0010*/ 	.word	index@(.nv.constant0._ZN7cutlass13device_kernelIN5flash19enable_sm80_to_sm89INS1_16FlashAttnFwdSm80INS1_25CollectiveMainloopFwdSm80ILi4ELi1ELb0EN4cute5tupleIJNS5_1CILi128EEENS7_ILi96EEENS7_ILi64EEEEEELi64ENS_10bfloat16_tEfNS_4arch4Sm80ELb0ELb1ELb1ELb0ELb0ELb0ELb1ELb0EEENS1_21CollectiveEpilogueFwdINS6_IJS8_SA_S9_EEENS6_IJNS7_ILi1EEESI_SI_EEESC_SE_Li128ELb0ELb1ELb0ELb0EEENS1_19SingleTileSchedulerILb0ELb0ELb1ELi128EEEEEEEEEvNT_6ParamsE)
        /*0014*/ 	.short	0x0160
        /*0016*/ 	.short	0x0418


	//----- nvinfo : EIATTR_CBANK_PARAM_SIZE
	.align		4
.L_124:
        /*0018*/ 	.byte	0x03, 0x19
        /*001a*/ 	.short	0x0418


	//----- nvinfo : EIATTR_KPARAM_INFO
	.align		4
        /*001c*/ 	.byte	0x04, 0x17
        /*001e*/ 	.short	(.L_126 - .L_125)
.L_125:
        /*0020*/ 	.word	0x00000000
        /*0024*/ 	.short	0x0000
        /*0026*/ 	.short	0x0000
        /*0028*/ 	.byte	0x00, 0xf0, 0x61, 0x10


	//----- nvinfo : EIATTR_MAXREG_COUNT
	.align		4
.L_126:
        /*002c*/ 	.byte	0x03, 0x1b
        /*002e*/ 	.short	0x00ff


	//----- nvinfo : EIATTR_NUM_BARRIERS
	.align		4
        /*0030*/ 	.byte	0x02, 0x4c
        /*0032*/ 	.byte	0x02
	.zero		1


	//----- nvinfo : EIATTR_ANNOTATIONS
	.align		4
        /*0034*/ 	.byte	0x04, 0x55
        /*0036*/ 	.short	(.L_128 - .L_127)


	//   ....[0]....
.L_127:
        /* <DEDUP_REMOVED lines=45> */


	//----- nvinfo : EIATTR_MERCURY_ISA_VERSION
	.align		4
.L_128:
        /*02f0*/ 	.byte	0x03, 0x5f
        /*02f2*/ 	.short	0x0000


	//----- nvinfo : EIATTR_COOP_GROUP_MASK_REGIDS
	.align		4
        /*02f4*/ 	.byte	0x04, 0x29
        /*02f6*/ 	.short	(.L_130 - .L_129)


	//   ....[0]....
.L_129:
        /*02f8*/ 	.word	0xffffffff


	//   ....[1]....
        /*02fc*/ 	.word	0xffffffff


	//   ....[2]....
        /*0300*/ 	.word	0xffffffff


	//   ....[3]....
        /*0304*/ 	.word	0xffffffff


	//   ....[4]....
        /*0308*/ 	.word	0xffffffff


	//   ....[5]....
        /*030c*/ 	.word	0xffffffff


	//   ....[6]....
        /*0310*/ 	.word	0xffffffff


	//   ....[7]....
        /*0314*/ 	.word	0xffffffff


	//   ....[8]....
        /*0318*/ 	.word	0xffffffff


	//   ....[9]....
        /*031c*/ 	.word	0xffffffff


	//   ....[10]....
        /*0320*/ 	.word	0xffffffff


	//   ....[11]....
        /*0324*/ 	.word	0xffffffff


	//   ....[12]....
        /*0328*/ 	.word	0xffffffff


	//   ....[13]....
        /*032c*/ 	.word	0xffffffff


	//   ....[14]....
        /*0330*/ 	.word	0xffffffff


	//   ....[15]....
        /*0334*/ 	.word	0xffffffff


	//   ....[16]....
        /*0338*/ 	.word	0xffffffff


	//   ....[17]....
        /*033c*/ 	.word	0xffffffff


	//   ....[18]....
        /*0340*/ 	.word	0xffffffff


	//   ....[19]....
        /*0344*/ 	.word	0xffffffff


	//   ....[20]....
        /*0348*/ 	.word	0xffffffff


	//   ....[21]....
        /*034c*/ 	.word	0xffffffff


	//   ....[22]....
        /*0350*/ 	.word	0xffffffff


	//   ....[23]....
        /*0354*/ 	.word	0xffffffff


	//   ....[24]....
        /*0358*/ 	.word	0xffffffff


	//   ....[25]....
        /*035c*/ 	.word	0xffffffff


	//   ....[26]....
        /*0360*/ 	.word	0xffffffff


	//   ....[27]....
        /*0364*/ 	.word	0xffffffff


	//   ....[28]....
        /*0368*/ 	.word	0xffffffff


	//   ....[29]....
        /*036c*/ 	.word	0xffffffff


	//   ....[30]....
        /*0370*/ 	.word	0xffffffff


	//   ....[31]....
        /*0374*/ 	.word	0xffffffff


	//   ....[32]....
        /*0378*/ 	.word	0xffffffff


	//   ....[33]....
        /*037c*/ 	.word	0xffffffff


	//   ....[34]....
        /*0380*/ 	.word	0xffffffff


	//   ....[35]....
        /*0384*/ 	.word	0xffffffff


	//   ....[36]....
        /*0388*/ 	.word	0xffffffff


	//   ....[37]....
        /*038c*/ 	.word	0xffffffff


	//   ....[38]....
        /*0390*/ 	.word	0xffffffff


	//   ....[39]....
        /*0394*/ 	.word	0xffffffff


	//   ....[40]....
        /*0398*/ 	.word	0xffffffff


	//   ....[41]....
        /*039c*/ 	.word	0xffffffff


	//   ....[42]....
        /*03a0*/ 	.word	0xffffffff


	//   ....[43]....
        /*03a4*/ 	.word	0xffffffff


	//   ....[44]....
        /*03a8*/ 	.word	0xffffffff


	//   ....[45]....
        /*03ac*/ 	.word	0xffffffff


	//   ....[46]....
        /*03b0*/ 	.word	0xffffffff


	//   ....[47]....
        /*03b4*/ 	.word	0xffffffff


	//   ....[48]....
        /*03b8*/ 	.word	0xffffffff


	//   ....[49]....
        /*03bc*/ 	.word	0xffffffff


	//   ....[50]....
        /*03c0*/ 	.word	0xffffffff


	//   ....[51]....
        /*03c4*/ 	.word	0xffffffff


	//   ....[52]....
        /*03c8*/ 	.word	0xffffffff


	//   ....[53]....
        /*03cc*/ 	.word	0xffffffff


	//   ....[54]....
        /*03d0*/ 	.word	0xffffffff


	//   ....[55]....
        /*03d4*/ 	.word	0xffffffff


	//   ....[56]....
        /*03d8*/ 	.word	0xffffffff


	//   ....[57]....
        /*03dc*/ 	.word	0xffffffff


	//   ....[58]....
        /*03e0*/ 	.word	0xffffffff


	//   ....[59]....
        /*03e4*/ 	.word	0xffffffff


	//   ....[60]....
        /*03e8*/ 	.word	0xffffffff


	//   ....[61]....
        /*03ec*/ 	.word	0xffffffff


	//   ....[62]....
        /*03f0*/ 	.word	0xffffffff


	//   ....[63]....
        /*03f4*/ 	.word	0xffffffff


	//   ....[64]....
        /*03f8*/ 	.word	0xffffffff


	//   ....[65]....
        /*03fc*/ 	.word	0xffffffff


	//   ....[66]....
        /*0400*/ 	.word	0xffffffff


	//   ....[67]....
        /*0404*/ 	.word	0xffffffff


	//   ....[68]....
        /*0408*/ 	.word	0xffffffff


	//   ....[69]....
        /*040c*/ 	.word	0xffffffff


	//   ....[70]....
        /*0410*/ 	.word	0xffffffff


	//   ....[71]....
        /*0414*/ 	.word	0xffffffff


	//   ....[72]....
        /*0418*/ 	.word	0xffffffff


	//   ....[73]....
        /*041c*/ 	.word	0xffffffff


	//   ....[74]....
        /*0420*/ 	.word	0xffffffff


	//   ....[75]....
        /*0424*/ 	.word	0xffffffff


	//   ....[76]....
        /*0428*/ 	.word	0xffffffff


	//   ....[77]....
        /*042c*/ 	.word	0xffffffff


	//   ....[78]....
        /*0430*/ 	.word	0xffffffff


	//   ....[79]....
        /*0434*/ 	.word	0xffffffff


	//   ....[80]....
        /*0438*/ 	.word	0xffffffff


	//   ....[81]....
        /*043c*/ 	.word	0xffffffff


	//   ....[82]....
        /*0440*/ 	.word	0xffffffff


	//   ....[83]....
        /*0444*/ 	.word	0xffffffff


	//   ....[84]....
        /*0448*/ 	.word	0xffffffff


	//   ....[85]....
        /*044c*/ 	.word	0xffffffff


	//   ....[86]....
        /*0450*/ 	.word	0xffffffff


	//   ....[87]....
        /*0454*/ 	.word	0xffffffff


	//   ....[88]....
        /*0458*/ 	.word	0xffffffff


	//   ....[89]....
        /*045c*/ 	.word	0xffffffff


	//   ....[90]....
        /*0460*/ 	.word	0xffffffff


	//   ....[91]....
        /*0464*/ 	.word	0xffffffff


	//   ....[92]....
        /*0468*/ 	.word	0xffffffff


	//   ....[93]....
        /*046c*/ 	.word	0xffffffff


	//   ....[94]....
        /*0470*/ 	.word	0xffffffff


	//   ....[95]....
        /*0474*/ 	.word	0xffffffff


	//   ....[96]....
        /*0478*/ 	.word	0xffffffff


	//   ....[97]....
        /*047c*/ 	.word	0xffffffff


	//   ....[98]....
        /*0480*/ 	.word	0xffffffff


	//   ....[99]....
        /*0484*/ 	.word	0xffffffff


	//   ....[100]....
        /*0488*/ 	.word	0xffffffff


	//   ....[101]....
        /*048c*/ 	.word	0xffffffff


	//   ....[102]....
        /*0490*/ 	.word	0xffffffff


	//   ....[103]....
        /*0494*/ 	.word	0xffffffff


	//   ....[104]....
        /*0498*/ 	.word	0xffffffff


	//   ....[105]....
        /*049c*/ 	.word	0xffffffff


	//   ....[106]....
        /*04a0*/ 	.word	0xffffffff


	//   ....[107]....
        /*04a4*/ 	.word	0xffffffff


	//----- nvinfo : EIATTR_COOP_GROUP_INSTR_OFFSETS
	.align		4
.L_130:
        /*04a8*/ 	.byte	0x04, 0x28
        /*04aa*/ 	.short	(.L_132 - .L_131)


	//   ....[0]....
.L_131:
        /*04ac*/ 	.word	0x00000c30


	//   ....[1]....
        /*04b0*/ 	.word	0x00000c60


	//   ....[2]....
        /*04b4*/ 	.word	0x00000c90


	//   ....[3]....
        /*04b8*/ 	.word	0x00000cb0


	//   ....[4]....
        /*04bc*/ 	.word	0x00000ce0


	//   ....[5]....
        /*04c0*/ 	.word	0x00000d00


	//   ....[6]....
        /*04c4*/ 	.word	0x00000d40


	//   ....[7]....
        /*04c8*/ 	.word	0x00000d70


	//   ....[8]....
        /*04cc*/ 	.word	0x00000da0


	//   ....[9]....
        /*04d0*/ 	.word	0x00000e20


	//   ....[10]....
        /*04d4*/ 	.word	0x00000e30


	//   ....[11]....
        /*04d8*/ 	.word	0x00000e70


	//   ....[12]....
        /*04dc*/ 	.word	0x00000e90


	//   ....[13]....
        /*04e0*/ 	.word	0x00000ec0


	//   ....[14]....
        /*04e4*/ 	.word	0x00000ee0


	//   ....[15]....
        /*04e8*/ 	.word	0x00000f00


	//   ....[16]....
        /*04ec*/ 	.word	0x00002a30


	//   ....[17]....
        /*04f0*/ 	.word	0x00002cc0


	//   ....[18]....
        /*04f4*/ 	.word	0x000038a0


	//   ....[19]....
        /*04f8*/ 	.word	0x00004300


	//   ....[20]....
        /*04fc*/ 	.word	0x00005260


	//   ....[21]....
        /*0500*/ 	.word	0x00005390


	//   ....[22]....
        /*0504*/ 	.word	0x00005490


	//   ....[23]....
        /*0508*/ 	.word	0x000055b0


	//   ....[24]....
        /*050c*/ 	.word	0x00005ec0


	//   ....[25]....
        /*0510*/ 	.word	0x00005f40


	//   ....[26]....
        /*0514*/ 	.word	0x00006030


	//   ....[27]....
        /*0518*/ 	.word	0x000060d0


	//   ....[28]....
        /*051c*/ 	.word	0x00009990


	//   ....[29]....
        /*0520*/ 	.word	0x0000a4d0


	//   ....[30]....
        /*0524*/ 	.word	0x0000a6f0


	//   ....[31]....
        /*0528*/ 	.word	0x0000ae90


	//   ....[32]....
        /*052c*/ 	.word	0x0000bc00


	//   ....[33]....
        /*0530*/ 	.word	0x0000bca0


	//   ....[34]....
        /*0534*/ 	.word	0x0000bd60


	//   ....[35]....
        /*0538*/ 	.word	0x0000bdb0


	//   ....[36]....
        /*053c*/ 	.word	0x0000c2a0


	//   ....[37]....
        /*0540*/ 	.word	0x0000c3f0


	//   ....[38]....
        /*0544*/ 	.word	0x0000c490


	//   ....[39]....
        /*0548*/ 	.word	0x0000c5f0


	//   ....[40]....
        /*054c*/ 	.word	0x000106e0


	//   ....[41]....
        /*0550*/ 	.word	0x00010720


	//   ....[42]....
        /*0554*/ 	.word	0x000107b0


	//   ....[43]....
        /*0558*/ 	.word	0x00010800


	//   ....[44]....
        /*055c*/ 	.word	0x00010a20


	//   ....[45]....
        /*0560*/ 	.word	0x00010ac0


	//   ....[46]....
        /*0564*/ 	.word	0x00010b50


	//   ....[47]....
        /*0568*/ 	.word	0x00010dc0


	//   ....[48]....
        /*056c*/ 	.word	0x00014fd0


	//   ....[49]....
        /*0570*/ 	.word	0x00015cc0


	//   ....[50]....
        /*0574*/ 	.word	0x00015eb0


	//   ....[51]....
        /*0578*/ 	.word	0x00016640


	//   ....[52]....
        /*057c*/ 	.word	0x00017370


	//   ....[53]....
        /*0580*/ 	.word	0x00017410


	//   ....[54]....
        /*0584*/ 	.word	0x000174d0


	//   ....[55]....
        /*0588*/ 	.word	0x00017520


	//   ....[56]....
        /*058c*/ 	.word	0x000179f0


	//   ....[57]....
        /*0590*/ 	.word	0x00017b40


	//   ....[58]....
        /*0594*/ 	.word	0x00017c20


	//   ....[59]....
        /*0598*/ 	.word	0x00017d80


	//   ....[60]....
        /*059c*/ 	.word	0x0001a1a0


	//   ....[61]....
        /*05a0*/ 	.word	0x0001a1b0


	//   ....[62]....
        /*05a4*/ 	.word	0x0001a1c0


	//   ....[63]....
        /*05a8*/ 	.word	0x0001a1d0


	//   ....[64]....
        /*05ac*/ 	.word	0x0001a200


	//   ....[65]....
        /*05b0*/ 	.word	0x0001a220


	//   ....[66]....
        /*05b4*/ 	.word	0x0001a240


	//   ....[67]....
        /*05b8*/ 	.word	0x0001a250


	//   ....[68]....
        /*05bc*/ 	.word	0x0001b300


	//   ....[69]....
        /*05c0*/ 	.word	0x0001b330


	//   ....[70]....
        /*05c4*/ 	.word	0x0001b360


	//   ....[71]....
        /*05c8*/ 	.word	0x0001b390


	//   ....[72]....
        /*05cc*/ 	.word	0x0001b3d0


	//   ....[73]....
        /*05d0*/ 	.word	0x0001b4b0


	//   ....[74]....
        /*05d4*/ 	.word	0x0001b4c0


	//   ....[75]....
        /*05d8*/ 	.word	0x0001b4f0


	//   ....[76]....
        /*05dc*/ 	.word	0x0001b520


	//   ....[77]....
        /*05e0*/ 	.word	0x0001b560


	//   ....[78]....
        /*05e4*/ 	.word	0x0001b580


	//   ....[79]....
        /*05e8*/ 	.word	0x0001b590


	//   ....[80]....
        /*05ec*/ 	.word	0x0001b5a0


	//   ....[81]....
        /*05f0*/ 	.word	0x0001b6c0


	//   ....[82]....
        /*05f4*/ 	.word	0x0001b6d0


	//   ....[83]....
        /*05f8*/ 	.word	0x0001b750


	//   ....[84]....
        /*05fc*/ 	.word	0x0001b770


	//   ....[85]....
        /*0600*/ 	.word	0x0001b7b0


	//   ....[86]....
        /*0604*/ 	.word	0x0001b7c0


	//   ....[87]....
        /*0608*/ 	.word	0x0001b7d0


	//   ....[88]....
        /*060c*/ 	.word	0x0001b8c0


	//   ....[89]....
        /*0610*/ 	.word	0x0001b8f0


	//   ....[90]....
        /*0614*/ 	.word	0x0001ba20


	//   ....[91]....
        /*0618*/ 	.word	0x0001ba30


	//   ....[92]....
        /*061c*/ 	.word	0x0001bf90


	//   ....[93]....
        /*0620*/ 	.word	0x0001bfd0


	//   ....[94]....
        /*0624*/ 	.word	0x0001c000


	//   ....[95]....
        /*0628*/ 	.word	0x0001c030


	//   ....[96]....
        /*062c*/ 	.word	0x0001c060


	//   ....[97]....
        /*0630*/ 	.word	0x0001c090


	//   ....[98]....
        /*0634*/ 	.word	0x0001c0c0


	//   ....[99]....
        /*0638*/ 	.word	0x0001c0f0


	//   ....[100]....
        /*063c*/ 	.word	0x0001c110


	//   ....[101]....
        /*0640*/ 	.word	0x0001c130


	//   ....[102]....
        /*0644*/ 	.word	0x0001c140


	//   ....[103]....
        /*0648*/ 	.word	0x0001c150


	//   ....[104]....
        /*064c*/ 	.word	0x0001c160


	//   ....[105]....
        /*0650*/ 	.word	0x0001c170


	//   ....[106]....
        /*0654*/ 	.word	0x0001c180


	//   ....[107]....
        /*0658*/ 	.word	0x0001c1b0


	//----- nvinfo : EIATTR_EXIT_INSTR_OFFSETS
	.align		4
.L_132:
        /*065c*/ 	.byte	0x04, 0x1c
        /*065e*/ 	.short	(.L_134 - .L_133)


	//   ....[0]....
.L_133:
        /*0660*/ 	.word	0x00000040


	//   ....[1]....
        /*0664*/ 	.word	0x0001ba50


	//   ....[2]....
        /*0668*/ 	.word	0x0001ba90


	//   ....[3]....
        /*066c*/ 	.word	0x0001c340


	//   ....[4]....
        /*0670*/ 	.word	0x0001c380


	//----- nvinfo : EIATTR_CTAIDZ_USED
	.align		4
.L_134:
        /*0674*/ 	.byte	0x01, 0x04
	.zero		2


	//----- nvinfo : EIATTR_MAX_THREADS
	.align		4
        /*0678*/ 	.byte	0x04, 0x05
        /*067a*/ 	.short	(.L_136 - .L_135)
.L_135:
        /*067c*/ 	.word	0x00000080
        /*0680*/ 	.word	0x00000001
        /*0684*/ 	.word	0x00000001


	//----- nvinfo : EIATTR_CRS_STACK_SIZE
	.align		4
.L_136:
        /*0688*/ 	.byte	0x04, 0x1e
        /*068a*/ 	.short	(.L_138 - .L_137)
.L_137:
        /*068c*/ 	.word	0x00000000
.L_138:


//--------------------- .nv.info._ZN7cutlass13device_kernelIN5flash19enable_sm80_to_sm89INS1_16FlashAttnFwdSm80INS1_25CollectiveMainloopFwdSm80ILi4ELi1ELb0EN4cute5tupleIJNS5_1CILi128EEENS7_ILi96EEENS7_ILi64EEEEEELi64ENS_10bfloat16_tEfNS_4arch4Sm80ELb0ELb1ELb1ELb1ELb0ELb0ELb1ELb0EEENS1_21CollectiveEpilogueFwdINS6_IJS8_SA_S9_EEENS6_IJNS7_ILi1EEESI_SI_EEESC_SE_Li128ELb1ELb1ELb0ELb0EEENS1_19SingleTileSchedulerILb1ELb0ELb1ELi128EEEEEEEEEvNT_6ParamsE --------------------------
	.section	.nv.info._ZN7cutlass13device_kernelIN5flash19enable_sm80_to_sm89INS1_16FlashAttnFwdSm80INS1_25CollectiveMainloopFwdSm80ILi4ELi1ELb0EN4cute5tupleIJNS5_1CILi128EEENS7_ILi96EEENS7_ILi64EEEEEELi64ENS_10bfloat16_tEfNS_4arch4Sm80ELb0ELb1ELb1ELb1ELb0ELb0ELb1ELb0EEENS1_21CollectiveEpilogueFwdINS6_IJS8_SA_S9_EEENS6_IJNS7_ILi1EEESI_SI_EEESC_SE_Li128ELb1ELb1ELb0ELb0EEENS1_19SingleTileSchedulerILb1ELb0ELb1ELi128EEEEEEEEEvNT_6ParamsE,"",@"SHT_CUDA_INFO"
	.sectionflags	@""
	.align	4


	//----- nvinfo : EIATTR_CUDA_API_VERSION
	.align		4
        /*0000*/ 	.byte	0x04, 0x37
        /*0002*/ 	.short	(.L_140 - .L_139)
.L_139:
        /*0004*/ 	.word	0x00000082


	//----- nvinfo : EIATTR_SW2861232_WAR
	.align		4
.L_140:
        /*0008*/ 	.byte	0x01, 0x35
	.zero		2


	//----- nvinfo : EIATTR_PARAM_CBANK
	.align		4
        /*000c*/ 	.byte	0x04, 0x0a
        /*000e*/ 	.short	(.L_142 - .L_141)
	.align		4
.L_141:
        /*0010*/ 	.word	index@(.nv.constant0._ZN7cutlass13device_kernelIN5flash19enable_sm80_to_sm89INS1_16FlashAttnFwdSm80INS1_25CollectiveMainloopFwdSm80ILi4ELi1ELb0EN4cute5tupleIJNS5_1CILi128EEENS7_ILi96EEENS7_ILi64EEEEEELi64ENS_10bfloat16_tEfNS_4arch4Sm80ELb0ELb1ELb1ELb1ELb0ELb0ELb1ELb0EEENS1_21CollectiveEpilogueFwdINS6_IJS8_SA_S9_EEENS6_IJNS7_ILi1EEESI_SI_EEESC_SE_Li128ELb1ELb1ELb0ELb0EEENS1_19SingleTileSchedulerILb1ELb0ELb1ELi128EEEEEEEEEvNT_6ParamsE)
        /*0014*/ 	.short	0x0160
        /*0016*/ 	.short	0x0418


	//----- nvinfo : EIATTR_CBANK_PARAM_SIZE
	.align		4
.L_142:
        /*0018*/ 	.byte	0x03, 0x19
        /*001a*/ 	.short	0x0418


	//----- nvinfo : EIATTR_KPARAM_INFO
	.align		4
        /*001c*/ 	.byte	0x04, 0x17
        /*001e*/ 	.short	(.L_144 - .L_143)
.L_143:
        /*0020*/ 	.word	0x00000000
        /*0024*/ 	.short	0x0000
        /*0026*/ 	.short	0x0000
        /*0028*/ 	.byte	0x00, 0xf0, 0x61, 0x10


	//----- nvinfo : EIATTR_MAXREG_COUNT
	.align		4
.L_144:
        /*002c*/ 	.byte	0x03, 0x1b
        /*002e*/ 	.short	0x00ff


	//----- nvinfo : EIATTR_NUM_BARRIERS
	.align		4
        /*0030*/ 	.byte	0x02, 0x4c
        /*0032*/ 	.byte	0x02
	.zero		1


	//----- nvinfo : EIATTR_ANNOTATIONS
	.align		4
        /*0034*/ 	.byte	0x04, 0x55
        /*0036*/ 	.short	(.L_146 - .L_145)


	//   ....[0]....
.L_145:
        /* <DEDUP_REMOVED lines=43> */


	//----- nvinfo : EIATTR_MERCURY_ISA_VERSION
	.align		4
.L_146:
        /*02d8*/ 	.byte	0x03, 0x5f
        /*02da*/ 	.short	0x0000


	//----- nvinfo : EIATTR_COOP_GROUP_MASK_REGIDS
	.align		4
        /*02dc*/ 	.byte	0x04, 0x29
        /*02de*/ 	.short	(.L_148 - .L_147)


	//   ....[0]....
.L_147:
        /*02e0*/ 	.word	0xffffffff


	//   ....[1]....
        /*02e4*/ 	.word	0xffffffff


	//   ....[2]....
        /*02e8*/ 	.word	0xffffffff


	//   ....[3]....
        /*02ec*/ 	.word	0xffffffff


	//   ....[4]....
        /*02f0*/ 	.word	0xffffffff


	//   ....[5]....
        /*02f4*/ 	.word	0xffffffff


	//   ....[6]....
        /*02f8*/ 	.word	0xffffffff


	//   ....[7]....
        /*02fc*/ 	.word	0xffffffff


	//   ....[8]....
        /*0300*/ 	.word	0xffffffff


	//   ....[9]....
        /*0304*/ 	.word	0xffffffff


	//   ....[10]....
        /*0308*/ 	.word	0xffffffff


	//   ....[11]....
        /*030c*/ 	.word	0xffffffff


	//   ....[12]....
        /*0310*/ 	.word	0xffffffff


	//   ....[13]....
        /*0314*/ 	.word	0xffffffff


	//   ....[14]....
        /*0318*/ 	.word	0xffffffff


	//   ....[15]....
        /*031c*/ 	.word	0xffffffff


	//   ....[16]....
        /*0320*/ 	.word	0xffffffff


	//   ....[17]....
        /*0324*/ 	.word	0xffffffff


	//   ....[18]....
        /*0328*/ 	.word	0xffffffff


	//   ....[19]....
        /*032c*/ 	.word	0xffffffff


	//   ....[20]....
        /*0330*/ 	.word	0xffffffff


	//   ....[21]....
        /*0334*/ 	.word	0xffffffff


	//   ....[22]....
        /*0338*/ 	.word	0xffffffff


	//   ....[23]....
        /*033c*/ 	.word	0xffffffff


	//   ....[24]....
        /*0340*/ 	.word	0xffffffff


	//   ....[25]....
        /*0344*/ 	.word	0xffffffff


	//   ....[26]....
        /*0348*/ 	.word	0xffffffff


	//   ....[27]....
        /*034c*/ 	.word	0xffffffff


	//   ....[28]....
        /*0350*/ 	.word	0xffffffff


	//   ....[29]....
        /*0354*/ 	.word	0xffffffff


	//   ....[30]....
        /*0358*/ 	.word	0xffffffff


	//   ....[31]....
        /*035c*/ 	.word	0xffffffff


	//   ....[32]....
        /*0360*/ 	.word	0xffffffff


	//   ....[33]....
        /*0364*/ 	.word	0xffffffff


	//   ....[34]....
        /*0368*/ 	.word	0xffffffff


	//   ....[35]....
        /*036c*/ 	.word	0xffffffff


	//   ....[36]....
        /*0370*/ 	.word	0xffffffff


	//   ....[37]....
        /*0374*/ 	.word	0xffffffff


	//   ....[38]....
        /*0378*/ 	.word	0xffffffff


	//   ....[39]....
        /*037c*/ 	.word	0xffffffff


	//   ....[40]....
        /*0380*/ 	.word	0xffffffff


	//   ....[41]....
        /*0384*/ 	.word	0xffffffff


	//   ....[42]....
        /*0388*/ 	.word	0xffffffff


	//   ....[43]....
        /*038c*/ 	.word	0xffffffff


	//   ....[44]....
        /*0390*/ 	.word	0xffffffff


	//   ....[45]....
        /*0394*/ 	.word	0xffffffff


	//   ....[46]....
        /*0398*/ 	.word	0xffffffff


	//   ....[47]....
        /*039c*/ 	.word	0xffffffff


	//   ....[48]....
        /*03a0*/ 	.word	0xffffffff


	//   ....[49]....
        /*03a4*/ 	.word	0xffffffff


	//   ....[50]....
        /*03a8*/ 	.word	0xffffffff


	//   ....[51]....
        /*03ac*/ 	.word	0xffffffff


	//   ....[52]....
        /*03b0*/ 	.word	0xffffffff


	//   ....[53]....
        /*03b4*/ 	.word	0xffffffff


	//   ....[54]....
        /*03b8*/ 	.word	0xffffffff


	//   ....[55]....
        /*03bc*/ 	.word	0xffffffff


	//   ....[56]....
        /*03c0*/ 	.word	0xffffffff


	//   ....[57]....
        /*03c4*/ 	.word	0xffffffff


	//   ....[58]....
        /*03c8*/ 	.word	0xffffffff


	//   ....[59]....
        /*03cc*/ 	.word	0xffffffff


	//   ....[60]....
        /*03d0*/ 	.word	0xffffffff


	//   ....[61]....
        /*03d4*/ 	.word	0xffffffff


	//   ....[62]....
        /*03d8*/ 	.word	0xffffffff


	//   ....[63]....
        /*03dc*/ 	.word	0xffffffff


	//   ....[64]....
        /*03e0*/ 	.word	0xffffffff


	//   ....[65]....
        /*03e4*/ 	.word	0xffffffff


	//   ....[66]....
        /*03e8*/ 	.word	0xffffffff


	//   ....[67]....
        /*03ec*/ 	.word	0xffffffff


	//   ....[68]....
        /*03f0*/ 	.word	0xffffffff


	//   ....[69]....
        /*03f4*/ 	.word	0xffffffff


	//   ....[70]....
        /*03f8*/ 	.word	0xffffffff


	//   ....[71]....
        /*03fc*/ 	.word	0xffffffff


	//   ....[72]....
        /*0400*/ 	.word	0xffffffff


	//   ....[73]....
        /*0404*/ 	.word	0xffffffff


	//   ....[74]....
        /*0408*/ 	.word	0xffffffff


	//   ....[75]....
        /*040c*/ 	.word	0xffffffff


	//   ....[76]....
        /*0410*/ 	.word	0xffffffff


	//   ....[77]....
        /*0414*/ 	.word	0xffffffff


	//   ....[78]....
        /*0418*/ 	.word	0xffffffff


	//   ....[79]....
        /*041c*/ 	.word	0xffffffff


	//   ....[80]....
        /*0420*/ 	.word	0xffffffff


	//   ....[81]....
        /*0424*/ 	.word	0xffffffff


	//   ....[82]....
        /*0428*/ 	.word	0xffffffff


	//   ....[83]....
        /*042c*/ 	.word	0xffffffff


	//   ....[84]....
        /*0430*/ 	.word	0xffffffff


	//   ....[85]....
        /*0434*/ 	.word	0xffffffff


	//   ....[86]....
        /*0438*/ 	.word	0xffffffff


	//   ....[87]....
        /*043c*/ 	.word	0xffffffff


	//   ....[88]....
        /*0440*/ 	.word	0xffffffff


	//   ....[89]....
        /*0444*/ 	.word	0xffffffff


	//   ....[90]....
        /*0448*/ 	.word	0xffffffff


	//   ....[91]....
        /*044c*/ 	.word	0xffffffff


	//   ....[92]....
        /*0450*/ 	.word	0xffffffff


	//   ....[93]....
        /*0454*/ 	.word	0xffffffff


	//   ....[94]....
        /*0458*/ 	.word	0xffffffff


	//   ....[95]....
        /*045c*/ 	.word	0xffffffff


	//   ....[96]....
        /*0460*/ 	.word	0xffffffff


	//   ....[97]....
        /*0464*/ 	.word	0xffffffff


	//   ....[98]....
        /*0468*/ 	.word	0xffffffff


	//   ....[99]....
        /*046c*/ 	.word	0xffffffff


	//   ....[100]....
        /*0470*/ 	.word	0xffffffff


	//   ....[101]....
        /*0474*/ 	.word	0xffffffff


	//   ....[102]....
        /*0478*/ 	.word	0xffffffff


	//   ....[103]....
        /*047c*/ 	.word	0xffffffff


	//   ....[104]....
        /*0480*/ 	.word	0xffffffff


	//   ....[105]....
        /*0484*/ 	.word	0xffffffff


	//   ....[106]....
        /*0488*/ 	.word	0xffffffff


	//   ....[107]....
        /*048c*/ 	.word	0xffffffff


	//   ....[108]....
        /*0490*/ 	.word	0xffffffff


	//----- nvinfo : EIATTR_COOP_GROUP_INSTR_OFFSETS
	.align		4
.L_148:
        /*0494*/ 	.byte	0x04, 0x28
        /*0496*/ 	.short	(.L_150 - .L_149)


	//   ....[0]....
.L_149:
        /*0498*/ 	.word	0x00000090


	//   ....[1]....
        /*049c*/ 	.word	0x00001400


	//   ....[2]....
        /*04a0*/ 	.word	0x000014e0


	//   ....[3]....
        /*04a4*/ 	.word	0x00001680


	//   ....[4]....
        /*04a8*/ 	.word	0x000016b0


	//   ....[5]....
        /*04ac*/ 	.word	0x00001740


	//   ....[6]....
        /*04b0*/ 	.word	0x00001770


	//   ....[7]....
        /*04b4*/ 	.word	0x00001800


	//   ....[8]....
        /*04b8*/ 	.word	0x00001830


	//   ....[9]....
        /*04bc*/ 	.word	0x000018c0


	//   ....[10]....
        /*04c0*/ 	.word	0x000018f0


	//   ....[11]....
        /*04c4*/ 	.word	0x00001980


	//   ....[12]....
        /*04c8*/ 	.word	0x000019b0


	//   ....[13]....
        /*04cc*/ 	.word	0x00001a40


	//   ....[14]....
        /*04d0*/ 	.word	0x00001a70


	//   ....[15]....
        /*04d4*/ 	.word	0x00001af0


	//   ....[16]....
        /*04d8*/ 	.word	0x00001b30


	//   ....[17]....
        /*04dc*/ 	.word	0x00003430


	//   ....[18]....
        /*04e0*/ 	.word	0x00003ed0


	//   ....[19]....
        /*04e4*/ 	.word	0x00004f70


	//   ....[20]....
        /*04e8*/ 	.word	0x00005c30


	//   ....[21]....
        /*04ec*/ 	.word	0x00006240


	//   ....[22]....
        /*04f0*/ 	.word	0x00006280


	//   ....[23]....
        /*04f4*/ 	.word	0x000063a0


	//   ....[24]....
        /*04f8*/ 	.word	0x000063e0


	//   ....[25]....
        /*04fc*/ 	.word	0x00007180


	//   ....[26]....
        /*0500*/ 	.word	0x00007230


	//   ....[27]....
        /*0504*/ 	.word	0x00007460


	//   ....[28]....
        /*0508*/ 	.word	0x00007510


	//   ....[29]....
        /*050c*/ 	.word	0x0000ac70


	//   ....[30]....
        /*0510*/ 	.word	0x0000b860


	//   ....[31]....
        /*0514*/ 	.word	0x0000ba80


	//   ....[32]....
        /*0518*/ 	.word	0x0000c240


	//   ....[33]....
        /*051c*/ 	.word	0x0000d1f0


	//   ....[34]....
        /*0520*/ 	.word	0x0000d240


	//   ....[35]....
        /*0524*/ 	.word	0x0000d340


	//   ....[36]....
        /*0528*/ 	.word	0x0000d390


	//   ....[37]....
        /*052c*/ 	.word	0x0000d5e0


	//   ....[38]....
        /*0530*/ 	.word	0x0000d700


	//   ....[39]....
        /*0534*/ 	.word	0x0000d820


	//   ....[40]....
        /*0538*/ 	.word	0x0000d960


	//   ....[41]....
        /*053c*/ 	.word	0x00011ac0


	//   ....[42]....
        /*0540*/ 	.word	0x00011b00


	//   ....[43]....
        /*0544*/ 	.word	0x00011b90


	//   ....[44]....
        /*0548*/ 	.word	0x00011bd0


	//   ....[45]....
        /*054c*/ 	.word	0x00011de0


	//   ....[46]....
        /*0550*/ 	.word	0x00011e90


	//   ....[47]....
        /*0554*/ 	.word	0x00011f40


	//   ....[48]....
        /*0558*/ 	.word	0x000121b0


	//   ....[49]....
        /*055c*/ 	.word	0x00016180


	//   ....[50]....
        /*0560*/ 	.word	0x000170c0


	//   ....[51]....
        /*0564*/ 	.word	0x000172b0


	//   ....[52]....
        /*0568*/ 	.word	0x00017a40


	//   ....[53]....
        /*056c*/ 	.word	0x000187c0


	//   ....[54]....
        /*0570*/ 	.word	0x000188f0


	//   ....[55]....
        /*0574*/ 	.word	0x00018940


	//   ....[56]....
        /*0578*/ 	.word	0x00018aa0


	//   ....[57]....
        /*057c*/ 	.word	0x00018dd0


	//   ....[58]....
        /*0580*/ 	.word	0x00018f20


	//   ....[59]....
        /*0584*/ 	.word	0x00019070


	//   ....[60]....
        /*0588*/ 	.word	0x00019180


	//   ....[61]....
        /*058c*/ 	.word	0x0001b5e0


	//   ....[62]....
        /*0590*/ 	.word	0x0001b5f0


	//   ....[63]....
        /*0594*/ 	.word	0x0001b600


	//   ....[64]....
        /*0598*/ 	.word	0x0001b610


	//   ....[65]....
        /*059c*/ 	.word	0x0001b640


	//   ....[66]....
        /*05a0*/ 	.word	0x0001b660


	//   ....[67]....
        /*05a4*/ 	.word	0x0001b680


	//   ....[68]....
        /*05a8*/ 	.word	0x0001b690


	//   ....[69]....
        /*05ac*/ 	.word	0x0001c970


	//   ....[70]....
        /*05b0*/ 	.word	0x0001c9e0


	//   ....[71]....
        /*05b4*/ 	.word	0x0001ca10


	//   ....[72]....
        /*05b8*/ 	.word	0x0001ca40


	//   ....[73]....
        /*05bc*/ 	.word	0x0001ca80


	//   ....[74]....
        /*05c0*/ 	.word	0x0001cab0


	//   ....[75]....
        /*05c4*/ 	.word	0x0001cae0


	//   ....[76]....
        /*05c8*/ 	.word	0x0001caf0


	//   ....[77]....
        /*05cc*/ 	.word	0x0001cbd0


	//   ....[78]....
        /*05d0*/ 	.word	0x0001cc30


	//   ....[79]....
        /*05d4*/ 	.word	0x0001cc60


	//   ....[80]....
        /*05d8*/ 	.word	0x0001ccc0


	//   ....[81]....
        /*05dc*/ 	.word	0x0001ccd0


	//   ....[82]....
        /*05e0*/ 	.word	0x0001cce0


	//   ....[83]....
        /*05e4*/ 	.word	0x0001cd00


	//   ....[84]....
        /*05e8*/ 	.word	0x0001cd60


	//   ....[85]....
        /*05ec*/ 	.word	0x0001ce10


	//   ....[86]....
        /*05f0*/ 	.word	0x0001ce20


	//   ....[87]....
        /*05f4*/ 	.word	0x0001ce50


	//   ....[88]....
        /*05f8*/ 	.word	0x0001ce60


	//   ....[89]....
        /*05fc*/ 	.word	0x0001ce70


	//   ....[90]....
        /*0600*/ 	.word	0x0001ce80


	//   ....[91]....
        /*0604*/ 	.word	0x0001cf00


	//   ....[92]....
        /*0608*/ 	.word	0x0001cf10


	//   ....[93]....
        /*060c*/ 	.word	0x0001d670


	//   ....[94]....
        /*0610*/ 	.word	0x0001d6b0


	//   ....[95]....
        /*0614*/ 	.word	0x0001d6e0


	//   ....[96]....
        /*0618*/ 	.word	0x0001d710


	//   ....[97]....
        /*061c*/ 	.word	0x0001d740


	//   ....[98]....
        /*0620*/ 	.word	0x0001d770


	//   ....[99]....
        /*0624*/ 	.word	0x0001d7a0


	//   ....[100]....
        /*0628*/ 	.word	0x0001d7c0


	//   ....[101]....
        /*062c*/ 	.word	0x0001d7e0


	//   ....[102]....
        /*0630*/ 	.word	0x0001d810


	//   ....[103]....
        /*0634*/ 	.word	0x0001d820


	//   ....[104]....
        /*0638*/ 	.word	0x0001d830


	//   ....[105]....
        /*063c*/ 	.word	0x0001d840


	//   ....[106]....
        /*0640*/ 	.word	0x0001d850


	//   ....[107]....
        /*0644*/ 	.word	0x0001d880


	//   ....[108]....
        /*0648*/ 	.word	0x0001d8a0


	//----- nvinfo : EIATTR_EXIT_INSTR_OFFSETS
	.align		4
.L_150:
        /*064c*/ 	.byte	0x04, 0x1c
        /*064e*/ 	.short	(.L_152 - .L_151)


	//   ....[0]....
.L_151:
        /*0650*/ 	.word	0x00000370


	//   ....[1]....
        /*0654*/ 	.word	0x0001cfb0


	//   ....[2]....
        /*0658*/ 	.word	0x0001cff0


	//   ....[3]....
        /*065c*/ 	.word	0x0001da00


	//   ....[4]....
        /*0660*/ 	.word	0x0001da40


	//----- nvinfo : EIATTR_CTAIDZ_USED
	.align		4
.L_152:
        /*0664*/ 	.byte	0x01, 0x04
	.zero		2


	//----- nvinfo : EIATTR_MAX_THREADS
	.align		4
        /*0668*/ 	.byte	0x04, 0x05
        /*066a*/ 	.short	(.L_154 - .L_153)
.L_153:
        /*066c*/ 	.word	0x00000080
        /*0670*/ 	.word	0x00000001
        /*0674*/ 	.word	0x00000001


	//----- nvinfo : EIATTR_CRS_STACK_SIZE
	.align		4
.L_154:
        /*0678*/ 	.byte	0x04, 0x1e
        /*067a*/ 	.short	(.L_156 - .L_155)
.L_155:
        /*067c*/ 	.word	0x00000000
.L_156:


//--------------------- .nv.info._ZN7cutlass13device_kernelIN5flash19enable_sm80_to_sm89INS1_16FlashAttnFwdSm80INS1_25CollectiveMainloopFwdSm80ILi4ELi1ELb0EN4cute5tupleIJNS5_1CILi128EEENS7_ILi96EEENS7_ILi64EEEEEELi64ENS_10bfloat16_tEfNS_4arch4Sm80ELb0ELb1ELb1ELb1ELb0ELb1ELb1ELb0EEENS1_21CollectiveEpilogueFwdINS6_IJS8_SA_S9_EEENS6_IJNS7_ILi1EEESI_SI_EEESC_SE_Li128ELb1ELb1ELb0ELb0EEENS1_19SingleTileSchedulerILb1ELb0ELb1ELi128EEEEEEEEEvNT_6ParamsE --------------------------
	.section	.nv.info._ZN7cutlass13device_kernelIN5flash19enable_sm80_to_sm89INS1_16FlashAttnFwdSm80INS1_25CollectiveMainloopFwdSm80ILi4ELi1ELb0EN4cute5tupleIJNS5_1CILi128EEENS7_ILi96EEENS7_ILi64EEEEEELi64ENS_10bfloat16_tEfNS_4arch4Sm80ELb0ELb1ELb1ELb1ELb0ELb1ELb1ELb0EEENS1_21CollectiveEpilogueFwdINS6_IJS8_SA_S9_EEENS6_IJNS7_ILi1EEESI_SI_EEESC_SE_Li128ELb1ELb1ELb0ELb0EEENS1_19SingleTileSchedulerILb1ELb0ELb1ELi128EEEEEEEEEvNT_6ParamsE,"",@"SHT_CUDA_INFO"
	.sectionflags	@""
	.align	4


	//----- nvinfo : EIATTR_CUDA_API_VERSION
	.align		4
        /*0000*/ 	.byte	0x04, 0x37
        /*0002*/ 	.short	(.L_158 - .L_157)
.L_157:
        /*0004*/ 	.word	0x00000082


	//----- nvinfo : EIATTR_SW2861232_WAR
	.align		4
.L_158:
        /*0008*/ 	.byte	0x01, 0x35
	.zero		2


	//----- nvinfo : EIATTR_PARAM_CBANK
	.align		4
        /*000c*/ 	.byte	0x04, 0x0a
        /*000e*/ 	.short	(.L_160 - .L_159)
	.align		4
.L_159:
        /*0010*/ 	.word	index@(.nv.constant0._ZN7cutlass13device_kernelIN5flash19enable_sm80_to_sm89INS1_16FlashAttnFwdSm80INS1_25CollectiveMainloopFwdSm80ILi4ELi1ELb0EN4cute5tupleIJNS5_1CILi128EEENS7_ILi96EEENS7_ILi64EEEEEELi64ENS_10bfloat16_tEfNS_4arch4Sm80ELb0ELb1ELb1ELb1ELb0ELb1ELb1ELb0EEENS1_21CollectiveEpilogueFwdINS6_IJS8_SA_S9_EEENS6_IJNS7_ILi1EEESI_SI_EEESC_SE_Li128ELb1ELb1ELb0ELb0EEENS1_19SingleTileSchedulerILb1ELb0ELb1ELi128EEEEEEEEEvNT_6ParamsE)
        /*0014*/ 	.short	0x0160
        /*0016*/ 	.short	0x0418


	//----- nvinfo : EIATTR_CBANK_PARAM_SIZE
	.align		4
.L_160:
        /*0018*/ 	.byte	0x03, 0x19
        /*001a*/ 	.short	0x0418


	//----- nvinfo : EIATTR_KPARAM_INFO
	.align		4
        /*001c*/ 	.byte	0x04, 0x17
        /*001e*/ 	.short	(.L_162 - .L_161)
.L_161:
        /*0020*/ 	.word	0x00000000
        /*0024*/ 	.short	0x0000
        /*0026*/ 	.short	0x0000
        /*0028*/ 	.byte	0x00, 0xf0, 0x61, 0x10


	//----- nvinfo : EIATTR_MAXREG_COUNT
	.align		4
.L_162:
        /*002c*/ 	.byte	0x03, 0x1b
        /*002e*/ 	.short	0x00ff


	//----- nvinfo : EIATTR_NUM_BARRIERS
	.align		4
        /*0030*/ 	.byte	0x02, 0x4c
        /*0032*/ 	.byte	0x02
	.zero		1


	//----- nvinfo : EIATTR_ANNOTATIONS
	.align		4
        /*0034*/ 	.byte	0x04, 0x55
        /*0036*/ 	.short	(.L_164 - .L_163)


	//   ....[0]....
.L_163:
        /* <DEDUP_REMOVED lines=62> */


	//----- nvinfo : EIATTR_MERCURY_ISA_VERSION
	.align		4
.L_164:
        /*0400*/ 	.byte	0x03, 0x5f
        /*0402*/ 	.short	0x0000


	//----- nvinfo : EIATTR_COOP_GROUP_MASK_REGIDS
	.align		4
        /*0404*/ 	.byte	0x04, 0x29
        /*0406*/ 	.short	(.L_166 - .L_165)


	//   ....[0]....
.L_165:
        /*0408*/ 	.word	0xffffffff


	//   ....[1]....
        /*040c*/ 	.word	0xffffffff


	//   ....[2]....
        /*0410*/ 	.word	0xffffffff


	//   ....[3]....
        /*0414*/ 	.word	0xffffffff


	//   ....[4]....
        /*0418*/ 	.word	0xffffffff


	//   ....[5]....
        /*041c*/ 	.word	0xffffffff


	//   ....[6]....
        /*0420*/ 	.word	0xffffffff


	//   ....[7]....
        /*0424*/ 	.word	0xffffffff


	//   ....[8]....
        /*0428*/ 	.word	0xffffffff


	//   ....[9]....
        /*042c*/ 	.word	0xffffffff


	//   ....[10]....
        /*0430*/ 	.word	0xffffffff


	//   ....[11]....
        /*0434*/ 	.word	0xffffffff


	//   ....[12]....
        /*0438*/ 	.word	0xffffffff


	//   ....[13]....
        /*043c*/ 	.word	0xffffffff


	//   ....[14]....
        /*0440*/ 	.word	0xffffffff


	//   ....[15]....
        /*0444*/ 	.word	0xffffffff


	//   ....[16]....
        /*0448*/ 	.word	0xffffffff


	//   ....[17]....
        /*044c*/ 	.word	0xffffffff


	//   ....[18]....
        /*0450*/ 	.word	0xffffffff


	//   ....[19]....
        /*0454*/ 	.word	0xffffffff


	//   ....[20]....
        /*0458*/ 	.word	0xffffffff


	//   ....[21]....
        /*045c*/ 	.word	0xffffffff


	//   ....[22]....
        /*0460*/ 	.word	0xffffffff


	//   ....[23]....
        /*0464*/ 	.word	0xffffffff


	//   ....[24]....
        /*0468*/ 	.word	0xffffffff


	//   ....[25]....
        /*046c*/ 	.word	0xffffffff


	//   ....[26]....
        /*0470*/ 	.word	0xffffffff


	//   ....[27]....
        /*0474*/ 	.word	0xffffffff


	//   ....[28]....
        /*0478*/ 	.word	0xffffffff


	//   ....[29]....
        /*047c*/ 	.word	0xffffffff


	//   ....[30]....
        /*0480*/ 	.word	0xffffffff


	//   ....[31]....
        /*0484*/ 	.word	0xffffffff


	//   ....[32]....
        /*0488*/ 	.word	0xffffffff


	//   ....[33]....
        /*048c*/ 	.word	0xffffffff


	//   ....[34]....
        /*0490*/ 	.word	0xffffffff


	//   ....[35]....
        /*0494*/ 	.word	0xffffffff


	//   ....[36]....
        /*0498*/ 	.word	0xffffffff


	//   ....[37]....
        /*049c*/ 	.word	0xffffffff


	//   ....[38]....
        /*04a0*/ 	.word	0xffffffff


	//   ....[39]....
        /*04a4*/ 	.word	0xffffffff


	//   ....[40]....
        /*04a8*/ 	.word	0xffffffff


	//   ....[41]....
        /*04ac*/ 	.word	0xffffffff


	//   ....[42]....
        /*04b0*/ 	.word	0xffffffff


	//   ....[43]....
        /*04b4*/ 	.word	0xffffffff


	//   ....[44]....
        /*04b8*/ 	.word	0xffffffff


	//   ....[45]....
        /*04bc*/ 	.word	0xffffffff


	//   ....[46]....
        /*04c0*/ 	.word	0xffffffff


	//   ....[47]....
        /*04c4*/ 	.word	0xffffffff


	//   ....[48]....
        /*04c8*/ 	.word	0xffffffff


	//   ....[49]....
        /*04cc*/ 	.word	0xffffffff


	//   ....[50]....
        /*04d0*/ 	.word	0xffffffff


	//   ....[51]....
        /*04d4*/ 	.word	0xffffffff


	//   ....[52]....
        /*04d8*/ 	.word	0xffffffff


	//   ....[53]....
        /*04dc*/ 	.word	0xffffffff


	//   ....[54]....
        /*04e0*/ 	.word	0xffffffff


	//   ....[55]....
        /*04e4*/ 	.word	0xffffffff


	//   ....[56]....
        /*04e8*/ 	.word	0xffffffff


	//   ....[57]....
        /*04ec*/ 	.word	0xffffffff


	//   ....[58]....
        /*04f0*/ 	.word	0xffffffff


	//   ....[59]....
        /*04f4*/ 	.word	0xffffffff


	//   ....[60]....
        /*04f8*/ 	.word	0xffffffff


	//   ....[61]....
        /*04fc*/ 	.word	0xffffffff


	//   ....[62]....
        /*0500*/ 	.word	0xffffffff


	//   ....[63]....
        /*0504*/ 	.word	0xffffffff


	//   ....[64]....
        /*0508*/ 	.word	0xffffffff


	//   ....[65]....
        /*050c*/ 	.word	0xffffffff


	//   ....[66]....
        /*0510*/ 	.word	0xffffffff


	//   ....[67]....
        /*0514*/ 	.word	0xffffffff


	//   ....[68]....
        /*0518*/ 	.word	0xffffffff


	//   ....[69]....
        /*051c*/ 	.word	0xffffffff


	//   ....[70]....
        /*0520*/ 	.word	0xffffffff


	//   ....[71]....
        /*0524*/ 	.word	0xffffffff


	//   ....[72]....
        /*0528*/ 	.word	0xffffffff


	//   ....[73]....
        /*052c*/ 	.word	0xffffffff


	//   ....[74]....
        /*0530*/ 	.word	0xffffffff


	//   ....[75]....
        /*0534*/ 	.word	0xffffffff


	//   ....[76]....
        /*0538*/ 	.word	0xffffffff


	//   ....[77]....
        /*053c*/ 	.word	0xffffffff


	//   ....[78]....
        /*0540*/ 	.word	0xffffffff


	//   ....[79]....
        /*0544*/ 	.word	0xffffffff


	//   ....[80]....
        /*0548*/ 	.word	0xffffffff


	//   ....[81]....
        /*054c*/ 	.word	0xffffffff


	//   ....[82]....
        /*0550*/ 	.word	0xffffffff


	//   ....[83]....
        /*0554*/ 	.word	0xffffffff


	//   ....[84]....
        /*0558*/ 	.word	0xffffffff


	//   ....[85]....
        /*055c*/ 	.word	0xffffffff


	//   ....[86]....
        /*0560*/ 	.word	0xffffffff


	//   ....[87]....
        /*0564*/ 	.word	0xffffffff


	//   ....[88]....
        /*0568*/ 	.word	0xffffffff


	//   ....[89]....
        /*056c*/ 	.word	0xffffffff


	//   ....[90]....
        /*0570*/ 	.word	0xffffffff


	//   ....[91]....
        /*0574*/ 	.word	0xffffffff


	//   ....[92]....
        /*0578*/ 	.word	0xffffffff


	//   ....[93]....
        /*057c*/ 	.word	0xffffffff


	//   ....[94]....
        /*0580*/ 	.word	0xffffffff


	//   ....[95]....
        /*0584*/ 	.word	0xffffffff


	//   ....[96]....
        /*0588*/ 	.word	0xffffffff


	//   ....[97]....
        /*058c*/ 	.word	0xffffffff


	//   ....[98]....
        /*0590*/ 	.word	0xffffffff


	//   ....[99]....
        /*0594*/ 	.word	0xffffffff


	//   ....[100]....
        /*0598*/ 	.word	0xffffffff


	//   ....[101]....
        /*059c*/ 	.word	0xffffffff


	//   ....[102]....
        /*05a0*/ 	.word	0xffffffff


	//   ....[103]....
        /*05a4*/ 	.word	0xffffffff


	//   ....[104]....
        /*05a8*/ 	.word	0xffffffff


	//   ....[105]....
        /*05ac*/ 	.word	0xffffffff


	//   ....[106]....
        /*05b0*/ 	.word	0xffffffff


	//   ....[107]....
        /*05b4*/ 	.word	0xffffffff


	//   ....[108]....
        /*05b8*/ 	.word	0xffffffff


	//   ....[109]....
        /*05bc*/ 	.word	0xffffffff


	//   ....[110]....
        /*05c0*/ 	.word	0xffffffff


	//   ....[111]....
        /*05c4*/ 	.word	0xffffffff


	//   ....[112]....
        /*05c8*/ 	.word	0xffffffff


	//   ....[113]....
        /*05cc*/ 	.word	0xffffffff


	//   ....[114]....
        /*05d0*/ 	.word	0xffffffff


	//   ....[115]....
        /*05d4*/ 	.word	0xffffffff


	//   ....[116]....
        /*05d8*/ 	.word	0xffffffff


	//   ....[117]....
        /*05dc*/ 	.word	0xffffffff


	//   ....[118]....
        /*05e0*/ 	.word	0xffffffff


	//   ....[119]....
        /*05e4*/ 	.word	0xffffffff


	//   ....[120]....
        /*05e8*/ 	.word	0xffffffff


	//   ....[121]....
        /*05ec*/ 	.word	0xffffffff


	//   ....[122]....
        /*05f0*/ 	.word	0xffffffff


	//   ....[123]....
        /*05f4*/ 	.word	0xffffffff


	//   ....[124]....
        /*05f8*/ 	.word	0xffffffff


	//   ....[125]....
        /*05fc*/ 	.word	0xffffffff


	//   ....[126]....
        /*0600*/ 	.word	0xffffffff


	//   ....[127]....
        /*0604*/ 	.word	0xffffffff


	//   ....[128]....
        /*0608*/ 	.word	0xffffffff


	//   ....[129]....
        /*060c*/ 	.word	0xffffffff


	//   ....[130]....
        /*0610*/ 	.word	0xffffffff


	//   ....[131]....
        /*0614*/ 	.word	0xffffffff


	//   ....[132]....
        /*0618*/ 	.word	0xffffffff


	//   ....[133]....
        /*061c*/ 	.word	0xffffffff


	//   ....[134]....
        /*0620*/ 	.word	0xffffffff


	//   ....[135]....
        /*0624*/ 	.word	0xffffffff


	//   ....[136]....
        /*0628*/ 	.word	0xffffffff


	//   ....[137]....
        /*062c*/ 	.word	0xffffffff


	//   ....[138]....
        /*0630*/ 	.word	0xffffffff


	//   ....[139]....
        /*0634*/ 	.word	0xffffffff


	//   ....[140]....
        /*0638*/ 	.word	0xffffffff


	//----- nvinfo : EIATTR_COOP_GROUP_INSTR_OFFSETS
	.align		4
.L_166:
        /*063c*/ 	.byte	0x04, 0x28
        /*063e*/ 	.short	(.L_168 - .L_167)


	//   ....[0]....
.L_167:
        /*0640*/ 	.word	0x00000090


	//   ....[1]....
        /*0644*/ 	.word	0x00007700


	//   ....[2]....
        /*0648*/ 	.word	0x00007720


	//   ....[3]....
        /*064c*/ 	.word	0x00007930


	//   ....[4]....
        /*0650*/ 	.word	0x00007960


	//   ....[5]....
        /*0654*/ 	.word	0x000079f0


	//   ....[6]....
        /*0658*/ 	.word	0x00007a20


	//   ....[7]....
        /*065c*/ 	.word	0x00007ab0


	//   ....[8]....
        /*0660*/ 	.word	0x00007ae0


	//   ....[9]....
        /*0664*/ 	.word	0x00007b70


	//   ....[10]....
        /*0668*/ 	.word	0x00007ba0


	//   ....[11]....
        /*066c*/ 	.word	0x00007c30


	//   ....[12]....
        /*0670*/ 	.word	0x00007c60


	//   ....[13]....
        /*0674*/ 	.word	0x00007cf0


	//   ....[14]....
        /*0678*/ 	.word	0x00007d20


	//   ....[15]....
        /*067c*/ 	.word	0x00007dd0


	//   ....[16]....
        /*0680*/ 	.word	0x00007df0


	//   ....[17]....
        /*0684*/ 	.word	0x000085c0


	//   ....[18]....
        /*0688*/ 	.word	0x000085e0


	//   ....[19]....
        /*068c*/ 	.word	0x000085f0


	//   ....[20]....
        /*0690*/ 	.word	0x00008600


	//   ....[21]....
        /*0694*/ 	.word	0x00008770


	//   ....[22]....
        /*0698*/ 	.word	0x000087b0


	//   ....[23]....
        /*069c*/ 	.word	0x00008800


	//   ....[24]....
        /*06a0*/ 	.word	0x00008840


	//   ....[25]....
        /*06a4*/ 	.word	0x00008a10


	//   ....[26]....
        /*06a8*/ 	.word	0x00008a50


	//   ....[27]....
        /*06ac*/ 	.word	0x00008aa0


	//   ....[28]....
        /*06b0*/ 	.word	0x00008ae0


	//   ....[29]....
        /*06b4*/ 	.word	0x00008cd0


	//   ....[30]....
        /*06b8*/ 	.word	0x00008d10


	//   ....[31]....
        /*06bc*/ 	.word	0x00008d60


	//   ....[32]....
        /*06c0*/ 	.word	0x00008da0


	//   ....[33]....
        /*06c4*/ 	.word	0x0000ac80


	//   ....[34]....
        /*06c8*/ 	.word	0x0000aca0


	//   ....[35]....
        /*06cc*/ 	.word	0x0000acd0


	//   ....[36]....
        /*06d0*/ 	.word	0x0000ace0


	//   ....[37]....
        /*06d4*/ 	.word	0x0000adc0


	//   ....[38]....
        /*06d8*/ 	.word	0x0000ae00


	//   ....[39]....
        /*06dc*/ 	.word	0x0000ae20


	//   ....[40]....
        /*06e0*/ 	.word	0x0000ae30


	//   ....[41]....
        /*06e4*/ 	.word	0x0000aff0


	//   ....[42]....
        /*06e8*/ 	.word	0x0000b030


	//   ....[43]....
        /*06ec*/ 	.word	0x0000b050


	//   ....[44]....
        /*06f0*/ 	.word	0x0000b060


	//   ....[45]....
        /*06f4*/ 	.word	0x0000b160


	//   ....[46]....
        /*06f8*/ 	.word	0x0000b1a0


	//   ....[47]....
        /*06fc*/ 	.word	0x0000b200


	//   ....[48]....
        /*0700*/ 	.word	0x0000b230


	//   ....[49]....
        /*0704*/ 	.word	0x0000e4d0


	//   ....[50]....
        /*0708*/ 	.word	0x0000e710


	//   ....[51]....
        /*070c*/ 	.word	0x0000f2e0


	//   ....[52]....
        /*0710*/ 	.word	0x0000fd30


	//   ....[53]....
        /*0714*/ 	.word	0x00010d20


	//   ....[54]....
        /*0718*/ 	.word	0x00010e60


	//   ....[55]....
        /*071c*/ 	.word	0x00010f90


	//   ....[56]....
        /*0720*/ 	.word	0x000110c0


	//   ....[57]....
        /*0724*/ 	.word	0x000117a0


	//   ....[58]....
        /*0728*/ 	.word	0x00011830


	//   ....[59]....
        /*072c*/ 	.word	0x000118b0


	//   ....[60]....
        /*0730*/ 	.word	0x000119b0


	//   ....[61]....
        /*0734*/ 	.word	0x000154c0


	//   ....[62]....
        /*0738*/ 	.word	0x00016140


	//   ....[63]....
        /*073c*/ 	.word	0x00016350


	//   ....[64]....
        /*0740*/ 	.word	0x00016b00


	//   ....[65]....
        /*0744*/ 	.word	0x000178d0


	//   ....[66]....
        /*0748*/ 	.word	0x00017a80


	//   ....[67]....
        /*074c*/ 	.word	0x00017cf0


	//   ....[68]....
        /*0750*/ 	.word	0x00017da0


	//   ....[69]....
        /*0754*/ 	.word	0x00017e20


	//   ....[70]....
        /*0758*/ 	.word	0x00017ed0


	//   ....[71]....
        /*075c*/ 	.word	0x00018190


	//   ....[72]....
        /*0760*/ 	.word	0x00018290


	//   ....[73]....
        /*0764*/ 	.word	0x0001c230


	//   ....[74]....
        /*0768*/ 	.word	0x0001c2c0


	//   ....[75]....
        /*076c*/ 	.word	0x0001c3b0


	//   ....[76]....
        /*0770*/ 	.word	0x0001c3e0


	//   ....[77]....
        /*0774*/ 	.word	0x0001c590


	//   ....[78]....
        /*0778*/ 	.word	0x0001c630


	//   ....[79]....
        /*077c*/ 	.word	0x0001c740


	//   ....[80]....
        /*0780*/ 	.word	0x0001c9e0


	//   ....[81]....
        /*0784*/ 	.word	0x00020b50


	//   ....[82]....
        /*0788*/ 	.word	0x00021450


	//   ....[83]....
        /*078c*/ 	.word	0x00021630


	//   ....[84]....
        /*0790*/ 	.word	0x00021db0


	//   ....[85]....
        /*0794*/ 	.word	0x00022bb0


	//   ....[86]....
        /*0798*/ 	.word	0x00022c40


	//   ....[87]....
        /*079c*/ 	.word	0x00022d30


	//   ....[88]....
        /*07a0*/ 	.word	0x00022d80


	//   ....[89]....
        /*07a4*/ 	.word	0x00023140


	//   ....[90]....
        /*07a8*/ 	.word	0x00023280


	//   ....[91]....
        /*07ac*/ 	.word	0x00023380


	//   ....[92]....
        /*07b0*/ 	.word	0x000234e0


	//   ....[93]....
        /*07b4*/ 	.word	0x00025870


	//   ....[94]....
        /*07b8*/ 	.word	0x00025880


	//   ....[95]....
        /*07bc*/ 	.word	0x00025890


	//   ....[96]....
        /*07c0*/ 	.word	0x000258a0


	//   ....[97]....
        /*07c4*/ 	.word	0x000258d0


	//   ....[98]....
        /*07c8*/ 	.word	0x000258f0


	//   ....[99]....
        /*07cc*/ 	.word	0x00025910


	//   ....[100]....
        /*07d0*/ 	.word	0x00025920


	//   ....[101]....
        /*07d4*/ 	.word	0x00026c00


	//   ....[102]....
        /*07d8*/ 	.word	0x00026c60


	//   ....[103]....
        /*07dc*/ 	.word	0x00026c80


	//   ....[104]....
        /*07e0*/ 	.word	0x00026cb0


	//   ....[105]....
        /*07e4*/ 	.word	0x00026cf0


	//   ....[106]....
        /*07e8*/ 	.word	0x00026d20


	//   ....[107]....
        /*07ec*/ 	.word	0x00026d50


	//   ....[108]....
        /*07f0*/ 	.word	0x00026d80


	//   ....[109]....
        /*07f4*/ 	.word	0x00026e70


	//   ....[110]....
        /*07f8*/ 	.word	0x00026e80


	//   ....[111]....
        /*07fc*/ 	.word	0x00026ec0


	//   ....[112]....
        /*0800*/ 	.word	0x00026ef0


	//   ....[113]....
        /*0804*/ 	.word	0x00026f40


	//   ....[114]....
        /*0808*/ 	.word	0x00026f60


	//   ....[115]....
        /*080c*/ 	.word	0x00026f70


	//   ....[116]....
        /*0810*/ 	.word	0x00026fd0


	//   ....[117]....
        /*0814*/ 	.word	0x00027080


	//   ....[118]....
        /*0818*/ 	.word	0x000270b0


	//   ....[119]....
        /*081c*/ 	.word	0x000270e0


	//   ....[120]....
        /*0820*/ 	.word	0x00027100


	//   ....[121]....
        /*0824*/ 	.word	0x00027110


	//   ....[122]....
        /*0828*/ 	.word	0x00027120


	//   ....[123]....
        /*082c*/ 	.word	0x000271a0


	//   ....[124]....
        /*0830*/ 	.word	0x000271b0


	//   ....[125]....
        /*0834*/ 	.word	0x000278d0


	//   ....[126]....
        /*0838*/ 	.word	0x00027910


	//   ....[127]....
        /*083c*/ 	.word	0x00027940


	//   ....[128]....
        /*0840*/ 	.word	0x00027970


	//   ....[129]....
        /*0844*/ 	.word	0x000279a0


	//   ....[130]....
        /*0848*/ 	.word	0x000279d0


	//   ....[131]....
        /*084c*/ 	.word	0x00027a00


	//   ....[132]....
        /*0850*/ 	.word	0x00027a30


	//   ....[133]....
        /*0854*/ 	.word	0x00027a50


	//   ....[134]....
        /*0858*/ 	.word	0x00027a70


	//   ....[135]....
        /*085c*/ 	.word	0x00027a80


	//   ....[136]....
        /*0860*/ 	.word	0x00027a90


	//   ....[137]....
        /*0864*/ 	.word	0x00027aa0


	//   ....[138]....
        /*0868*/ 	.word	0x00027ab0


	//   ....[139]....
        /*086c*/ 	.word	0x00027ac0


	//   ....[140]....
        /*0870*/ 	.word	0x00027af0


	//----- nvinfo : EIATTR_EXIT_INSTR_OFFSETS
	.align		4
.L_168:
        /*0874*/ 	.byte	0x04, 0x1c
        /*0876*/ 	.short	(.L_170 - .L_169)


	//   ....[0]....
.L_169:
        /*0878*/ 	.word	0x00000370


	//   ....[1]....
        /*087c*/ 	.word	0x00027250


	//   ....[2]....
        /*0880*/ 	.word	0x00027290


	//   ....[3]....
        /*0884*/ 	.word	0x00027c80


	//   ....[4]....
        /*0888*/ 	.word	0x00027cc0


	//----- nvinfo : EIATTR_CTAIDZ_USED
	.align		4
.L_170:
        /*088c*/ 	.byte	0x01, 0x04
	.zero		2


	//----- nvinfo : EIATTR_MAX_THREADS
	.align		4
        /*0890*/ 	.byte	0x04, 0x05
        /*0892*/ 	.short	(.L_172 - .L_171)
.L_171:
        /*0894*/ 	.word	0x00000080
        /*0898*/ 	.word	0x00000001
        /*089c*/ 	.word	0x00000001


	//----- nvinfo : EIATTR_CRS_STACK_SIZE
	.align		4
.L_172:
        /*08a0*/ 	.byte	0x04, 0x1e
        /*08a2*/ 	.short	(.L_174 - .L_173)
.L_173:
        /*08a4*/ 	.word	0x00000000
.L_174:


//--------------------- .nv.info._ZN7cutlass13device_kernelIN5flash19enable_sm80_to_sm89INS1_16FlashAttnFwdSm80INS1_25CollectiveMainloopFwdSm80ILi4ELi1ELb0EN4cute5tupleIJNS5_1CILi128EEENS7_ILi112EEENS7_ILi64EEEEEELi64ENS_10bfloat16_tEfNS_4arch4Sm80ELb1ELb0ELb1ELb0ELb0ELb0ELb1ELb0EEENS1_21CollectiveEpilogueFwdINS6_IJS8_SA_S9_EEENS6_IJNS7_ILi1EEESI_SI_EEESC_SE_Li128ELb0ELb1ELb0ELb0EEENS1_30DynamicPersistentTileSchedulerILi128ELi128ELb0ELb1ELb0EEEEEEEEEvNT_6ParamsE --------------------------
	.section	.nv.info._ZN7cutlass13device_kernelIN5flash19enable_sm80_to_sm89INS1_16FlashAttnFwdSm80INS1_25CollectiveMainloopFwdSm80ILi4ELi1ELb0EN4cute5tupleIJNS5_1CILi128EEENS7_ILi112EEENS7_ILi64EEEEEELi64ENS_10bfloat16_tEfNS_4arch4Sm80ELb1ELb0ELb1ELb0ELb0ELb0ELb1ELb0EEENS1_21CollectiveEpilogueFwdINS6_IJS8_SA_S9_EEENS6_IJNS7_ILi1EEESI_SI_EEESC_SE_Li128ELb0ELb1ELb0ELb0EEENS1_30DynamicPersistentTileSchedulerILi128ELi128ELb0ELb1ELb0EEEEEEEEEvNT_6ParamsE,"",@"SHT_CUDA_INFO"
	.sectionflags	@""
	.align	4


	//----- nvinfo : EIATTR_CUDA_API_VERSION
	.align		4
        /*0000*/ 	.byte	0x04, 0x37
        /*0002*/ 	.short	(.L_176 - .L_175)
.L_175:
        /*0004*/ 	.word	0x00000082


	//----- nvinfo : EIATTR_SW2861232_WAR
	.align		4
.L_176:
        /*0008*/ 	.byte	0x01, 0x35
	.zero		2


	//----- nvinfo : EIATTR_PARAM_CBANK
	.align		4
        /*000c*/ 	.byte	0x04, 0x0a
        /*000e*/ 	.short	(.L_178 - .L_177)
	.align		4
.L_177:
        /*0010*/ 	.word	index@(.nv.constant0._ZN7cutlass13device_kernelIN5flash19enable_sm80_to_sm89INS1_16FlashAttnFwdSm80INS1_25CollectiveMainloopFwdSm80ILi4ELi1ELb0EN4cute5tupleIJNS5_1CILi128EEENS7_ILi112EEENS7_ILi64EEEEEELi64ENS_10bfloat16_tEfNS_4arch4Sm80ELb1ELb0ELb1ELb0ELb0ELb0ELb1ELb0EEENS1_21CollectiveEpilogueFwdINS6_IJS8_SA_S9_EEENS6_IJNS7_ILi1EEESI_SI_EEESC_SE_Li128ELb0ELb1ELb0ELb0EEENS1_30DynamicPersistentTileSchedulerILi128ELi128ELb0ELb1ELb0EEEEEEEEEvNT_6ParamsE)
        /*0014*/ 	.short	0x0160
        /*0016*/ 	.short	0x0428


	//----- nvinfo : EIATTR_CBANK_PARAM_SIZE
	.align		4
.L_178:
        /*0018*/ 	.byte	0x03, 0x19
        /*001a*/ 	.short	0x0428


	//----- nvinfo : EIATTR_KPARAM_INFO
	.align		4
        /*001c*/ 	.byte	0x04, 0x17
        /*001e*/ 	.short	(.L_180 - .L_179)
.L_179:
        /*0020*/ 	.word	0x00000000
        /*0024*/ 	.short	0x0000
        /*0026*/ 	.short	0x0000
        /*0028*/ 	.byte	0x00, 0xf0, 0xa1, 0x10


	//----- nvinfo : EIATTR_MAXREG_COUNT
	.align		4
.L_180:
        /*002c*/ 	.byte	0x03, 0x1b
        /*002e*/ 	.short	0x00ff


	//----- nvinfo : EIATTR_NUM_BARRIERS
	.align		4
        /*0030*/ 	.byte	0x02, 0x4c
        /*0032*/ 	.byte	0x06
	.zero		1


	//----- nvinfo : EIATTR_ANNOTATIONS
	.align		4
        /*0034*/ 	.byte	0x04, 0x55
        /*0036*/ 	.short	(.L_182 - .L_181)


	//   ....[0]....
.L_181:
        /* <DEDUP_REMOVED lines=86> */


	//----- nvinfo : EIATTR_MERCURY_ISA_VERSION
	.align		4
.L_182:
        /*0580*/ 	.byte	0x03, 0x5f
        /*0582*/ 	.short	0x0000


	//----- nvinfo : EIATTR_INT_WARP_WIDE_INSTR_OFFSETS
	.align		4
        /*0584*/ 	.byte	0x04, 0x31
        /*0586*/ 	.short	(.L_184 - .L_183)


	//   ....[0]....
.L_183:
        /*0588*/ 	.word	0x000142f0


	//   ....[1]....
        /*058c*/ 	.word	0x00014370


	//----- nvinfo : EIATTR_COOP_GROUP_MASK_REGIDS
	.align		4
.L_184:
        /*0590*/ 	.byte	0x04, 0x29
        /*0592*/ 	.short	(.L_186 - .L_185)


	//   ....[0]....
.L_185:
        /*0594*/ 	.word	0xffffffff


	//   ....[1]....
        /*0598*/ 	.word	0xffffffff


	//   ....[2]....
        /*059c*/ 	.word	0xffffffff


	//   ....[3]....
        /*05a0*/ 	.word	0xffffffff


	//   ....[4]....
        /*05a4*/ 	.word	0xffffffff


	//   ....[5]....
        /*05a8*/ 	.word	0xffffffff


	//   ....[6]....
        /*05ac*/ 	.word	0xffffffff


	//   ....[7]....
        /*05b0*/ 	.word	0xffffffff


	//   ....[8]....
        /*05b4*/ 	.word	0xffffffff


	//   ....[9]....
        /*05b8*/ 	.word	0xffffffff


	//   ....[10]....
        /*05bc*/ 	.word	0xffffffff


	//   ....[11]....
        /*05c0*/ 	.word	0xffffffff


	//   ....[12]....
        /*05c4*/ 	.word	0xffffffff


	//   ....[13]....
        /*05c8*/ 	.word	0xffffffff


	//   ....[14]....
        /*05cc*/ 	.word	0xffffffff


	//   ....[15]....
        /*05d0*/ 	.word	0xffffffff


	//   ....[16]....
        /*05d4*/ 	.word	0xffffffff


	//   ....[17]....
        /*05d8*/ 	.word	0xffffffff


	//   ....[18]....
        /*05dc*/ 	.word	0xffffffff


	//   ....[19]....
        /*05e0*/ 	.word	0xffffffff


	//   ....[20]....
        /*05e4*/ 	.word	0xffffffff


	//   ....[21]....
        /*05e8*/ 	.word	0xffffffff


	//   ....[22]....
        /*05ec*/ 	.word	0xffffffff


	//   ....[23]....
        /*05f0*/ 	.word	0xffffffff


	//   ....[24]....
        /*05f4*/ 	.word	0xffffffff


	//   ....[25]....
        /*05f8*/ 	.word	0xffffffff


	//   ....[26]....
        /*05fc*/ 	.word	0xffffffff


	//   ....[27]....
        /*0600*/ 	.word	0xffffffff


	//   ....[28]....
        /*0604*/ 	.word	0xffffffff


	//   ....[29]....
        /*0608*/ 	.word	0xffffffff


	//   ....[30]....
        /*060c*/ 	.word	0xffffffff


	//   ....[31]....
        /*0610*/ 	.word	0xffffffff


	//   ....[32]....
        /*0614*/ 	.word	0xffffffff


	//   ....[33]....
        /*0618*/ 	.word	0xffffffff


	//   ....[34]....
        /*061c*/ 	.word	0xffffffff


	//   ....[35]....
        /*0620*/ 	.word	0xffffffff


	//   ....[36]....
        /*0624*/ 	.word	0xffffffff


	//   ....[37]....
        /*0628*/ 	.word	0xffffffff


	//   ....[38]....
        /*062c*/ 	.word	0xffffffff


	//   ....[39]....
        /*0630*/ 	.word	0xffffffff


	//   ....[40]....
        /*0634*/ 	.word	0xffffffff


	//   ....[41]....
        /*0638*/ 	.word	0xffffffff


	//   ....[42]....
        /*063c*/ 	.word	0xffffffff


	//   ....[43]....
        /*0640*/ 	.word	0xffffffff


	//   ....[44]....
        /*0644*/ 	.word	0xffffffff


	//   ....[45]....
        /*0648*/ 	.word	0xffffffff


	//   ....[46]....
        /*064c*/ 	.word	0xffffffff


	//   ....[47]....
        /*0650*/ 	.word	0xffffffff


	//   ....[48]....
        /*0654*/ 	.word	0xffffffff


	//   ....[49]....
        /*0658*/ 	.word	0xffffffff


	//   ....[50]....
        /*065c*/ 	.word	0xffffffff


	//   ....[51]....
        /*0660*/ 	.word	0xffffffff


	//   ....[52]....
        /*0664*/ 	.word	0xffffffff


	//   ....[53]....
        /*0668*/ 	.word	0xffffffff


	//   ....[54]....
        /*066c*/ 	.word	0xffffffff


	//   ....[55]....
        /*0670*/ 	.word	0xffffffff


	//   ....[56]....
        /*0674*/ 	.word	0xffffffff


	//   ....[57]....
        /*0678*/ 	.word	0xffffffff


	//   ....[58]....
        /*067c*/ 	.word	0xffffffff


	//   ....[59]....
        /*0680*/ 	.word	0xffffffff


	//   ....[60]....
        /*0684*/ 	.word	0xffffffff


	//   ....[61]....
        /*0688*/ 	.word	0xffffffff


	//   ....[62]....
        /*068c*/ 	.word	0xffffffff


	//   ....[63]....
        /*0690*/ 	.word	0xffffffff


	//   ....[64]....
        /*0694*/ 	.word	0xffffffff


	//   ....[65]....
        /*0698*/ 	.word	0xffffffff


	//   ....[66]....
        /*069c*/ 	.word	0xffffffff


	//   ....[67]....
        /*06a0*/ 	.word	0xffffffff


	//   ....[68]....
        /*06a4*/ 	.word	0xffffffff


	//   ....[69]....
        /*06a8*/ 	.word	0xffffffff


	//   ....[70]....
        /*06ac*/ 	.word	0xffffffff


	//   ....[71]....
        /*06b0*/ 	.word	0xffffffff


	//   ....[72]....
        /*06b4*/ 	.word	0xffffffff


	//   ....[73]....
        /*06b8*/ 	.word	0xffffffff


	//   ....[74]....
        /*06bc*/ 	.word	0xffffffff


	//   ....[75]....
        /*06c0*/ 	.word	0xffffffff


	//   ....[76]....
        /*06c4*/ 	.word	0xffffffff


	//   ....[77]....
        /*06c8*/ 	.word	0xffffffff


	//   ....[78]....
        /*06cc*/ 	.word	0xffffffff


	//   ....[79]....
        /*06d0*/ 	.word	0xffffffff


	//   ....[80]....
        /*06d4*/ 	.word	0xffffffff


	//   ....[81]....
        /*06d8*/ 	.word	0xffffffff


	//   ....[82]....
        /*06dc*/ 	.word	0xffffffff


	//   ....[83]....
        /*06e0*/ 	.word	0xffffffff


	//   ....[84]....
        /*06e4*/ 	.word	0xffffffff


	//   ....[85]....
        /*06e8*/ 	.word	0xffffffff


	//   ....[86]....
        /*06ec*/ 	.word	0xffffffff


	//   ....[87]....
        /*06f0*/ 	.word	0xffffffff


	//   ....[88]....
        /*06f4*/ 	.word	0xffffffff


	//   ....[89]....
        /*06f8*/ 	.word	0xffffffff


	//   ....[90]....
        /*06fc*/ 	.word	0xffffffff


	//   ....[91]....
        /*0700*/ 	.word	0xffffffff


	//   ....[92]....
        /*0704*/ 	.word	0xffffffff


	//   ....[93]....
        /*0708*/ 	.word	0xffffffff


	//   ....[94]....
        /*070c*/ 	.word	0xffffffff


	//   ....[95]....
        /*0710*/ 	.word	0xffffffff


	//   ....[96]....
        /*0714*/ 	.word	0xffffffff


	//   ....[97]....
        /*0718*/ 	.word	0xffffffff


	//   ....[98]....
        /*071c*/ 	.word	0xffffffff


	//   ....[99]....
        /*0720*/ 	.word	0xffffffff


	//   ....[100]....
        /*0724*/ 	.word	0xffffffff


	//   ....[101]....
        /*0728*/ 	.word	0xffffffff


	//   ....[102]....
        /*072c*/ 	.word	0xffffffff


	//   ....[103]....
        /*0730*/ 	.word	0xffffffff


	//   ....[104]....
        /*0734*/ 	.word	0xffffffff


	//   ....[105]....
        /*0738*/ 	.word	0xffffffff


	//   ....[106]....
        /*073c*/ 	.word	0xffffffff


	//   ....[107]....
        /*0740*/ 	.word	0xffffffff


	//   ....[108]....
        /*0744*/ 	.word	0xffffffff


	//   ....[109]....
        /*0748*/ 	.word	0xffffffff


	//   ....[110]....
        /*074c*/ 	.word	0xffffffff


	//   ....[111]....
        /*0750*/ 	.word	0xffffffff


	//   ....[112]....
        /*0754*/ 	.word	0xffffffff


	//   ....[113]....
        /*0758*/ 	.word	0xffffffff


	//   ....[114]....
        /*075c*/ 	.word	0xffffffff


	//   ....[115]....
        /*0760*/ 	.word	0xffffffff


	//   ....[116]....
        /*0764*/ 	.word	0xffffffff


	//   ....[117]....
        /*0768*/ 	.word	0xffffffff


	//   ....[118]....
        /*076c*/ 	.word	0xffffffff


	//   ....[119]....
        /*0770*/ 	.word	0xffffffff


	//   ....[120]....
        /*0774*/ 	.word	0xffffffff


	//   ....[121]....
        /*0778*/ 	.word	0xffffffff


	//   ....[122]....
        /*077c*/ 	.word	0xffffffff


	//   ....[123]....
        /*0780*/ 	.word	0xffffffff


	//   ....[124]....
        /*0784*/ 	.word	0xffffffff


	//   ....[125]....
        /*0788*/ 	.word	0xffffffff


	//   ....[126]....
        /*078c*/ 	.word	0xffffffff


	//   ....[127]....
        /*0790*/ 	.word	0xffffffff


	//   ....[128]....
        /*0794*/ 	.word	0xffffffff


	//   ....[129]....
        /*0798*/ 	.word	0xffffffff


	//   ....[130]....
        /*079c*/ 	.word	0xffffffff


	//   ....[131]....
        /*07a0*/ 	.word	0xffffffff


	//   ....[132]....
        /*07a4*/ 	.word	0xffffffff


	//   ....[133]....
        /*07a8*/ 	.word	0xffffffff


	//   ....[134]....
        /*07ac*/ 	.word	0xffffffff


	//   ....[135]....
        /*07b0*/ 	.word	0xffffffff


	//   ....[136]....
        /*07b4*/ 	.word	0xffffffff


	//   ....[137]....
        /*07b8*/ 	.word	0xffffffff


	//   ....[138]....
        /*07bc*/ 	.word	0xffffffff


	//   ....[139]....
        /*07c0*/ 	.word	0xffffffff


	//----- nvinfo : EIATTR_COOP_GROUP_INSTR_OFFSETS
	.align		4
.L_186:
        /*07c4*/ 	.byte	0x04, 0x28
        /*07c6*/ 	.short	(.L_188 - .L_187)


	//   ....[0]....
.L_187:
        /*07c8*/ 	.word	0x00000050


	//   ....[1]....
        /*07cc*/ 	.word	0x00001560


	//   ....[2]....
        /*07d0*/ 	.word	0x00001580


	//   ....[3]....
        /*07d4*/ 	.word	0x00001670


	//   ....[4]....
        /*07d8*/ 	.word	0x00001680


	//   ....[5]....
        /*07dc*/ 	.word	0x00001760


	//   ....[6]....
        /*07e0*/ 	.word	0x00001780


	//   ....[7]....
        /*07e4*/ 	.word	0x00001860


	//   ....[8]....
        /*07e8*/ 	.word	0x00001870


	//   ....[9]....
        /*07ec*/ 	.word	0x00001950


	//   ....[10]....
        /*07f0*/ 	.word	0x00001970


	//   ....[11]....
        /*07f4*/ 	.word	0x00001a50


	//   ....[12]....
        /*07f8*/ 	.word	0x00001a60


	//   ....[13]....
        /*07fc*/ 	.word	0x00001b40


	//   ....[14]....
        /*0800*/ 	.word	0x00001b60


	//   ....[15]....
        /*0804*/ 	.word	0x00001c40


	//   ....[16]....
        /*0808*/ 	.word	0x00001c50


	//   ....[17]....
        /*080c*/ 	.word	0x00004020


	//   ....[18]....
        /*0810*/ 	.word	0x00004050


	//   ....[19]....
        /*0814*/ 	.word	0x00004af0


	//   ....[20]....
        /*0818*/ 	.word	0x00004b70


	//   ....[21]....
        /*081c*/ 	.word	0x00004b90


	//   ....[22]....
        /*0820*/ 	.word	0x00004bb0


	//   ....[23]....
        /*0824*/ 	.word	0x00004c80


	//   ....[24]....
        /*0828*/ 	.word	0x00004fb0


	//   ....[25]....
        /*082c*/ 	.word	0x00005a40


	//   ....[26]....
        /*0830*/ 	.word	0x00005be0


	//   ....[27]....
        /*0834*/ 	.word	0x00005c30


	//   ....[28]....
        /*0838*/ 	.word	0x00005cb0


	//   ....[29]....
        /*083c*/ 	.word	0x00008c90


	//   ....[30]....
        /*0840*/ 	.word	0x00008f80


	//   ....[31]....
        /*0844*/ 	.word	0x00009860


	//   ....[32]....
        /*0848*/ 	.word	0x00009890


	//   ....[33]....
        /*084c*/ 	.word	0x0000adb0


	//   ....[34]....
        /*0850*/ 	.word	0x0000b140


	//   ....[35]....
        /*0854*/ 	.word	0x0000b210


	//   ....[36]....
        /*0858*/ 	.word	0x0000b4a0


	//   ....[37]....
        /*085c*/ 	.word	0x0000b520


	//   ....[38]....
        /*0860*/ 	.word	0x0000b6f0


	//   ....[39]....
        /*0864*/ 	.word	0x0000b7b0


	//   ....[40]....
        /*0868*/ 	.word	0x0000b960


	//   ....[41]....
        /*086c*/ 	.word	0x00010410


	//   ....[42]....
        /*0870*/ 	.word	0x00010450


	//   ....[43]....
        /*0874*/ 	.word	0x00010490


	//   ....[44]....
        /*0878*/ 	.word	0x00010500


	//   ....[45]....
        /*087c*/ 	.word	0x00010860


	//   ....[46]....
        /*0880*/ 	.word	0x00010af0


	//   ....[47]....
        /*0884*/ 	.word	0x00010b50


	//   ....[48]....
        /*0888*/ 	.word	0x00010d80


	//   ....[49]....
        /*088c*/ 	.word	0x00013af0


	//   ....[50]....
        /*0890*/ 	.word	0x00013b60


	//   ....[51]....
        /*0894*/ 	.word	0x00013b70


	//   ....[52]....
        /*0898*/ 	.word	0x00013b80


	//   ....[53]....
        /*089c*/ 	.word	0x00013bb0


	//   ....[54]....
        /*08a0*/ 	.word	0x00013bd0


	//   ....[55]....
        /*08a4*/ 	.word	0x00013be0


	//   ....[56]....
        /*08a8*/ 	.word	0x00013bf0


	//   ....[57]....
        /*08ac*/ 	.word	0x00014950


	//   ....[58]....
        /*08b0*/ 	.word	0x00014d70


	//   ....[59]....
        /*08b4*/ 	.word	0x00014d90


	//   ....[60]....
        /*08b8*/ 	.word	0x00014da0


	//   ....[61]....
        /*08bc*/ 	.word	0x00014db0


	//   ....[62]....
        /*08c0*/ 	.word	0x00014dc0


	//   ....[63]....
        /*08c4*/ 	.word	0x00014dd0


	//   ....[64]....
        /*08c8*/ 	.word	0x00014de0


	//   ....[65]....
        /*08cc*/ 	.word	0x00014df0


	//   ....[66]....
        /*08d0*/ 	.word	0x00014f60


	//   ....[67]....
        /*08d4*/ 	.word	0x00014f90


	//   ....[68]....
        /*08d8*/ 	.word	0x00014fb0


	//   ....[69]....
        /*08dc*/ 	.word	0x00014fc0


	//   ....[70]....
        /*08e0*/ 	.word	0x00014fe0


	//   ....[71]....
        /*08e4*/ 	.word	0x00015000


	//   ....[72]....
        /*08e8*/ 	.word	0x00015090


	//   ....[73]....
        /*08ec*/ 	.word	0x000150c0


	//   ....[74]....
        /*08f0*/ 	.word	0x00015150


	//   ....[75]....
        /*08f4*/ 	.word	0x00015180


	//   ....[76]....
        /*08f8*/ 	.word	0x00015190


	//   ....[77]....
        /*08fc*/ 	.word	0x000151a0


	//   ....[78]....
        /*0900*/ 	.word	0x000151b0


	//   ....[79]....
        /*0904*/ 	.word	0x000151c0


	//   ....[80]....
        /*0908*/ 	.word	0x00015310


	//   ....[81]....
        /*090c*/ 	.word	0x00015320


	//   ....[82]....
        /*0910*/ 	.word	0x00015850


	//   ....[83]....
        /*0914*/ 	.word	0x00015870


	//   ....[84]....
        /*0918*/ 	.word	0x00015900


	//   ....[85]....
        /*091c*/ 	.word	0x00015910


	//   ....[86]....
        /*0920*/ 	.word	0x00015990


	//   ....[87]....
        /*0924*/ 	.word	0x000159b0


	//   ....[88]....
        /*0928*/ 	.word	0x00015a30


	//   ....[89]....
        /*092c*/ 	.word	0x00015a40


	//   ....[90]....
        /*0930*/ 	.word	0x00015ac0


	//   ....[91]....
        /*0934*/ 	.word	0x00015ae0


	//   ....[92]....
        /*0938*/ 	.word	0x00015b60


	//   ....[93]....
        /*093c*/ 	.word	0x00015b70


	//   ....[94]....
        /*0940*/ 	.word	0x00015bf0


	//   ....[95]....
        /*0944*/ 	.word	0x00015c10


	//   ....[96]....
        /*0948*/ 	.word	0x00015c90


	//   ....[97]....
        /*094c*/ 	.word	0x00015ca0


	//   ....[98]....
        /*0950*/ 	.word	0x00015db0


	//   ....[99]....
        /*0954*/ 	.word	0x00015ea0


	//   ....[100]....
        /*0958*/ 	.word	0x00015f10


	//   ....[101]....
        /*095c*/ 	.word	0x00015f80


	//   ....[102]....
        /*0960*/ 	.word	0x00015fe0


	//   ....[103]....
        /*0964*/ 	.word	0x00016050


	//   ....[104]....
        /*0968*/ 	.word	0x000160c0


	//   ....[105]....
        /*096c*/ 	.word	0x00016130


	//   ....[106]....
        /*0970*/ 	.word	0x00016190


	//   ....[107]....
        /*0974*/ 	.word	0x00016200


	//   ....[108]....
        /*0978*/ 	.word	0x00016270


	//   ....[109]....
        /*097c*/ 	.word	0x000162e0


	//   ....[110]....
        /*0980*/ 	.word	0x00016340


	//   ....[111]....
        /*0984*/ 	.word	0x000163b0


	//   ....[112]....
        /*0988*/ 	.word	0x00016420


	//   ....[113]....
        /*098c*/ 	.word	0x00016490


	//   ....[114]....
        /*0990*/ 	.word	0x000164f0


	//   ....[115]....
        /*0994*/ 	.word	0x00016550


	//   ....[116]....
        /*0998*/ 	.word	0x000165b0


	//   ....[117]....
        /*099c*/ 	.word	0x00016600


	//   ....[118]....
        /*09a0*/ 	.word	0x00016660


	//   ....[119]....
        /*09a4*/ 	.word	0x000166b0


	//   ....[120]....
        /*09a8*/ 	.word	0x00016710


	//   ....[121]....
        /*09ac*/ 	.word	0x00016760


	//   ....[122]....
        /*09b0*/ 	.word	0x000167c0


	//   ....[123]....
        /*09b4*/ 	.word	0x00016830


	//   ....[124]....
        /*09b8*/ 	.word	0x000168a0


	//   ....[125]....
        /*09bc*/ 	.word	0x00016910


	//   ....[126]....
        /*09c0*/ 	.word	0x00016970


	//   ....[127]....
        /*09c4*/ 	.word	0x000169e0


	//   ....[128]....
        /*09c8*/ 	.word	0x00016a50


	//   ....[129]....
        /*09cc*/ 	.word	0x00016ac0


	//   ....[130]....
        /*09d0*/ 	.word	0x00016b20


	//   ....[131]....
        /*09d4*/ 	.word	0x00016b90


	//   ....[132]....
        /*09d8*/ 	.word	0x00016c00


	//   ....[133]....
        /*09dc*/ 	.word	0x00016c70


	//   ....[134]....
        /*09e0*/ 	.word	0x00016cd0


	//   ....[135]....
        /*09e4*/ 	.word	0x00016d40


	//   ....[136]....
        /*09e8*/ 	.word	0x00016db0


	//   ....[137]....
        /*09ec*/ 	.word	0x00016e20


	//   ....[138]....
        /*09f0*/ 	.word	0x00016e80


	//   ....[139]....
        /*09f4*/ 	.word	0x00016ef0


	//----- nvinfo : EIATTR_EXIT_INSTR_OFFSETS
	.align		4
.L_188:
        /*09f8*/ 	.byte	0x04, 0x1c
        /*09fa*/ 	.short	(.L_190 - .L_189)


	//   ....[0]....
.L_189:
        /*09fc*/ 	.word	0x000000a0


	//   ....[1]....
        /*0a00*/ 	.word	0x00015e50


	//----- nvinfo : EIATTR_MAX_THREADS
	.align		4
.L_190:
        /*0a04*/ 	.byte	0x04, 0x05
        /*0a06*/ 	.short	(.L_192 - .L_191)
.L_191:
        /*0a08*/ 	.word	0x00000080
        /*0a0c*/ 	.word	0x00000001
        /*0a10*/ 	.word	0x00000001


	//----- nvinfo : EIATTR_CRS_STACK_SIZE
	.align		4
.L_192:
        /*0a14*/ 	.byte	0x04, 0x1e
        /*0a16*/ 	.short	(.L_194 - .L_193)
.L_193:
        /*0a18*/ 	.word	0x00000000
.L_194:


//--------------------- .nv.info._ZN7cutlass13device_kernelIN5flash19enable_sm80_to_sm89INS1_16FlashAttnFwdSm80INS1_25CollectiveMainloopFwdSm80ILi4ELi1ELb0EN4cute5tupleIJNS5_1CILi128EEENS7_ILi112EEENS7_ILi64EEEEEELi64ENS_10bfloat16_tEfNS_4arch4Sm80ELb1ELb0ELb1ELb1ELb0ELb0ELb1ELb0EEENS1_21CollectiveEpilogueFwdINS6_IJS8_SA_S9_EEENS6_IJNS7_ILi1EEESI_SI_EEESC_SE_Li128ELb1ELb1ELb0ELb0EEENS1_19SingleTileSchedulerILb1ELb0ELb1ELi128EEEEEEEEEvNT_6ParamsE --------------------------
	.section	.nv.info._ZN7cutlass13device_kernelIN5flash19enable_sm80_to_sm89INS1_16FlashAttnFwdSm80INS1_25CollectiveMainloopFwdSm80ILi4ELi1ELb0EN4cute5tupleIJNS5_1CILi128EEENS7_ILi112EEENS7_ILi64EEEEEELi64ENS_10bfloat16_tEfNS_4arch4Sm80ELb1ELb0ELb1ELb1ELb0ELb0ELb1ELb0EEENS1_21CollectiveEpilogueFwdINS6_IJS8_SA_S9_EEENS6_IJNS7_ILi1EEESI_SI_EEESC_SE_Li128ELb1ELb1ELb0ELb0EEENS1_19SingleTileSchedulerILb1ELb0ELb1ELi128EEEEEEEEEvNT_6ParamsE,"",@"SHT_CUDA_INFO"
	.sectionflags	@""
	.align	4


	//----- nvinfo : EIATTR_CUDA_API_VERSION
	.align		4
        /*0000*/ 	.byte	0x04, 0x37
        /*0002*/ 	.short	(.L_196 - .L_195)
.L_195:
        /*0004*/ 	.word	0x00000082


	//----- nvinfo : EIATTR_SW2861232_WAR
	.align		4
.L_196:
        /*0008*/ 	.byte	0x01, 0x35
	.zero		2


	//----- nvinfo : EIATTR_PARAM_CBANK
	.align		4
        /*000c*/ 	.byte	0x04, 0x0a
        /*000e*/ 	.short	(.L_198 - .L_197)
	.align		4
.L_197:
        /*0010*/ 	.word	index@(.nv.constant0._ZN7cutlass13device_kernelIN5flash19enable_sm80_to_sm89INS1_16FlashAttnFwdSm80INS1_25CollectiveMainloopFwdSm80ILi4ELi1ELb0EN4cute5tupleIJNS5_1CILi128EEENS7_ILi112EEENS7_ILi64EEEEEELi64ENS_10bfloat16_tEfNS_4arch4Sm80ELb1ELb0ELb1ELb1ELb0ELb0ELb1ELb0EEENS1_21CollectiveEpilogueFwdINS6_IJS8_SA_S9_EEENS6_IJNS7_ILi1EEESI_SI_EEESC_SE_Li128ELb1ELb1ELb0ELb0EEENS1_19SingleTileSchedulerILb1ELb0ELb1ELi128EEEEEEEEEvNT_6ParamsE)
        /*0014*/ 	.short	0x0160
        /*0016*/ 	.short	0x0418


	//----- nvinfo : EIATTR_CBANK_PARAM_SIZE
	.align		4
.L_198:
        /*0018*/ 	.byte	0x03, 0x19
        /*001a*/ 	.short	0x0418


	//----- nvinfo : EIATTR_KPARAM_INFO
	.align		4
        /*001c*/ 	.byte	0x04, 0x17
        /*001e*/ 	.short	(.L_200 - .L_199)
.L_199:
        /*0020*/ 	.word	0x00000000
        /*0024*/ 	.short	0x0000
        /*0026*/ 	.short	0x0000
        /*0028*/ 	.byte	0x00, 0xf0, 0x61, 0x10


	//----- nvinfo : EIATTR_MAXREG_COUNT
	.align		4
.L_200:
        /*002c*/ 	.byte	0x03, 0x1b
        /*002e*/ 	.short	0x00ff


	//----- nvinfo : EIATTR_NUM_BARRIERS
	.align		4
        /*0030*/ 	.byte	0x02, 0x4c
        /*0032*/ 	.byte	0x02
	.zero		1


	//----- nvinfo : EIATTR_ANNOTATIONS
	.align		4
        /*0034*/ 	.byte	0x04, 0x55
        /*0036*/ 	.short	(.L_202 - .L_201)


	//   ....[0]....
.L_201:
        /* <DEDUP_REMOVED lines=86> */


	//----- nvinfo : EIATTR_MERCURY_ISA_VERSION
	.align		4
.L_202:
        /*0588*/ 	.byte	0x03, 0x5f
        /*058a*/ 	.short	0x0000


	//----- nvinfo : EIATTR_COOP_GROUP_MASK_REGIDS
	.align		4
        /*058c*/ 	.byte	0x04, 0x29
        /*058e*/ 	.short	(.L_204 - .L_203)


	//   ....[0]....
.L_203:
        /*0590*/ 	.word	0xffffffff


	//   ....[1]....
        /*0594*/ 	.word	0xffffffff


	//   ....[2]....
        /*0598*/ 	.word	0xffffffff


	//   ....[3]....
        /*059c*/ 	.word	0xffffffff


	//   ....[4]....
        /*05a0*/ 	.word	0xffffffff


	//   ....[5]....
        /*05a4*/ 	.word	0xffffffff


	//   ....[6]....
        /*05a8*/ 	.word	0xffffffff


	//   ....[7]....
        /*05ac*/ 	.word	0xffffffff


	//   ....[8]....
        /*05b0*/ 	.word	0xffffffff


	//   ....[9]....
        /*05b4*/ 	.word	0xffffffff


	//   ....[10]....
        /*05b8*/ 	.word	0xffffffff


	//   ....[11]....
        /*05bc*/ 	.word	0xffffffff


	//   ....[12]....
        /*05c0*/ 	.word	0xffffffff


	//   ....[13]....
        /*05c4*/ 	.word	0xffffffff


	//   ....[14]....
        /*05c8*/ 	.word	0xffffffff


	//   ....[15]....
        /*05cc*/ 	.word	0xffffffff


	//   ....[16]....
        /*05d0*/ 	.word	0xffffffff


	//   ....[17]....
        /*05d4*/ 	.word	0xffffffff


	//   ....[18]....
        /*05d8*/ 	.word	0xffffffff


	//   ....[19]....
        /*05dc*/ 	.word	0xffffffff


	//   ....[20]....
        /*05e0*/ 	.word	0xffffffff


	//   ....[21]....
        /*05e4*/ 	.word	0xffffffff


	//   ....[22]....
        /*05e8*/ 	.word	0xffffffff


	//   ....[23]....
        /*05ec*/ 	.word	0xffffffff


	//   ....[24]....
        /*05f0*/ 	.word	0xffffffff


	//   ....[25]....
        /*05f4*/ 	.word	0xffffffff


	//   ....[26]....
        /*05f8*/ 	.word	0xffffffff


	//   ....[27]....
        /*05fc*/ 	.word	0xffffffff


	//   ....[28]....
        /*0600*/ 	.word	0xffffffff


	//   ....[29]....
        /*0604*/ 	.word	0xffffffff


	//   ....[30]....
        /*0608*/ 	.word	0xffffffff


	//   ....[31]....
        /*060c*/ 	.word	0xffffffff


	//   ....[32]....
        /*0610*/ 	.word	0xffffffff


	//   ....[33]....
        /*0614*/ 	.word	0xffffffff


	//   ....[34]....
        /*0618*/ 	.word	0xffffffff


	//   ....[35]....
        /*061c*/ 	.word	0xffffffff


	//   ....[36]....
        /*0620*/ 	.word	0xffffffff


	//   ....[37]....
        /*0624*/ 	.word	0xffffffff


	//   ....[38]....
        /*0628*/ 	.word	0xffffffff


	//   ....[39]....
        /*062c*/ 	.word	0xffffffff


	//   ....[40]....
        /*0630*/ 	.word	0xffffffff


	//   ....[41]....
        /*0634*/ 	.word	0xffffffff


	//   ....[42]....
        /*0638*/ 	.word	0xffffffff


	//   ....[43]....
        /*063c*/ 	.word	0xffffffff


	//   ....[44]....
        /*0640*/ 	.word	0xffffffff


	//   ....[45]....
        /*0644*/ 	.word	0xffffffff


	//   ....[46]....
        /*0648*/ 	.word	0xffffffff


	//   ....[47]....
        /*064c*/ 	.word	0xffffffff


	//   ....[48]....
        /*0650*/ 	.word	0xffffffff


	//   ....[49]....
        /*0654*/ 	.word	0xffffffff


	//   ....[50]....
        /*0658*/ 	.word	0xffffffff


	//   ....[51]....
        /*065c*/ 	.word	0xffffffff


	//   ....[52]....
        /*0660*/ 	.word	0xffffffff


	//   ....[53]....
        /*0664*/ 	.word	0xffffffff


	//   ....[54]....
        /*0668*/ 	.word	0xffffffff


	//   ....[55]....
        /*066c*/ 	.word	0xffffffff


	//   ....[56]....
        /*0670*/ 	.word	0xffffffff


	//   ....[57]....
        /*0674*/ 	.word	0xffffffff


	//   ....[58]....
        /*0678*/ 	.word	0xffffffff


	//   ....[59]....
        /*067c*/ 	.word	0xffffffff


	//   ....[60]....
        /*0680*/ 	.word	0xffffffff


	//   ....[61]....
        /*0684*/ 	.word	0xffffffff


	//   ....[62]....
        /*0688*/ 	.word	0xffffffff


	//   ....[63]....
        /*068c*/ 	.word	0xffffffff


	//   ....[64]....
        /*0690*/ 	.word	0xffffffff


	//   ....[65]....
        /*0694*/ 	.word	0xffffffff


	//   ....[66]....
        /*0698*/ 	.word	0xffffffff


	//   ....[67]....
        /*069c*/ 	.word	0xffffffff


	//   ....[68]....
        /*06a0*/ 	.word	0xffffffff


	//   ....[69]....
        /*06a4*/ 	.word	0xffffffff


	//   ....[70]....
        /*06a8*/ 	.word	0xffffffff


	//   ....[71]....
        /*06ac*/ 	.word	0xffffffff


	//   ....[72]....
        /*06b0*/ 	.word	0xffffffff


	//   ....[73]....
        /*06b4*/ 	.word	0xffffffff


	//   ....[74]....
        /*06b8*/ 	.word	0xffffffff


	//   ....[75]....
        /*06bc*/ 	.word	0xffffffff


	//   ....[76]....
        /*06c0*/ 	.word	0xffffffff


	//   ....[77]....
        /*06c4*/ 	.word	0xffffffff


	//   ....[78]....
        /*06c8*/ 	.word	0xffffffff


	//   ....[79]....
        /*06cc*/ 	.word	0xffffffff


	//   ....[80]....
        /*06d0*/ 	.word	0xffffffff


	//   ....[81]....
        /*06d4*/ 	.word	0xffffffff


	//   ....[82]....
        /*06d8*/ 	.word	0xffffffff


	//   ....[83]....
        /*06dc*/ 	.word	0xffffffff


	//   ....[84]....
        /*06e0*/ 	.word	0xffffffff


	//   ....[85]....
        /*06e4*/ 	.word	0xffffffff


	//   ....[86]....
        /*06e8*/ 	.word	0xffffffff


	//   ....[87]....
        /*06ec*/ 	.word	0xffffffff


	//   ....[88]....
        /*06f0*/ 	.word	0xffffffff


	//   ....[89]....
        /*06f4*/ 	.word	0xffffffff


	//   ....[90]....
        /*06f8*/ 	.word	0xffffffff


	//   ....[91]....
        /*06fc*/ 	.word	0xffffffff


	//   ....[92]....
        /*0700*/ 	.word	0xffffffff


	//   ....[93]....
        /*0704*/ 	.word	0xffffffff


	//   ....[94]....
        /*0708*/ 	.word	0xffffffff


	//   ....[95]....
        /*070c*/ 	.word	0xffffffff


	//   ....[96]....
        /*0710*/ 	.word	0xffffffff


	//----- nvinfo : EIATTR_COOP_GROUP_INSTR_OFFSETS
	.align		4
.L_204:
        /*0714*/ 	.byte	0x04, 0x28
        /*0716*/ 	.short	(.L_206 - .L_205)


	//   ....[0]....
.L_205:
        /*0718*/ 	.word	0x00000090


	//   ....[1]....
        /*071c*/ 	.word	0x00001020


	//   ....[2]....
        /*0720*/ 	.word	0x00001050


	//   ....[3]....
        /*0724*/ 	.word	0x000011f0


	//   ....[4]....
        /*0728*/ 	.word	0x00001220


	//   ....[5]....
        /*072c*/ 	.word	0x000012b0


	//   ....[6]....
        /*0730*/ 	.word	0x000012e0


	//   ....[7]....
        /*0734*/ 	.word	0x00001370


	//   ....[8]....
        /*0738*/ 	.word	0x000013a0


	//   ....[9]....
        /*073c*/ 	.word	0x00001430


	//   ....[10]....
        /*0740*/ 	.word	0x00001460


	//   ....[11]....
        /*0744*/ 	.word	0x000014f0


	//   ....[12]....
        /*0748*/ 	.word	0x00001520


	//   ....[13]....
        /*074c*/ 	.word	0x000015b0


	//   ....[14]....
        /*0750*/ 	.word	0x000015e0


	//   ....[15]....
        /*0754*/ 	.word	0x00001660


	//   ....[16]....
        /*0758*/ 	.word	0x000016a0


	//   ....[17]....
        /*075c*/ 	.word	0x00003be0


	//   ....[18]....
        /*0760*/ 	.word	0x00003bf0


	//   ....[19]....
        /*0764*/ 	.word	0x00003c10


	//   ....[20]....
        /*0768*/ 	.word	0x00004d70


	//   ....[21]....
        /*076c*/ 	.word	0x00004da0


	//   ....[22]....
        /*0770*/ 	.word	0x00004db0


	//   ....[23]....
        /*0774*/ 	.word	0x00004df0


	//   ....[24]....
        /*0778*/ 	.word	0x00004e20


	//   ....[25]....
        /*077c*/ 	.word	0x00004e60


	//   ....[26]....
        /*0780*/ 	.word	0x00004e70


	//   ....[27]....
        /*0784*/ 	.word	0x000057a0


	//   ....[28]....
        /*0788*/ 	.word	0x00005820


	//   ....[29]....
        /*078c*/ 	.word	0x00009370


	//   ....[30]....
        /*0790*/ 	.word	0x000094f0


	//   ....[31]....
        /*0794*/ 	.word	0x00009530


	//   ....[32]....
        /*0798*/ 	.word	0x00009600


	//   ....[33]....
        /*079c*/ 	.word	0x0000acf0


	//   ....[34]....
        /*07a0*/ 	.word	0x0000ae00


	//   ....[35]....
        /*07a4*/ 	.word	0x0000b4d0


	//   ....[36]....
        /*07a8*/ 	.word	0x0000b530


	//   ....[37]....
        /*07ac*/ 	.word	0x0000b670


	//   ....[38]....
        /*07b0*/ 	.word	0x0000b7c0


	//   ....[39]....
        /*07b4*/ 	.word	0x0000b800


	//   ....[40]....
        /*07b8*/ 	.word	0x0000b8f0


	//   ....[41]....
        /*07bc*/ 	.word	0x000105c0


	//   ....[42]....
        /*07c0*/ 	.word	0x00010670


	//   ....[43]....
        /*07c4*/ 	.word	0x000106c0


	//   ....[44]....
        /*07c8*/ 	.word	0x00010750


	//   ....[45]....
        /*07cc*/ 	.word	0x000109c0


	//   ....[46]....
        /*07d0*/ 	.word	0x00010a60


	//   ....[47]....
        /*07d4*/ 	.word	0x00010b90


	//   ....[48]....
        /*07d8*/ 	.word	0x00010d80


	//   ....[49]....
        /*07dc*/ 	.word	0x00014550


	//   ....[50]....
        /*07e0*/ 	.word	0x00014560


	//   ....[51]....
        /*07e4*/ 	.word	0x00014570


	//   ....[52]....
        /*07e8*/ 	.word	0x00014580


	//   ....[53]....
        /*07ec*/ 	.word	0x000145b0


	//   ....[54]....
        /*07f0*/ 	.word	0x000145d0


	//   ....[55]....
        /*07f4*/ 	.word	0x000145f0


	//   ....[56]....
        /*07f8*/ 	.word	0x00014600


	//   ....[57]....
        /*07fc*/ 	.word	0x000158d0


	//   ....[58]....
        /*0800*/ 	.word	0x00015940


	//   ....[59]....
        /*0804*/ 	.word	0x00015970


	//   ....[60]....
        /*0808*/ 	.word	0x000159a0


	//   ....[61]....
        /*080c*/ 	.word	0x000159e0


	//   ....[62]....
        /*0810*/ 	.word	0x00015a10


	//   ....[63]....
        /*0814*/ 	.word	0x00015a40


	//   ....[64]....
        /*0818*/ 	.word	0x00015a50


	//   ....[65]....
        /*081c*/ 	.word	0x00015b30


	//   ....[66]....
        /*0820*/ 	.word	0x00015b90


	//   ....[67]....
        /*0824*/ 	.word	0x00015bc0


	//   ....[68]....
        /*0828*/ 	.word	0x00015c20


	//   ....[69]....
        /*082c*/ 	.word	0x00015c30


	//   ....[70]....
        /*0830*/ 	.word	0x00015c40


	//   ....[71]....
        /*0834*/ 	.word	0x00015c60


	//   ....[72]....
        /*0838*/ 	.word	0x00015cc0


	//   ....[73]....
        /*083c*/ 	.word	0x00015d70


	//   ....[74]....
        /*0840*/ 	.word	0x00015d80


	//   ....[75]....
        /*0844*/ 	.word	0x00015db0


	//   ....[76]....
        /*0848*/ 	.word	0x00015dc0


	//   ....[77]....
        /*084c*/ 	.word	0x00015dd0


	//   ....[78]....
        /*0850*/ 	.word	0x00015de0


	//   ....[79]....
        /*0854*/ 	.word	0x00015e60


	//   ....[80]....
        /*0858*/ 	.word	0x00015e70


	//   ....[81]....
        /*085c*/ 	.word	0x000165d0


	//   ....[82]....
        /*0860*/ 	.word	0x00016610


	//   ....[83]....
        /*0864*/ 	.word	0x00016640


	//   ....[84]....
        /*0868*/ 	.word	0x00016670


	//   ....[85]....
        /*086c*/ 	.word	0x000166a0


	//   ....[86]....
        /*0870*/ 	.word	0x000166d0


	//   ....[87]....
        /*0874*/ 	.word	0x00016700


	//   ....[88]....
        /*0878*/ 	.word	0x00016720


	//   ....[89]....
        /*087c*/ 	.word	0x00016740


	//   ....[90]....
        /*0880*/ 	.word	0x00016770


	//   ....[91]....
        /*0884*/ 	.word	0x00016780


	//   ....[92]....
        /*0888*/ 	.word	0x00016790


	//   ....[93]....
        /*088c*/ 	.word	0x000167a0


	//   ....[94]....
        /*0890*/ 	.word	0x000167b0


	//   ....[95]....
        /*0894*/ 	.word	0x000167e0


	//   ....[96]....
        /*0898*/ 	.word	0x00016800


	//----- nvinfo : EIATTR_EXIT_INSTR_OFFSETS
	.align		4
.L_206:
        /*089c*/ 	.byte	0x04, 0x1c
        /*089e*/ 	.short	(.L_208 - .L_207)


	//   ....[0]....
.L_207:
        /*08a0*/ 	.word	0x00000370


	//   ....[1]....
        /*08a4*/ 	.word	0x00015f10


	//   ....[2]....
        /*08a8*/ 	.word	0x00015f50


	//   ....[3]....
        /*08ac*/ 	.word	0x00016960


	//   ....[4]....
        /*08b0*/ 	.word	0x000169a0


	//----- nvinfo : EIATTR_CTAIDZ_USED
	.align		4
.L_208:
        /*08b4*/ 	.byte	0x01, 0x04
	.zero		2


	//----- nvinfo : EIATTR_MAX_THREADS
	.align		4
        /*08b8*/ 	.byte	0x04, 0x05
        /*08ba*/ 	.short	(.L_210 - .L_209)
.L_209:
        /*08bc*/ 	.word	0x00000080
        /*08c0*/ 	.word	0x00000001
        /*08c4*/ 	.word	0x00000001


	//----- nvinfo : EIATTR_CRS_STACK_SIZE
	.align		4
.L_210:
        /*08c8*/ 	.byte	0x04, 0x1e
        /*08ca*/ 	.short	(.L_212 - .L_211)
.L_211:
        /*08cc*/ 	.word	0x00000000
.L_212:


//--------------------- .nv.info._ZN7cutlass13device_kernelIN5flash19enable_sm80_to_sm89INS1_16FlashAttnFwdSm80INS1_25CollectiveMainloopFwdSm80ILi4ELi1ELb0EN4cute5tupleIJNS5_1CILi128EEENS7_ILi112EEENS7_ILi64EEEEEELi64ENS_10bfloat16_tEfNS_4arch4Sm80ELb1ELb0ELb1ELb1ELb0ELb1ELb1ELb0EEENS1_21CollectiveEpilogueFwdINS6_IJS8_SA_S9_EEENS6_IJNS7_ILi1EEESI_SI_EEESC_SE_Li128ELb1ELb1ELb0ELb0EEENS1_19SingleTileSchedulerILb1ELb0ELb1ELi128EEEEEEEEEvNT_6ParamsE --------------------------
	.section	.nv.info._ZN7cutlass13device_kernelIN5flash19enable_sm80_to_sm89INS1_16FlashAttnFwdSm80INS1_25CollectiveMainloopFwdSm80ILi4ELi1ELb0EN4cute5tupleIJNS5_1CILi128EEENS7_ILi112EEENS7_ILi64EEEEEELi64ENS_10bfloat16_tEfNS_4arch4Sm80ELb1ELb0ELb1ELb1ELb0ELb1ELb1ELb0EEENS1_21CollectiveEpilogueFwdINS6_IJS8_SA_S9_EEENS6_IJNS7_ILi1EEESI_SI_EEESC_SE_Li128ELb1ELb1ELb0ELb0EEENS1_19SingleTileSchedulerILb1ELb0ELb1ELi128EEEEEEEEEvNT_6ParamsE,"",@"SHT_CUDA_INFO"
	.sectionflags	@""
	.align	4


	//----- nvinfo : EIATTR_CUDA_API_VERSION
	.align		4
        /*0000*/ 	.byte	0x04, 0x37
        /*0002*/ 	.short	(.L_214 - .L_213)
.L_213:
        /*0004*/ 	.word	0x00000082


	//----- nvinfo : EIATTR_SW2861232_WAR
	.align		4
.L_214:
        /*0008*/ 	.byte	0x01, 0x35
	.zero		2


	//----- nvinfo : EIATTR_PARAM_CBANK
	.align		4
        /*000c*/ 	.byte	0x04, 0x0a
        /*000e*/ 	.short	(.L_216 - .L_215)
	.align		4
.L_215:
        /*0010*/ 	.word	index@(.nv.constant0._ZN7cutlass13device_kernelIN5flash19enable_sm80_to_sm89INS1_16FlashAttnFwdSm80INS1_25CollectiveMainloopFwdSm80ILi4ELi1ELb0EN4cute5tupleIJNS5_1CILi128EEENS7_ILi112EEENS7_ILi64EEEEEELi64ENS_10bfloat16_tEfNS_4arch4Sm80ELb1ELb0ELb1ELb1ELb0ELb1ELb1ELb0EEENS1_21CollectiveEpilogueFwdINS6_IJS8_SA_S9_EEENS6_IJNS7_ILi1EEESI_SI_EEESC_SE_Li128ELb1ELb1ELb0ELb0EEENS1_19SingleTileSchedulerILb1ELb0ELb1ELi128EEEEEEEEEvNT_6ParamsE)
        /*0014*/ 	.short	0x0160
        /*0016*/ 	.short	0x0418


	//----- nvinfo : EIATTR_CBANK_PARAM_SIZE
	.align		4
.L_216:
        /*0018*/ 	.byte	0x03, 0x19
        /*001a*/ 	.short	0x0418


	//----- nvinfo : EIATTR_KPARAM_INFO
	.align		4
        /*001c*/ 	.byte	0x04, 0x17
        /*001e*/ 	.short	(.L_218 - .L_217)
.L_217:
        /*0020*/ 	.word	0x00000000
        /*0024*/ 	.short	0x0000
        /*0026*/ 	.short	0x0000
        /*0028*/ 	.byte	0x00, 0xf0, 0x61, 0x10


	//----- nvinfo : EIATTR_MAXREG_COUNT
	.align		4
.L_218:
        /*002c*/ 	.byte	0x03, 0x1b
        /*002e*/ 	.short	0x00ff


	//----- nvinfo : EIATTR_NUM_BARRIERS
	.align		4
        /*0030*/ 	.byte	0x02, 0x4c
        /*0032*/ 	.byte	0x02
	.zero		1


	//----- nvinfo : EIATTR_ANNOTATIONS
	.align		4
        /*0034*/ 	.byte	0x04, 0x55
        /*0036*/ 	.short	(.L_220 - .L_219)


	//   ....[0]....
.L_219:
        /* <DEDUP_REMOVED lines=89> */


	//----- nvinfo : EIATTR_MERCURY_ISA_VERSION
	.align		4
.L_220:
        /*05b8*/ 	.byte	0x03, 0x5f
        /*05ba*/ 	.short	0x0000


	//----- nvinfo : EIATTR_COOP_GROUP_MASK_REGIDS
	.align		4
        /*05bc*/ 	.byte	0x04, 0x29
        /*05be*/ 	.short	(.L_222 - .L_221)


	//   ....[0]....
.L_221:
        /*05c0*/ 	.word	0xffffffff


	//   ....[1]....
        /*05c4*/ 	.word	0xffffffff


	//   ....[2]....
        /*05c8*/ 	.word	0xffffffff


	//   ....[3]....
        /*05cc*/ 	.word	0xffffffff


	//   ....[4]....
        /*05d0*/ 	.word	0xffffffff


	//   ....[5]....
        /*05d4*/ 	.word	0xffffffff


	//   ....[6]....
        /*05d8*/ 	.word	0xffffffff


	//   ....[7]....
        /*05dc*/ 	.word	0xffffffff


	//   ....[8]....
        /*05e0*/ 	.word	0xffffffff


	//   ....[9]....
        /*05e4*/ 	.word	0xffffffff


	//   ....[10]....
        /*05e8*/ 	.word	0xffffffff


	//   ....[11]....
        /*05ec*/ 	.word	0xffffffff


	//   ....[12]....
        /*05f0*/ 	.word	0xffffffff


	//   ....[13]....
        /*05f4*/ 	.word	0xffffffff


	//   ....[14]....
        /*05f8*/ 	.word	0xffffffff


	//   ....[15]....
        /*05fc*/ 	.word	0xffffffff


	//   ....[16]....
        /*0600*/ 	.word	0xffffffff


	//   ....[17]....
        /*0604*/ 	.word	0xffffffff


	//   ....[18]....
        /*0608*/ 	.word	0xffffffff


	//   ....[19]....
        /*060c*/ 	.word	0xffffffff


	//   ....[20]....
        /*0610*/ 	.word	0xffffffff


	//   ....[21]....
        /*0614*/ 	.word	0xffffffff


	//   ....[22]....
        /*0618*/ 	.word	0xffffffff


	//   ....[23]....
        /*061c*/ 	.word	0xffffffff


	//   ....[24]....
        /*0620*/ 	.word	0xffffffff


	//   ....[25]....
        /*0624*/ 	.word	0xffffffff


	//   ....[26]....
        /*0628*/ 	.word	0xffffffff


	//   ....[27]....
        /*062c*/ 	.word	0xffffffff


	//   ....[28]....
        /*0630*/ 	.word	0xffffffff


	//   ....[29]....
        /*0634*/ 	.word	0xffffffff


	//   ....[30]....
        /*0638*/ 	.word	0xffffffff


	//   ....[31]....
        /*063c*/ 	.word	0xffffffff


	//   ....[32]....
        /*0640*/ 	.word	0xffffffff


	//   ....[33]....
        /*0644*/ 	.word	0xffffffff


	//   ....[34]....
        /*0648*/ 	.word	0xffffffff


	//   ....[35]....
        /*064c*/ 	.word	0xffffffff


	//   ....[36]....
        /*0650*/ 	.word	0xffffffff


	//   ....[37]....
        /*0654*/ 	.word	0xffffffff


	//   ....[38]....
        /*0658*/ 	.word	0xffffffff


	//   ....[39]....
        /*065c*/ 	.word	0xffffffff


	//   ....[40]....
        /*0660*/ 	.word	0xffffffff


	//   ....[41]....
        /*0664*/ 	.word	0xffffffff


	//   ....[42]....
        /*0668*/ 	.word	0xffffffff


	//   ....[43]....
        /*066c*/ 	.word	0xffffffff


	//   ....[44]....
        /*0670*/ 	.word	0xffffffff


	//   ....[45]....
        /*0674*/ 	.word	0xffffffff


	//   ....[46]....
        /*0678*/ 	.word	0xffffffff


	//   ....[47]....
        /*067c*/ 	.word	0xffffffff


	//   ....[48]....
        /*0680*/ 	.word	0xffffffff


	//   ....[49]....
        /*0684*/ 	.word	0xffffffff


	//   ....[50]....
        /*0688*/ 	.word	0xffffffff


	//   ....[51]....
        /*068c*/ 	.word	0xffffffff


	//   ....[52]....
        /*0690*/ 	.word	0xffffffff


	//   ....[53]....
        /*0694*/ 	.word	0xffffffff


	//   ....[54]....
        /*0698*/ 	.word	0xffffffff


	//   ....[55]....
        /*069c*/ 	.word	0xffffffff


	//   ....[56]....
        /*06a0*/ 	.word	0xffffffff


	//   ....[57]....
        /*06a4*/ 	.word	0xffffffff


	//   ....[58]....
        /*06a8*/ 	.word	0xffffffff


	//   ....[59]....
        /*06ac*/ 	.word	0xffffffff


	//   ....[60]....
        /*06b0*/ 	.word	0xffffffff


	//   ....[61]....
        /*06b4*/ 	.word	0xffffffff


	//   ....[62]....
        /*06b8*/ 	.word	0xffffffff


	//   ....[63]....
        /*06bc*/ 	.word	0xffffffff


	//   ....[64]....
        /*06c0*/ 	.word	0xffffffff


	//   ....[65]....
        /*06c4*/ 	.word	0xffffffff


	//   ....[66]....
        /*06c8*/ 	.word	0xffffffff


	//   ....[67]....
        /*06cc*/ 	.word	0xffffffff


	//   ....[68]....
        /*06d0*/ 	.word	0xffffffff


	//   ....[69]....
        /*06d4*/ 	.word	0xffffffff


	//   ....[70]....
        /*06d8*/ 	.word	0xffffffff


	//   ....[71]....
        /*06dc*/ 	.word	0xffffffff


	//   ....[72]....
        /*06e0*/ 	.word	0xffffffff


	//   ....[73]....
        /*06e4*/ 	.word	0xffffffff


	//   ....[74]....
        /*06e8*/ 	.word	0xffffffff


	//   ....[75]....
        /*06ec*/ 	.word	0xffffffff


	//   ....[76]....
        /*06f0*/ 	.word	0xffffffff


	//   ....[77]....
        /*06f4*/ 	.word	0xffffffff


	//   ....[78]....
        /*06f8*/ 	.word	0xffffffff


	//   ....[79]....
        /*06fc*/ 	.word	0xffffffff


	//   ....[80]....
        /*0700*/ 	.word	0xffffffff


	//   ....[81]....
        /*0704*/ 	.word	0xffffffff


	//   ....[82]....
        /*0708*/ 	.word	0xffffffff


	//   ....[83]....
        /*070c*/ 	.word	0xffffffff


	//   ....[84]....
        /*0710*/ 	.word	0xffffffff


	//   ....[85]....
        /*0714*/ 	.word	0xffffffff


	//   ....[86]....
        /*0718*/ 	.word	0xffffffff


	//   ....[87]....
        /*071c*/ 	.word	0xffffffff


	//   ....[88]....
        /*0720*/ 	.word	0xffffffff


	//   ....[89]....
        /*0724*/ 	.word	0xffffffff


	//   ....[90]....
        /*0728*/ 	.word	0xffffffff


	//   ....[91]....
        /*072c*/ 	.word	0xffffffff


	//   ....[92]....
        /*0730*/ 	.word	0xffffffff


	//   ....[93]....
        /*0734*/ 	.word	0xffffffff


	//   ....[94]....
        /*0738*/ 	.word	0xffffffff


	//   ....[95]....
        /*073c*/ 	.word	0xffffffff


	//   ....[96]....
        /*0740*/ 	.word	0xffffffff


	//   ....[97]....
        /*0744*/ 	.word	0xffffffff


	//   ....[98]....
        /*0748*/ 	.word	0xffffffff


	//   ....[99]....
        /*074c*/ 	.word	0xffffffff


	//   ....[100]....
        /*0750*/ 	.word	0xffffffff


	//   ....[101]....
        /*0754*/ 	.word	0xffffffff


	//   ....[102]....
        /*0758*/ 	.word	0xffffffff


	//   ....[103]....
        /*075c*/ 	.word	0xffffffff


	//   ....[104]....
        /*0760*/ 	.word	0xffffffff


	//   ....[105]....
        /*0764*/ 	.word	0xffffffff


	//   ....[106]....
        /*0768*/ 	.word	0xffffffff


	//   ....[107]....
        /*076c*/ 	.word	0xffffffff


	//   ....[108]....
        /*0770*/ 	.word	0xffffffff


	//   ....[109]....
        /*0774*/ 	.word	0xffffffff


	//   ....[110]....
        /*0778*/ 	.word	0xffffffff


	//   ....[111]....
        /*077c*/ 	.word	0xffffffff


	//   ....[112]....
        /*0780*/ 	.word	0xffffffff


	//   ....[113]....
        /*0784*/ 	.word	0xffffffff


	//   ....[114]....
        /*0788*/ 	.word	0xffffffff


	//   ....[115]....
        /*078c*/ 	.word	0xffffffff


	//   ....[116]....
        /*0790*/ 	.word	0xffffffff


	//   ....[117]....
        /*0794*/ 	.word	0xffffffff


	//   ....[118]....
        /*0798*/ 	.word	0xffffffff


	//   ....[119]....
        /*079c*/ 	.word	0xffffffff


	//   ....[120]....
        /*07a0*/ 	.word	0xffffffff


	//   ....[121]....
        /*07a4*/ 	.word	0xffffffff


	//   ....[122]....
        /*07a8*/ 	.word	0xffffffff


	//   ....[123]....
        /*07ac*/ 	.word	0xffffffff


	//   ....[124]....
        /*07b0*/ 	.word	0xffffffff


	//   ....[125]....
        /*07b4*/ 	.word	0xffffffff


	//   ....[126]....
        /*07b8*/ 	.word	0xffffffff


	//   ....[127]....
        /*07bc*/ 	.word	0xffffffff


	//   ....[128]....
        /*07c0*/ 	.word	0xffffffff


	//----- nvinfo : EIATTR_COOP_GROUP_INSTR_OFFSETS
	.align		4
.L_222:
        /*07c4*/ 	.byte	0x04, 0x28
        /*07c6*/ 	.short	(.L_224 - .L_223)


	//   ....[0]....
.L_223:
        /*07c8*/ 	.word	0x00000090


	//   ....[1]....
        /*07cc*/ 	.word	0x00008ae0


	//   ....[2]....
        /*07d0*/ 	.word	0x00008b10


	//   ....[3]....
        /*07d4*/ 	.word	0x00008d30


	//   ....[4]....
        /*07d8*/ 	.word	0x00008d60


	//   ....[5]....
        /*07dc*/ 	.word	0x00008df0


	//   ....[6]....
        /*07e0*/ 	.word	0x00008e20


	//   ....[7]....
        /*07e4*/ 	.word	0x00008eb0


	//   ....[8]....
        /*07e8*/ 	.word	0x00008ee0


	//   ....[9]....
        /*07ec*/ 	.word	0x00008f70


	//   ....[10]....
        /*07f0*/ 	.word	0x00008fa0


	//   ....[11]....
        /*07f4*/ 	.word	0x00009030


	//   ....[12]....
        /*07f8*/ 	.word	0x00009060


	//   ....[13]....
        /*07fc*/ 	.word	0x000090f0


	//   ....[14]....
        /*0800*/ 	.word	0x00009120


	//   ....[15]....
        /*0804*/ 	.word	0x000091e0


	//   ....[16]....
        /*0808*/ 	.word	0x00009220


	//   ....[17]....
        /*080c*/ 	.word	0x00009af0


	//   ....[18]....
        /*0810*/ 	.word	0x00009b10


	//   ....[19]....
        /*0814*/ 	.word	0x00009b20


	//   ....[20]....
        /*0818*/ 	.word	0x00009b30


	//   ....[21]....
        /*081c*/ 	.word	0x00009ca0


	//   ....[22]....
        /*0820*/ 	.word	0x00009ce0


	//   ....[23]....
        /*0824*/ 	.word	0x00009d30


	//   ....[24]....
        /*0828*/ 	.word	0x00009d70


	//   ....[25]....
        /*082c*/ 	.word	0x00009f40


	//   ....[26]....
        /*0830*/ 	.word	0x00009f80


	//   ....[27]....
        /*0834*/ 	.word	0x00009fd0


	//   ....[28]....
        /*0838*/ 	.word	0x0000a010


	//   ....[29]....
        /*083c*/ 	.word	0x0000a200


	//   ....[30]....
        /*0840*/ 	.word	0x0000a240


	//   ....[31]....
        /*0844*/ 	.word	0x0000a290


	//   ....[32]....
        /*0848*/ 	.word	0x0000a2d0


	//   ....[33]....
        /*084c*/ 	.word	0x0000c1a0


	//   ....[34]....
        /*0850*/ 	.word	0x0000c1c0


	//   ....[35]....
        /*0854*/ 	.word	0x0000c1f0


	//   ....[36]....
        /*0858*/ 	.word	0x0000c200


	//   ....[37]....
        /*085c*/ 	.word	0x0000c2e0


	//   ....[38]....
        /*0860*/ 	.word	0x0000c320


	//   ....[39]....
        /*0864*/ 	.word	0x0000c340


	//   ....[40]....
        /*0868*/ 	.word	0x0000c350


	//   ....[41]....
        /*086c*/ 	.word	0x0000c510


	//   ....[42]....
        /*0870*/ 	.word	0x0000c550


	//   ....[43]....
        /*0874*/ 	.word	0x0000c570


	//   ....[44]....
        /*0878*/ 	.word	0x0000c580


	//   ....[45]....
        /*087c*/ 	.word	0x0000c680


	//   ....[46]....
        /*0880*/ 	.word	0x0000c6c0


	//   ....[47]....
        /*0884*/ 	.word	0x0000c720


	//   ....[48]....
        /*0888*/ 	.word	0x0000c750


	//   ....[49]....
        /*088c*/ 	.word	0x00010660


	//   ....[50]....
        /*0890*/ 	.word	0x00010680


	//   ....[51]....
        /*0894*/ 	.word	0x000106a0


	//   ....[52]....
        /*0898*/ 	.word	0x000117a0


	//   ....[53]....
        /*089c*/ 	.word	0x000117e0


	//   ....[54]....
        /*08a0*/ 	.word	0x00011800


	//   ....[55]....
        /*08a4*/ 	.word	0x00011840


	//   ....[56]....
        /*08a8*/ 	.word	0x00011850


	//   ....[57]....
        /*08ac*/ 	.word	0x000118b0


	//   ....[58]....
        /*08b0*/ 	.word	0x000118c0


	//   ....[59]....
        /*08b4*/ 	.word	0x000121d0


	//   ....[60]....
        /*08b8*/ 	.word	0x00012250


	//   ....[61]....
        /*08bc*/ 	.word	0x00015f00


	//   ....[62]....
        /*08c0*/ 	.word	0x00015f50


	//   ....[63]....
        /*08c4*/ 	.word	0x00015fa0


	//   ....[64]....
        /*08c8*/ 	.word	0x00015ff0


	//   ....[65]....
        /*08cc*/ 	.word	0x00017710


	//   ....[66]....
        /*08d0*/ 	.word	0x00017860


	//   ....[67]....
        /*08d4*/ 	.word	0x00017c80


	//   ....[68]....
        /*08d8*/ 	.word	0x00017dc0


	//   ....[69]....
        /*08dc*/ 	.word	0x000180a0


	//   ....[70]....
        /*08e0*/ 	.word	0x00018230


	//   ....[71]....
        /*08e4*/ 	.word	0x000182c0


	//   ....[72]....
        /*08e8*/ 	.word	0x00018400


	//   ....[73]....
        /*08ec*/ 	.word	0x0001cf80


	//   ....[74]....
        /*08f0*/ 	.word	0x0001d010


	//   ....[75]....
        /*08f4*/ 	.word	0x0001d040


	//   ....[76]....
        /*08f8*/ 	.word	0x0001d0e0


	//   ....[77]....
        /*08fc*/ 	.word	0x0001d3e0


	//   ....[78]....
        /*0900*/ 	.word	0x0001d480


	//   ....[79]....
        /*0904*/ 	.word	0x0001d5d0


	//   ....[80]....
        /*0908*/ 	.word	0x0001d730


	//   ....[81]....
        /*090c*/ 	.word	0x00020c50


	//   ....[82]....
        /*0910*/ 	.word	0x00020c60


	//   ....[83]....
        /*0914*/ 	.word	0x00020c70


	//   ....[84]....
        /*0918*/ 	.word	0x00020c80


	//   ....[85]....
        /*091c*/ 	.word	0x00020cb0


	//   ....[86]....
        /*0920*/ 	.word	0x00020cd0


	//   ....[87]....
        /*0924*/ 	.word	0x00020cf0


	//   ....[88]....
        /*0928*/ 	.word	0x00020d00


	//   ....[89]....
        /*092c*/ 	.word	0x00021fd0


	//   ....[90]....
        /*0930*/ 	.word	0x00022030


	//   ....[91]....
        /*0934*/ 	.word	0x00022050


	//   ....[92]....
        /*0938*/ 	.word	0x00022080


	//   ....[93]....
        /*093c*/ 	.word	0x000220c0


	//   ....[94]....
        /*0940*/ 	.word	0x000220f0


	//   ....[95]....
        /*0944*/ 	.word	0x00022120


	//   ....[96]....
        /*0948*/ 	.word	0x00022150


	//   ....[97]....
        /*094c*/ 	.word	0x00022240


	//   ....[98]....
        /*0950*/ 	.word	0x00022250


	//   ....[99]....
        /*0954*/ 	.word	0x00022290


	//   ....[100]....
        /*0958*/ 	.word	0x000222c0


	//   ....[101]....
        /*095c*/ 	.word	0x00022310


	//   ....[102]....
        /*0960*/ 	.word	0x00022330


	//   ....[103]....
        /*0964*/ 	.word	0x00022340


	//   ....[104]....
        /*0968*/ 	.word	0x000223a0


	//   ....[105]....
        /*096c*/ 	.word	0x00022450


	//   ....[106]....
        /*0970*/ 	.word	0x00022480


	//   ....[107]....
        /*0974*/ 	.word	0x000224b0


	//   ....[108]....
        /*0978*/ 	.word	0x000224d0


	//   ....[109]....
        /*097c*/ 	.word	0x000224e0


	//   ....[110]....
        /*0980*/ 	.word	0x000224f0


	//   ....[111]....
        /*0984*/ 	.word	0x00022570


	//   ....[112]....
        /*0988*/ 	.word	0x00022580


	//   ....[113]....
        /*098c*/ 	.word	0x00022ca0


	//   ....[114]....
        /*0990*/ 	.word	0x00022ce0


	//   ....[115]....
        /*0994*/ 	.word	0x00022d10


	//   ....[116]....
        /*0998*/ 	.word	0x00022d40


	//   ....[117]....
        /*099c*/ 	.word	0x00022d70


	//   ....[118]....
        /*09a0*/ 	.word	0x00022da0


	//   ....[119]....
        /*09a4*/ 	.word	0x00022dd0


	//   ....[120]....
        /*09a8*/ 	.word	0x00022e00


	//   ....[121]....
        /*09ac*/ 	.word	0x00022e20


	//   ....[122]....
        /*09b0*/ 	.word	0x00022e40


	//   ....[123]....
        /*09b4*/ 	.word	0x00022e50


	//   ....[124]....
        /*09b8*/ 	.word	0x00022e60


	//   ....[125]....
        /*09bc*/ 	.word	0x00022e70


	//   ....[126]....
        /*09c0*/ 	.word	0x00022e80


	//   ....[127]....
        /*09c4*/ 	.word	0x00022e90


	//   ....[128]....
        /*09c8*/ 	.word	0x00022ec0


	//----- nvinfo : EIATTR_EXIT_INSTR_OFFSETS
	.align		4
.L_224:
        /*09cc*/ 	.byte	0x04, 0x1c
        /*09ce*/ 	.short	(.L_226 - .L_225)


	//   ....[0]....
.L_225:
        /*09d0*/ 	.word	0x00000370


	//   ....[1]....
        /*09d4*/ 	.word	0x00022620


	//   ....[2]....
        /*09d8*/ 	.word	0x00022660


	//   ....[3]....
        /*09dc*/ 	.word	0x00023050


	//   ....[4]....
        /*09e0*/ 	.word	0x00023090


	//----- nvinfo : EIATTR_CTAIDZ_USED
	.align		4
.L_226:
        /*09e4*/ 	.byte	0x01, 0x04
	.zero		2


	//----- nvinfo : EIATTR_MAX_THREADS
	.align		4
        /*09e8*/ 	.byte	0x04, 0x05
        /*09ea*/ 	.short	(.L_228 - .L_227)
.L_227:
        /*09ec*/ 	.word	0x00000080
        /*09f0*/ 	.word	0x00000001
        /*09f4*/ 	.word	0x00000001


	//----- nvinfo : EIATTR_CRS_STACK_SIZE
	.align		4
.L_228:
        /*09f8*/ 	.byte	0x04, 0x1e
        /*09fa*/ 	.short	(.L_230 - .L_229)
.L_229:
        /*09fc*/ 	.word	0x00000000
.L_230:


//--------------------- .nv.callgraph             --------------------------
	.section	.nv.callgraph,"",@"SHT_CUDA_CALLGRAPH"
	.align	4
	.sectionentsize	8
	.align		4
        /*0000*/ 	.word	0x00000000
	.align		4
        /*0004*/ 	.word	0xffffffff
	.align		4
        /*0008*/ 	.word	0x00000000
	.align		4
        /*000c*/ 	.word	0xfffffffe
	.align		4
        /*0010*/ 	.word	0x00000000
	.align		4
        /*0014*/ 	.word	0xfffffffd
	.align		4
        /*0018*/ 	.word	0x00000000
	.align		4
        /*001c*/ 	.word	0xfffffffc


//--------------------- .nv.rel.action            --------------------------
	.section	.nv.rel.action,"",@"SHT_CUDA_RELOCINFO"
	.align	8
	.sectionentsize	8
        /*0000*/ 	.byte	0x73, 0x00, 0x00, 0x00, 0x00, 0x00, 0x00, 0x00, 0x00, 0x00, 0x00, 0x11, 0x25, 0x00, 0x05, 0x36


//--------------------- .nv.constant4             --------------------------
	.section	.nv.constant4,"a",@progbits
	.align	8
	.align		8
.nv.constant4:
        /*0000*/ 	.dword	_ZN73_INTERNAL_1f623742_37_flash_fwd_hdim64_bf16_softcap_sm80_cu_49158569_33804cuda3std3__45__cpo5beginE
	.align		8
        /*0008*/ 	.dword	_ZN73_INTERNAL_1f623742_37_flash_fwd_hdim64_bf16_softcap_sm80_cu_49158569_33804cuda3std3__45__cpo3endE
	.align		8
        /*0010*/ 	.dword	_ZN73_INTERNAL_1f623742_37_flash_fwd_hdim64_bf16_softcap_sm80_cu_49158569_33804cuda3std3__45__cpo6cbeginE
	.align		8
        /*0018*/ 	.dword	_ZN73_INTERNAL_1f623742_37_flash_fwd_hdim64_bf16_softcap_sm80_cu_49158569_33804cuda3std3__45__cpo4cendE
	.align		8
        /*0020*/ 	.dword	_ZN73_INTERNAL_1f623742_37_flash_fwd_hdim64_bf16_softcap_sm80_cu_49158569_33804cuda3std3__475_GLOBAL__N__1f623742_37_flash_fwd_hdim64_bf16_softcap_sm80_cu_49158569_33806ignoreE
	.align		8
        /*0028*/ 	.dword	_ZN73_INTERNAL_1f623742_37_flash_fwd_hdim64_bf16_softcap_sm80_cu_49158569_33804cuda3std3__419piecewise_constructE
	.align		8
        /*0030*/ 	.dword	_ZN73_INTERNAL_1f623742_37_flash_fwd_hdim64_bf16_softcap_sm80_cu_49158569_33804cuda3std3__48in_placeE
	.align		8
        /*0038*/ 	.dword	_ZN73_INTERNAL_1f623742_37_flash_fwd_hdim64_bf16_softcap_sm80_cu_49158569_33804cuda3std6ranges3__45__cpo4swapE
	.align		8
        /*0040*/ 	.dword	_ZN73_INTERNAL_1f623742_37_flash_fwd_hdim64_bf16_softcap_sm80_cu_49158569_33804cuda3std6ranges3__45__cpo9iter_moveE
	.align		8
        /*0048*/ 	.dword	_ZN73_INTERNAL_1f623742_37_flash_fwd_hdim64_bf16_softcap_sm80_cu_49158569_33804cute7productE
	.align		8
        /*0050*/ 	.dword	_ZN73_INTERNAL_1f623742_37_flash_fwd_hdim64_bf16_softcap_sm80_cu_49158569_33804cute1_E


//--------------------- .nv.constant0._ZN7cutlass13device_kernelIN5flash19enable_sm80_to_sm89INS1_16FlashAttnFwdSm80INS1_25CollectiveMainloopFwdSm80ILi4ELi1ELb0EN4cute5tupleIJNS5_1CILi128EEENS7_ILi112EEENS7_ILi64EEEEEELi64ENS_10bfloat16_tEfNS_4arch4Sm80ELb0ELb0ELb1ELb0ELb0ELb0ELb1ELb0EEENS1_21CollectiveEpilogueFwdINS6_IJS8_SA_S9_EEENS6_IJNS7_ILi1EEESI_SI_EEESC_SE_Li128ELb0ELb1ELb0ELb0EEENS1_19SingleTileSchedulerILb0ELb0ELb1ELi128EEEEEEEEEvNT_6ParamsE --------------------------
	.section	.nv.constant0._ZN7cutlass13device_kernelIN5flash19enable_sm80_to_sm89INS1_16FlashAttnFwdSm80INS1_25CollectiveMainloopFwdSm80ILi4ELi1ELb0EN4cute5tupleIJNS5_1CILi128EEENS7_ILi112EEENS7_ILi64EEEEEELi64ENS_10bfloat16_tEfNS_4arch4Sm80ELb0ELb0ELb1ELb0ELb0ELb0ELb1ELb0EEENS1_21CollectiveEpilogueFwdINS6_IJS8_SA_S9_EEENS6_IJNS7_ILi1EEESI_SI_EEESC_SE_Li128ELb0ELb1ELb0ELb0EEENS1_19SingleTileSchedulerILb0ELb0ELb1ELi128EEEEEEEEEvNT_6ParamsE,"a",@progbits
	.sectionflags	@""
	.align	4
.nv.constant0._ZN7cutlass13device_kernelIN5flash19enable_sm80_to_sm89INS1_16FlashAttnFwdSm80INS1_25CollectiveMainloopFwdSm80ILi4ELi1ELb0EN4cute5tupleIJNS5_1CILi128EEENS7_ILi112EEENS7_ILi64EEEEEELi64ENS_10bfloat16_tEfNS_4arch4Sm80ELb0ELb0ELb1ELb0ELb0ELb0ELb1ELb0EEENS1_21CollectiveEpilogueFwdINS6_IJS8_SA_S9_EEENS6_IJNS7_ILi1EEESI_SI_EEESC_SE_Li128ELb0ELb1ELb0ELb0EEENS1_19SingleTileSchedulerILb0ELb0ELb1ELi128EEEEEEEEEvNT_6ParamsE:
	.zero		1400


//--------------------- .nv.constant0._ZN7cutlass13device_kernelIN5flash19enable_sm80_to_sm89INS1_16FlashAttnFwdSm80INS1_25CollectiveMainloopFwdSm80ILi4ELi1ELb0EN4cute5tupleIJNS5_1CILi128EEENS7_ILi112EEENS7_ILi64EEEEEELi64ENS_10bfloat16_tEfNS_4arch4Sm80ELb0ELb0ELb1ELb1ELb0ELb0ELb1ELb0EEENS1_21CollectiveEpilogueFwdINS6_IJS8_SA_S9_EEENS6_IJNS7_ILi1EEESI_SI_EEESC_SE_Li128ELb1ELb1ELb0ELb0EEENS1_19SingleTileSchedulerILb1ELb0ELb1ELi128EEEEEEEEEvNT_6ParamsE --------------------------
	.section	.nv.constant0._ZN7cutlass13device_kernelIN5flash19enable_sm80_to_sm89INS1_16FlashAttnFwdSm80INS1_25CollectiveMainloopFwdSm80ILi4ELi1ELb0EN4cute5tupleIJNS5_1CILi128EEENS7_ILi112EEENS7_ILi64EEEEEELi64ENS_10bfloat16_tEfNS_4arch4Sm80ELb0ELb0ELb1ELb1ELb0ELb0ELb1ELb0EEENS1_21CollectiveEpilogueFwdINS6_IJS8_SA_S9_EEENS6_IJNS7_ILi1EEESI_SI_EEESC_SE_Li128ELb1ELb1ELb0ELb0EEENS1_19SingleTileSchedulerILb1ELb0ELb1ELi128EEEEEEEEEvNT_6ParamsE,"a",@progbits
	.sectionflags	@""
	.align	4
.nv.constant0._ZN7cutlass13device_kernelIN5flash19enable_sm80_to_sm89INS1_16FlashAttnFwdSm80INS1_25CollectiveMainloopFwdSm80ILi4ELi1ELb0EN4cute5tupleIJNS5_1CILi128EEENS7_ILi112EEENS7_ILi64EEEEEELi64ENS_10bfloat16_tEfNS_4arch4Sm80ELb0ELb0ELb1ELb1ELb0ELb0ELb1ELb0EEENS1_21CollectiveEpilogueFwdINS6_IJS8_SA_S9_EEENS6_IJNS7_ILi1EEESI_SI_EEESC_SE_Li128ELb1ELb1ELb0ELb0EEENS1_19SingleTileSchedulerILb1ELb0ELb1ELi128EEEEEEEEEvNT_6ParamsE:
	.zero		1400


//--------------------- .nv.constant0._ZN7cutlass13device_kernelIN5flash19enable_sm80_to_sm89INS1_16FlashAttnFwdSm80INS1_25CollectiveMainloopFwdSm80ILi4ELi1ELb0EN4cute5tupleIJNS5_1CILi128EEENS7_ILi112EEENS7_ILi64EEEEEELi64ENS_10bfloat16_tEfNS_4arch4Sm80ELb0ELb0ELb1ELb1ELb0ELb1ELb1ELb0EEENS1_21CollectiveEpilogueFwdINS6_IJS8_SA_S9_EEENS6_IJNS7_ILi1EEESI_SI_EEESC_SE_Li128ELb1ELb1ELb0ELb0EEENS1_19SingleTileSchedulerILb1ELb0ELb1ELi128EEEEEEEEEvNT_6ParamsE --------------------------
	.section	.nv.constant0._ZN7cutlass13device_kernelIN5flash19enable_sm80_to_sm89INS1_16FlashAttnFwdSm80INS1_25CollectiveMainloopFwdSm80ILi4ELi1ELb0EN4cute5tupleIJNS5_1CILi128EEENS7_ILi112EEENS7_ILi64EEEEEELi64ENS_10bfloat16_tEfNS_4arch4Sm80ELb0ELb0ELb1ELb1ELb0ELb1ELb1ELb0EEENS1_21CollectiveEpilogueFwdINS6_IJS8_SA_S9_EEENS6_IJNS7_ILi1EEESI_SI_EEESC_SE_Li128ELb1ELb1ELb0ELb0EEENS1_19SingleTileSchedulerILb1ELb0ELb1ELi128EEEEEEEEEvNT_6ParamsE,"a",@progbits
	.sectionflags	@""
	.align	4
.nv.constant0._ZN7cutlass13device_kernelIN5flash19enable_sm80_to_sm89INS1_16FlashAttnFwdSm80INS1_25CollectiveMainloopFwdSm80ILi4ELi1ELb0EN4cute5tupleIJNS5_1CILi128EEENS7_ILi112EEENS7_ILi64EEEEEELi64ENS_10bfloat16_tEfNS_4arch4Sm80ELb0ELb0ELb1ELb1ELb0ELb1ELb1ELb0EEENS1_21CollectiveEpilogueFwdINS6_IJS8_SA_S9_EEENS6_IJNS7_ILi1EEESI_SI_EEESC_SE_Li128ELb1ELb1ELb0ELb0EEENS1_19SingleTileSchedulerILb1ELb0ELb1ELi128EEEEEEEEEvNT_6ParamsE:
	.zero		1400


//--------------------- .nv.constant0._ZN7cutlass13device_kernelIN5flash19enable_sm80_to_sm89INS1_16FlashAttnFwdSm80INS1_25CollectiveMainloopFwdSm80ILi4ELi1ELb0EN4cute5tupleIJNS5_1CILi128EEENS7_ILi96EEENS7_ILi64EEEEEELi64ENS_10bfloat16_tEfNS_4arch4Sm80ELb0ELb1ELb1ELb0ELb0ELb0ELb1ELb0EEENS1_21CollectiveEpilogueFwdINS6_IJS8_SA_S9_EEENS6_IJNS7_ILi1EEESI_SI_EEESC_SE_Li128ELb0ELb1ELb0ELb0EEENS1_19SingleTileSchedulerILb0ELb0ELb1ELi128EEEEEEEEEvNT_6ParamsE --------------------------
	.section	.nv.constant0._ZN7cutlass13device_kernelIN5flash19enable_sm80_to_sm89INS1_16FlashAttnFwdSm80INS1_25CollectiveMainloopFwdSm80ILi4ELi1ELb0EN4cute5tupleIJNS5_1CILi128EEENS7_ILi96EEENS7_ILi64EEEEEELi64ENS_10bfloat16_tEfNS_4arch4Sm80ELb0ELb1ELb1ELb0ELb0ELb0ELb1ELb0EEENS1_21CollectiveEpilogueFwdINS6_IJS8_SA_S9_EEENS6_IJNS7_ILi1EEESI_SI_EEESC_SE_Li128ELb0ELb1ELb0ELb0EEENS1_19SingleTileSchedulerILb0ELb0ELb1ELi128EEEEEEEEEvNT_6ParamsE,"a",@progbits
	.sectionflags	@""
	.align	4
.nv.constant0._ZN7cutlass13device_kernelIN5flash19enable_sm80_to_sm89INS1_16FlashAttnFwdSm80INS1_25CollectiveMainloopFwdSm80ILi4ELi1ELb0EN4cute5tupleIJNS5_1CILi128EEENS7_ILi96EEENS7_ILi64EEEEEELi64ENS_10bfloat16_tEfNS_4arch4Sm80ELb0ELb1ELb1ELb0ELb0ELb0ELb1ELb0EEENS1_21CollectiveEpilogueFwdINS6_IJS8_SA_S9_EEENS6_IJNS7_ILi1EEESI_SI_EEESC_SE_Li128ELb0ELb1ELb0ELb0EEENS1_19SingleTileSchedulerILb0ELb0ELb1ELi128EEEEEEEEEvNT_6ParamsE:
	.zero		1400


//--------------------- .nv.constant0._ZN7cutlass13device_kernelIN5flash19enable_sm80_to_sm89INS1_16FlashAttnFwdSm80INS1_25CollectiveMainloopFwdSm80ILi4ELi1ELb0EN4cute5tupleIJNS5_1CILi128EEENS7_ILi96EEENS7_ILi64EEEEEELi64ENS_10bfloat16_tEfNS_4arch4Sm80ELb0ELb1ELb1ELb1ELb0ELb0ELb1ELb0EEENS1_21CollectiveEpilogueFwdINS6_IJS8_SA_S9_EEENS6_IJNS7_ILi1EEESI_SI_EEESC_SE_Li128ELb1ELb1ELb0ELb0EEENS1_19SingleTileSchedulerILb1ELb0ELb1ELi128EEEEEEEEEvNT_6ParamsE --------------------------
	.section	.nv.constant0._ZN7cutlass13device_kernelIN5flash19enable_sm80_to_sm89INS1_16FlashAttnFwdSm80INS1_25CollectiveMainloopFwdSm80ILi4ELi1ELb0EN4cute5tupleIJNS5_1CILi128EEENS7_ILi96EEENS7_ILi64EEEEEELi64ENS_10bfloat16_tEfNS_4arch4Sm80ELb0ELb1ELb1ELb1ELb0ELb0ELb1ELb0EEENS1_21CollectiveEpilogueFwdINS6_IJS8_SA_S9_EEENS6_IJNS7_ILi1EEESI_SI_EEESC_SE_Li128ELb1ELb1ELb0ELb0EEENS1_19SingleTileSchedulerILb1ELb0ELb1ELi128EEEEEEEEEvNT_6ParamsE,"a",@progbits
	.sectionflags	@""
	.align	4
.nv.constant0._ZN7cutlass13device_kernelIN5flash19enable_sm80_to_sm89INS1_16FlashAttnFwdSm80INS1_25CollectiveMainloopFwdSm80ILi4ELi1ELb0EN4cute5tupleIJNS5_1CILi128EEENS7_ILi96EEENS7_ILi64EEEEEELi64ENS_10bfloat16_tEfNS_4arch4Sm80ELb0ELb1ELb1ELb1ELb0ELb0ELb1ELb0EEENS1_21CollectiveEpilogueFwdINS6_IJS8_SA_S9_EEENS6_IJNS7_ILi1EEESI_SI_EEESC_SE_Li128ELb1ELb1ELb0ELb0EEENS1_19SingleTileSchedulerILb1ELb0ELb1ELi128EEEEEEEEEvNT_6ParamsE:
	.zero		1400


//--------------------- .nv.constant0._ZN7cutlass13device_kernelIN5flash19enable_sm80_to_sm89INS1_16FlashAttnFwdSm80INS1_25CollectiveMainloopFwdSm80ILi4ELi1ELb0EN4cute5tupleIJNS5_1CILi128EEENS7_ILi96EEENS7_ILi64EEEEEELi64ENS_10bfloat16_tEfNS_4arch4Sm80ELb0ELb1ELb1ELb1ELb0ELb1ELb1ELb0EEENS1_21CollectiveEpilogueFwdINS6_IJS8_SA_S9_EEENS6_IJNS7_ILi1EEESI_SI_EEESC_SE_Li128ELb1ELb1ELb0ELb0EEENS1_19SingleTileSchedulerILb1ELb0ELb1ELi128EEEEEEEEEvNT_6ParamsE --------------------------
	.section	.nv.constant0._ZN7cutlass13device_kernelIN5flash19enable_sm80_to_sm89INS1_16FlashAttnFwdSm80INS1_25CollectiveMainloopFwdSm80ILi4ELi1ELb0EN4cute5tupleIJNS5_1CILi128EEENS7_ILi96EEENS7_ILi64EEEEEELi64ENS_10bfloat16_tEfNS_4arch4Sm80ELb0ELb1ELb1ELb1ELb0ELb1ELb1ELb0EEENS1_21CollectiveEpilogueFwdINS6_IJS8_SA_S9_EEENS6_IJNS7_ILi1EEESI_SI_EEESC_SE_Li128ELb1ELb1ELb0ELb0EEENS1_19SingleTileSchedulerILb1ELb0ELb1ELi128EEEEEEEEEvNT_6ParamsE,"a",@progbits
	.sectionflags	@""
	.align	4
.nv.constant0._ZN7cutlass13device_kernelIN5flash19enable_sm80_to_sm89INS1_16FlashAttnFwdSm80INS1_25CollectiveMainloopFwdSm80ILi4ELi1ELb0EN4cute5tupleIJNS5_1CILi128EEENS7_ILi96EEENS7_ILi64EEEEEELi64ENS_10bfloat16_tEfNS_4arch4Sm80ELb0ELb1ELb1ELb1ELb0ELb1ELb1ELb0EEENS1_21CollectiveEpilogueFwdINS6_IJS8_SA_S9_EEENS6_IJNS7_ILi1EEESI_SI_EEESC_SE_Li128ELb1ELb1ELb0ELb0EEENS1_19SingleTileSchedulerILb1ELb0ELb1ELi128EEEEEEEEEvNT_6ParamsE:
	.zero		1400


//--------------------- .nv.constant0._ZN7cutlass13device_kernelIN5flash19enable_sm80_to_sm89INS1_16FlashAttnFwdSm80INS1_25CollectiveMainloopFwdSm80ILi4ELi1ELb0EN4cute5tupleIJNS5_1CILi128EEENS7_ILi112EEENS7_ILi64EEEEEELi64ENS_10bfloat16_tEfNS_4arch4Sm80ELb1ELb0ELb1ELb0ELb0ELb0ELb1ELb0EEENS1_21CollectiveEpilogueFwdINS6_IJS8_SA_S9_EEENS6_IJNS7_ILi1EEESI_SI_EEESC_SE_Li128ELb0ELb1ELb0ELb0EEENS1_30DynamicPersistentTileSchedulerILi128ELi128ELb0ELb1ELb0EEEEEEEEEvNT_6ParamsE --------------------------
	.section	.nv.constant0._ZN7cutlass13device_kernelIN5flash19enable_sm80_to_sm89INS1_16FlashAttnFwdSm80INS1_25CollectiveMainloopFwdSm80ILi4ELi1ELb0EN4cute5tupleIJNS5_1CILi128EEENS7_ILi112EEENS7_ILi64EEEEEELi64ENS_10bfloat16_tEfNS_4arch4Sm80ELb1ELb0ELb1ELb0ELb0ELb0ELb1ELb0EEENS1_21CollectiveEpilogueFwdINS6_IJS8_SA_S9_EEENS6_IJNS7_ILi1EEESI_SI_EEESC_SE_Li128ELb0ELb1ELb0ELb0EEENS1_30DynamicPersistentTileSchedulerILi128ELi128ELb0ELb1ELb0EEEEEEEEEvNT_6ParamsE,"a",@progbits
	.sectionflags	@""
	.align	4
.nv.constant0._ZN7cutlass13device_kernelIN5flash19enable_sm80_to_sm89INS1_16FlashAttnFwdSm80INS1_25CollectiveMainloopFwdSm80ILi4ELi1ELb0EN4cute5tupleIJNS5_1CILi128EEENS7_ILi112EEENS7_ILi64EEEEEELi64ENS_10bfloat16_tEfNS_4arch4Sm80ELb1ELb0ELb1ELb0ELb0ELb0ELb1ELb0EEENS1_21CollectiveEpilogueFwdINS6_IJS8_SA_S9_EEENS6_IJNS7_ILi1EEESI_SI_EEESC_SE_Li128ELb0ELb1ELb0ELb0EEENS1_30DynamicPersistentTileSchedulerILi128ELi128ELb0ELb1ELb0EEEEEEEEEvNT_6ParamsE:
	.zero		1416


//--------------------- .nv.constant0._ZN7cutlass13device_kernelIN5flash19enable_sm80_to_sm89INS1_16FlashAttnFwdSm80INS1_25CollectiveMainloopFwdSm80ILi4ELi1ELb0EN4cute5tupleIJNS5_1CILi128EEENS7_ILi112EEENS7_ILi64EEEEEELi64ENS_10bfloat16_tEfNS_4arch4Sm80ELb1ELb0ELb1ELb1ELb0ELb0ELb1ELb0EEENS1_21CollectiveEpilogueFwdINS6_IJS8_SA_S9_EEENS6_IJNS7_ILi1EEESI_SI_EEESC_SE_Li128ELb1ELb1ELb0ELb0EEENS1_19SingleTileSchedulerILb1ELb0ELb1ELi128EEEEEEEEEvNT_6ParamsE --------------------------
	.section	.nv.constant0._ZN7cutlass13device_kernelIN5flash19enable_sm80_to_sm89INS1_16FlashAttnFwdSm80INS1_25CollectiveMainloopFwdSm80ILi4ELi1ELb0EN4cute5tupleIJNS5_1CILi128EEENS7_ILi112EEENS7_ILi64EEEEEELi64ENS_10bfloat16_tEfNS_4arch4Sm80ELb1ELb0ELb1ELb1ELb0ELb0ELb1ELb0EEENS1_21CollectiveEpilogueFwdINS6_IJS8_SA_S9_EEENS6_IJNS7_ILi1EEESI_SI_EEESC_SE_Li128ELb1ELb1ELb0ELb0EEENS1_19SingleTileSchedulerILb1ELb0ELb1ELi128EEEEEEEEEvNT_6ParamsE,"a",@progbits
	.sectionflags	@""
	.align	4
.nv.constant0._ZN7cutlass13device_kernelIN5flash19enable_sm80_to_sm89INS1_16FlashAttnFwdSm80INS1_25CollectiveMainloopFwdSm80ILi4ELi1ELb0EN4cute5tupleIJNS5_1CILi128EEENS7_ILi112EEENS7_ILi64EEEEEELi64ENS_10bfloat16_tEfNS_4arch4Sm80ELb1ELb0ELb1ELb1ELb0ELb0ELb1ELb0EEENS1_21CollectiveEpilogueFwdINS6_IJS8_SA_S9_EEENS6_IJNS7_ILi1EEESI_SI_EEESC_SE_Li128ELb1ELb1ELb0ELb0EEENS1_19SingleTileSchedulerILb1ELb0ELb1ELi128EEEEEEEEEvNT_6ParamsE:
	.zero		1400


//--------------------- .nv.constant0._ZN7cutlass13device_kernelIN5flash19enable_sm80_to_sm89INS1_16FlashAttnFwdSm80INS1_25CollectiveMainloopFwdSm80ILi4ELi1ELb0EN4cute5tupleIJNS5_1CILi128EEENS7_ILi112EEENS7_ILi64EEEEEELi64ENS_10bfloat16_tEfNS_4arch4Sm80ELb1ELb0ELb1ELb1ELb0ELb1ELb1ELb0EEENS1_21CollectiveEpilogueFwdINS6_IJS8_SA_S9_EEENS6_IJNS7_ILi1EEESI_SI_EEESC_SE_Li128ELb1ELb1ELb0ELb0EEENS1_19SingleTileSchedulerILb1ELb0ELb1ELi128EEEEEEEEEvNT_6ParamsE --------------------------
	.section	.nv.constant0._ZN7cutlass13device_kernelIN5flash19enable_sm80_to_sm89INS1_16FlashAttnFwdSm80INS1_25CollectiveMainloopFwdSm80ILi4ELi1ELb0EN4cute5tupleIJNS5_1CILi128EEENS7_ILi112EEENS7_ILi64EEEEEELi64ENS_10bfloat16_tEfNS_4arch4Sm80ELb1ELb0ELb1ELb1ELb0ELb1ELb1ELb0EEENS1_21CollectiveEpilogueFwdINS6_IJS8_SA_S9_EEENS6_IJNS7_ILi1EEESI_SI_EEESC_SE_Li128ELb1ELb1ELb0ELb0EEENS1_19SingleTileSchedulerILb1ELb0ELb1ELi128EEEEEEEEEvNT_6ParamsE,"a",@progbits
	.sectionflags	@""
	.align	4
.nv.constant0._ZN7cutlass13device_kernelIN5flash19enable_sm80_to_sm89INS1_16FlashAttnFwdSm80INS1_25CollectiveMainloopFwdSm80ILi4ELi1ELb0EN4cute5tupleIJNS5_1CILi128EEENS7_ILi112EEENS7_ILi64EEEEEELi64ENS_10bfloat16_tEfNS_4arch4Sm80ELb1ELb0ELb1ELb1ELb0ELb1ELb1ELb0EEENS1_21CollectiveEpilogueFwdINS6_IJS8_SA_S9_EEENS6_IJNS7_ILi1EEESI_SI_EEESC_SE_Li128ELb1ELb1ELb0ELb0EEENS1_19SingleTileSchedulerILb1ELb0ELb1ELi128EEEEEEEEEvNT_6ParamsE:
	.zero		1400


//--------------------- .text._ZN7cutlass13device_kernelIN5flash19enable_sm80_to_sm89INS1_16FlashAttnFwdSm80INS1_25CollectiveMainloopFwdSm80ILi4ELi1ELb0EN4cute5tupleIJNS5_1CILi128EEENS7_ILi112EEENS7_ILi64EEEEEELi64ENS_10bfloat16_tEfNS_4arch4Sm80ELb0ELb0ELb1ELb0ELb0ELb0ELb1ELb0EEENS1_21CollectiveEpilogueFwdINS6_IJS8_SA_S9_EEENS6_IJNS7_ILi1EEESI_SI_EEESC_SE_Li128ELb0ELb1ELb0ELb0EEENS1_19SingleTileSchedulerILb0ELb0ELb1ELi128EEEEEEEEEvNT_6ParamsE --------------------------
	.section	.text._ZN7cutlass13device_kernelIN5flash19enable_sm80_to_sm89INS1_16FlashAttnFwdSm80INS1_25CollectiveMainloopFwdSm80ILi4ELi1ELb0EN4cute5tupleIJNS5_1CILi128EEENS7_ILi112EEENS7_ILi64EEEEEELi64ENS_10bfloat16_tEfNS_4arch4Sm80ELb0ELb0ELb1ELb0ELb0ELb0ELb1ELb0EEENS1_21CollectiveEpilogueFwdINS6_IJS8_SA_S9_EEENS6_IJNS7_ILi1EEESI_SI_EEESC_SE_Li128ELb0ELb1ELb0ELb0EEENS1_19SingleTileSchedulerILb0ELb0ELb1ELi128EEEEEEEEEvNT_6ParamsE,"ax",@progbits
	.sectioninfo	@"SHI_REGISTERS=255"
	.align	128
.text._ZN7cutlass13device_kernelIN5flash19enable_sm80_to_sm89INS1_16FlashAttnFwdSm80INS1_25CollectiveMainloopFwdSm80ILi4ELi1ELb0EN4cute5tupleIJNS5_1CILi128EEENS7_ILi112EEENS7_ILi64EEEEEELi64ENS_10bfloat16_tEfNS_4arch4Sm80ELb0ELb0ELb1ELb0ELb0ELb0ELb1ELb0EEENS1_21CollectiveEpilogueFwdINS6_IJS8_SA_S9_EEENS6_IJNS7_ILi1EEESI_SI_EEESC_SE_Li128ELb0ELb1ELb0ELb0EEENS1_19SingleTileSchedulerILb0ELb0ELb1ELi128EEEEEEEEEvNT_6ParamsE:
        .type           _ZN7cutlass13device_kernelIN5flash19enable_sm80_to_sm89INS1_16FlashAttnFwdSm80INS1_25CollectiveMainloopFwdSm80ILi4ELi1ELb0EN4cute5tupleIJNS5_1CILi128EEENS7_ILi112EEENS7_ILi64EEEEEELi64ENS_10bfloat16_tEfNS_4arch4Sm80ELb0ELb0ELb1ELb0ELb0ELb0ELb1ELb0EEENS1_21CollectiveEpilogueFwdINS6_IJS8_SA_S9_EEENS6_IJNS7_ILi1EEESI_SI_EEESC_SE_Li128ELb0ELb1ELb0ELb0EEENS1_19SingleTileSchedulerILb0ELb0ELb1ELi128EEEEEEEEEvNT_6ParamsE,@function
        .size           _ZN7cutlass13device_kernelIN5flash19enable_sm80_to_sm89INS1_16FlashAttnFwdSm80INS1_25CollectiveMainloopFwdSm80ILi4ELi1ELb0EN4cute5tupleIJNS5_1CILi128EEENS7_ILi112EEENS7_ILi64EEEEEELi64ENS_10bfloat16_tEfNS_4arch4Sm80ELb0ELb0ELb1ELb0ELb0ELb0ELb1ELb0EEENS1_21CollectiveEpilogueFwdINS6_IJS8_SA_S9_EEENS6_IJNS7_ILi1EEESI_SI_EEESC_SE_Li128ELb0ELb1ELb0ELb0EEENS1_19SingleTileSchedulerILb0ELb0ELb1ELi128EEEEEEEEEvNT_6ParamsE,(.L_x_735 - _ZN7cutlass13device_kernelIN5flash19enable_sm80_to_sm89INS1_16FlashAttnFwdSm80INS1_25CollectiveMainloopFwdSm80ILi4ELi1ELb0EN4cute5tupleIJNS5_1CILi128EEENS7_ILi112EEENS7_ILi64EEEEEELi64ENS_10bfloat16_tEfNS_4arch4Sm80ELb0ELb0ELb1ELb0ELb0ELb0ELb1ELb0EEENS1_21CollectiveEpilogueFwdINS6_IJS8_SA_S9_EEENS6_IJNS7_ILi1EEESI_SI_EEESC_SE_Li128ELb0ELb1ELb0ELb0EEENS1_19SingleTileSchedulerILb0ELb0ELb1ELi128EEEEEEEEEvNT_6ParamsE)
        .other          _ZN7cutlass13device_kernelIN5flash19enable_sm80_to_sm89INS1_16FlashAttnFwdSm80INS1_25CollectiveMainloopFwdSm80ILi4ELi1ELb0EN4cute5tupleIJNS5_1CILi128EEENS7_ILi112EEENS7_ILi64EEEEEELi64ENS_10bfloat16_tEfNS_4arch4Sm80ELb0ELb0ELb1ELb0ELb0ELb0ELb1ELb0EEENS1_21CollectiveEpilogueFwdINS6_IJS8_SA_S9_EEENS6_IJNS7_ILi1EEESI_SI_EEESC_SE_Li128ELb0ELb1ELb0ELb0EEENS1_19SingleTileSchedulerILb0ELb0ELb1ELi128EEEEEEEEEvNT_6ParamsE,@"STO_CUDA_ENTRY STV_DEFAULT"
_ZN7cutlass13device_kernelIN5flash19enable_sm80_to_sm89INS1_16FlashAttnFwdSm80INS1_25CollectiveMainloopFwdSm80ILi4ELi1ELb0EN4cute5tupleIJNS5_1CILi128EEENS7_ILi112EEENS7_ILi64EEEEEELi64ENS_10bfloat16_tEfNS_4arch4Sm80ELb0ELb0ELb1ELb0ELb0ELb0ELb1ELb0EEENS1_21CollectiveEpilogueFwdINS6_IJS8_SA_S9_EEENS6_IJNS7_ILi1EEESI_SI_EEESC_SE_Li128ELb0ELb1ELb0ELb0EEENS1_19SingleTileSchedulerILb0ELb0ELb1ELi128EEEEEEEEEvNT_6ParamsE:
[----:B------:R-:W-:-:S03]  /*0000*/  MOV R1, c[0x0][0x28] ;  /* 0x00000a0000017a02 */ /* 0x000fc60000000f00 */
[----:B------:R-:W1:Y:S01]  /*0010*/  S2R R22, SR_CTAID.Z ;  /* 0x0000000000167919 */ /* 0x000e620000002700 */
[----:B------:R-:W-:Y:S02]  /*0020*/  IADD3 R1, R1, -0x98, RZ ;  /* 0xffffff6801017810 */ /* 0x000fe40007ffe0ff */
[----:B-1----:R-:W-:-:S13]  /*0030*/  ISETP.GE.AND P0, PT, R22, RZ, PT ;  /* 0x000000ff1600720c */ /* 0x002fda0003f06270 */
[----:B------:R-:W-:Y:S05]  /*0040*/  @!P0 EXIT ;  /* 0x000000000000894d */ /* 0x000fea0003800000 */
[----:B------:R-:W-:Y:S01]  /*0050*/  ISETP.NE.U32.AND P6, PT, RZ, c[0x0][0x340], PT ;  /* 0x0000d000ff007a0c */ /* 0x000fe20003fc5070 */
[----:B------:R-:W-:-:S03]  /*0060*/  ULDC.64 UR8, c[0x0][0x118] ;  /* 0x0000460000087ab9 */ /* 0x000fc60000000a00 */
[----:B------:R-:W-:-:S13]  /*0070*/  ISETP.NE.AND.EX P6, PT, RZ, c[0x0][0x344], PT, P6 ;  /* 0x0000d100ff007a0c */ /* 0x000fda0003fc5360 */
[----:B------:R-:W-:-:S04]  /*0080*/  @P6 IMAD.MOV.U32 R2, RZ, RZ, 0x4 ;  /* 0x00000004ff026424 */ /* 0x000fc800078e00ff */
[----:B------:R-:W-:-:S05]  /*0090*/  @P6 IMAD.WIDE R2, R22, R2, c[0x0][0x340] ;  /* 0x0000d00016026625 */ /* 0x000fca00078e0202 */
[----:B------:R1:W2:Y:S01]  /*00a0*/  @P6 LDG.E R21, [R2.64] ;  /* 0x0000000802156981 */ /* 0x0002a2000c1e1900 */
[----:B------:R-:W-:Y:S01]  /*00b0*/  IMAD.MOV.U32 R20, RZ, RZ, c[0x0][0x2c4] ;  /* 0x0000b100ff147624 */ /* 0x000fe200078e00ff */
[----:B------:R-:W-:Y:S01]  /*00c0*/  SHF.R.S32.HI R23, RZ, 0x1f, R22 ;  /* 0x0000001fff177819 */ /* 0x000fe20000011416 */
[----:B------:R-:W-:Y:S01]  /*00d0*/  IMAD.MOV.U32 R194, RZ, RZ, c[0x0][0x1d0] ;  /* 0x00007400ffc27624 */ /* 0x000fe200078e00ff */
[----:B------:R-:W3:Y:S01]  /*00e0*/  S2R R43, SR_TID.X ;  /* 0x00000000002b7919 */ /* 0x000ee20000002100 */
[----:B------:R-:W-:Y:S01]  /*00f0*/  IMAD.MOV.U32 R190, RZ, RZ, c[0x0][0x1e0] ;  /* 0x00007800ffbe7624 */ /* 0x000fe200078e00ff */
[C---:B------:R-:W-:Y:S01]  /*0100*/  ISETP.NE.AND P0, PT, R20.reuse, 0x1, PT ;  /* 0x000000011400780c */ /* 0x040fe20003f05270 */
[----:B------:R-:W-:Y:S01]  /*0110*/  IMAD R5, R23, c[0x0][0x1c0], RZ ;  /* 0x0000700017057a24 */ /* 0x000fe200078e02ff */
[----:B------:R-:W4:Y:S01]  /*0120*/  S2R R44, SR_CTAID.Y ;  /* 0x00000000002c7919 */ /* 0x000f220000002600 */
[----:B------:R-:W-:Y:S02]  /*0130*/  IMAD R20, R20, c[0x0][0x168], RZ ;  /* 0x00005a0014147a24 */ /* 0x000fe400078e02ff */
[----:B------:R-:W-:Y:S01]  /*0140*/  IMAD R5, R22, c[0x0][0x1c4], R5 ;  /* 0x0000710016057a24 */ /* 0x000fe200078e0205 */
[----:B------:R-:W5:Y:S01]  /*0150*/  S2R R9, SR_CTAID.X ;  /* 0x0000000000097919 */ /* 0x000f620000002500 */
[----:B------:R-:W-:Y:S01]  /*0160*/  IMAD.MOV.U32 R191, RZ, RZ, c[0x0][0x1e4] ;  /* 0x00007900ffbf7624 */ /* 0x000fe200078e00ff */
[----:B---3--:R-:W-:-:S04]  /*0170*/  SHF.R.S32.HI R25, RZ, 0x1f, R43 ;  /* 0x0000001fff197819 */ /* 0x008fc8000001142b */
[----:B-1----:R-:W-:Y:S01]  /*0180*/  LEA.HI R2, R25, R43, RZ, 0x3 ;  /* 0x0000002b19027211 */ /* 0x002fe200078f18ff */
[----:B----4-:R-:W-:Y:S01]  /*0190*/  IMAD.WIDE.U32 R6, R44, c[0x0][0x1b8], RZ ;  /* 0x00006e002c067a25 */ /* 0x010fe200078e00ff */
[----:B------:R-:W-:Y:S02]  /*01a0*/  SHF.R.S32.HI R45, RZ, 0x1f, R44 ;  /* 0x0000001fff2d7819 */ /* 0x000fe4000001142c */
[----:B------:R-:W-:Y:S02]  /*01b0*/  LOP3.LUT R0, R2, 0xfffffff8, RZ, 0xc0, !PT ;  /* 0xfffffff802007812 */ /* 0x000fe400078ec0ff */
[----:B------:R-:W-:Y:S01]  /*01c0*/  SHF.R.S32.HI R19, RZ, 0x3, R2 ;  /* 0x00000003ff137819 */ /* 0x000fe20000011402 */
[----:B------:R-:W-:Y:S02]  /*01d0*/  IMAD R2, R45, c[0x0][0x1b8], RZ ;  /* 0x00006e002d027a24 */ /* 0x000fe400078e02ff */
[----:B------:R-:W-:Y:S01]  /*01e0*/  IMAD.IADD R40, R43, 0x1, -R0 ;  /* 0x000000012b287824 */ /* 0x000fe200078e0a00 */
[----:B------:R-:W-:Y:S01]  /*01f0*/  SHF.R.S32.HI R24, RZ, 0x1f, R19 ;  /* 0x0000001fff187819 */ /* 0x000fe20000011413 */
[----:B------:R-:W-:-:S02]  /*0200*/  IMAD R2, R44, c[0x0][0x1bc], R2 ;  /* 0x00006f002c027a24 */ /* 0x000fc400078e0202 */
[----:B------:R-:W-:Y:S02]  /*0210*/  IMAD R0, R40, 0x10, R19 ;  /* 0x0000001028007824 */ /* 0x000fe400078e0213 */
[----:B------:R-:W-:Y:S02]  /*0220*/  IMAD.IADD R3, R7, 0x1, R2 ;  /* 0x0000000107037824 */ /* 0x000fe400078e0202 */
[----:B-----5:R-:W-:Y:S02]  /*0230*/  IMAD R8, R9, 0x80, R0 ;  /* 0x0000008009087824 */ /* 0x020fe400078e0200 */
[----:B------:R-:W-:Y:S02]  /*0240*/  IMAD.MOV.U32 R2, RZ, RZ, R6 ;  /* 0x000000ffff027224 */ /* 0x000fe400078e0006 */
[----:B------:R-:W-:Y:S01]  /*0250*/  @P0 IMAD.HI.U32 R4, R8, c[0x0][0x2c8], RZ ;  /* 0x0000b20008040a27 */ /* 0x000fe200078e00ff */
[----:B------:R-:W-:Y:S03]  /*0260*/  STL [R1+0x50], R8 ;  /* 0x0000500801007387 */ /* 0x000fe60000100800 */
[----:B------:R-:W-:Y:S01]  /*0270*/  IMAD.MOV.U32 R0, RZ, RZ, R8 ;  /* 0x000000ffff007224 */ /* 0x000fe200078e0008 */
[----:B------:R-:W-:Y:S01]  /*0280*/  @P0 SHF.R.U32.HI R0, RZ, c[0x0][0x2cc], R4 ;  /* 0x0000b300ff000a19 */ /* 0x000fe20000011604 */
[----:B------:R-:W-:-:S03]  /*0290*/  IMAD.WIDE.U32 R2, R22, c[0x0][0x1c0], R2 ;  /* 0x0000700016027a25 */ /* 0x000fc600078e0002 */
[--C-:B------:R-:W-:Y:S01]  /*02a0*/  SHF.R.S32.HI R6, RZ, 0x1f, R0.reuse ;  /* 0x0000001fff067819 */ /* 0x100fe20000011400 */
[----:B------:R-:W-:Y:S02]  /*02b0*/  IMAD.MOV R4, RZ, RZ, -R0 ;  /* 0x000000ffff047224 */ /* 0x000fe400078e0a00 */
[----:B------:R-:W-:Y:S02]  /*02c0*/  IMAD.IADD R3, R3, 0x1, R5 ;  /* 0x0000000103037824 */ /* 0x000fe400078e0205 */
[----:B------:R-:W-:Y:S02]  /*02d0*/  IMAD R5, R4, c[0x0][0x2c4], R8 ;  /* 0x0000b10004057a24 */ /* 0x000fe400078e0208 */
[----:B------:R-:W-:Y:S02]  /*02e0*/  IMAD R6, R6, c[0x0][0x1b0], RZ ;  /* 0x00006c0006067a24 */ /* 0x000fe400078e02ff */
[----:B------:R-:W-:Y:S01]  /*02f0*/  IMAD.WIDE.U32 R2, R0, c[0x0][0x1b0], R2 ;  /* 0x00006c0000027a25 */ /* 0x000fe200078e0002 */
[----:B------:R-:W-:-:S03]  /*0300*/  SHF.R.S32.HI R4, RZ, 0x1f, R5 ;  /* 0x0000001fff047819 */ /* 0x000fc60000011405 */
[----:B------:R-:W-:Y:S02]  /*0310*/  IMAD R0, R0, c[0x0][0x1b4], R6 ;  /* 0x00006d0000007a24 */ /* 0x000fe400078e0206 */
[----:B------:R-:W-:Y:S02]  /*0320*/  IMAD.SHL.U32 R46, R40, 0x8, RZ ;  /* 0x00000008282e7824 */ /* 0x000fe400078e00ff */
[----:B------:R-:W-:Y:S02]  /*0330*/  IMAD.IADD R3, R3, 0x1, R0 ;  /* 0x0000000103037824 */ /* 0x000fe400078e0200 */
[----:B------:R-:W-:Y:S01]  /*0340*/  IMAD R0, R4, c[0x0][0x1a8], RZ ;  /* 0x00006a0004007a24 */ /* 0x000fe200078e02ff */
[----:B------:R-:W-:Y:S01]  /*0350*/  ISETP.GE.AND P3, PT, R46, c[0x0][0x198], PT ;  /* 0x000066002e007a0c */ /* 0x000fe20003f66270 */
[----:B------:R-:W-:Y:S01]  /*0360*/  IMAD.WIDE.U32 R2, R5, c[0x0][0x1a8], R2 ;  /* 0x00006a0005027a25 */ /* 0x000fe200078e0002 */
[----:B------:R-:W-:-:S03]  /*0370*/  SHF.R.S32.HI R47, RZ, 0x1f, R46 ;  /* 0x0000001fff2f7819 */ /* 0x000fc6000001142e */
[----:B------:R-:W-:Y:S01]  /*0380*/  IMAD R0, R5, c[0x0][0x1ac], R0 ;  /* 0x00006b0005007a24 */ /* 0x000fe200078e0200 */
[----:B------:R-:W-:Y:S01]  /*0390*/  LEA R7, P0, R2, c[0x0][0x160], 0x1 ;  /* 0x0000580002077a11 */ /* 0x000fe200078008ff */
[----:B------:R-:W-:Y:S02]  /*03a0*/  IMAD.SHL.U32 R4, R19, 0x40, RZ ;  /* 0x0000004013047824 */ /* 0x000fe400078e00ff */
[----:B------:R-:W-:Y:S01]  /*03b0*/  IMAD.IADD R6, R3, 0x1, R0 ;  /* 0x0000000103067824 */ /* 0x000fe200078e0200 */
[----:B------:R-:W-:Y:S01]  /*03c0*/  IADD3 R3, R194, 0x6f, RZ ;  /* 0x0000006fc2037810 */ /* 0x000fe20007ffe0ff */
[----:B------:R-:W-:Y:S01]  /*03d0*/  IMAD R9, R9, 0x80, R19 ;  /* 0x0000008009097824 */ /* 0x000fe200078e0213 */
[----:B------:R-:W-:Y:S01]  /*03e0*/  LOP3.LUT R0, R4, 0x1c0, RZ, 0xc0, !PT ;  /* 0x000001c004007812 */ /* 0x000fe200078ec0ff */
[----:B------:R-:W-:Y:S01]  /*03f0*/  SHFL.IDX PT, R8, R7, 0x1, 0x181f ;  /* 0x00381f0007087f89 */ /* 0x000fe200000e0000 */
[----:B------:R-:W-:Y:S02]  /*0400*/  LEA.HI.X R6, R2, c[0x0][0x164], R6, 0x1, P0 ;  /* 0x0000590002067a11 */ /* 0x000fe400000f0c06 */
[----:B------:R-:W-:Y:S01]  /*0410*/  SHF.R.U32.HI R2, RZ, 0x3, R0 ;  /* 0x00000003ff027819 */ /* 0x000fe20000011600 */
[----:B------:R-:W1:Y:S01]  /*0420*/  SHFL.IDX PT, R4, R7, RZ, 0x181f ;  /* 0x00181fff07047589 */ /* 0x000e6200000e0000 */
[----:B------:R-:W-:-:S02]  /*0430*/  LOP3.LUT R0, R0, 0x38, R46, 0xf8, !PT ;  /* 0x0000003800007812 */ /* 0x000fc400078ef82e */
[----:B------:R-:W-:Y:S01]  /*0440*/  ISETP.GE.AND P4, PT, R9, R20, PT ;  /* 0x000000140900720c */ /* 0x000fe20003f86270 */
[----:B------:R-:W3:Y:S01]  /*0450*/  SHFL.IDX PT, R5, R6, RZ, 0x181f ;  /* 0x00181fff06057589 */ /* 0x000ee200000e0000 */
[----:B------:R-:W-:Y:S02]  /*0460*/  LOP3.LUT R0, R0, R2, RZ, 0x3c, !PT ;  /* 0x0000000200007212 */ /* 0x000fe400078e3cff */
[----:B------:R-:W-:Y:S01]  /*0470*/  LEA.HI R2, R25, R43, RZ, 0x6 ;  /* 0x0000002b19027211 */ /* 0x000fe200078f30ff */
[----:B------:R-:W4:Y:S01]  /*0480*/  SHFL.IDX PT, R11, R6, 0x1, 0x181f ;  /* 0x00381f00060b7f89 */ /* 0x000f2200000e0000 */
[C---:B------:R-:W-:Y:S02]  /*0490*/  IADD3 R10, R9.reuse, 0x10, RZ ;  /* 0x00000010090a7810 */ /* 0x040fe40007ffe0ff */
[C---:B------:R-:W-:Y:S01]  /*04a0*/  IADD3 R14, R9.reuse, 0x20, RZ ;  /* 0x00000020090e7810 */ /* 0x040fe20007ffe0ff */
[----:B------:R-:W-:Y:S01]  /*04b0*/  IMAD.SHL.U32 R2, R2, 0x8, RZ ;  /* 0x0000000802027824 */ /* 0x000fe200078e00ff */
[----:B------:R-:W-:Y:S01]  /*04c0*/  ISETP.GE.AND P2, PT, R10, R20, PT ;  /* 0x000000140a00720c */ /* 0x000fe20003f46270 */
[----:B------:R-:W-:Y:S01]  /*04d0*/  SHFL.IDX PT, R12, R6, 0x2, 0x181f ;  /* 0x00581f00060c7f89 */ /* 0x000fe200000e0000 */
[----:B------:R-:W-:-:S02]  /*04e0*/  IADD3 R13, R9, 0x30, RZ ;  /* 0x00000030090d7810 */ /* 0x000fc40007ffe0ff */
[----:B------:R-:W-:Y:S01]  /*04f0*/  LOP3.LUT R195, R0, 0xfffffe00, R2, 0xf8, !PT ;  /* 0xfffffe0000c37812 */ /* 0x000fe200078ef802 */
[----:B------:R-:W5:Y:S01]  /*0500*/  SHFL.IDX PT, R10, R7, 0x2, 0x181f ;  /* 0x00581f00070a7f89 */ /* 0x000f6200000e0000 */
[----:B------:R-:W-:Y:S01]  /*0510*/  IMAD.MOV.U32 R2, RZ, RZ, RZ ;  /* 0x000000ffff027224 */ /* 0x000fe200078e00ff */
[----:B------:R-:W-:Y:S02]  /*0520*/  ISETP.GE.AND P1, PT, R13, R20, PT ;  /* 0x000000140d00720c */ /* 0x000fe40003f26270 */
[----:B------:R-:W-:Y:S01]  /*0530*/  @!P4 IMAD.SHL.U32 R0, R195, 0x2, RZ ;  /* 0x00000002c300c824 */ /* 0x000fe200078e00ff */
[----:B------:R-:W-:Y:S01]  /*0540*/  IADD3 R13, R9, 0x40, RZ ;  /* 0x00000040090d7810 */ /* 0x000fe20007ffe0ff */
[----:B------:R-:W-:Y:S01]  /*0550*/  IMAD.HI R18, R3, -0x6db6db6d, R2 ;  /* 0x9249249303127827 */ /* 0x000fe200078e0202 */
[----:B-1----:R-:W-:Y:S01]  /*0560*/  @!P4 LEA R4, P0, R46, R4, 0x1 ;  /* 0x000000042e04c211 */ /* 0x002fe200078008ff */
[----:B------:R-:W-:Y:S01]  /*0570*/  SHFL.IDX PT, R17, R6, 0x5, 0x181f ;  /* 0x00b81f0006117f89 */ /* 0x000fe200000e0000 */
[----:B------:R-:W-:-:S02]  /*0580*/  ISETP.GE.AND P5, PT, R13, R20, PT ;  /* 0x000000140d00720c */ /* 0x000fc40003fa6270 */
[----:B---3--:R-:W-:Y:S01]  /*0590*/  @!P4 LEA.HI.X R5, R46, R5, R47, 0x1, P0 ;  /* 0x000000052e05c211 */ /* 0x008fe200000f0c2f */
[----:B------:R-:W-:Y:S01]  /*05a0*/  SHFL.IDX PT, R15, R7, 0x6, 0x181f ;  /* 0x00d81f00070f7f89 */ /* 0x000fe200000e0000 */
[----:B------:R-:W-:-:S03]  /*05b0*/  ISETP.GE.AND P0, PT, R14, R20, PT ;  /* 0x000000140e00720c */ /* 0x000fc60003f06270 */
[----:B------:R1:W-:Y:S01]  /*05c0*/  @!P4 LDGSTS.E.BYPASS.LTC128B.128 [R0+0x7100], [R4.64], !P3 ;  /* 0x071000000400cfae */ /* 0x0003e2000d901d48 */
[C---:B------:R-:W-:Y:S02]  /*05d0*/  @!P2 LEA R2, P4, R46.reuse, R8, 0x1 ;  /* 0x000000082e02a211 */ /* 0x040fe400078808ff */
[----:B------:R-:W-:Y:S01]  /*05e0*/  IADD3 R8, R9, 0x50, RZ ;  /* 0x0000005009087810 */ /* 0x000fe20007ffe0ff */
[----:B------:R-:W-:Y:S01]  /*05f0*/  SHFL.IDX PT, R16, R6, 0x6, 0x181f ;  /* 0x00d81f0006107f89 */ /* 0x000fe200000e0000 */
[----:B----4-:R-:W-:Y:S02]  /*0600*/  @!P2 LEA.HI.X R3, R46, R11, R47, 0x1, P4 ;  /* 0x0000000b2e03a211 */ /* 0x010fe400020f0c2f */
[----:B------:R-:W-:Y:S01]  /*0610*/  ISETP.GE.AND P4, PT, R8, R20, PT ;  /* 0x000000140800720c */ /* 0x000fe20003f86270 */
[----:B------:R-:W-:Y:S04]  /*0620*/  SHFL.IDX PT, R11, R7, 0x5, 0x181f ;  /* 0x00b81f00070b7f89 */ /* 0x000fe800000e0000 */
[----:B------:R-:W-:Y:S04]  /*0630*/  SHFL.IDX PT, R8, R7, 0x4, 0x181f ;  /* 0x00981f0007087f89 */ /* 0x000fe800000e0000 */
[----:B------:R-:W-:Y:S04]  /*0640*/  SHFL.IDX PT, R14, R6, 0x7, 0x181f ;  /* 0x00f81f00060e7f89 */ /* 0x000fe800000e0000 */
[----:B------:R-:W-:Y:S04]  /*0650*/  SHFL.IDX PT, R13, R7, 0x7, 0x181f ;  /* 0x00f81f00070d7f89 */ /* 0x000fe800000e0000 */
[----:B------:R-:W-:Y:S01]  /*0660*/  STL [R1+0x28], R195 ;  /* 0x000028c301007387 */ /* 0x000fe20000100800 */
[----:B-1----:R-:W-:-:S03]  /*0670*/  @!P2 IMAD.SHL.U32 R0, R195, 0x2, RZ ;  /* 0x00000002c300a824 */ /* 0x002fc600078e00ff */
[----:B------:R-:W1:Y:S04]  /*0680*/  SHFL.IDX PT, R4, R7, 0x3, 0x181f ;  /* 0x00781f0007047f89 */ /* 0x000e6800000e0000 */
[----:B------:R-:W3:Y:S04]  /*0690*/  SHFL.IDX PT, R5, R6, 0x3, 0x181f ;  /* 0x00781f0006057f89 */ /* 0x000ee800000e0000 */
[----:B------:R5:W-:Y:S04]  /*06a0*/  @!P2 LDGSTS.E.BYPASS.LTC128B.128 [R0+0x7900], [R2.64], !P3 ;  /* 0x079000000200afae */ /* 0x000be8000d901d48 */
[----:B------:R-:W-:Y:S01]  /*06b0*/  STL.64 [R1+0x30], R46 ;  /* 0x0000302e01007387 */ /* 0x000fe20000100a00 */
[----:B-----5:R-:W-:Y:S01]  /*06c0*/  @!P0 LEA R2, P2, R46, R10, 0x1 ;  /* 0x0000000a2e028211 */ /* 0x020fe200078408ff */
[----:B------:R-:W-:Y:S01]  /*06d0*/  IMAD R10, R24, c[0x0][0x1e0], RZ ;  /* 0x00007800180a7a24 */ /* 0x000fe200078e02ff */
[----:B------:R-:W-:-:S02]  /*06e0*/  IADD3 R0, R9, 0x60, RZ ;  /* 0x0000006009007810 */ /* 0x000fc40007ffe0ff */
[----:B------:R-:W-:Y:S01]  /*06f0*/  @!P0 LEA.HI.X R3, R46, R12, R47, 0x1, P2 ;  /* 0x0000000c2e038211 */ /* 0x000fe200010f0c2f */
[----:B------:R-:W-:Y:S01]  /*0700*/  IMAD R10, R19, c[0x0][0x1e4], R10 ;  /* 0x00007900130a7a24 */ /* 0x000fe200078e020a */
[----:B------:R4:W5:Y:S01]  /*0710*/  SHFL.IDX PT, R12, R6, 0x4, 0x181f ;  /* 0x00981f00060c7f89 */ /* 0x00096200000e0000 */
[----:B------:R-:W-:Y:S01]  /*0720*/  ISETP.GE.AND P2, PT, R0, R20, PT ;  /* 0x000000140000720c */ /* 0x000fe20003f46270 */
[----:B------:R-:W-:-:S05]  /*0730*/  @!P0 IMAD.SHL.U32 R0, R195, 0x2, RZ ;  /* 0x00000002c3008824 */ /* 0x000fca00078e00ff */
[----:B------:R1:W-:Y:S01]  /*0740*/  @!P0 LDGSTS.E.BYPASS.LTC128B.128 [R0+0x8100], [R2.64], !P3 ;  /* 0x0810000002008fae */ /* 0x0003e2000d901d48 */
[----:B----4-:R-:W-:Y:S02]  /*0750*/  IADD3 R6, R9, 0x70, RZ ;  /* 0x0000007009067810 */ /* 0x010fe40007ffe0ff */
[----:B-1----:R-:W-:Y:S01]  /*0760*/  @!P1 LEA R2, P0, R46, R4, 0x1 ;  /* 0x000000042e029211 */ /* 0x002fe200078008ff */
[----:B------:R-:W-:-:S03]  /*0770*/  @!P1 IMAD.SHL.U32 R0, R195, 0x2, RZ ;  /* 0x00000002c3009824 */ /* 0x000fc600078e00ff */
[--C-:B---3--:R-:W-:Y:S01]  /*0780*/  @!P1 LEA.HI.X R3, R46, R5, R47.reuse, 0x1, P0 ;  /* 0x000000052e039211 */ /* 0x108fe200000f0c2f */
[----:B------:R-:W-:Y:S01]  /*0790*/  IMAD.WIDE.U32 R4, R19, c[0x0][0x1e0], R46 ;  /* 0x0000780013047a25 */ /* 0x000fe200078e002e */
[----:B------:R-:W-:-:S03]  /*07a0*/  ISETP.GE.AND P0, PT, R6, R20, PT ;  /* 0x000000140600720c */ /* 0x000fc60003f06270 */
[----:B------:R1:W-:Y:S01]  /*07b0*/  @!P1 LDGSTS.E.BYPASS.LTC128B.128 [R0+0x8900], [R2.64], !P3 ;  /* 0x0890000002009fae */ /* 0x0003e2000d901d48 */
[----:B------:R-:W-:-:S04]  /*07c0*/  @!P5 LEA R8, P1, R46, R8, 0x1 ;  /* 0x000000082e08d211 */ /* 0x000fc800078208ff */
[C-C-:B-----5:R-:W-:Y:S01]  /*07d0*/  @!P5 LEA.HI.X R9, R46.reuse, R12, R47.reuse, 0x1, P1 ;  /* 0x0000000c2e09d211 */ /* 0x160fe200008f0c2f */
[----:B------:R-:W-:Y:S01]  /*07e0*/  @!P4 IMAD.SHL.U32 R12, R195, 0x2, RZ ;  /* 0x00000002c30cc824 */ /* 0x000fe200078e00ff */
[C---:B------:R-:W-:Y:S02]  /*07f0*/  @!P4 LEA R6, P1, R46.reuse, R11, 0x1 ;  /* 0x0000000b2e06c211 */ /* 0x040fe400078208ff */
[----:B------:R-:W-:Y:S02]  /*0800*/  SHF.R.U32.HI R11, RZ, 0x1f, R18 ;  /* 0x0000001fff0b7819 */ /* 0x000fe40000011612 */
[----:B------:R-:W-:Y:S02]  /*0810*/  @!P4 LEA.HI.X R7, R46, R17, R47, 0x1, P1 ;  /* 0x000000112e07c211 */ /* 0x000fe400008f0c2f */
[----:B------:R-:W-:Y:S01]  /*0820*/  LEA.HI.SX32 R198, R18, R11, 0x1a ;  /* 0x0000000b12c67211 */ /* 0x000fe200078fd2ff */
[----:B------:R-:W-:-:S03]  /*0830*/  IMAD.SHL.U32 R18, R19, 0x8, RZ ;  /* 0x0000000813127824 */ /* 0x000fc600078e00ff */
[----:B------:R-:W-:Y:S01]  /*0840*/  IADD3 R41, R198, -0x1, RZ ;  /* 0xffffffffc6297810 */ /* 0x000fe20007ffe0ff */
[----:B------:R3:W-:Y:S03]  /*0850*/  STL [R1], R198 ;  /* 0x000000c601007387 */ /* 0x0007e60000100800 */
[----:B------:R-:W-:Y:S01]  /*0860*/  SHF.R.S32.HI R42, RZ, 0x1f, R41 ;  /* 0x0000001fff2a7819 */ /* 0x000fe20000011429 */
[----:B-1----:R-:W-:Y:S02]  /*0870*/  IMAD.IADD R3, R5, 0x1, R10 ;  /* 0x0000000105037824 */ /* 0x002fe400078e020a */
[----:B------:R-:W-:Y:S02]  /*0880*/  IMAD R0, R45, c[0x0][0x1e8], RZ ;  /* 0x00007a002d007a24 */ /* 0x000fe400078e02ff */
[----:B------:R-:W-:Y:S01]  /*0890*/  IMAD.MOV.U32 R2, RZ, RZ, R4 ;  /* 0x000000ffff027224 */ /* 0x000fe200078e0004 */
[----:B------:R-:W-:Y:S01]  /*08a0*/  @!P2 LEA R4, P1, R46, R15, 0x1 ;  /* 0x0000000f2e04a211 */ /* 0x000fe200078208ff */
[----:B------:R-:W-:-:S02]  /*08b0*/  IMAD R0, R44, c[0x0][0x1ec], R0 ;  /* 0x00007b002c007a24 */ /* 0x000fc400078e0200 */
[----:B------:R-:W-:Y:S01]  /*08c0*/  IMAD.WIDE.U32 R2, R44, c[0x0][0x1e8], R2 ;  /* 0x00007a002c027a25 */ /* 0x000fe200078e0002 */
[C-C-:B------:R-:W-:Y:S02]  /*08d0*/  @!P2 LEA.HI.X R5, R46.reuse, R16, R47.reuse, 0x1, P1 ;  /* 0x000000102e05a211 */ /* 0x140fe400008f0c2f */
[C---:B------:R-:W-:Y:S01]  /*08e0*/  @!P0 LEA R10, P1, R46.reuse, R13, 0x1 ;  /* 0x0000000d2e0a8211 */ /* 0x040fe200078208ff */
[----:B------:R-:W-:Y:S01]  /*08f0*/  IMAD.IADD R3, R3, 0x1, R0 ;  /* 0x0000000103037824 */ /* 0x000fe200078e0200 */
[----:B------:R-:W-:Y:S01]  /*0900*/  LEA.HI R13, R25, R43, RZ, 0x4 ;  /* 0x0000002b190d7211 */ /* 0x000fe200078f20ff */
[----:B------:R-:W-:Y:S01]  /*0910*/  @!P5 IMAD.SHL.U32 R0, R195, 0x2, RZ ;  /* 0x00000002c300d824 */ /* 0x000fe200078e00ff */
[----:B------:R-:W-:-:S04]  /*0920*/  @!P0 LEA.HI.X R11, R46, R14, R47, 0x1, P1 ;  /* 0x0000000e2e0b8211 */ /* 0x000fc800008f0c2f */
[----:B------:R1:W-:Y:S04]  /*0930*/  @!P5 LDGSTS.E.BYPASS.LTC128B.128 [R0+0x9100], [R8.64], !P3 ;  /* 0x091000000800dfae */ /* 0x0003e8000d901d48 */
[----:B------:R4:W-:Y:S01]  /*0940*/  @!P4 LDGSTS.E.BYPASS.LTC128B.128 [R12+0x9900], [R6.64], !P3 ;  /* 0x09900000060ccfae */ /* 0x0009e2000d901d48 */
[----:B--2---:R-:W-:Y:S01]  /*0950*/  @P6 SHF.R.S32.HI R17, RZ, 0x1f, R21 ;  /* 0x0000001fff116819 */ /* 0x004fe20000011415 */
[----:B------:R-:W-:Y:S02]  /*0960*/  @!P6 IMAD.MOV.U32 R17, RZ, RZ, R23 ;  /* 0x000000ffff11e224 */ /* 0x000fe400078e0017 */
[----:B------:R-:W-:Y:S02]  /*0970*/  @P6 IMAD.MOV.U32 R16, RZ, RZ, R21 ;  /* 0x000000ffff106224 */ /* 0x000fe400078e0015 */
[----:B------:R-:W-:-:S04]  /*0980*/  @!P6 IMAD.MOV.U32 R16, RZ, RZ, R22 ;  /* 0x000000ffff10e224 */ /* 0x000fc800078e0016 */
[----:B------:R-:W-:-:S04]  /*0990*/  IMAD.WIDE.U32 R26, R16, c[0x0][0x1f0], R2 ;  /* 0x00007c00101a7a25 */ /* 0x000fc800078e0002 */
[----:B------:R-:W-:Y:S01]  /*09a0*/  IMAD.MOV.U32 R196, RZ, RZ, R26 ;  /* 0x000000ffffc47224 */ /* 0x000fe200078e001a */
[----:B------:R3:W-:Y:S01]  /*09b0*/  STL.64 [R1+0x48], R26 ;  /* 0x0000481a01007387 */ /* 0x0007e20000100a00 */
[----:B-1----:R-:W-:Y:S02]  /*09c0*/  @!P2 IMAD.SHL.U32 R0, R195, 0x2, RZ ;  /* 0x00000002c300a824 */ /* 0x002fe400078e00ff */
[----:B------:R-:W-:Y:S02]  /*09d0*/  IMAD.MOV.U32 R8, RZ, RZ, 0x70 ;  /* 0x00000070ff087424 */ /* 0x000fe400078e00ff */
[----:B----4-:R-:W-:Y:S01]  /*09e0*/  IMAD.SHL.U32 R7, R191, 0x20, RZ ;  /* 0x00000020bf077824 */ /* 0x010fe200078e00ff */
[----:B------:R1:W-:Y:S01]  /*09f0*/  @!P2 LDGSTS.E.BYPASS.LTC128B.128 [R0+0xa100], [R4.64], !P3 ;  /* 0x0a1000000400afae */ /* 0x0003e2000d901d48 */
[----:B------:R-:W-:-:S04]  /*0a00*/  IMAD.WIDE.U32 R192, R8, c[0x0][0x1e0], RZ ;  /* 0x0000780008c07a25 */ /* 0x000fc800078e00ff */
[----:B------:R-:W-:-:S05]  /*0a10*/  IMAD R160, R198, -0x70, R8 ;  /* 0xffffff90c6a07824 */ /* 0x000fca00078e0208 */
[----:B------:R-:W-:-:S04]  /*0a20*/  IADD3 R23, R160, c[0x0][0x1d0], -R19 ;  /* 0x00007400a0177a10 */ /* 0x000fc80007ffe813 */
[C---:B------:R-:W-:Y:S02]  /*0a30*/  ISETP.GE.AND P6, PT, R23.reuse, 0x21, PT ;  /* 0x000000211700780c */ /* 0x040fe40003fc6270 */
[C---:B------:R-:W-:Y:S02]  /*0a40*/  ISETP.GE.AND P2, PT, R23.reuse, 0x1, PT ;  /* 0x000000011700780c */ /* 0x040fe40003f46270 */
[----:B------:R-:W-:Y:S01]  /*0a50*/  ISETP.GE.AND P1, PT, R23, 0x11, PT ;  /* 0x000000111700780c */ /* 0x000fe20003f26270 */
[----:B-1----:R-:W-:Y:S02]  /*0a60*/  IMAD R4, R8, c[0x0][0x1e4], RZ ;  /* 0x0000790008047a24 */ /* 0x002fe400078e02ff */
[----:B------:R-:W-:Y:S02]  /*0a70*/  IMAD R0, R17, c[0x0][0x1f0], RZ ;  /* 0x00007c0011007a24 */ /* 0x000fe400078e02ff */
[----:B------:R-:W-:Y:S02]  /*0a80*/  IMAD.IADD R189, R193, 0x1, R4 ;  /* 0x00000001c1bd7824 */ /* 0x000fe400078e0204 */
[----:B------:R-:W-:-:S02]  /*0a90*/  IMAD R4, R16, c[0x0][0x1f4], R0 ;  /* 0x00007d0010047a24 */ /* 0x000fc400078e0200 */
[----:B------:R-:W-:Y:S02]  /*0aa0*/  IMAD R0, R189, R41, RZ ;  /* 0x00000029bd007224 */ /* 0x000fe400078e02ff */
[----:B------:R-:W-:Y:S02]  /*0ab0*/  IMAD.IADD R197, R27, 0x1, R4 ;  /* 0x000000011bc57824 */ /* 0x000fe400078e0204 */
[-C--:B------:R-:W-:Y:S02]  /*0ac0*/  IMAD R4, R42, R192.reuse, R0 ;  /* 0x000000c02a047224 */ /* 0x080fe400078e0200 */
[----:B------:R-:W-:Y:S01]  /*0ad0*/  @!P0 IMAD.SHL.U32 R0, R195, 0x2, RZ ;  /* 0x00000002c3008824 */ /* 0x000fe200078e00ff */
[----:B------:R3:W-:Y:S01]  /*0ae0*/  STL.64 [R1+0x40], R196 ;  /* 0x000040c401007387 */ /* 0x0007e20000100a00 */
[----:B------:R-:W-:-:S03]  /*0af0*/  IMAD.WIDE.U32 R2, R41, R192, R196 ;  /* 0x000000c029027225 */ /* 0x000fc600078e00c4 */
[----:B------:R1:W-:Y:S01]  /*0b00*/  @!P0 LDGSTS.E.BYPASS.LTC128B.128 [R0+0xa900], [R10.64], !P3 ;  /* 0x0a9000000a008fae */ /* 0x0003e2000d901d48 */
[----:B------:R-:W-:Y:S01]  /*0b10*/  IMAD.IADD R3, R3, 0x1, R4 ;  /* 0x0000000103037824 */ /* 0x000fe200078e0204 */
[----:B------:R-:W-:Y:S01]  /*0b20*/  @P2 LEA R6, P5, R2, c[0x0][0x1c8], 0x1 ;  /* 0x0000720002062a11 */ /* 0x000fe200078a08ff */
[----:B------:R-:W-:Y:S01]  /*0b30*/  @P2 IMAD.SHL.U32 R9, R195, 0x2, RZ ;  /* 0x00000002c3092824 */ /* 0x000fe200078e00ff */
[----:B------:R-:W0:Y:S04]  /*0b40*/  LDGDEPBAR ;  /* 0x00000000000079af */ /* 0x000e280000000000 */
[----:B------:R-:W-:Y:S01]  /*0b50*/  BAR.SYNC.DEFER_BLOCKING 0x0 ;  /* 0x0000000000007b1d */ /* 0x000fe20000010000 */
[----:B------:R-:W-:Y:S01]  /*0b60*/  ISETP.GE.AND P0, PT, R46, c[0x0][0x1d4], PT ;  /* 0x000075002e007a0c */ /* 0x000fe20003f06270 */
[C---:B-1----:R-:W-:Y:S01]  /*0b70*/  IMAD.WIDE.U32 R10, R190.reuse, 0x20, RZ ;  /* 0x00000020be0a7825 */ /* 0x042fe200078e00ff */
[----:B------:R-:W-:-:S04]  /*0b80*/  @P1 LEA R0, P4, R190, R2, 0x4 ;  /* 0x00000002be001211 */ /* 0x000fc800078820ff */
[----:B------:R-:W-:Y:S02]  /*0b90*/  @P6 IADD3 R8, P3, R2, R10, RZ ;  /* 0x0000000a02086210 */ /* 0x000fe40007f7e0ff */
[----:B------:R-:W-:Y:S02]  /*0ba0*/  @P1 LEA.HI.X R5, R190, R3, R191, 0x4, P4 ;  /* 0x00000003be051211 */ /* 0x000fe400020f24bf */
[----:B------:R-:W-:Y:S02]  /*0bb0*/  @P6 IADD3.X R10, R3, R11, R7, P3, !PT ;  /* 0x0000000b030a6210 */ /* 0x000fe40001ffe407 */
[----:B------:R-:W-:Y:S02]  /*0bc0*/  @P2 LEA.HI.X R7, R2, c[0x0][0x1cc], R3, 0x1, P5 ;  /* 0x0000730002072a11 */ /* 0x000fe400028f0c03 */
[----:B------:R-:W-:Y:S02]  /*0bd0*/  ISETP.GE.AND P5, PT, R23, 0x31, PT ;  /* 0x000000311700780c */ /* 0x000fe40003fa6270 */
[----:B------:R-:W-:Y:S01]  /*0be0*/  @P1 LEA R4, P4, R0, c[0x0][0x1c8], 0x1 ;  /* 0x0000720000041a11 */ /* 0x000fe200078808ff */
[----:B------:R-:W-:Y:S01]  /*0bf0*/  @!PT LDS RZ, [RZ] ;  /* 0x00000000fffff984 */ /* 0x000fe20000000800 */
[----:B------:R-:W-:Y:S01]  /*0c00*/  @!PT LDS RZ, [RZ] ;  /* 0x00000000fffff984 */ /* 0x000fe20000000800 */
[----:B------:R-:W-:Y:S01]  /*0c10*/  @!PT LDS RZ, [RZ] ;  /* 0x00000000fffff984 */ /* 0x000fe20000000800 */
[----:B------:R1:W-:Y:S01]  /*0c20*/  @P2 LDGSTS.E.BYPASS.LTC128B.128 [R9+0x3900], [R6.64], !P0 ;  /* 0x0390000006092fae */ /* 0x0003e2000c101d48 */
[----:B------:R-:W-:-:S02]  /*0c30*/  SHF.R.S32.HI R11, RZ, 0x4, R13 ;  /* 0x00000004ff0b7819 */ /* 0x000fc4000001140d */
[----:B------:R-:W-:Y:S01]  /*0c40*/  @P1 LEA.HI.X R5, R0, c[0x0][0x1cc], R5, 0x1, P4 ;  /* 0x0000730000051a11 */ /* 0x000fe200020f0c05 */
[----:B------:R-:W-:Y:S01]  /*0c50*/  @P1 IMAD.SHL.U32 R0, R195, 0x2, RZ ;  /* 0x00000002c3001824 */ /* 0x000fe200078e00ff */
[C---:B------:R-:W-:Y:S02]  /*0c60*/  ISETP.GE.AND P4, PT, R23.reuse, 0x41, PT ;  /* 0x000000411700780c */ /* 0x040fe40003f86270 */
[C---:B------:R-:W-:Y:S02]  /*0c70*/  ISETP.GE.AND P2, PT, R23.reuse, 0x61, PT ;  /* 0x000000611700780c */ /* 0x040fe40003f46270 */
[----:B------:R2:W-:Y:S01]  /*0c80*/  @P1 LDGSTS.E.BYPASS.LTC128B.128 [R0+0x4100], [R4.64], !P0 ;  /* 0x0410000004001fae */ /* 0x0005e2000c101d48 */
[C---:B------:R-:W-:Y:S02]  /*0c90*/  @P6 LEA R14, P1, R8.reuse, c[0x0][0x1c8], 0x1 ;  /* 0x00007200080e6a11 */ /* 0x040fe400078208ff */
[----:B------:R-:W-:Y:S02]  /*0ca0*/  ISETP.GE.AND P3, PT, R23, 0x51, PT ;  /* 0x000000511700780c */ /* 0x000fe40003f66270 */
[----:B------:R-:W-:-:S02]  /*0cb0*/  @P6 LEA.HI.X R15, R8, c[0x0][0x1cc], R10, 0x1, P1 ;  /* 0x00007300080f6a11 */ /* 0x000fc400008f0c0a */
[----:B------:R-:W-:-:S04]  /*0cc0*/  LOP3.LUT R10, R13, 0xfffffff0, RZ, 0xc0, !PT ;  /* 0xfffffff00d0a7812 */ /* 0x000fc800078ec0ff */
[----:B------:R-:W-:Y:S02]  /*0cd0*/  @P2 IMAD R21, R191, 0x60, RZ ;  /* 0x00000060bf152824 */ /* 0x000fe400078e02ff */
[----:B------:R-:W-:Y:S01]  /*0ce0*/  IMAD.IADD R10, R43, 0x1, -R10 ;  /* 0x000000012b0a7824 */ /* 0x000fe200078e0a0a */
[----:B-1----:R-:W-:Y:S02]  /*0cf0*/  LEA.HI R6, R13, R11, RZ, 0x1 ;  /* 0x0000000b0d067211 */ /* 0x002fe400078f08ff */
[C---:B------:R-:W-:Y:S02]  /*0d00*/  @P3 IMAD R7, R191.reuse, 0x50, RZ ;  /* 0x00000050bf073824 */ /* 0x040fe400078e02ff */
[----:B------:R-:W-:Y:S02]  /*0d10*/  SHF.R.S32.HI R20, RZ, 0x1f, R10 ;  /* 0x0000001fff147819 */ /* 0x000fe4000001140a */
[----:B------:R-:W-:Y:S02]  /*0d20*/  LOP3.LUT R6, R6, 0xfffffffe, RZ, 0xc0, !PT ;  /* 0xfffffffe06067812 */ /* 0x000fe400078ec0ff */
[----:B------:R-:W-:Y:S01]  /*0d30*/  LEA.HI R20, R20, R10, RZ, 0x3 ;  /* 0x0000000a14147211 */ /* 0x000fe200078f18ff */
[----:B--2---:R-:W-:-:S02]  /*0d40*/  @P5 IMAD R0, R191, 0x30, RZ ;  /* 0x00000030bf005824 */ /* 0x004fc400078e02ff */
[----:B------:R-:W-:-:S04]  /*0d50*/  @P5 IMAD.WIDE.U32 R4, R190, 0x30, R2 ;  /* 0x00000030be045825 */ /* 0x000fc800078e0002 */
[----:B------:R-:W-:Y:S01]  /*0d60*/  @P5 IMAD.IADD R0, R5, 0x1, R0 ;  /* 0x0000000105005824 */ /* 0x000fe200078e0200 */
[----:B------:R-:W-:Y:S01]  /*0d70*/  @P5 LEA R12, P1, R4, c[0x0][0x1c8], 0x1 ;  /* 0x00007200040c5a11 */ /* 0x000fe200078208ff */
[----:B------:R-:W-:Y:S01]  /*0d80*/  IMAD.IADD R22, R11, 0x1, -R6 ;  /* 0x000000010b167824 */ /* 0x000fe200078e0a06 */
[----:B------:R-:W-:Y:S01]  /*0d90*/  LOP3.LUT R11, R20, 0xfffffff8, RZ, 0xc0, !PT ;  /* 0xfffffff8140b7812 */ /* 0x000fe200078ec0ff */
[----:B------:R-:W-:Y:S01]  /*0da0*/  @P2 IMAD.MOV.U32 R5, RZ, RZ, R3 ;  /* 0x000000ffff052224 */ /* 0x000fe200078e0003 */
[----:B------:R-:W-:Y:S01]  /*0db0*/  @P5 LEA.HI.X R13, R4, c[0x0][0x1cc], R0, 0x1, P1 ;  /* 0x00007300040d5a11 */ /* 0x000fe200008f0c00 */
[----:B------:R-:W-:Y:S01]  /*0dc0*/  @P2 IMAD.MOV.U32 R4, RZ, RZ, R2 ;  /* 0x000000ffff042224 */ /* 0x000fe200078e0002 */
[----:B------:R-:W-:Y:S01]  /*0dd0*/  @P4 LEA R0, P1, R190, R2, 0x6 ;  /* 0x00000002be004211 */ /* 0x000fe200078230ff */
[----:B------:R-:W-:Y:S02]  /*0de0*/  IMAD.IADD R11, R10, 0x1, -R11 ;  /* 0x000000010a0b7824 */ /* 0x000fe400078e0a0b */
[C---:B------:R-:W-:Y:S01]  /*0df0*/  @P2 IMAD.WIDE.U32 R4, R190.reuse, 0x60, R4 ;  /* 0x00000060be042825 */ /* 0x040fe200078e0004 */
[----:B------:R-:W-:-:S02]  /*0e00*/  @P4 LEA.HI.X R6, R190, R3, R191, 0x6, P1 ;  /* 0x00000003be064211 */ /* 0x000fc400008f34bf */
[----:B------:R-:W-:Y:S01]  /*0e10*/  @P4 LEA R8, P1, R0, c[0x0][0x1c8], 0x1 ;  /* 0x0000720000084a11 */ /* 0x000fe200078208ff */
[----:B------:R-:W-:-:S03]  /*0e20*/  @P3 IMAD.WIDE.U32 R2, R190, 0x50, R2 ;  /* 0x00000050be023825 */ /* 0x000fc600078e0002 */
[----:B------:R-:W-:Y:S01]  /*0e30*/  @P4 LEA.HI.X R9, R0, c[0x0][0x1cc], R6, 0x1, P1 ;  /* 0x0000730000094a11 */ /* 0x000fe200008f0c06 */
[----:B------:R-:W-:Y:S01]  /*0e40*/  IMAD.SHL.U32 R0, R40, 0x40, RZ ;  /* 0x0000004028007824 */ /* 0x000fe200078e00ff */
[----:B------:R-:W-:Y:S01]  /*0e50*/  @P3 LEA R6, P1, R2, c[0x0][0x1c8], 0x1 ;  /* 0x0000720002063a11 */ /* 0x000fe200078208ff */
[----:B------:R-:W-:-:S03]  /*0e60*/  @P3 IMAD.IADD R3, R3, 0x1, R7 ;  /* 0x0000000103033824 */ /* 0x000fc600078e0207 */
[----:B------:R-:W-:Y:S02]  /*0e70*/  LOP3.LUT R0, R0, 0x1c0, RZ, 0xc0, !PT ;  /* 0x000001c000007812 */ /* 0x000fe400078ec0ff */
[----:B------:R-:W-:Y:S02]  /*0e80*/  @P3 LEA.HI.X R7, R2, c[0x0][0x1cc], R3, 0x1, P1 ;  /* 0x0000730002073a11 */ /* 0x000fe400008f0c03 */
[----:B------:R-:W-:Y:S02]  /*0e90*/  LOP3.LUT R18, R0, 0x8, R18, 0xf8, !PT ;  /* 0x0000000800127812 */ /* 0x000fe400078ef812 */
[----:B------:R-:W-:Y:S01]  /*0ea0*/  SHF.R.U32.HI R3, RZ, 0x3, R0 ;  /* 0x00000003ff037819 */ /* 0x000fe20000011600 */
[----:B------:R-:W-:Y:S01]  /*0eb0*/  @P2 IMAD.IADD R0, R5, 0x1, R21 ;  /* 0x0000000105002824 */ /* 0x000fe200078e0215 */
[----:B------:R-:W-:Y:S01]  /*0ec0*/  @P2 LEA R2, P1, R4, c[0x0][0x1c8], 0x1 ;  /* 0x0000720004022a11 */ /* 0x000fe200078208ff */
[----:B------:R-:W-:Y:S01]  /*0ed0*/  @P6 IMAD.SHL.U32 R5, R195, 0x2, RZ ;  /* 0x00000002c3056824 */ /* 0x000fe200078e00ff */
[----:B------:R-:W-:-:S02]  /*0ee0*/  LOP3.LUT R18, R18, R3, RZ, 0x3c, !PT ;  /* 0x0000000312127212 */ /* 0x000fc400078e3cff */
[----:B------:R-:W-:Y:S01]  /*0ef0*/  @P2 LEA.HI.X R3, R4, c[0x0][0x1cc], R0, 0x1, P1 ;  /* 0x0000730004032a11 */ /* 0x000fe200008f0c00 */
[C---:B------:R-:W-:Y:S01]  /*0f00*/  @P5 IMAD.SHL.U32 R0, R195.reuse, 0x2, RZ ;  /* 0x00000002c3005824 */ /* 0x040fe200078e00ff */
[----:B------:R1:W-:Y:S01]  /*0f10*/  @P6 LDGSTS.E.BYPASS.LTC128B.128 [R5+0x4900], [R14.64], !P0 ;  /* 0x049000000e056fae */ /* 0x0003e2000c101d48 */
[----:B------:R-:W-:-:S03]  /*0f20*/  @P3 IMAD.SHL.U32 R4, R195, 0x2, RZ ;  /* 0x00000002c3043824 */ /* 0x000fc600078e00ff */
[----:B------:R2:W-:Y:S01]  /*0f30*/  @P5 LDGSTS.E.BYPASS.LTC128B.128 [R0+0x5100], [R12.64], !P0 ;  /* 0x051000000c005fae */ /* 0x0005e2000c101d48 */
[C---:B-1----:R-:W-:Y:S02]  /*0f40*/  @P4 IMAD.SHL.U32 R5, R195.reuse, 0x2, RZ ;  /* 0x00000002c3054824 */ /* 0x042fe400078e00ff */
[----:B--2---:R-:W-:-:S03]  /*0f50*/  @P2 IMAD.SHL.U32 R0, R195, 0x2, RZ ;  /* 0x00000002c3002824 */ /* 0x004fc600078e00ff */
[----:B------:R1:W-:Y:S04]  /*0f60*/  @P4 LDGSTS.E.BYPASS.LTC128B.128 [R5+0x5900], [R8.64], !P0 ;  /* 0x0590000008054fae */ /* 0x0003e8000c101d48 */
[----:B------:R2:W-:Y:S04]  /*0f70*/  @P3 LDGSTS.E.BYPASS.LTC128B.128 [R4+0x6100], [R6.64], !P0 ;  /* 0x0610000006043fae */ /* 0x0005e8000c101d48 */
[----:B------:R4:W-:Y:S01]  /*0f80*/  @P2 LDGSTS.E.BYPASS.LTC128B.128 [R0+0x6900], [R2.64], !P0 ;  /* 0x0690000002002fae */ /* 0x0009e2000c101d48 */
[----:B------:R-:W-:Y:S02]  /*0f90*/  R2P PR, R11, 0x6 ;  /* 0x000000060b007804 */ /* 0x000fe40000000000 */
[----:B------:R-:W-:Y:S01]  /*0fa0*/  LOP3.LUT P3, RZ, R40, 0x2, RZ, 0xc0, !PT ;  /* 0x0000000228ff7812 */ /* 0x000fe2000786c0ff */
[----:B------:R-:W0:Y:S01]  /*0fb0*/  LDGDEPBAR ;  /* 0x00000000000079af */ /* 0x000e220000000000 */
[----:B--2---:R-:W-:Y:S01]  /*0fc0*/  IMAD.SHL.U32 R4, R20, 0x40, RZ ;  /* 0x0000004014047824 */ /* 0x004fe200078e00ff */
[----:B------:R-:W-:Y:S01]  /*0fd0*/  LEA.HI R6, R25, R43, RZ, 0x5 ;  /* 0x0000002b19067211 */ /* 0x000fe200078f28ff */
[----:B----4-:R-:W-:-:S03]  /*0fe0*/  IMAD.SHL.U32 R2, R11, 0x40, RZ ;  /* 0x000000400b027824 */ /* 0x010fc600078e00ff */
[----:B-1----:R-:W-:Y:S01]  /*0ff0*/  SHF.R.S32.HI R5, RZ, 0x5, R6 ;  /* 0x00000005ff057819 */ /* 0x002fe20000011406 */
[----:B------:R-:W-:Y:S01]  /*1000*/  IMAD.SHL.U32 R3, R22, 0x8, RZ ;  /* 0x0000000816037824 */ /* 0x000fe200078e00ff */
[----:B------:R-:W-:Y:S01]  /*1010*/  LOP3.LUT R117, R4, 0xfffffe00, RZ, 0xc0, !PT ;  /* 0xfffffe0004757812 */ /* 0x000fe200078ec0ff */
[----:B------:R-:W-:Y:S01]  /*1020*/  IMAD R0, R22, 0x200, R18 ;  /* 0x0000020016007824 */ /* 0x000fe200078e0212 */
[----:B------:R-:W-:Y:S01]  /*1030*/  LOP3.LUT R2, R2, 0x1c0, RZ, 0xc0, !PT ;  /* 0x000001c002027812 */ /* 0x000fe200078ec0ff */
[----:B------:R-:W-:Y:S01]  /*1040*/  IMAD R4, R24, c[0x0][0x208], RZ ;  /* 0x0000820018047a24 */ /* 0x000fe200078e02ff */
[----:B------:R-:W-:-:S04]  /*1050*/  DEPBAR.LE SB0, 0x1 ;  /* 0x000080400000791a */ /* 0x000fc80000000000 */
[----:B------:R-:W-:Y:S01]  /*1060*/  LOP3.LUT R3, R2, 0x8, R3, 0xf8, !PT ;  /* 0x0000000802037812 */ /* 0x000fe200078ef803 */
[----:B------:R-:W-:Y:S01]  /*1070*/  IMAD.SHL.U32 R119, R0, 0x2, RZ ;  /* 0x0000000200777824 */ /* 0x000fe200078e00ff */
[----:B------:R-:W-:Y:S01]  /*1080*/  SHF.R.U32.HI R2, RZ, 0x3, R2 ;  /* 0x00000003ff027819 */ /* 0x000fe20000011602 */
[----:B------:R-:W-:-:S04]  /*1090*/  DEPBAR.LE SB0, 0x0 ;  /* 0x000080000000791a */ /* 0x000fc80000000000 */
[----:B------:R-:W-:Y:S01]  /*10a0*/  LOP3.LUT R116, R3, R2, RZ, 0x3c, !PT ;  /* 0x0000000203747212 */ /* 0x000fe200078e3cff */
[----:B------:R-:W-:Y:S01]  /*10b0*/  IMAD R2, R5, 0x400, R117 ;  /* 0x0000040005027824 */ /* 0x000fe200078e0275 */
[----:B------:R-:W-:Y:S01]  /*10c0*/  BAR.SYNC.DEFER_BLOCKING 0x0 ;  /* 0x0000000000007b1d */ /* 0x000fe20000010000 */
[----:B------:R-:W-:Y:S01]  /*10d0*/  IMAD.MOV.U32 R3, RZ, RZ, 0x10 ;  /* 0x00000010ff037424 */ /* 0x000fe200078e00ff */
[C---:B------:R-:W-:Y:S01]  /*10e0*/  IADD3 R234, R119.reuse, 0x3920, RZ ;  /* 0x0000392077ea7810 */ /* 0x040fe20007ffe0ff */
[----:B------:R-:W-:Y:S01]  /*10f0*/  IMAD.IADD R0, R116, 0x1, R2 ;  /* 0x0000000174007824 */ /* 0x000fe200078e0202 */
[----:B------:R-:W-:Y:S02]  /*1100*/  IADD3 R2, R119, 0x3900, RZ ;  /* 0x0000390077027810 */ /* 0x000fe40007ffe0ff */
[----:B------:R-:W-:Y:S01]  /*1110*/  SEL R3, R3, 0xfffffff0, !P1 ;  /* 0xfffffff003037807 */ /* 0x000fe20004800000 */
[----:B------:R-:W-:Y:S01]  /*1120*/  IMAD.SHL.U32 R230, R0, 0x2, RZ ;  /* 0x0000000200e67824 */ /* 0x000fe200078e00ff */
[----:B------:R-:W-:Y:S01]  /*1130*/  ISETP.GE.AND P1, PT, R194, 0x1, PT ;  /* 0x00000001c200780c */ /* 0x000fe20003f26270 */
[C---:B------:R-:W-:Y:S01]  /*1140*/  IMAD R0, R19.reuse, c[0x0][0x20c], R4 ;  /* 0x0000830013007a24 */ /* 0x040fe200078e0204 */
[----:B------:R-:W-:Y:S01]  /*1150*/  @P3 IADD3 R234, R2, -0x20, RZ ;  /* 0xffffffe002ea3810 */ /* 0x000fe20007ffe0ff */
[----:B------:R-:W-:Y:S01]  /*1160*/  IMAD.WIDE.U32 R4, R19, c[0x0][0x208], R46 ;  /* 0x0000820013047a25 */ /* 0x000fe200078e002e */
[----:B------:R-:W-:-:S02]  /*1170*/  LOP3.LUT R2, R6, 0xffffffe0, RZ, 0xc0, !PT ;  /* 0xffffffe006027812 */ /* 0x000fc400078ec0ff */
[C---:B------:R-:W-:Y:S01]  /*1180*/  IADD3 R240, R234.reuse, 0x800, RZ ;  /* 0x00000800eaf07810 */ /* 0x040fe20007ffe0ff */
[----:B------:R-:W-:Y:S01]  /*1190*/  IMAD.IADD R5, R5, 0x1, R0 ;  /* 0x0000000105057824 */ /* 0x000fe200078e0200 */
[C---:B------:R-:W-:Y:S01]  /*11a0*/  IADD3 R239, R234.reuse, 0x1000, RZ ;  /* 0x00001000eaef7810 */ /* 0x040fe20007ffe0ff */
[----:B------:R-:W-:Y:S01]  /*11b0*/  IMAD R0, R45, c[0x0][0x210], RZ ;  /* 0x000084002d007a24 */ /* 0x000fe200078e02ff */
[----:B------:R-:W-:Y:S01]  /*11c0*/  IADD3 R238, R234, 0x1800, RZ ;  /* 0x00001800eaee7810 */ /* 0x000fe20007ffe0ff */
[----:B------:R-:W-:Y:S01]  /*11d0*/  IMAD.WIDE.U32 R4, R44, c[0x0][0x210], R4 ;  /* 0x000084002c047a25 */ /* 0x000fe200078e0004 */
[C---:B------:R-:W-:Y:S02]  /*11e0*/  IADD3 R237, R234.reuse, 0x2000, RZ ;  /* 0x00002000eaed7810 */ /* 0x040fe40007ffe0ff */
[----:B------:R-:W-:Y:S01]  /*11f0*/  IADD3 R236, R234, 0x2800, RZ ;  /* 0x00002800eaec7810 */ /* 0x000fe20007ffe0ff */
[----:B------:R-:W-:Y:S01]  /*1200*/  IMAD R0, R44, c[0x0][0x214], R0 ;  /* 0x000085002c007a24 */ /* 0x000fe200078e0200 */
[----:B------:R3:W1:Y:S01]  /*1210*/  LDSM.16.M88.4 R36, [R230+0x7100] ;  /* 0x00710000e624783b */ /* 0x0006620000000200 */
[----:B------:R-:W-:Y:S01]  /*1220*/  IMAD R233, R3, 0x2, R230 ;  /* 0x0000000203e97824 */ /* 0x000fe200078e02e6 */
[----:B------:R-:W-:Y:S01]  /*1230*/  IADD3 R235, R234, 0x3000, RZ ;  /* 0x00003000eaeb7810 */ /* 0x000fe20007ffe0ff */
[----:B------:R-:W-:Y:S01]  /*1240*/  IMAD.IADD R5, R5, 0x1, R0 ;  /* 0x0000000105057824 */ /* 0x000fe200078e0200 */
[----:B------:R3:W2:Y:S01]  /*1250*/  LDSM.16.M88.4 R32, [R230+0x9100] ;  /* 0x00910000e620783b */ /* 0x0006a20000000200 */
[----:B------:R-:W-:-:S02]  /*1260*/  IMAD R0, R17, c[0x0][0x218], RZ ;  /* 0x0000860011007a24 */ /* 0x000fc400078e02ff */
[C---:B------:R-:W-:Y:S01]  /*1270*/  IMAD.WIDE.U32 R48, R16.reuse, c[0x0][0x218], R4 ;  /* 0x0000860010307a25 */ /* 0x040fe200078e0004 */
[----:B------:R3:W4:Y:S03]  /*1280*/  LDSM.16.M88.4 R52, [R119+0x3900] ;  /* 0x003900007734783b */ /* 0x0007260000000200 */
[----:B------:R-:W-:Y:S01]  /*1290*/  IMAD R0, R16, c[0x0][0x21c], R0 ;  /* 0x0000870010007a24 */ /* 0x000fe200078e0200 */
[----:B------:R3:W-:Y:S01]  /*12a0*/  STL.64 [R1+0x10], R48 ;  /* 0x0000103001007387 */ /* 0x0007e20000100a00 */
[----:B------:R-:W-:Y:S02]  /*12b0*/  IMAD.IADD R112, R43, 0x1, -R2 ;  /* 0x000000012b707824 */ /* 0x000fe400078e0a02 */
[----:B------:R-:W-:Y:S01]  /*12c0*/  IMAD.IADD R51, R49, 0x1, R0 ;  /* 0x0000000131337824 */ /* 0x000fe200078e0200 */
[----:B------:R3:W1:Y:S01]  /*12d0*/  LDSM.16.M88.4 R80, [R119+0x4100] ;  /* 0x004100007750783b */ /* 0x0006620000000200 */
[----:B------:R-:W-:-:S03]  /*12e0*/  IMAD.MOV.U32 R2, RZ, RZ, 0x20 ;  /* 0x00000020ff027424 */ /* 0x000fc600078e00ff */
[----:B------:R3:W-:Y:S02]  /*12f0*/  STL [R1+0xc], R51 ;  /* 0x00000c3301007387 */ /* 0x0007e40000100800 */
[----:B------:R-:W-:Y:S02]  /*1300*/  SEL R4, R2, 0xffffffe0, !P2 ;  /* 0xffffffe002047807 */ /* 0x000fe40005000000 */
[----:B------:R3:W1:Y:S04]  /*1310*/  LDSM.16.M88.4 R88, [R119+0x4900] ;  /* 0x004900007758783b */ /* 0x0006680000000200 */
[----:B------:R3:W1:Y:S04]  /*1320*/  LDSM.16.M88.4 R96, [R119+0x5100] ;  /* 0x005100007760783b */ /* 0x0006680000000200 */
[----:B------:R3:W1:Y:S04]  /*1330*/  LDSM.16.M88.4 R104, [R119+0x5900] ;  /* 0x005900007768783b */ /* 0x0006680000000200 */
[----:B------:R3:W1:Y:S04]  /*1340*/  LDSM.16.M88.4 R120, [R119+0x6100] ;  /* 0x006100007778783b */ /* 0x0006680000000200 */
[----:B------:R3:W1:Y:S04]  /*1350*/  LDSM.16.M88.4 R128, [R119+0x6900] ;  /* 0x006900007780783b */ /* 0x0006680000000200 */
[----:B------:R3:W1:Y:S04]  /*1360*/  LDSM.16.M88.4 R28, [R233+0x7100] ;  /* 0x00710000e91c783b */ /* 0x0006680000000200 */
[----:B------:R3:W1:Y:S04]  /*1370*/  LDSM.16.M88.4 R24, [R233+0x9100] ;  /* 0x00910000e918783b */ /* 0x0006680000000200 */
[----:B------:R3:W1:Y:S04]  /*1380*/  LDSM.16.M88.4 R68, [R234] ;  /* 0x00000000ea44783b */ /* 0x0006680000000200 */
[----:B------:R3:W1:Y:S04]  /*1390*/  LDSM.16.M88.4 R84, [R234+0x800] ;  /* 0x00080000ea54783b */ /* 0x0006680000000200 */
[----:B------:R3:W1:Y:S04]  /*13a0*/  LDSM.16.M88.4 R92, [R234+0x1000] ;  /* 0x00100000ea5c783b */ /* 0x0006680000000200 */
[----:B------:R3:W1:Y:S04]  /*13b0*/  LDSM.16.M88.4 R100, [R234+0x1800] ;  /* 0x00180000ea64783b */ /* 0x0006680000000200 */
[----:B------:R3:W1:Y:S04]  /*13c0*/  LDSM.16.M88.4 R108, [R234+0x2000] ;  /* 0x00200000ea6c783b */ /* 0x0006680000000200 */
[----:B------:R3:W1:Y:S04]  /*13d0*/  LDSM.16.M88.4 R124, [R234+0x2800] ;  /* 0x00280000ea7c783b */ /* 0x0006680000000200 */
[----:B------:R3:W1:Y:S01]  /*13e0*/  LDSM.16.M88.4 R132, [R234+0x3000] ;  /* 0x00300000ea84783b */ /* 0x0006620000000200 */
[----:B------:R-:W-:Y:S05]  /*13f0*/  @!P1 BRA `(.L_x_0) ;  /* 0x000002f000009947 */ /* 0x000fea0003800000 */
[----:B--2-4-:R-:W-:Y:S01]  /*1400*/  IMAD R0, R42, c[0x0][0x208], RZ ;  /* 0x000082002a007a24 */ /* 0x014fe200078e02ff */
[----:B------:R-:W-:Y:S01]  /*1410*/  ISETP.GE.AND P3, PT, R46, c[0x0][0x1d4], PT ;  /* 0x000075002e007a0c */ /* 0x000fe20003f66270 */
[----:B------:R-:W-:-:S03]  /*1420*/  IMAD.WIDE.U32 R6, R41, c[0x0][0x208], RZ ;  /* 0x0000820029067a25 */ /* 0x000fc600078e00ff */
[----:B------:R-:W-:Y:S01]  /*1430*/  ISETP.LT.OR P6, PT, R23, 0x1, P3 ;  /* 0x000000011700780c */ /* 0x000fe20001fc1670 */
[----:B------:R-:W-:Y:S01]  /*1440*/  IMAD R0, R41, c[0x0][0x20c], R0 ;  /* 0x0000830029007a24 */ /* 0x000fe200078e0200 */
[C---:B------:R-:W-:Y:S01]  /*1450*/  ISETP.LT.OR P5, PT, R23.reuse, 0x11, P3 ;  /* 0x000000111700780c */ /* 0x040fe20001fa1670 */
[----:B------:R-:W-:Y:S01]  /*1460*/  IMAD.MOV.U32 R8, RZ, RZ, R50 ;  /* 0x000000ffff087224 */ /* 0x000fe200078e0032 */
[----:B------:R-:W-:Y:S01]  /*1470*/  ISETP.LT.OR P4, PT, R23, 0x21, P3 ;  /* 0x000000211700780c */ /* 0x000fe20001f81670 */
[----:B------:R-:W-:Y:S02]  /*1480*/  IMAD.MOV.U32 R9, RZ, RZ, R51 ;  /* 0x000000ffff097224 */ /* 0x000fe400078e0033 */
[----:B------:R-:W-:Y:S02]  /*1490*/  IMAD.IADD R0, R7, 0x1, R0 ;  /* 0x0000000107007824 */ /* 0x000fe400078e0200 */
[----:B------:R-:W-:Y:S02]  /*14a0*/  IMAD.MOV.U32 R8, RZ, RZ, R48 ;  /* 0x000000ffff087224 */ /* 0x000fe400078e0030 */
[----:B------:R-:W-:-:S02]  /*14b0*/  IMAD R0, R0, 0x70, RZ ;  /* 0x0000007000007824 */ /* 0x000fc400078e02ff */
[----:B------:R-:W-:Y:S01]  /*14c0*/  IMAD.WIDE.U32 R6, R6, 0x70, R8 ;  /* 0x0000007006067825 */ /* 0x000fe200078e0008 */
[----:B------:R2:W-:Y:S03]  /*14d0*/  STL.64 [R1+0x8], R8 ;  /* 0x0000080801007387 */ /* 0x0005e60000100a00 */
[----:B------:R-:W-:Y:S01]  /*14e0*/  IMAD.WIDE.U32 R14, R2, c[0x0][0x208], RZ ;  /* 0x00008200020e7a25 */ /* 0x000fe200078e00ff */
[----:B------:R-:W-:-:S03]  /*14f0*/  IADD3 R0, R7, R0, RZ ;  /* 0x0000000007007210 */ /* 0x000fc60007ffe0ff */
[----:B------:R-:W-:Y:S02]  /*1500*/  IMAD R5, R2, c[0x0][0x20c], RZ ;  /* 0x0000830002057a24 */ /* 0x000fe400078e02ff */
[----:B------:R-:W-:Y:S01]  /*1510*/  IMAD.SHL.U32 R2, R195, 0x2, RZ ;  /* 0x00000002c3027824 */ /* 0x000fe200078e00ff */
[----:B--2---:R-:W-:-:S04]  /*1520*/  LEA R8, P1, R6, c[0x0][0x1f8], 0x1 ;  /* 0x00007e0006087a11 */ /* 0x004fc800078208ff */
[----:B------:R-:W-:Y:S01]  /*1530*/  LEA.HI.X R9, R6, c[0x0][0x1fc], R0, 0x1, P1 ;  /* 0x00007f0006097a11 */ /* 0x000fe200008f0c00 */
[----:B------:R-:W-:Y:S01]  /*1540*/  IMAD.IADD R0, R15, 0x1, R5 ;  /* 0x000000010f007824 */ /* 0x000fe200078e0205 */
[----:B------:R-:W-:-:S03]  /*1550*/  IADD3 R6, P2, R8, R14, RZ ;  /* 0x0000000e08067210 */ /* 0x000fc60007f5e0ff */
[----:B------:R-:W-:Y:S01]  /*1560*/  @!PT LDS RZ, [RZ] ;  /* 0x00000000fffff984 */ /* 0x000fe20000000800 */
[----:B------:R-:W-:Y:S01]  /*1570*/  @!PT LDS RZ, [RZ] ;  /* 0x00000000fffff984 */ /* 0x000fe20000000800 */
[----:B------:R-:W-:Y:S01]  /*1580*/  @!PT LDS RZ, [RZ] ;  /* 0x00000000fffff984 */ /* 0x000fe20000000800 */
[----:B------:R2:W-:Y:S01]  /*1590*/  LDGSTS.E.BYPASS.LTC128B.128 [R2+0x100], [R8.64], !P6 ;  /* 0x0010000008027fae */ /* 0x0005e2000f101d48 */
[-C--:B------:R-:W-:Y:S01]  /*15a0*/  IADD3 R12, P1, R6, R14.reuse, RZ ;  /* 0x0000000e060c7210 */ /* 0x080fe20007f3e0ff */
[----:B------:R-:W-:Y:S01]  /*15b0*/  IMAD.X R7, R0, 0x1, R9, P2 ;  /* 0x0000000100077824 */ /* 0x000fe200010e0609 */
[----:B------:R-:W-:Y:S02]  /*15c0*/  ISETP.LT.OR P6, PT, R23, 0x31, P3 ;  /* 0x000000311700780c */ /* 0x000fe40001fc1670 */
[----:B------:R-:W-:Y:S02]  /*15d0*/  IADD3 R10, P2, R12, R14, RZ ;  /* 0x0000000e0c0a7210 */ /* 0x000fe40007f5e0ff */
[----:B------:R-:W-:Y:S01]  /*15e0*/  IADD3.X R13, R7, R0, RZ, P1, !PT ;  /* 0x00000000070d7210 */ /* 0x000fe20000ffe4ff */
[----:B------:R4:W-:Y:S01]  /*15f0*/  LDGSTS.E.BYPASS.LTC128B.128 [R2+0x900], [R6.64], !P5 ;  /* 0x0090000006027fae */ /* 0x0009e2000e901d48 */
[----:B------:R-:W-:-:S03]  /*1600*/  ISETP.LT.OR P5, PT, R23, 0x41, P3 ;  /* 0x000000411700780c */ /* 0x000fc60001fa1670 */
[----:B------:R-:W-:Y:S01]  /*1610*/  IMAD.X R11, R13, 0x1, R0, P2 ;  /* 0x000000010d0b7824 */ /* 0x000fe200010e0600 */
[----:B------:R5:W-:Y:S01]  /*1620*/  LDGSTS.E.BYPASS.LTC128B.128 [R2+0x1100], [R12.64], !P4 ;  /* 0x011000000c027fae */ /* 0x000be2000e101d48 */
[C---:B------:R-:W-:Y:S02]  /*1630*/  ISETP.LT.OR P4, PT, R23.reuse, 0x51, P3 ;  /* 0x000000511700780c */ /* 0x040fe40001f81670 */
[----:B------:R-:W-:Y:S01]  /*1640*/  ISETP.LT.OR P3, PT, R23, 0x61, P3 ;  /* 0x000000611700780c */ /* 0x000fe20001f61670 */
[----:B------:R3:W-:Y:S01]  /*1650*/  LDGSTS.E.BYPASS.LTC128B.128 [R2+0x1900], [R10.64], !P6 ;  /* 0x019000000a027fae */ /* 0x0007e2000f101d48 */
[----:B--2---:R-:W-:-:S05]  /*1660*/  IADD3 R8, P1, R10, R14, RZ ;  /* 0x0000000e0a087210 */ /* 0x004fca0007f3e0ff */
[----:B------:R-:W-:Y:S01]  /*1670*/  IMAD.X R9, R11, 0x1, R0, P1 ;  /* 0x000000010b097824 */ /* 0x000fe200008e0600 */
[----:B----4-:R-:W-:-:S04]  /*1680*/  IADD3 R6, P2, R8, R14, RZ ;  /* 0x0000000e08067210 */ /* 0x010fc80007f5e0ff */
[----:B------:R3:W-:Y:S01]  /*1690*/  LDGSTS.E.BYPASS.LTC128B.128 [R2+0x2100], [R8.64], !P5 ;  /* 0x0210000008027fae */ /* 0x0007e2000e901d48 */
[----:B------:R-:W-:Y:S02]  /*16a0*/  IADD3.X R7, R9, R0, RZ, P2, !PT ;  /* 0x0000000009077210 */ /* 0x000fe400017fe4ff */
[----:B-----5:R-:W-:-:S03]  /*16b0*/  IADD3 R12, P1, R6, R14, RZ ;  /* 0x0000000e060c7210 */ /* 0x020fc60007f3e0ff */
[----:B------:R3:W-:Y:S02]  /*16c0*/  LDGSTS.E.BYPASS.LTC128B.128 [R2+0x2900], [R6.64], !P4 ;  /* 0x0290000006027fae */ /* 0x0007e4000e101d48 */
[----:B------:R-:W-:-:S05]  /*16d0*/  IMAD.X R13, R7, 0x1, R0, P1 ;  /* 0x00000001070d7824 */ /* 0x000fca00008e0600 */
[----:B------:R3:W-:Y:S03]  /*16e0*/  LDGSTS.E.BYPASS.LTC128B.128 [R2+0x3100], [R12.64], !P3 ;  /* 0x031000000c027fae */ /* 0x0007e6000d901d48 */
.L_x_0:
[----:B--2-4-:R-:W-:Y:S01]  /*16f0*/  LOP3.LUT P1, RZ, R40, 0x4, RZ, 0xc0, !PT ;  /* 0x0000000428ff7812 */ /* 0x014fe2000782c0ff */
[-C--:B-1-3--:R-:W-:Y:S01]  /*1700*/  HMMA.16816.F32.BF16 R8, R36, R52.reuse, RZ ;  /* 0x000000342408723c */ /* 0x08afe200000418ff */
[----:B------:R-:W-:Y:S01]  /*1710*/  MOV R0, 0x40 ;  /* 0x0000004000007802 */ /* 0x000fe20000000f00 */
[----:B------:R-:W0:Y:S01]  /*1720*/  LDGDEPBAR ;  /* 0x00000000000079af */ /* 0x000e220000000000 */
[----:B------:R-:W-:Y:S02]  /*1730*/  LEA R231, R4, R230, 0x1 ;  /* 0x000000e604e77211 */ /* 0x000fe400078e08ff */
[----:B------:R-:W-:Y:S02]  /*1740*/  SEL R0, R0, 0xffffffc0, !P1 ;  /* 0xffffffc000007807 */ /* 0x000fe40004800000 */
[----:B------:R-:W-:Y:S01]  /*1750*/  LEA R232, R3, R231, 0x1 ;  /* 0x000000e703e87211 */ /* 0x000fe200078e08ff */
[----:B------:R-:W-:Y:S01]  /*1760*/  LDSM.16.M88.4 R20, [R231+0x7100] ;  /* 0x00710000e714783b */ /* 0x000fe20000000200 */
[-C--:B------:R-:W-:Y:S01]  /*1770*/  IADD3 R229, R119, R0.reuse, RZ ;  /* 0x0000000077e57210 */ /* 0x080fe20007ffe0ff */
[----:B------:R-:W-:Y:S01]  /*1780*/  HMMA.16816.F32.BF16 R48, R32, R52, RZ ;  /* 0x000000342030723c */ /* 0x000fe200000418ff */
[----:B------:R-:W-:Y:S01]  /*1790*/  IADD3 R228, R234, R0, RZ ;  /* 0x00000000eae47210 */ /* 0x000fe20007ffe0ff */
[----:B------:R-:W-:Y:S01]  /*17a0*/  LDSM.16.M88.4 R16, [R231+0x9100] ;  /* 0x00910000e710783b */ /* 0x000fe20000000200 */
[----:B------:R-:W-:-:S03]  /*17b0*/  ISETP.GE.AND P1, PT, R194, 0x71, PT ;  /* 0x00000071c200780c */ /* 0x000fc60003f26270 */
[----:B------:R-:W1:Y:S02]  /*17c0*/  LDSM.16.M88.4 R40, [R229+0x3900] ;  /* 0x00390000e528783b */ /* 0x000e640000000200 */
[----:B------:R-:W-:Y:S02]  /*17d0*/  HMMA.16816.F32.BF16 R64, R36, R54, RZ ;  /* 0x000000362440723c */ /* 0x000fe400000418ff */
[----:B------:R-:W-:Y:S04]  /*17e0*/  LDSM.16.M88.4 R12, [R232+0x7100] ;  /* 0x00710000e80c783b */ /* 0x000fe80000000200 */
[----:B------:R-:W2:Y:S02]  /*17f0*/  LDSM.16.M88.4 R44, [R228] ;  /* 0x00000000e42c783b */ /* 0x000ea40000000200 */
[-C--:B------:R-:W-:Y:S02]  /*1800*/  HMMA.16816.F32.BF16 R56, R28, R68.reuse, R8 ;  /* 0x000000441c38723c */ /* 0x080fe40000041808 */
[----:B------:R-:W3:Y:S06]  /*1810*/  LDSM.16.M88.4 R8, [R232+0x9100] ;  /* 0x00910000e808783b */ /* 0x000eec0000000200 */
[----:B------:R-:W-:Y:S11]  /*1820*/  HMMA.16816.F32.BF16 R48, R24, R68, R48 ;  /* 0x000000441830723c */ /* 0x000ff60000041830 */
[----:B------:R-:W-:Y:S05]  /*1830*/  @!UPT UIADD3 URZ, URZ, URZ, URZ ;  /* 0x0000003f3f3ff290 */ /* 0x000fea000fffe03f */
[----:B-1----:R-:W-:Y:S08]  /*1840*/  HMMA.16816.F32.BF16 R60, R20, R40, R56 ;  /* 0x00000028143c723c */ /* 0x002ff00000041838 */
[----:B------:R-:W-:Y:S08]  /*1850*/  HMMA.16816.F32.BF16 R56, R32, R54, RZ ;  /* 0x000000362038723c */ /* 0x000ff000000418ff */
[----:B------:R-:W-:Y:S08]  /*1860*/  HMMA.16816.F32.BF16 R48, R16, R40, R48 ;  /* 0x000000281030723c */ /* 0x000ff00000041830 */
[----:B------:R-:W-:Y:S08]  /*1870*/  HMMA.16816.F32.BF16 R52, R28, R70, R64 ;  /* 0x000000461c34723c */ /* 0x000ff00000041840 */
[----:B--2---:R-:W-:Y:S08]  /*1880*/  HMMA.16816.F32.BF16 R72, R12, R44, R60 ;  /* 0x0000002c0c48723c */ /* 0x004ff0000004183c */
[----:B------:R-:W-:Y:S08]  /*1890*/  HMMA.16816.F32.BF16 R60, R36, R80, RZ ;  /* 0x00000050243c723c */ /* 0x000ff000000418ff */
[----:B------:R-:W-:Y:S08]  /*18a0*/  HMMA.16816.F32.BF16 R64, R24, R70, R56 ;  /* 0x000000461840723c */ /* 0x000ff00000041838 */
[----:B---3--:R-:W-:Y:S01]  /*18b0*/  HMMA.16816.F32.BF16 R76, R8, R44, R48 ;  /* 0x0000002c084c723c */ /* 0x008fe20000041830 */
[----:B------:R-:W1:Y:S01]  /*18c0*/  LDSM.16.M88.4 R48, [R229+0x4100] ;  /* 0x00410000e530783b */ /* 0x000e620000000200 */
[----:B------:R-:W-:-:S04]  /*18d0*/  FMUL.FTZ R0, R72, c[0x0][0x320] ;  /* 0x0000c80048007a20 */ /* 0x000fc80000410000 */
[----:B------:R2:W3:Y:S02]  /*18e0*/  MUFU.TANH R188, R0 ;  /* 0x0000000000bc7308 */ /* 0x0004e40000002400 */
[----:B------:R-:W-:Y:S08]  /*18f0*/  HMMA.16816.F32.BF16 R52, R20, R42, R52 ;  /* 0x0000002a1434723c */ /* 0x000ff00000041834 */
[----:B------:R-:W-:Y:S01]  /*1900*/  HMMA.16816.F32.BF16 R56, R32, R80, RZ ;  /* 0x000000502038723c */ /* 0x000fe200000418ff */
[----:B--2---:R-:W-:-:S07]  /*1910*/  FMUL.FTZ R0, R73, c[0x0][0x320] ;  /* 0x0000c80049007a20 */ /* 0x004fce0000410000 */
[----:B------:R-:W-:Y:S01]  /*1920*/  HMMA.16816.F32.BF16 R60, R28, R84, R60 ;  /* 0x000000541c3c723c */ /* 0x000fe2000004183c */
[----:B------:R2:W4:Y:S07]  /*1930*/  MUFU.TANH R187, R0 ;  /* 0x0000000000bb7308 */ /* 0x00052e0000002400 */
[----:B------:R-:W-:Y:S01]  /*1940*/  HMMA.16816.F32.BF16 R64, R16, R42, R64 ;  /* 0x0000002a1040723c */ /* 0x000fe20000041840 */
[----:B------:R-:W5:Y:S07]  /*1950*/  LDSM.16.M88.4 R40, [R228+0x800] ;  /* 0x00080000e428783b */ /* 0x000f6e0000000200 */
[----:B------:R-:W-:Y:S01]  /*1960*/  HMMA.16816.F32.BF16 R68, R12, R46, R52 ;  /* 0x0000002e0c44723c */ /* 0x000fe20000041834 */
[----:B--2---:R-:W-:-:S04]  /*1970*/  FMUL.FTZ R0, R74, c[0x0][0x320] ;  /* 0x0000c8004a007a20 */ /* 0x004fc80000410000 */
[----:B------:R2:W1:Y:S03]  /*1980*/  MUFU.TANH R186, R0 ;  /* 0x0000000000ba7308 */ /* 0x0004660000002400 */
[----:B------:R-:W-:Y:S08]  /*1990*/  HMMA.16816.F32.BF16 R52, R24, R84, R56 ;  /* 0x000000541834723c */ /* 0x000ff00000041838 */
[----:B------:R-:W-:Y:S01]  /*19a0*/  HMMA.16816.F32.BF16 R56, R36, R82, RZ ;  /* 0x000000522438723c */ /* 0x000fe200000418ff */
[----:B--2---:R-:W-:-:S07]  /*19b0*/  FMUL.FTZ R0, R75, c[0x0][0x320] ;  /* 0x0000c8004b007a20 */ /* 0x004fce0000410000 */
[----:B-1----:R-:W-:Y:S01]  /*19c0*/  HMMA.16816.F32.BF16 R60, R20, R48, R60 ;  /* 0x00000030143c723c */ /* 0x002fe2000004183c */
[----:B------:R1:W2:Y:S07]  /*19d0*/  MUFU.TANH R185, R0 ;  /* 0x0000000000b97308 */ /* 0x0002ae0000002400 */
[----:B------:R-:W-:Y:S08]  /*19e0*/  HMMA.16816.F32.BF16 R72, R8, R46, R64 ;  /* 0x0000002e0848723c */ /* 0x000ff00000041840 */
[----:B------:R-:W-:Y:S01]  /*19f0*/  HMMA.16816.F32.BF16 R64, R32, R82, RZ ;  /* 0x000000522040723c */ /* 0x000fe200000418ff */
[----:B-1----:R-:W-:-:S04]  /*1a00*/  FMUL.FTZ R0, R76, c[0x0][0x320] ;  /* 0x0000c8004c007a20 */ /* 0x002fc80000410000 */
[----:B------:R1:W1:Y:S03]  /*1a10*/  MUFU.TANH R184, R0 ;  /* 0x0000000000b87308 */ /* 0x0002660000002400 */
[----:B------:R-:W-:Y:S08]  /*1a20*/  HMMA.16816.F32.BF16 R44, R16, R48, R52 ;  /* 0x00000030102c723c */ /* 0x000ff00000041834 */
[----:B------:R-:W-:Y:S01]  /*1a30*/  HMMA.16816.F32.BF16 R52, R28, R86, R56 ;  /* 0x000000561c34723c */ /* 0x000fe20000041838 */
[----:B-1----:R-:W-:-:S07]  /*1a40*/  FMUL.FTZ R0, R77, c[0x0][0x320] ;  /* 0x0000c8004d007a20 */ /* 0x002fce0000410000 */
[----:B------:R-:W-:Y:S01]  /*1a50*/  HMMA.16816.F32.BF16 R64, R24, R86, R64 ;  /* 0x000000561840723c */ /* 0x000fe20000041840 */
[----:B------:R1:W1:Y:S07]  /*1a60*/  MUFU.TANH R183, R0 ;  /* 0x0000000000b77308 */ /* 0x00026e0000002400 */
[----:B------:R-:W-:Y:S08]  /*1a70*/  HMMA.16816.F32.BF16 R56, R32, R88, RZ ;  /* 0x000000582038723c */ /* 0x000ff000000418ff */
[----:B------:R-:W-:Y:S01]  /*1a80*/  HMMA.16816.F32.BF16 R52, R20, R50, R52 ;  /* 0x000000321434723c */ /* 0x000fe20000041834 */
[----:B-1----:R-:W-:-:S04]  /*1a90*/  FMUL.FTZ R0, R78, c[0x0][0x320] ;  /* 0x0000c8004e007a20 */ /* 0x002fc80000410000 */
[----:B------:R1:W1:Y:S03]  /*1aa0*/  MUFU.TANH R179, R0 ;  /* 0x0000000000b37308 */ /* 0x0002660000002400 */
[----:B------:R-:W-:Y:S01]  /*1ab0*/  HMMA.16816.F32.BF16 R64, R16, R50, R64 ;  /* 0x000000321040723c */ /* 0x000fe20000041840 */
[----:B------:R-:W-:Y:S01]  /*1ac0*/  LDSM.16.M88.4 R48, [R228+0x1000] ;  /* 0x00100000e430783b */ /* 0x000fe20000000200 */
[----:B-1----:R-:W-:-:S06]  /*1ad0*/  FMUL.FTZ R0, R79, c[0x0][0x320] ;  /* 0x0000c8004f007a20 */ /* 0x002fcc0000410000 */
[----:B-----5:R-:W-:Y:S01]  /*1ae0*/  HMMA.16816.F32.BF16 R76, R8, R40, R44 ;  /* 0x00000028084c723c */ /* 0x020fe2000004182c */
[----:B------:R-:W1:Y:S01]  /*1af0*/  LDSM.16.M88.4 R44, [R229+0x4900] ;  /* 0x00490000e52c783b */ /* 0x000e620000000200 */
[----:B------:R5:W1:Y:S02]  /*1b00*/  MUFU.TANH R180, R0 ;  /* 0x0000000000b47308 */ /* 0x000a640000002400 */
[----:B-----5:R-:W-:-:S06]  /*1b10*/  FMUL.FTZ R0, R68, c[0x0][0x320] ;  /* 0x0000c80044007a20 */ /* 0x020fcc0000410000 */
[----:B------:R5:W1:Y:S02]  /*1b20*/  MUFU.TANH R182, R0 ;  /* 0x0000000000b67308 */ /* 0x000a640000002400 */
[----:B-----5:R-:W-:-:S06]  /*1b30*/  FMUL.FTZ R0, R69, c[0x0][0x320] ;  /* 0x0000c80045007a20 */ /* 0x020fcc0000410000 */
[----:B------:R5:W1:Y:S02]  /*1b40*/  MUFU.TANH R181, R0 ;  /* 0x0000000000b57308 */ /* 0x000a640000002400 */
[----:B-----5:R-:W-:-:S06]  /*1b50*/  FMUL.FTZ R0, R70, c[0x0][0x320] ;  /* 0x0000c80046007a20 */ /* 0x020fcc0000410000 */
[----:B------:R5:W1:Y:S02]  /*1b60*/  MUFU.TANH R178, R0 ;  /* 0x0000000000b27308 */ /* 0x000a640000002400 */
[----:B-----5:R-:W-:Y:S02]  /*1b70*/  FMUL.FTZ R0, R71, c[0x0][0x320] ;  /* 0x0000c80047007a20 */ /* 0x020fe40000410000 */
[----:B------:R-:W-:Y:S04]  /*1b80*/  HMMA.16816.F32.BF16 R68, R12, R40, R60 ;  /* 0x000000280c44723c */ /* 0x000fe8000004183c */
[----:B------:R5:W1:Y:S04]  /*1b90*/  MUFU.TANH R177, R0 ;  /* 0x0000000000b17308 */ /* 0x000a680000002400 */
[----:B------:R-:W-:Y:S01]  /*1ba0*/  HMMA.16816.F32.BF16 R60, R36, R88, RZ ;  /* 0x00000058243c723c */ /* 0x000fe200000418ff */
[----:B-----5:R-:W-:-:S04]  /*1bb0*/  FMUL.FTZ R0, R72, c[0x0][0x320] ;  /* 0x0000c80048007a20 */ /* 0x020fc80000410000 */
[----:B------:R5:W1:Y:S11]  /*1bc0*/  MUFU.TANH R176, R0 ;  /* 0x0000000000b07308 */ /* 0x000a760000002400 */
[----:B------:R-:W-:Y:S08]  /*1bd0*/  @!UPT UIADD3 URZ, URZ, URZ, URZ ;  /* 0x0000003f3f3ff290 */ /* 0x000ff0000fffe03f */
[----:B------:R-:W-:Y:S01]  /*1be0*/  HMMA.16816.F32.BF16 R60, R28, R92, R60 ;  /* 0x0000005c1c3c723c */ /* 0x000fe2000004183c */
[----:B-----5:R-:W-:-:S04]  /*1bf0*/  FMUL.FTZ R0, R73, c[0x0][0x320] ;  /* 0x0000c80049007a20 */ /* 0x020fc80000410000 */
[----:B------:R5:W2:Y:S11]  /*1c00*/  MUFU.TANH R175, R0 ;  /* 0x0000000000af7308 */ /* 0x000ab60000002400 */
[----:B------:R-:W-:Y:S08]  /*1c10*/  @!UPT UIADD3 URZ, URZ, URZ, URZ ;  /* 0x0000003f3f3ff290 */ /* 0x000ff0000fffe03f */
[----:B-1----:R-:W-:Y:S01]  /*1c20*/  HMMA.16816.F32.BF16 R60, R20, R44, R60 ;  /* 0x0000002c143c723c */ /* 0x002fe2000004183c */
[----:B-----5:R-:W-:-:S04]  /*1c30*/  FMUL.FTZ R0, R74, c[0x0][0x320] ;  /* 0x0000c8004a007a20 */ /* 0x020fc80000410000 */
[----:B------:R1:W1:Y:S02]  /*1c40*/  MUFU.TANH R171, R0 ;  /* 0x0000000000ab7308 */ /* 0x0002640000002400 */
[----:B-1----:R-:W-:Y:S02]  /*1c50*/  FMUL.FTZ R0, R75, c[0x0][0x320] ;  /* 0x0000c8004b007a20 */ /* 0x002fe40000410000 */
[----:B------:R-:W-:Y:S04]  /*1c60*/  HMMA.16816.F32.BF16 R72, R8, R42, R64 ;  /* 0x0000002a0848723c */ /* 0x000fe80000041840 */
[----:B------:R1:W1:Y:S04]  /*1c70*/  MUFU.TANH R172, R0 ;  /* 0x0000000000ac7308 */ /* 0x0002680000002400 */
[----:B------:R-:W-:Y:S01]  /*1c80*/  HMMA.16816.F32.BF16 R64, R32, R90, RZ ;  /* 0x0000005a2040723c */ /* 0x000fe200000418ff */
[----:B-1----:R-:W-:-:S04]  /*1c90*/  FMUL.FTZ R0, R68, c[0x0][0x320] ;  /* 0x0000c80044007a20 */ /* 0x002fc80000410000 */
[----:B------:R1:W1:Y:S11]  /*1ca0*/  MUFU.TANH R174, R0 ;  /* 0x0000000000ae7308 */ /* 0x0002760000002400 */
[----:B------:R-:W-:Y:S08]  /*1cb0*/  @!UPT UIADD3 URZ, URZ, URZ, URZ ;  /* 0x0000003f3f3ff290 */ /* 0x000ff0000fffe03f */
[----:B------:R-:W-:Y:S01]  /*1cc0*/  HMMA.16816.F32.BF16 R64, R24, R94, R64 ;  /* 0x0000005e1840723c */ /* 0x000fe20000041840 */
[----:B-1----:R-:W-:-:S04]  /*1cd0*/  FMUL.FTZ R0, R69, c[0x0][0x320] ;  /* 0x0000c80045007a20 */ /* 0x002fc80000410000 */
[----:B------:R1:W1:Y:S11]  /*1ce0*/  MUFU.TANH R173, R0 ;  /* 0x0000000000ad7308 */ /* 0x0002760000002400 */
[----:B------:R-:W-:Y:S08]  /*1cf0*/  @!UPT UIADD3 URZ, URZ, URZ, URZ ;  /* 0x0000003f3f3ff290 */ /* 0x000ff0000fffe03f */
[----:B------:R-:W-:Y:S01]  /*1d00*/  HMMA.16816.F32.BF16 R64, R16, R46, R64 ;  /* 0x0000002e1040723c */ /* 0x000fe20000041840 */
[----:B-1----:R-:W-:-:S04]  /*1d10*/  FMUL.FTZ R0, R70, c[0x0][0x320] ;  /* 0x0000c80046007a20 */ /* 0x002fc80000410000 */
[----:B------:R1:W1:Y:S02]  /*1d20*/  MUFU.TANH R170, R0 ;  /* 0x0000000000aa7308 */ /* 0x0002640000002400 */
[----:B-1----:R-:W-:Y:S02]  /*1d30*/  FMUL.FTZ R0, R71, c[0x0][0x320] ;  /* 0x0000c80047007a20 */ /* 0x002fe40000410000 */
[----:B------:R-:W-:Y:S04]  /*1d40*/  HMMA.16816.F32.BF16 R68, R12, R42, R52 ;  /* 0x0000002a0c44723c */ /* 0x000fe80000041834 */
[----:B------:R1:W1:Y:S04]  /*1d50*/  MUFU.TANH R169, R0 ;  /* 0x0000000000a97308 */ /* 0x0002680000002400 */
[----:B------:R-:W-:Y:S08]  /*1d60*/  HMMA.16816.F32.BF16 R52, R24, R92, R56 ;  /* 0x0000005c1834723c */ /* 0x000ff00000041838 */
[----:B------:R-:W-:Y:S01]  /*1d70*/  HMMA.16816.F32.BF16 R56, R36, R90, RZ ;  /* 0x0000005a2438723c */ /* 0x000fe200000418ff */
[----:B-1----:R-:W-:-:S04]  /*1d80*/  FMUL.FTZ R0, R76, c[0x0][0x320] ;  /* 0x0000c8004c007a20 */ /* 0x002fc80000410000 */
[----:B------:R1:W1:Y:S11]  /*1d90*/  MUFU.TANH R168, R0 ;  /* 0x0000000000a87308 */ /* 0x0002760000002400 */
[----:B------:R-:W-:Y:S01]  /*1da0*/  HMMA.16816.F32.BF16 R40, R16, R44, R52 ;  /* 0x0000002c1028723c */ /* 0x000fe20000041834 */
[----:B-1----:R-:W-:-:S07]  /*1db0*/  FMUL.FTZ R0, R77, c[0x0][0x320] ;  /* 0x0000c8004d007a20 */ /* 0x002fce0000410000 */
[----:B------:R-:W-:Y:S01]  /*1dc0*/  HMMA.16816.F32.BF16 R52, R28, R94, R56 ;  /* 0x0000005e1c34723c */ /* 0x000fe20000041838 */
[----:B------:R1:W1:Y:S07]  /*1dd0*/  MUFU.TANH R167, R0 ;  /* 0x0000000000a77308 */ /* 0x00026e0000002400 */
[----:B------:R-:W-:Y:S01]  /*1de0*/  HMMA.16816.F32.BF16 R56, R32, R96, RZ ;  /* 0x000000602038723c */ /* 0x000fe200000418ff */
[----:B-1----:R-:W-:-:S04]  /*1df0*/  FMUL.FTZ R0, R78, c[0x0][0x320] ;  /* 0x0000c8004e007a20 */ /* 0x002fc80000410000 */
[----:B------:R1:W1:Y:S02]  /*1e00*/  MUFU.TANH R163, R0 ;  /* 0x0000000000a37308 */ /* 0x0002640000002400 */
[----:B-1----:R-:W-:Y:S02]  /*1e10*/  FMUL.FTZ R0, R79, c[0x0][0x320] ;  /* 0x0000c8004f007a20 */ /* 0x002fe40000410000 */
[----:B------:R-:W-:Y:S04]  /*1e20*/  HMMA.16816.F32.BF16 R76, R8, R48, R40 ;  /* 0x00000030084c723c */ /* 0x000fe80000041828 */
[----:B------:R1:W1:Y:S04]  /*1e30*/  MUFU.TANH R164, R0 ;  /* 0x0000000000a47308 */ /* 0x0002680000002400 */
[----:B------:R-:W-:Y:S01]  /*1e40*/  HMMA.16816.F32.BF16 R40, R20, R46, R52 ;  /* 0x0000002e1428723c */ /* 0x000fe20000041834 */
[----:B------:R-:W5:Y:S07]  /*1e50*/  LDSM.16.M88.4 R52, [R229+0x5100] ;  /* 0x00510000e534783b */ /* 0x000f6e0000000200 */
[----:B------:R-:W-:Y:S01]  /*1e60*/  HMMA.16816.F32.BF16 R44, R24, R100, R56 ;  /* 0x00000064182c723c */ /* 0x000fe20000041838 */
[----:B-1----:R-:W-:-:S04]  /*1e70*/  FMUL.FTZ R0, R68, c[0x0][0x320] ;  /* 0x0000c80044007a20 */ /* 0x002fc80000410000 */
[----:B------:R1:W1:Y:S02]  /*1e80*/  MUFU.TANH R166, R0 ;  /* 0x0000000000a67308 */ /* 0x0002640000002400 */
[----:B-1----:R-:W-:-:S06]  /*1e90*/  FMUL.FTZ R0, R69, c[0x0][0x320] ;  /* 0x0000c80045007a20 */ /* 0x002fcc0000410000 */
[----:B------:R1:W1:Y:S11]  /*1ea0*/  MUFU.TANH R165, R0 ;  /* 0x0000000000a57308 */ /* 0x0002760000002400 */
[----:B-----5:R-:W-:Y:S01]  /*1eb0*/  HMMA.16816.F32.BF16 R44, R16, R52, R44 ;  /* 0x00000034102c723c */ /* 0x020fe2000004182c */
[----:B-1----:R-:W-:-:S04]  /*1ec0*/  FMUL.FTZ R0, R70, c[0x0][0x320] ;  /* 0x0000c80046007a20 */ /* 0x002fc80000410000 */
        /* <DEDUP_REMOVED lines=14> */
[----:B------:R1:W1:Y:S03]  /*1fb0*/  MUFU.TANH R118, R0 ;  /* 0x0000000000767308 */ /* 0x0002660000002400 */
[----:B------:R-:W-:Y:S01]  /*1fc0*/  HMMA.16816.F32.BF16 R60, R32, R98, RZ ;  /* 0x00000062203c723c */ /* 0x000fe200000418ff */
[----:B-1----:R-:W-:-:S07]  /*1fd0*/  FMUL.FTZ R0, R75, c[0x0][0x320] ;  /* 0x0000c8004b007a20 */ /* 0x002fce0000410000 */
[----:B------:R-:W-:Y:S01]  /*1fe0*/  HMMA.16816.F32.BF16 R72, R8, R50, R64 ;  /* 0x000000320848723c */ /* 0x000fe20000041840 */
[----:B------:R1:W1:Y:S11]  /*1ff0*/  MUFU.TANH R155, R0 ;  /* 0x00000000009b7308 */ /* 0x0002760000002400 */
[----:B------:R-:W-:Y:S04]  /*2000*/  @!UPT UIADD3 URZ, URZ, URZ, URZ ;  /* 0x0000003f3f3ff290 */ /* 0x000fe8000fffe03f */
[----:B------:R-:W-:Y:S08]  /*2010*/  HMMA.16816.F32.BF16 R64, R24, R102, R60 ;  /* 0x000000661840723c */ /* 0x000ff0000004183c */
[----:B------:R-:W-:Y:S01]  /*2020*/  HMMA.16816.F32.BF16 R60, R36, R104, RZ ;  /* 0x00000068243c723c */ /* 0x000fe200000418ff */
[----:B-1----:R-:W-:-:S04]  /*2030*/  FMUL.FTZ R0, R68, c[0x0][0x320] ;  /* 0x0000c80044007a20 */ /* 0x002fc80000410000 */
[----:B------:R1:W1:Y:S11]  /*2040*/  MUFU.TANH R157, R0 ;  /* 0x00000000009d7308 */ /* 0x0002760000002400 */
[----:B------:R-:W-:Y:S01]  /*2050*/  HMMA.16816.F32.BF16 R64, R16, R54, R64 ;  /* 0x000000361040723c */ /* 0x000fe20000041840 */
[----:B-1----:R-:W-:-:S07]  /*2060*/  FMUL.FTZ R0, R69, c[0x0][0x320] ;  /* 0x0000c80045007a20 */ /* 0x002fce0000410000 */
[----:B------:R-:W-:Y:S01]  /*2070*/  HMMA.16816.F32.BF16 R60, R28, R108, R60 ;  /* 0x0000006c1c3c723c */ /* 0x000fe2000004183c */
[----:B------:R1:W1:Y:S02]  /*2080*/  MUFU.TANH R156, R0 ;  /* 0x00000000009c7308 */ /* 0x0002640000002400 */
[----:B-1----:R-:W-:-:S06]  /*2090*/  FMUL.FTZ R0, R70, c[0x0][0x320] ;  /* 0x0000c80046007a20 */ /* 0x002fcc0000410000 */
[----:B------:R1:W1:Y:S02]  /*20a0*/  MUFU.TANH R152, R0 ;  /* 0x0000000000987308 */ /* 0x0002640000002400 */
[----:B-1----:R-:W-:Y:S02]  /*20b0*/  FMUL.FTZ R0, R71, c[0x0][0x320] ;  /* 0x0000c80047007a20 */ /* 0x002fe40000410000 */
[----:B------:R-:W-:Y:S01]  /*20c0*/  HMMA.16816.F32.BF16 R68, R12, R50, R40 ;  /* 0x000000320c44723c */ /* 0x000fe20000041828 */
[----:B------:R-:W1:Y:S03]  /*20d0*/  LDSM.16.M88.4 R40, [R228+0x1800] ;  /* 0x00180000e428783b */ /* 0x000e660000000200 */
[----:B------:R5:W1:Y:S04]  /*20e0*/  MUFU.TANH R151, R0 ;  /* 0x0000000000977308 */ /* 0x000a680000002400 */
[----:B------:R-:W-:Y:S01]  /*20f0*/  HMMA.16816.F32.BF16 R48, R36, R98, RZ ;  /* 0x000000622430723c */ /* 0x000fe200000418ff */
[----:B-----5:R-:W-:-:S04]  /*2100*/  FMUL.FTZ R0, R76, c[0x0][0x320] ;  /* 0x0000c8004c007a20 */ /* 0x020fc80000410000 */
[----:B------:R5:W1:Y:S11]  /*2110*/  MUFU.TANH R148, R0 ;  /* 0x0000000000947308 */ /* 0x000a760000002400 */
[----:B------:R-:W-:Y:S08]  /*2120*/  @!UPT UIADD3 URZ, URZ, URZ, URZ ;  /* 0x0000003f3f3ff290 */ /* 0x000ff0000fffe03f */
[----:B------:R-:W-:Y:S01]  /*2130*/  HMMA.16816.F32.BF16 R48, R28, R102, R48 ;  /* 0x000000661c30723c */ /* 0x000fe20000041830 */
[----:B-----5:R-:W-:-:S04]  /*2140*/  FMUL.FTZ R0, R77, c[0x0][0x320] ;  /* 0x0000c8004d007a20 */ /* 0x020fc80000410000 */
[----:B------:R5:W1:Y:S11]  /*2150*/  MUFU.TANH R147, R0 ;  /* 0x0000000000937308 */ /* 0x000a760000002400 */
[----:B------:R-:W-:Y:S08]  /*2160*/  @!UPT UIADD3 URZ, URZ, URZ, URZ ;  /* 0x0000003f3f3ff290 */ /* 0x000ff0000fffe03f */
[----:B------:R-:W-:Y:S01]  /*2170*/  HMMA.16816.F32.BF16 R48, R20, R54, R48 ;  /* 0x000000361430723c */ /* 0x000fe20000041830 */
[----:B-----5:R-:W-:-:S04]  /*2180*/  FMUL.FTZ R0, R78, c[0x0][0x320] ;  /* 0x0000c8004e007a20 */ /* 0x020fc80000410000 */
[----:B------:R5:W1:Y:S02]  /*2190*/  MUFU.TANH R137, R0 ;  /* 0x0000000000897308 */ /* 0x000a640000002400 */
[----:B-----5:R-:W-:Y:S02]  /*21a0*/  FMUL.FTZ R0, R79, c[0x0][0x320] ;  /* 0x0000c8004f007a20 */ /* 0x020fe40000410000 */
[----:B-1----:R-:W-:Y:S01]  /*21b0*/  HMMA.16816.F32.BF16 R76, R8, R40, R44 ;  /* 0x00000028084c723c */ /* 0x002fe2000004182c */
[----:B------:R-:W1:Y:S03]  /*21c0*/  LDSM.16.M88.4 R44, [R229+0x5900] ;  /* 0x00590000e52c783b */ /* 0x000e660000000200 */
[----:B------:R5:W1:Y:S02]  /*21d0*/  MUFU.TANH R138, R0 ;  /* 0x00000000008a7308 */ /* 0x000a640000002400 */
[----:B-----5:R-:W-:-:S06]  /*21e0*/  FMUL.FTZ R0, R68, c[0x0][0x320] ;  /* 0x0000c80044007a20 */ /* 0x020fcc0000410000 */
[----:B------:R5:W1:Y:S02]  /*21f0*/  MUFU.TANH R146, R0 ;  /* 0x0000000000927308 */ /* 0x000a640000002400 */
[----:B-----5:R-:W-:Y:S01]  /*2200*/  FMUL.FTZ R0, R69, c[0x0][0x320] ;  /* 0x0000c80045007a20 */ /* 0x020fe20000410000 */
[----:B-1----:R-:W-:Y:S05]  /*2210*/  HMMA.16816.F32.BF16 R60, R20, R44, R60 ;  /* 0x0000002c143c723c */ /* 0x002fea000004183c */
[----:B------:R1:W1:Y:S02]  /*2220*/  MUFU.TANH R145, R0 ;  /* 0x0000000000917308 */ /* 0x0002640000002400 */
[----:B-1----:R-:W-:-:S06]  /*2230*/  FMUL.FTZ R0, R70, c[0x0][0x320] ;  /* 0x0000c80046007a20 */ /* 0x002fcc0000410000 */
        /* <DEDUP_REMOVED lines=9> */
[----:B-1----:R-:W-:-:S07]  /*22d0*/  FMUL.FTZ R0, R73, c[0x0][0x320] ;  /* 0x0000c80049007a20 */ /* 0x002fce0000410000 */
[----:B------:R-:W-:Y:S01]  /*22e0*/  HMMA.16816.F32.BF16 R56, R36, R106, RZ ;  /* 0x0000006a2438723c */ /* 0x000fe200000418ff */
        /* <DEDUP_REMOVED lines=18> */
[----:B------:R-:W-:Y:S01]  /*2410*/  HMMA.16816.F32.BF16 R68, R12, R42, R48 ;  /* 0x0000002a0c44723c */ /* 0x000fe20000041830 */
[----:B------:R-:W1:Y:S03]  /*2420*/  LDSM.16.M88.4 R48, [R228+0x2000] ;  /* 0x00200000e430783b */ /* 0x000e660000000200 */
[----:B------:R5:W1:Y:S04]  /*2430*/  MUFU.TANH R154, R0 ;  /* 0x00000000009a7308 */ /* 0x000a680000002400 */
[----:B------:R-:W-:Y:S08]  /*2440*/  HMMA.16816.F32.BF16 R40, R16, R44, R52 ;  /* 0x0000002c1028723c */ /* 0x000ff00000041834 */
[----:B------:R-:W-:Y:S01]  /*2450*/  HMMA.16816.F32.BF16 R52, R28, R110, R56 ;  /* 0x0000006e1c34723c */ /* 0x000fe20000041838 */
[----:B-----5:R-:W-:-:S04]  /*2460*/  FMUL.FTZ R0, R76, c[0x0][0x320] ;  /* 0x0000c8004c007a20 */ /* 0x020fc80000410000 */
[----:B------:R5:W1:Y:S03]  /*2470*/  MUFU.TANH R141, R0 ;  /* 0x00000000008d7308 */ /* 0x000a660000002400 */
[----:B------:R-:W-:Y:S01]  /*2480*/  HMMA.16816.F32.BF16 R56, R32, R120, RZ ;  /* 0x000000782038723c */ /* 0x000fe200000418ff */
[----:B-----5:R-:W-:-:S04]  /*2490*/  FMUL.FTZ R0, R77, c[0x0][0x320] ;  /* 0x0000c8004d007a20 */ /* 0x020fc80000410000 */
[----:B------:R5:W1:Y:S02]  /*24a0*/  MUFU.TANH R115, R0 ;  /* 0x0000000000737308 */ /* 0x000a640000002400 */
[----:B-----5:R-:W-:-:S06]  /*24b0*/  FMUL.FTZ R0, R78, c[0x0][0x320] ;  /* 0x0000c8004e007a20 */ /* 0x020fcc0000410000 */
[----:B------:R5:W1:Y:S02]  /*24c0*/  MUFU.TANH R103, R0 ;  /* 0x0000000000677308 */ /* 0x000a640000002400 */
[----:B-----5:R-:W-:Y:S02]  /*24d0*/  FMUL.FTZ R0, R79, c[0x0][0x320] ;  /* 0x0000c8004f007a20 */ /* 0x020fe40000410000 */
[----:B-1----:R-:W-:Y:S04]  /*24e0*/  HMMA.16816.F32.BF16 R76, R8, R48, R40 ;  /* 0x00000030084c723c */ /* 0x002fe80000041828 */
        /* <DEDUP_REMOVED lines=33> */
[----:B------:R1:W1:Y:S02]  /*2700*/  MUFU.TANH R96, R0 ;  /* 0x0000000000607308 */ /* 0x0002640000002400 */
[----:B-1----:R-:W-:Y:S11]  /*2710*/  FMUL.FTZ R0, R69, c[0x0][0x320] ;  /* 0x0000c80045007a20 */ /* 0x002ff60000410000 */
[----:B------:R-:W-:Y:S06]  /*2720*/  @!UPT UIADD3 URZ, URZ, URZ, URZ ;  /* 0x0000003f3f3ff290 */ /* 0x000fec000fffe03f */
        /* <DEDUP_REMOVED lines=8> */
[C---:B------:R-:W-:Y:S08]  /*27b0*/  HMMA.16816.F32.BF16 R48, R36.reuse, R122, RZ ;  /* 0x0000007a2430723c */ /* 0x040ff000000418ff */
[----:B------:R-:W-:Y:S01]  /*27c0*/  HMMA.16816.F32.BF16 R36, R36, R130, RZ ;  /* 0x000000822424723c */ /* 0x000fe200000418ff */
[----:B-----5:R-:W-:-:S04]  /*27d0*/  FMUL.FTZ R0, R76, c[0x0][0x320] ;  /* 0x0000c8004c007a20 */ /* 0x020fc80000410000 */
[----:B------:R5:W1:Y:S11]  /*27e0*/  MUFU.TANH R92, R0 ;  /* 0x00000000005c7308 */ /* 0x000a760000002400 */
[----:B------:R-:W-:Y:S01]  /*27f0*/  HMMA.16816.F32.BF16 R48, R28, R126, R48 ;  /* 0x0000007e1c30723c */ /* 0x000fe20000041830 */
[----:B-----5:R-:W-:-:S07]  /*2800*/  FMUL.FTZ R0, R77, c[0x0][0x320] ;  /* 0x0000c8004d007a20 */ /* 0x020fce0000410000 */
[----:B------:R-:W-:Y:S01]  /*2810*/  HMMA.16816.F32.BF16 R28, R28, R134, R36 ;  /* 0x000000861c1c723c */ /* 0x000fe20000041824 */
[----:B------:R5:W1:Y:S11]  /*2820*/  MUFU.TANH R91, R0 ;  /* 0x00000000005b7308 */ /* 0x000a760000002400 */
[----:B------:R-:W-:Y:S04]  /*2830*/  @!UPT UIADD3 URZ, URZ, URZ, URZ ;  /* 0x0000003f3f3ff290 */ /* 0x000fe8000fffe03f */
[----:B------:R-:W-:Y:S01]  /*2840*/  HMMA.16816.F32.BF16 R48, R20, R54, R48 ;  /* 0x000000361430723c */ /* 0x000fe20000041830 */
[----:B-----5:R-:W-:-:S04]  /*2850*/  FMUL.FTZ R0, R78, c[0x0][0x320] ;  /* 0x0000c8004e007a20 */ /* 0x020fc80000410000 */
[----:B------:R5:W1:Y:S03]  /*2860*/  MUFU.TANH R90, R0 ;  /* 0x00000000005a7308 */ /* 0x000a660000002400 */
[----:B------:R-:W-:Y:S01]  /*2870*/  HMMA.16816.F32.BF16 R52, R16, R54, R64 ;  /* 0x000000361034723c */ /* 0x000fe20000041840 */
[----:B-----5:R-:W-:-:S07]  /*2880*/  FMUL.FTZ R0, R79, c[0x0][0x320] ;  /* 0x0000c8004f007a20 */ /* 0x020fce0000410000 */
[C---:B-1----:R-:W-:Y:S01]  /*2890*/  HMMA.16816.F32.BF16 R76, R8.reuse, R40, R44 ;  /* 0x00000028084c723c */ /* 0x042fe2000004182c */
[----:B------:R-:W1:Y:S01]  /*28a0*/  LDSM.16.M88.4 R44, [R229+0x6900] ;  /* 0x00690000e52c783b */ /* 0x000e620000000200 */
[----:B------:R5:W1:Y:S11]  /*28b0*/  MUFU.TANH R89, R0 ;  /* 0x0000000000597308 */ /* 0x000a760000002400 */
[----:B------:R-:W-:Y:S03]  /*28c0*/  @!UPT UIADD3 URZ, URZ, URZ, URZ ;  /* 0x0000003f3f3ff290 */ /* 0x000fe6000fffe03f */
[----:B------:R-:W-:Y:S08]  /*28d0*/  HMMA.16816.F32.BF16 R64, R8, R42, R52 ;  /* 0x0000002a0840723c */ /* 0x000ff00000041834 */
[----:B------:R-:W-:Y:S01]  /*28e0*/  HMMA.16816.F32.BF16 R52, R32, R130, RZ ;  /* 0x000000822034723c */ /* 0x000fe200000418ff */
[----:B-----5:R-:W-:-:S04]  /*28f0*/  FMUL.FTZ R0, R68, c[0x0][0x320] ;  /* 0x0000c80044007a20 */ /* 0x020fc80000410000 */
[----:B------:R5:W1:Y:S01]  /*2900*/  MUFU.TANH R88, R0 ;  /* 0x0000000000587308 */ /* 0x000a620000002400 */
[----:B------:R-:W-:Y:S02]  /*2910*/  FMUL.FTZ R77, R77, c[0x0][0x320] ;  /* 0x0000c8004d4d7a20 */ /* 0x000fe40000410000 */
[----:B------:R-:W-:Y:S02]  /*2920*/  FMUL.FTZ R78, R78, c[0x0][0x320] ;  /* 0x0000c8004e4e7a20 */ /* 0x000fe40000410000 */
[----:B------:R-:W-:-:S03]  /*2930*/  FMUL.FTZ R79, R79, c[0x0][0x320] ;  /* 0x0000c8004f4f7a20 */ /* 0x000fc60000410000 */
[----:B------:R-:W1:Y:S03]  /*2940*/  MUFU.TANH R77, R77 ;  /* 0x0000004d004d7308 */ /* 0x000e660000002400 */
[----:B------:R-:W-:Y:S02]  /*2950*/  FMUL.FTZ R64, R64, c[0x0][0x320] ;  /* 0x0000c80040407a20 */ /* 0x000fe40000410000 */
[----:B------:R-:W-:Y:S02]  /*2960*/  FMUL.FTZ R65, R65, c[0x0][0x320] ;  /* 0x0000c80041417a20 */ /* 0x000fe40000410000 */
[----:B------:R-:W-:Y:S02]  /*2970*/  FMUL.FTZ R66, R66, c[0x0][0x320] ;  /* 0x0000c80042427a20 */ /* 0x000fe40000410000 */
[----:B-----5:R-:W-:Y:S01]  /*2980*/  FMUL.FTZ R0, R69, c[0x0][0x320] ;  /* 0x0000c80045007a20 */ /* 0x020fe20000410000 */
[----:B------:R-:W1:Y:S01]  /*2990*/  MUFU.TANH R78, R78 ;  /* 0x0000004e004e7308 */ /* 0x000e620000002400 */
[----:B------:R-:W-:Y:S07]  /*29a0*/  HMMA.16816.F32.BF16 R36, R24, R134, R52 ;  /* 0x000000861824723c */ /* 0x000fee0000041834 */
[----:B------:R5:W1:Y:S08]  /*29b0*/  MUFU.TANH R87, R0 ;  /* 0x0000000000577308 */ /* 0x000a700000002400 */
[----:B------:R-:W1:Y:S01]  /*29c0*/  MUFU.TANH R79, R79 ;  /* 0x0000004f004f7308 */ /* 0x000e620000002400 */
[----:B-----5:R-:W-:-:S07]  /*29d0*/  FMUL.FTZ R0, R70, c[0x0][0x320] ;  /* 0x0000c80046007a20 */ /* 0x020fce0000410000 */
[----:B------:R-:W1:Y:S08]  /*29e0*/  MUFU.TANH R64, R64 ;  /* 0x0000004000407308 */ /* 0x000e700000002400 */
[----:B------:R5:W1:Y:S08]  /*29f0*/  MUFU.TANH R86, R0 ;  /* 0x0000000000567308 */ /* 0x000a700000002400 */
[----:B------:R-:W1:Y:S01]  /*2a00*/  MUFU.TANH R65, R65 ;  /* 0x0000004100417308 */ /* 0x000e620000002400 */
[----:B-----5:R-:W-:-:S07]  /*2a10*/  FMUL.FTZ R0, R71, c[0x0][0x320] ;  /* 0x0000c80047007a20 */ /* 0x020fce0000410000 */
[----:B------:R-:W1:Y:S01]  /*2a20*/  MUFU.TANH R66, R66 ;  /* 0x0000004200427308 */ /* 0x000e620000002400 */
[----:B------:R-:W-:Y:S07]  /*2a30*/  HMMA.16816.F32.BF16 R68, R12, R40, R56 ;  /* 0x000000280c44723c */ /* 0x000fee0000041838 */
[----:B------:R5:W1:Y:S01]  /*2a40*/  MUFU.TANH R85, R0 ;  /* 0x0000000000557308 */ /* 0x000a620000002400 */
[----:B------:R-:W-:Y:S01]  /*2a50*/  HMMA.16816.F32.BF16 R56, R32, R128, RZ ;  /* 0x000000802038723c */ /* 0x000fe200000418ff */
[----:B-----5:R-:W-:-:S06]  /*2a60*/  FMUL.FTZ R0, R72, c[0x0][0x320] ;  /* 0x0000c80048007a20 */ /* 0x020fcc0000410000 */
[----:B------:R5:W1:Y:S11]  /*2a70*/  MUFU.TANH R84, R0 ;  /* 0x0000000000547308 */ /* 0x000a760000002400 */
[----:B------:R-:W-:Y:S06]  /*2a80*/  @!UPT UIADD3 URZ, URZ, URZ, URZ ;  /* 0x0000003f3f3ff290 */ /* 0x000fec000fffe03f */
[----:B------:R-:W-:Y:S01]  /*2a90*/  HMMA.16816.F32.BF16 R56, R24, R132, R56 ;  /* 0x000000841838723c */ /* 0x000fe20000041838 */
[----:B-----5:R-:W-:-:S04]  /*2aa0*/  FMUL.FTZ R0, R73, c[0x0][0x320] ;  /* 0x0000c80049007a20 */ /* 0x020fc80000410000 */
[----:B------:R5:W2:Y:S11]  /*2ab0*/  MUFU.TANH R83, R0 ;  /* 0x0000000000537308 */ /* 0x000ab60000002400 */
[----:B------:R-:W-:Y:S08]  /*2ac0*/  @!UPT UIADD3 URZ, URZ, URZ, URZ ;  /* 0x0000003f3f3ff290 */ /* 0x000ff0000fffe03f */
[----:B-1----:R-:W-:Y:S01]  /*2ad0*/  HMMA.16816.F32.BF16 R32, R16, R44, R56 ;  /* 0x0000002c1020723c */ /* 0x002fe20000041838 */
[----:B-----5:R-:W-:-:S07]  /*2ae0*/  FMUL.FTZ R0, R74, c[0x0][0x320] ;  /* 0x0000c8004a007a20 */ /* 0x020fce0000410000 */
[----:B------:R-:W-:Y:S01]  /*2af0*/  HMMA.16816.F32.BF16 R16, R16, R46, R36 ;  /* 0x0000002e1010723c */ /* 0x000fe20000041824 */
[----:B------:R1:W1:Y:S02]  /*2b00*/  MUFU.TANH R82, R0 ;  /* 0x0000000000527308 */ /* 0x0002640000002400 */
[----:B-1----:R-:W-:-:S06]  /*2b10*/  FMUL.FTZ R0, R75, c[0x0][0x320] ;  /* 0x0000c8004b007a20 */ /* 0x002fcc0000410000 */
[----:B------:R1:W1:Y:S02]  /*2b20*/  MUFU.TANH R80, R0 ;  /* 0x0000000000507308 */ /* 0x0002640000002400 */
[----:B-1----:R-:W-:-:S06]  /*2b30*/  FMUL.FTZ R0, R68, c[0x0][0x320] ;  /* 0x0000c80044007a20 */ /* 0x002fcc0000410000 */
[----:B------:R1:W1:Y:S02]  /*2b40*/  MUFU.TANH R75, R0 ;  /* 0x00000000004b7308 */ /* 0x0002640000002400 */
[----:B-1----:R-:W-:-:S06]  /*2b50*/  FMUL.FTZ R0, R69, c[0x0][0x320] ;  /* 0x0000c80045007a20 */ /* 0x002fcc0000410000 */
[----:B------:R1:W1:Y:S02]  /*2b60*/  MUFU.TANH R81, R0 ;  /* 0x0000000000517308 */ /* 0x0002640000002400 */
[----:B-1----:R-:W-:-:S06]  /*2b70*/  FMUL.FTZ R0, R70, c[0x0][0x320] ;  /* 0x0000c80046007a20 */ /* 0x002fcc0000410000 */
[----:B------:R1:W1:Y:S02]  /*2b80*/  MUFU.TANH R74, R0 ;  /* 0x00000000004a7308 */ /* 0x0002640000002400 */
[----:B-1----:R-:W-:Y:S02]  /*2b90*/  FMUL.FTZ R0, R71, c[0x0][0x320] ;  /* 0x0000c80047007a20 */ /* 0x002fe40000410000 */
[----:B------:R-:W-:Y:S01]  /*2ba0*/  HMMA.16816.F32.BF16 R68, R12, R42, R48 ;  /* 0x0000002a0c44723c */ /* 0x000fe20000041830 */
[----:B------:R-:W1:Y:S03]  /*2bb0*/  LDSM.16.M88.4 R48, [R228+0x3000] ;  /* 0x00300000e430783b */ /* 0x000e660000000200 */
[----:B------:R5:W1:Y:S01]  /*2bc0*/  MUFU.TANH R73, R0 ;  /* 0x0000000000497308 */ /* 0x000a620000002400 */
[----:B------:R-:W-:-:S04]  /*2bd0*/  DEPBAR.LE SB0, 0x0 ;  /* 0x000080000000791a */ /* 0x000fc80000000000 */
[C---:B------:R-:W-:Y:S08]  /*2be0*/  HMMA.16816.F32.BF16 R40, R20.reuse, R44, R60 ;  /* 0x0000002c1428723c */ /* 0x040ff0000004183c */
[----:B------:R-:W-:Y:S01]  /*2bf0*/  HMMA.16816.F32.BF16 R20, R20, R46, R28 ;  /* 0x0000002e1414723c */ /* 0x000fe2000004181c */
[----:B-----5:R-:W-:-:S04]  /*2c00*/  FMUL.FTZ R0, R76, c[0x0][0x320] ;  /* 0x0000c8004c007a20 */ /* 0x020fc80000410000 */
[----:B------:R5:W1:Y:S02]  /*2c10*/  MUFU.TANH R72, R0 ;  /* 0x0000000000487308 */ /* 0x000a640000002400 */
[----:B------:R-:W-:Y:S02]  /*2c20*/  FMUL.FTZ R68, R68, c[0x0][0x320] ;  /* 0x0000c80044447a20 */ /* 0x000fe40000410000 */
[----:B------:R-:W-:Y:S02]  /*2c30*/  FMUL.FTZ R70, R70, c[0x0][0x320] ;  /* 0x0000c80046467a20 */ /* 0x000fe40000410000 */
[----:B------:R-:W-:Y:S02]  /*2c40*/  FMUL.FTZ R69, R69, c[0x0][0x320] ;  /* 0x0000c80045457a20 */ /* 0x000fe40000410000 */
[----:B------:R-:W-:Y:S01]  /*2c50*/  FMUL.FTZ R71, R71, c[0x0][0x320] ;  /* 0x0000c80047477a20 */ /* 0x000fe20000410000 */
[----:B------:R-:W2:Y:S01]  /*2c60*/  MUFU.TANH R68, R68 ;  /* 0x0000004400447308 */ /* 0x000ea20000002400 */
[----:B-----5:R-:W-:-:S07]  /*2c70*/  FMUL.FTZ R0, R67, c[0x0][0x320] ;  /* 0x0000c80043007a20 */ /* 0x020fce0000410000 */
[----:B------:R-:W2:Y:S01]  /*2c80*/  MUFU.TANH R60, R69 ;  /* 0x00000045003c7308 */ /* 0x000ea20000002400 */
[-C--:B-1----:R-:W-:Y:S07]  /*2c90*/  HMMA.16816.F32.BF16 R40, R12, R48.reuse, R40 ;  /* 0x000000300c28723c */ /* 0x082fee0000041828 */
[----:B------:R-:W1:Y:S01]  /*2ca0*/  MUFU.TANH R70, R70 ;  /* 0x0000004600467308 */ /* 0x000e620000002400 */
[----:B------:R-:W-:Y:S07]  /*2cb0*/  HMMA.16816.F32.BF16 R24, R8, R48, R32 ;  /* 0x000000300818723c */ /* 0x000fee0000041820 */
[----:B------:R-:W1:Y:S01]  /*2cc0*/  MUFU.TANH R56, R71 ;  /* 0x0000004700387308 */ /* 0x000e620000002400 */
[-C--:B------:R-:W-:Y:S07]  /*2cd0*/  HMMA.16816.F32.BF16 R12, R12, R50.reuse, R20 ;  /* 0x000000320c0c723c */ /* 0x080fee0000041814 */
[----:B------:R5:W1:Y:S01]  /*2ce0*/  MUFU.TANH R52, R0 ;  /* 0x0000000000347308 */ /* 0x000a620000002400 */
[----:B------:R-:W-:Y:S01]  /*2cf0*/  HMMA.16816.F32.BF16 R8, R8, R50, R16 ;  /* 0x000000320808723c */ /* 0x000fe20000041810 */
[----:B------:R-:W-:-:S02]  /*2d00*/  FMUL.FTZ R40, R40, c[0x0][0x320] ;  /* 0x0000c80028287a20 */ /* 0x000fc40000410000 */
[----:B------:R-:W-:Y:S02]  /*2d10*/  FMUL.FTZ R41, R41, c[0x0][0x320] ;  /* 0x0000c80029297a20 */ /* 0x000fe40000410000 */
[----:B------:R-:W-:Y:S02]  /*2d20*/  FMUL.FTZ R42, R42, c[0x0][0x320] ;  /* 0x0000c8002a2a7a20 */ /* 0x000fe40000410000 */
[----:B------:R-:W-:Y:S01]  /*2d30*/  FMUL.FTZ R43, R43, c[0x0][0x320] ;  /* 0x0000c8002b2b7a20 */ /* 0x000fe20000410000 */
[----:B------:R-:W1:Y:S01]  /*2d40*/  MUFU.TANH R40, R40 ;  /* 0x0000002800287308 */ /* 0x000e620000002400 */
[----:B------:R-:W-:Y:S02]  /*2d50*/  FMUL.FTZ R24, R24, c[0x0][0x320] ;  /* 0x0000c80018187a20 */ /* 0x000fe40000410000 */
[----:B------:R-:W-:Y:S02]  /*2d60*/  FMUL.FTZ R25, R25, c[0x0][0x320] ;  /* 0x0000c80019197a20 */ /* 0x000fe40000410000 */
[----:B------:R-:W-:Y:S01]  /*2d70*/  FMUL.FTZ R26, R26, c[0x0][0x320] ;  /* 0x0000c8001a1a7a20 */ /* 0x000fe20000410000 */
[----:B-----5:R-:W-:Y:S01]  /*2d80*/  IADD3 R0, R117, R116, RZ ;  /* 0x0000007475007210 */ /* 0x020fe20007ffe0ff */
[----:B------:R-:W-:Y:S01]  /*2d90*/  FMUL.FTZ R27, R27, c[0x0][0x320] ;  /* 0x0000c8001b1b7a20 */ /* 0x000fe20000410000 */
[----:B------:R1:W1:Y:S01]  /*2da0*/  MUFU.TANH R53, R42 ;  /* 0x0000002a00357308 */ /* 0x0002620000002400 */
[----:B------:R-:W-:-:S02]  /*2db0*/  FMUL.FTZ R12, R12, c[0x0][0x320] ;  /* 0x0000c8000c0c7a20 */ /* 0x000fc40000410000 */
[----:B------:R-:W-:Y:S02]  /*2dc0*/  FMUL.FTZ R13, R13, c[0x0][0x320] ;  /* 0x0000c8000d0d7a20 */ /* 0x000fe40000410000 */
[----:B------:R-:W-:Y:S02]  /*2dd0*/  FMUL.FTZ R14, R14, c[0x0][0x320] ;  /* 0x0000c8000e0e7a20 */ /* 0x000fe40000410000 */
[----:B------:R-:W-:Y:S01]  /*2de0*/  FMUL.FTZ R15, R15, c[0x0][0x320] ;  /* 0x0000c8000f0f7a20 */ /* 0x000fe20000410000 */
[----:B------:R1:W1:Y:S01]  /*2df0*/  MUFU.TANH R49, R43 ;  /* 0x0000002b00317308 */ /* 0x0002620000002400 */
[----:B------:R-:W-:Y:S02]  /*2e00*/  FMUL.FTZ R8, R8, c[0x0][0x320] ;  /* 0x0000c80008087a20 */ /* 0x000fe40000410000 */
[----:B------:R-:W-:Y:S02]  /*2e10*/  FMUL.FTZ R9, R9, c[0x0][0x320] ;  /* 0x0000c80009097a20 */ /* 0x000fe40000410000 */
[----:B------:R-:W-:-:S02]  /*2e20*/  FMUL.FTZ R10, R10, c[0x0][0x320] ;  /* 0x0000c8000a0a7a20 */ /* 0x000fc40000410000 */
[----:B------:R-:W-:Y:S01]  /*2e30*/  FMUL.FTZ R11, R11, c[0x0][0x320] ;  /* 0x0000c8000b0b7a20 */ /* 0x000fe20000410000 */
[----:B------:R-:W1:Y:S08]  /*2e40*/  MUFU.TANH R41, R41 ;  /* 0x0000002900297308 */ /* 0x000e700000002400 */
[----:B------:R-:W1:Y:S08]  /*2e50*/  MUFU.TANH R24, R24 ;  /* 0x0000001800187308 */ /* 0x000e700000002400 */
[----:B------:R1:W1:Y:S08]  /*2e60*/  MUFU.TANH R23, R25 ;  /* 0x0000001900177308 */ /* 0x0002700000002400 */
        /* <DEDUP_REMOVED lines=9> */
[----:B------:R1:W1:Y:S01]  /*2f00*/  MUFU.TANH R33, R11 ;  /* 0x0000000b00217308 */ /* 0x0002620000002400 */
[----:B------:R-:W-:Y:S06]  /*2f10*/  BAR.SYNC.DEFER_BLOCKING 0x0 ;  /* 0x0000000000007b1d */ /* 0x000fec0000010000 */
[----:B------:R-:W-:Y:S05]  /*2f20*/  @!P1 BRA `(.L_x_1) ;  /* 0x0000021000009947 */ /* 0x000fea0003800000 */
[----:B-1234-:R-:W-:Y:S01]  /*2f30*/  IADD3 R8, R198, -0x2, RZ ;  /* 0xfffffffec6087810 */ /* 0x01efe20007ffe0ff */
[----:B------:R-:W-:-:S03]  /*2f40*/  IMAD.SHL.U32 R17, R190, 0x20, RZ ;  /* 0x00000020be117824 */ /* 0x000fc600078e00ff */
[----:B------:R-:W-:Y:S01]  /*2f50*/  SHF.R.S32.HI R5, RZ, 0x1f, R8 ;  /* 0x0000001fff057819 */ /* 0x000fe20000011408 */
[----:B------:R-:W-:Y:S02]  /*2f60*/  IMAD R2, R189, R8, RZ ;  /* 0x00000008bd027224 */ /* 0x000fe400078e02ff */
[----:B------:R-:W-:-:S04]  /*2f70*/  IMAD.WIDE.U32 R8, R8, R192, R196 ;  /* 0x000000c008087225 */ /* 0x000fc800078e00c4 */
[----:B------:R-:W-:Y:S01]  /*2f80*/  IMAD R2, R5, R192, R2 ;  /* 0x000000c005027224 */ /* 0x000fe200078e0202 */
[----:B------:R-:W-:Y:S02]  /*2f90*/  LEA R6, P2, R8, c[0x0][0x1c8], 0x1 ;  /* 0x0000720008067a11 */ /* 0x000fe400078408ff */
[----:B------:R-:W-:Y:S01]  /*2fa0*/  SHF.L.U64.HI R5, R190, 0x5, R191 ;  /* 0x00000005be057819 */ /* 0x000fe200000102bf */
[----:B------:R-:W-:Y:S01]  /*2fb0*/  IMAD.IADD R2, R9, 0x1, R2 ;  /* 0x0000000109027824 */ /* 0x000fe200078e0202 */
[----:B------:R-:W-:-:S04]  /*2fc0*/  IADD3 R14, P3, R17, R6, RZ ;  /* 0x00000006110e7210 */ /* 0x000fc80007f7e0ff */
[----:B------:R-:W-:Y:S01]  /*2fd0*/  LEA.HI.X R7, R8, c[0x0][0x1cc], R2, 0x1, P2 ;  /* 0x0000730008077a11 */ /* 0x000fe200010f0c02 */
[----:B------:R-:W-:Y:S01]  /*2fe0*/  IMAD.SHL.U32 R2, R195, 0x2, RZ ;  /* 0x00000002c3027824 */ /* 0x000fe200078e00ff */
[----:B------:R-:W-:-:S03]  /*2ff0*/  IADD3 R12, P2, R14, R17, RZ ;  /* 0x000000110e0c7210 */ /* 0x000fc60007f5e0ff */
[----:B------:R-:W-:Y:S01]  /*3000*/  IMAD.X R15, R5, 0x1, R7, P3 ;  /* 0x00000001050f7824 */ /* 0x000fe200018e0607 */
[----:B------:R-:W-:Y:S01]  /*3010*/  IADD3 R10, P3, R12, R17, RZ ;  /* 0x000000110c0a7210 */ /* 0x000fe20007f7e0ff */
[----:B------:R-:W-:Y:S01]  /*3020*/  @!PT LDS RZ, [RZ] ;  /* 0x00000000fffff984 */ /* 0x000fe20000000800 */
[----:B------:R-:W-:Y:S01]  /*3030*/  @!PT LDS RZ, [RZ] ;  /* 0x00000000fffff984 */ /* 0x000fe20000000800 */
[----:B------:R-:W-:Y:S01]  /*3040*/  @!PT LDS RZ, [RZ] ;  /* 0x00000000fffff984 */ /* 0x000fe20000000800 */
[----:B------:R1:W-:Y:S03]  /*3050*/  LDGSTS.E.BYPASS.LTC128B.128 [R2+0x3900], [R6.64], !P0 ;  /* 0x0390000006027fae */ /* 0x0003e6000c101d48 */
[----:B------:R-:W-:Y:S01]  /*3060*/  IADD3.X R13, R15, R5, RZ, P2, !PT ;  /* 0x000000050f0d7210 */ /* 0x000fe200017fe4ff */
[----:B------:R2:W-:Y:S01]  /*3070*/  LDGSTS.E.BYPASS.LTC128B.128 [R2+0x4100], [R14.64], !P0 ;  /* 0x041000000e027fae */ /* 0x0005e2000c101d48 */
[----:B------:R-:W-:-:S03]  /*3080*/  IADD3 R8, P2, R10, R17, RZ ;  /* 0x000000110a087210 */ /* 0x000fc60007f5e0ff */
[--C-:B------:R-:W-:Y:S01]  /*3090*/  IMAD.X R11, R13, 0x1, R5.reuse, P3 ;  /* 0x000000010d0b7824 */ /* 0x100fe200018e0605 */
[----:B------:R3:W-:Y:S03]  /*30a0*/  LDGSTS.E.BYPASS.LTC128B.128 [R2+0x4900], [R12.64], !P0 ;  /* 0x049000000c027fae */ /* 0x0007e6000c101d48 */
[----:B------:R-:W-:Y:S01]  /*30b0*/  IMAD.X R9, R11, 0x1, R5, P2 ;  /* 0x000000010b097824 */ /* 0x000fe200010e0605 */
[----:B------:R3:W-:Y:S04]  /*30c0*/  LDGSTS.E.BYPASS.LTC128B.128 [R2+0x5100], [R10.64], !P0 ;  /* 0x051000000a027fae */ /* 0x0007e8000c101d48 */
[----:B------:R3:W-:Y:S01]  /*30d0*/  LDGSTS.E.BYPASS.LTC128B.128 [R2+0x5900], [R8.64], !P0 ;  /* 0x0590000008027fae */ /* 0x0007e2000c101d48 */
[----:B-1----:R-:W-:-:S04]  /*30e0*/  IADD3 R6, P3, R8, R17, RZ ;  /* 0x0000001108067210 */ /* 0x002fc80007f7e0ff */
[----:B--2---:R-:W-:Y:S02]  /*30f0*/  IADD3 R14, P2, R6, R17, RZ ;  /* 0x00000011060e7210 */ /* 0x004fe40007f5e0ff */
[----:B------:R-:W-:-:S05]  /*3100*/  IADD3.X R7, R9, R5, RZ, P3, !PT ;  /* 0x0000000509077210 */ /* 0x000fca0001ffe4ff */
[----:B------:R-:W-:Y:S01]  /*3110*/  IMAD.X R15, R7, 0x1, R5, P2 ;  /* 0x00000001070f7824 */ /* 0x000fe200010e0605 */
[----:B------:R3:W-:Y:S04]  /*3120*/  LDGSTS.E.BYPASS.LTC128B.128 [R2+0x6100], [R6.64], !P0 ;  /* 0x0610000006027fae */ /* 0x0007e8000c101d48 */
[----:B------:R3:W-:Y:S02]  /*3130*/  LDGSTS.E.BYPASS.LTC128B.128 [R2+0x6900], [R14.64], !P0 ;  /* 0x069000000e027fae */ /* 0x0007e4000c101d48 */
.L_x_1:
[----:B--234-:R-:W-:Y:S01]  /*3140*/  STL [R1+0x8c], R240 ;  /* 0x00008cf001007387 */ /* 0x01cfe20000100800 */
[----:B------:R-:W-:Y:S01]  /*3150*/  SHF.R.S32.HI R2, RZ, 0x1f, R112 ;  /* 0x0000001fff027819 */ /* 0x000fe20000011470 */
[----:B------:R-:W-:Y:S02]  /*3160*/  IMAD.SHL.U32 R224, R0, 0x2, RZ ;  /* 0x0000000200e07824 */ /* 0x000fe400078e00ff */
[----:B------:R-:W-:Y:S01]  /*3170*/  STL [R1+0x88], R239 ;  /* 0x000088ef01007387 */ /* 0x000fe20000100800 */
[----:B------:R-:W-:Y:S01]  /*3180*/  LEA.HI R5, R2, R112, RZ, 0x2 ;  /* 0x0000007002057211 */ /* 0x000fe200078f10ff */
[----:B------:R-:W-:Y:S01]  /*3190*/  IMAD R227, R3, 0x2, R224 ;  /* 0x0000000203e37824 */ /* 0x000fe200078e02e0 */
[----:B------:R-:W-:Y:S01]  /*31a0*/  LEA R225, R4, R224, 0x1 ;  /* 0x000000e004e17211 */ /* 0x000fe200078e08ff */
[----:B------:R-:W-:Y:S01]  /*31b0*/  STL [R1+0x84], R238 ;  /* 0x000084ee01007387 */ /* 0x000fe20000100800 */
[----:B------:R-:W-:-:S03]  /*31c0*/  LOP3.LUT R2, R5, 0x7ffffffc, RZ, 0xc0, !PT ;  /* 0x7ffffffc05027812 */ /* 0x000fc600078ec0ff */
[----:B------:R-:W-:Y:S01]  /*31d0*/  STL [R1+0x80], R237 ;  /* 0x000080ed01007387 */ /* 0x000fe20000100800 */
[----:B------:R-:W-:Y:S02]  /*31e0*/  IMAD R226, R3, 0x2, R225 ;  /* 0x0000000203e27824 */ /* 0x000fe400078e02e1 */
[----:B------:R-:W-:Y:S01]  /*31f0*/  IMAD.IADD R2, R112, 0x1, -R2 ;  /* 0x0000000170027824 */ /* 0x000fe200078e0a02 */
[----:B------:R-:W-:Y:S04]  /*3200*/  STL [R1+0x7c], R236 ;  /* 0x00007cec01007387 */ /* 0x000fe80000100800 */
        /* <DEDUP_REMOVED lines=9> */
[----:B------:R2:W-:Y:S04]  /*32a0*/  STL [R1+0x54], R5 ;  /* 0x0000540501007387 */ /* 0x0005e80000100800 */
[----:B------:R-:W0:Y:S01]  /*32b0*/  LDGDEPBAR ;  /* 0x00000000000079af */ /* 0x000e220000000000 */
[----:B--2---:R-:W-:-:S05]  /*32c0*/  IADD3 R5, R160, c[0x0][0x1d0], RZ ;  /* 0x00007400a0057a10 */ /* 0x004fca0007ffe0ff */
[----:B------:R-:W-:-:S05]  /*32d0*/  IMAD R2, R2, -0x2, R5 ;  /* 0xfffffffe02027824 */ /* 0x000fca00078e0205 */
[C---:B------:R-:W-:Y:S02]  /*32e0*/  ISETP.GT.AND P5, PT, R2.reuse, RZ, PT ;  /* 0x000000ff0200720c */ /* 0x040fe40003fa4270 */
[C---:B------:R-:W-:Y:S02]  /*32f0*/  ISETP.GT.AND P4, PT, R2.reuse, 0x1, PT ;  /* 0x000000010200780c */ /* 0x040fe40003f84270 */
[----:B------:R-:W-:Y:S02]  /*3300*/  ISETP.GT.AND P3, PT, R2, 0x8, PT ;  /* 0x000000080200780c */ /* 0x000fe40003f64270 */
[----:B-1----:R-:W-:Y:S02]  /*3310*/  FSEL R10, R188, -INF , P5 ;  /* 0xff800000bc0a7808 */ /* 0x002fe40002800000 */
[----:B------:R-:W-:Y:S02]  /*3320*/  FSEL R12, R187, -INF , P4 ;  /* 0xff800000bb0c7808 */ /* 0x000fe40002000000 */
[----:B------:R-:W-:-:S02]  /*3330*/  ISETP.GT.AND P2, PT, R2, 0x9, PT ;  /* 0x000000090200780c */ /* 0x000fc40003f44270 */
[----:B------:R-:W-:Y:S02]  /*3340*/  FSEL R26, R182, -INF , P3 ;  /* 0xff800000b61a7808 */ /* 0x000fe40001800000 */
[----:B------:R-:W-:Y:S02]  /*3350*/  FMNMX.FTZ R5, R10, R12, !PT ;  /* 0x0000000c0a057209 */ /* 0x000fe40007810000 */
[----:B------:R-:W-:Y:S02]  /*3360*/  FSEL R13, R184, -INF , P5 ;  /* 0xff800000b80d7808 */ /* 0x000fe40002800000 */
[----:B------:R-:W-:Y:S02]  /*3370*/  FSEL R14, R183, -INF , P4 ;  /* 0xff800000b70e7808 */ /* 0x000fe40002000000 */
[----:B------:R-:W-:Y:S02]  /*3380*/  ISETP.GT.AND P6, PT, R2, 0x10, PT ;  /* 0x000000100200780c */ /* 0x000fe40003fc4270 */
[----:B------:R-:W-:-:S02]  /*3390*/  FSEL R27, R181, -INF , P2 ;  /* 0xff800000b51b7808 */ /* 0x000fc40001000000 */
[----:B------:R-:W-:Y:S02]  /*33a0*/  FMNMX.FTZ R5, R26, R5, !PT ;  /* 0x000000051a057209 */ /* 0x000fe40007810000 */
[----:B------:R-:W-:Y:S02]  /*33b0*/  FSEL R15, R176, -INF , P3 ;  /* 0xff800000b00f7808 */ /* 0x000fe40001800000 */
[----:B------:R-:W-:Y:S02]  /*33c0*/  FMNMX.FTZ R6, R13, R14, !PT ;  /* 0x0000000e0d067209 */ /* 0x000fe40007810000 */
[----:B------:R-:W-:Y:S02]  /*33d0*/  FSEL R18, R179, -INF , P5 ;  /* 0xff800000b3127808 */ /* 0x000fe40002800000 */
[----:B------:R-:W-:Y:S02]  /*33e0*/  FSEL R29, R186, -INF , P5 ;  /* 0xff800000ba1d7808 */ /* 0x000fe40002800000 */
[----:B------:R-:W-:-:S02]  /*33f0*/  ISETP.GT.AND P5, PT, R2, 0x11, PT ;  /* 0x000000110200780c */ /* 0x000fc40003fa4270 */
[----:B------:R-:W-:Y:S02]  /*3400*/  FSEL R28, R174, -INF , P6 ;  /* 0xff800000ae1c7808 */ /* 0x000fe40003000000 */
[----:B------:R-:W-:Y:S02]  /*3410*/  FMNMX.FTZ R5, R27, R5, !PT ;  /* 0x000000051b057209 */ /* 0x000fe40007810000 */
[----:B------:R-:W-:Y:S02]  /*3420*/  FSEL R17, R175, -INF , P2 ;  /* 0xff800000af117808 */ /* 0x000fe40001000000 */
[----:B------:R-:W-:Y:S02]  /*3430*/  FMNMX.FTZ R6, R15, R6, !PT ;  /* 0x000000060f067209 */ /* 0x000fe40007810000 */
[----:B------:R-:W-:Y:S02]  /*3440*/  FSEL R19, R180, -INF , P4 ;  /* 0xff800000b4137808 */ /* 0x000fe40002000000 */
[----:B------:R-:W-:-:S02]  /*3450*/  FSEL R30, R185, -INF , P4 ;  /* 0xff800000b91e7808 */ /* 0x000fc40002000000 */
[----:B------:R-:W-:Y:S02]  /*3460*/  ISETP.GT.AND P4, PT, R2, 0x18, PT ;  /* 0x000000180200780c */ /* 0x000fe40003f84270 */
[----:B------:R-:W-:Y:S02]  /*3470*/  FSEL R104, R173, -INF , P5 ;  /* 0xff800000ad687808 */ /* 0x000fe40002800000 */
[----:B------:R-:W-:Y:S02]  /*3480*/  FMNMX.FTZ R5, R28, R5, !PT ;  /* 0x000000051c057209 */ /* 0x000fe40007810000 */
[----:B------:R-:W-:Y:S02]  /*3490*/  FSEL R37, R168, -INF , P6 ;  /* 0xff800000a8257808 */ /* 0x000fe40003000000 */
[----:B------:R-:W-:Y:S02]  /*34a0*/  FMNMX.FTZ R6, R17, R6, !PT ;  /* 0x0000000611067209 */ /* 0x000fe40007810000 */
[----:B------:R-:W-:-:S02]  /*34b0*/  FSEL R21, R171, -INF , P3 ;  /* 0xff800000ab157808 */ /* 0x000fc40001800000 */
[----:B------:R-:W-:Y:S02]  /*34c0*/  FSEL R31, R178, -INF , P3 ;  /* 0xff800000b21f7808 */ /* 0x000fe40001800000 */
[----:B------:R-:W-:Y:S02]  /*34d0*/  ISETP.GT.AND P3, PT, R2, 0x19, PT ;  /* 0x000000190200780c */ /* 0x000fe40003f64270 */
[----:B------:R-:W-:Y:S02]  /*34e0*/  FSEL R105, R166, -INF , P4 ;  /* 0xff800000a6697808 */ /* 0x000fe40002000000 */
[----:B------:R-:W-:Y:S02]  /*34f0*/  FMNMX.FTZ R5, R104, R5, !PT ;  /* 0x0000000568057209 */ /* 0x000fe40007810000 */
[----:B------:R-:W-:Y:S02]  /*3500*/  FSEL R38, R167, -INF , P5 ;  /* 0xff800000a7267808 */ /* 0x000fe40002800000 */
[----:B------:R-:W-:-:S02]  /*3510*/  FMNMX.FTZ R6, R37, R6, !PT ;  /* 0x0000000625067209 */ /* 0x000fc40007810000 */
[----:B------:R-:W-:Y:S02]  /*3520*/  FSEL R25, R172, -INF , P2 ;  /* 0xff800000ac197808 */ /* 0x000fe40001000000 */
[----:B------:R-:W-:Y:S02]  /*3530*/  FSEL R36, R177, -INF , P2 ;  /* 0xff800000b1247808 */ /* 0x000fe40001000000 */
[----:B------:R-:W-:Y:S02]  /*3540*/  ISETP.GT.AND P2, PT, R2, 0x20, PT ;  /* 0x000000200200780c */ /* 0x000fe40003f44270 */
[----:B------:R-:W-:Y:S02]  /*3550*/  FSEL R106, R165, -INF , P3 ;  /* 0xff800000a56a7808 */ /* 0x000fe40001800000 */
[----:B------:R-:W-:Y:S02]  /*3560*/  FMNMX.FTZ R5, R105, R5, !PT ;  /* 0x0000000569057209 */ /* 0x000fe40007810000 */
[----:B------:R-:W-:-:S02]  /*3570*/  FSEL R46, R164, -INF , P5 ;  /* 0xff800000a42e7808 */ /* 0x000fc40002800000 */
[----:B------:R-:W-:Y:S02]  /*3580*/  FSEL R116, R169, -INF , P5 ;  /* 0xff800000a9747808 */ /* 0x000fe40002800000 */
[----:B------:R-:W-:Y:S02]  /*3590*/  FSEL R39, R159, -INF , P4 ;  /* 0xff8000009f277808 */ /* 0x000fe40002000000 */
[----:B------:R-:W-:Y:S02]  /*35a0*/  FMNMX.FTZ R6, R38, R6, !PT ;  /* 0x0000000626067209 */ /* 0x000fe40007810000 */
[----:B------:R-:W-:Y:S02]  /*35b0*/  FSEL R45, R163, -INF , P6 ;  /* 0xff800000a32d7808 */ /* 0x000fe40003000000 */
[----:B------:R-:W-:Y:S02]  /*35c0*/  FSEL R108, R170, -INF , P6 ;  /* 0xff800000aa6c7808 */ /* 0x000fe40003000000 */
[----:B------:R-:W-:-:S02]  /*35d0*/  ISETP.GT.AND P5, PT, R2, 0x28, PT ;  /* 0x000000280200780c */ /* 0x000fc40003fa4270 */
[----:B------:R-:W-:Y:S02]  /*35e0*/  FSEL R47, R118, -INF , P4 ;  /* 0xff800000762f7808 */ /* 0x000fe40002000000 */
[----:B------:R-:W-:Y:S02]  /*35f0*/  FSEL R117, R162, -INF , P4 ;  /* 0xff800000a2757808 */ /* 0x000fe40002000000 */
[C---:B------:R-:W-:Y:S02]  /*3600*/  ISETP.GT.AND P6, PT, R2.reuse, 0x21, PT ;  /* 0x000000210200780c */ /* 0x040fe40003fc4270 */
[----:B------:R-:W-:Y:S02]  /*3610*/  ISETP.GT.AND P4, PT, R2, 0x29, PT ;  /* 0x000000290200780c */ /* 0x000fe40003f84270 */
[----:B------:R-:W-:Y:S02]  /*3620*/  FSEL R69, R155, -INF , P3 ;  /* 0xff8000009b457808 */ /* 0x000fe40001800000 */
[----:B------:R-:W-:-:S02]  /*3630*/  FSEL R44, R158, -INF , P3 ;  /* 0xff8000009e2c7808 */ /* 0x000fc40001800000 */
[----:B------:R-:W-:Y:S02]  /*3640*/  FSEL R118, R161, -INF , P3 ;  /* 0xff800000a1767808 */ /* 0x000fe40001800000 */
[----:B------:R-:W-:Y:S02]  /*3650*/  ISETP.GT.AND P3, PT, R2, 0x30, PT ;  /* 0x000000300200780c */ /* 0x000fe40003f64270 */
[----:B------:R-:W-:Y:S02]  /*3660*/  FSEL R107, R157, -INF , P2 ;  /* 0xff8000009d6b7808 */ /* 0x000fe40001000000 */
[----:B------:R-:W-:Y:S02]  /*3670*/  FMNMX.FTZ R5, R106, R5, !PT ;  /* 0x000000056a057209 */ /* 0x000fe40007810000 */
[----:B------:R-:W-:Y:S02]  /*3680*/  FMNMX.FTZ R6, R39, R6, !PT ;  /* 0x0000000627067209 */ /* 0x000fe40007810000 */
[----:B------:R-:W-:-:S02]  /*3690*/  FSEL R135, R136, -INF , P5 ;  /* 0xff80000088877808 */ /* 0x000fc40002800000 */
[----:B------:R-:W-:Y:S02]  /*36a0*/  FMNMX.FTZ R7, R18, R19, !PT ;  /* 0x0000001312077209 */ /* 0x000fe40007810000 */
[----:B------:R-:W-:Y:S02]  /*36b0*/  FSEL R133, R137, -INF , P2 ;  /* 0xff80000089857808 */ /* 0x000fe40001000000 */
[----:B------:R-:W-:Y:S02]  /*36c0*/  FSEL R134, R138, -INF , P6 ;  /* 0xff8000008a867808 */ /* 0x000fe40003000000 */
[----:B------:R-:W-:Y:S02]  /*36d0*/  FSEL R129, R139, -INF , P5 ;  /* 0xff8000008b817808 */ /* 0x000fe40002800000 */
[----:B------:R-:W-:Y:S02]  /*36e0*/  FSEL R136, R140, -INF , P4 ;  /* 0xff8000008c887808 */ /* 0x000fe40002000000 */
[----:B------:R-:W-:-:S02]  /*36f0*/  FSEL R126, R145, -INF , P4 ;  /* 0xff800000917e7808 */ /* 0x000fc40002000000 */
[----:B------:R-:W-:Y:S02]  /*3700*/  FSEL R127, R148, -INF , P2 ;  /* 0xff800000947f7808 */ /* 0x000fe40001000000 */
        /* <DEDUP_REMOVED lines=12> */
[----:B------:R-:W-:Y:S02]  /*37d0*/  FMNMX.FTZ R5, R107, R5, !PT ;  /* 0x000000056b057209 */ /* 0x000fe40007810000 */
[C---:B------:R-:W-:Y:S02]  /*37e0*/  ISETP.GT.AND P2, PT, R2.reuse, 0x31, PT ;  /* 0x000000310200780c */ /* 0x040fe40003f44270 */
[C---:B------:R-:W-:Y:S02]  /*37f0*/  ISETP.GT.AND P6, PT, R2.reuse, 0x38, PT ;  /* 0x000000380200780c */ /* 0x040fe40003fc4270 */
[C---:B------:R-:W-:Y:S02]  /*3800*/  ISETP.GT.AND P5, PT, R2.reuse, 0x39, PT ;  /* 0x000000390200780c */ /* 0x040fe40003fa4270 */
[----:B------:R-:W-:-:S02]  /*3810*/  ISETP.GT.AND P4, PT, R2, 0x40, PT ;  /* 0x000000400200780c */ /* 0x000fc40003f84270 */
[----:B------:R-:W-:Y:S02]  /*3820*/  ISETP.GT.AND P3, PT, R2, 0x41, PT ;  /* 0x000000410200780c */ /* 0x000fe40003f64270 */
[----:B------:R-:W-:Y:S02]  /*3830*/  FMNMX.FTZ R6, R44, R6, !PT ;  /* 0x000000062c067209 */ /* 0x000fe40007810000 */
[----:B------:R-:W-:Y:S02]  /*3840*/  FMNMX.FTZ R7, R21, R7, !PT ;  /* 0x0000000715077209 */ /* 0x000fe40007810000 */
[----:B------:R-:W-:Y:S02]  /*3850*/  FMNMX.FTZ R5, R124, R5, !PT ;  /* 0x000000057c057209 */ /* 0x000fe40007810000 */
        /* <DEDUP_REMOVED lines=20> */
[----:B------:R-:W-:Y:S02]  /*39a0*/  FMNMX.FTZ R6, R127, R6, !PT ;  /* 0x000000067f067209 */ /* 0x000fe40007810000 */
[C---:B------:R-:W-:Y:S02]  /*39b0*/  ISETP.GT.AND P2, PT, R2.reuse, 0x48, PT ;  /* 0x000000480200780c */ /* 0x040fe40003f44270 */
[C---:B------:R-:W-:Y:S02]  /*39c0*/  ISETP.GT.AND P6, PT, R2.reuse, 0x49, PT ;  /* 0x000000490200780c */ /* 0x040fe40003fc4270 */
[C---:B------:R-:W-:Y:S02]  /*39d0*/  ISETP.GT.AND P5, PT, R2.reuse, 0x50, PT ;  /* 0x000000500200780c */ /* 0x040fe40003fa4270 */
[C---:B------:R-:W-:Y:S02]  /*39e0*/  ISETP.GT.AND P4, PT, R2.reuse, 0x51, PT ;  /* 0x000000510200780c */ /* 0x040fe40003f84270 */
[----:B------:R-:W-:-:S02]  /*39f0*/  ISETP.GT.AND P3, PT, R2, 0x58, PT ;  /* 0x000000580200780c */ /* 0x000fc40003f64270 */
[----:B------:R-:W-:Y:S02]  /*3a00*/  FMNMX.FTZ R7, R25, R7, !PT ;  /* 0x0000000719077209 */ /* 0x000fe40007810000 */
[----:B------:R-:W-:Y:S02]  /*3a10*/  FMNMX.FTZ R5, R125, R5, !PT ;  /* 0x000000057d057209 */ /* 0x000fe40007810000 */
[----:B------:R-:W-:Y:S02]  /*3a20*/  FMNMX.FTZ R6, R128, R6, !PT ;  /* 0x0000000680067209 */ /* 0x000fe40007810000 */
        /* <DEDUP_REMOVED lines=20> */
[----:B------:R-:W-:-:S02]  /*3b70*/  FMNMX.FTZ R7, R45, R7, !PT ;  /* 0x000000072d077209 */ /* 0x000fc40007810000 */
[C---:B------:R-:W-:Y:S02]  /*3b80*/  ISETP.GT.AND P2, PT, R2.reuse, 0x59, PT ;  /* 0x000000590200780c */ /* 0x040fe40003f44270 */
[C---:B------:R-:W-:Y:S02]  /*3b90*/  ISETP.GT.AND P6, PT, R2.reuse, 0x60, PT ;  /* 0x000000600200780c */ /* 0x040fe40003fc4270 */
[C---:B------:R-:W-:Y:S02]  /*3ba0*/  ISETP.GT.AND P5, PT, R2.reuse, 0x61, PT ;  /* 0x000000610200780c */ /* 0x040fe40003fa4270 */
[C---:B------:R-:W-:Y:S02]  /*3bb0*/  ISETP.GT.AND P4, PT, R2.reuse, 0x68, PT ;  /* 0x000000680200780c */ /* 0x040fe40003f84270 */
[----:B------:R-:W-:Y:S02]  /*3bc0*/  ISETP.GT.AND P3, PT, R2, 0x69, PT ;  /* 0x000000690200780c */ /* 0x000fe40003f64270 */
[----:B------:R-:W-:-:S02]  /*3bd0*/  FMNMX.FTZ R2, R126, R5, !PT ;  /* 0x000000057e027209 */ /* 0x000fc40007810000 */
[----:B------:R-:W-:Y:S02]  /*3be0*/  FMNMX.FTZ R5, R129, R6, !PT ;  /* 0x0000000681057209 */ /* 0x000fe40007810000 */
[----:B------:R-:W-:Y:S02]  /*3bf0*/  FMNMX.FTZ R6, R46, R7, !PT ;  /* 0x000000072e067209 */ /* 0x000fe40007810000 */
[----:B------:R-:W-:Y:S02]  /*3c00*/  FMNMX.FTZ R2, R149, R2, !PT ;  /* 0x0000000295027209 */ /* 0x000fe40007810000 */
[----:B------:R-:W-:Y:S02]  /*3c10*/  FMNMX.FTZ R5, R132, R5, !PT ;  /* 0x0000000584057209 */ /* 0x000fe40007810000 */
[----:B------:R-:W-:Y:S02]  /*3c20*/  FMNMX.FTZ R6, R47, R6, !PT ;  /* 0x000000062f067209 */ /* 0x000fe40007810000 */
        /* <DEDUP_REMOVED lines=30> */
[----:B------:R-:W-:-:S02]  /*3e10*/  FSEL R172, R60, -INF , P2 ;  /* 0xff8000003cac7808 */ /* 0x000fc40001000000 */
[----:B------:R-:W-:Y:S02]  /*3e20*/  FMNMX.FTZ R2, R173, R2, !PT ;  /* 0x00000002ad027209 */ /* 0x000fe40007810000 */
[----:B------:R-:W-:Y:S02]  /*3e30*/  FMNMX.FTZ R5, R183, R5, !PT ;  /* 0x00000005b7057209 */ /* 0x000fe40007810000 */
[----:B------:R-:W-:Y:S02]  /*3e40*/  FMNMX.FTZ R6, R162, R6, !PT ;  /* 0x00000006a2067209 */ /* 0x000fe40007810000 */
[----:B------:R-:W-:Y:S02]  /*3e50*/  FMNMX.FTZ R7, R108, R7, !PT ;  /* 0x000000076c077209 */ /* 0x000fe40007810000 */
[----:B------:R-:W-:Y:S02]  /*3e60*/  FSEL R202, R40, -INF , P6 ;  /* 0xff80000028ca7808 */ /* 0x000fe40003000000 */
[----:B------:R-:W-:-:S02]  /*3e70*/  FMNMX.FTZ R2, R172, R2, !PT ;  /* 0x00000002ac027209 */ /* 0x000fc40007810000 */
[----:B------:R-:W-:Y:S01]  /*3e80*/  FSEL R179, R65, -INF , P2 ;  /* 0xff80000041b37808 */ /* 0x000fe20001000000 */
[----:B------:R-:W-:Y:S01]  /*3e90*/  IMAD.MOV.U32 R4, RZ, RZ, R202 ;  /* 0x000000ffff047224 */ /* 0x000fe200078e00ca */
[----:B------:R-:W-:Y:S02]  /*3ea0*/  FMNMX.FTZ R5, R182, R5, !PT ;  /* 0x00000005b6057209 */ /* 0x000fe40007810000 */
[----:B------:R-:W-:Y:S02]  /*3eb0*/  FMNMX.FTZ R6, R164, R6, !PT ;  /* 0x00000006a4067209 */ /* 0x000fe40007810000 */
[----:B------:R-:W-:Y:S02]  /*3ec0*/  FMNMX.FTZ R7, R116, R7, !PT ;  /* 0x0000000774077209 */ /* 0x000fe40007810000 */
[----:B------:R-:W-:Y:S02]  /*3ed0*/  FSEL R119, R41, -INF , P5 ;  /* 0xff80000029777808 */ /* 0x000fe40002800000 */
[----:B------:R-:W-:-:S02]  /*3ee0*/  FMNMX.FTZ R2, R202, R2, !PT ;  /* 0x00000002ca027209 */ /* 0x000fc40007810000 */
[----:B------:R-:W-:Y:S01]  /*3ef0*/  FSEL R211, R24, -INF , P6 ;  /* 0xff80000018d37808 */ /* 0x000fe20003000000 */
[----:B------:R1:W-:Y:S01]  /*3f00*/  STL [R1+0x90], R119 ;  /* 0x0000907701007387 */ /* 0x0003e20000100800 */
[----:B------:R-:W-:Y:S02]  /*3f10*/  FMNMX.FTZ R5, R179, R5, !PT ;  /* 0x00000005b3057209 */ /* 0x000fe40007810000 */
[----:B------:R-:W-:Y:S02]  /*3f20*/  FMNMX.FTZ R6, R163, R6, !PT ;  /* 0x00000006a3067209 */ /* 0x000fe40007810000 */
[----:B------:R-:W-:Y:S02]  /*3f30*/  FMNMX.FTZ R7, R117, R7, !PT ;  /* 0x0000000775077209 */ /* 0x000fe40007810000 */
[----:B------:R-:W-:Y:S02]  /*3f40*/  FSEL R229, R20, -INF , P4 ;  /* 0xff80000014e57808 */ /* 0x000fe40002000000 */
[----:B------:R-:W-:-:S02]  /*3f50*/  FMNMX.FTZ R2, R119, R2, !PT ;  /* 0x0000000277027209 */ /* 0x000fc40007810000 */
[----:B------:R-:W-:Y:S02]  /*3f60*/  FSEL R185, R23, -INF , P5 ;  /* 0xff80000017b97808 */ /* 0x000fe40002800000 */
        /* <DEDUP_REMOVED lines=9> */
[----:B------:R-:W-:Y:S02]  /*4000*/  FMNMX.FTZ R71, R192, R2, !PT ;  /* 0x00000002c0477209 */ /* 0x000fe40007810000 */
[----:B------:R-:W-:-:S02]  /*4010*/  FSEL R237, R32, -INF , P3 ;  /* 0xff80000020ed7808 */ /* 0x000fc40001800000 */
[----:B------:R-:W-:Y:S01]  /*4020*/  FMNMX.FTZ R2, R184, R5, !PT ;  /* 0x00000005b8027209 */ /* 0x000fe20007810000 */
[----:B------:R-:W2:Y:S01]  /*4030*/  SHFL.BFLY PT, R8, R71, 0x2, 0x1f ;  /* 0x0c401f0047087f89 */ /* 0x000ea200000e0000 */
[----:B------:R-:W-:Y:S02]  /*4040*/  FMNMX.FTZ R5, R193, R6, !PT ;  /* 0x00000006c1057209 */ /* 0x000fe40007810000 */
[----:B------:R-:W-:Y:S02]  /*4050*/  FMNMX.FTZ R6, R138, R7, !PT ;  /* 0x000000078a067209 */ /* 0x000fe40007810000 */
[----:B------:R-:W-:Y:S02]  /*4060*/  FMNMX.FTZ R68, R237, R2, !PT ;  /* 0x00000002ed447209 */ /* 0x000fe40007810000 */
[----:B------:R-:W-:Y:S02]  /*4070*/  FMNMX.FTZ R2, R196, R5, !PT ;  /* 0x00000005c4027209 */ /* 0x000fe40007810000 */
[----:B------:R-:W-:Y:S01]  /*4080*/  FMNMX.FTZ R5, R139, R6, !PT ;  /* 0x000000068b057209 */ /* 0x000fe20007810000 */
[----:B------:R-:W3:Y:S01]  /*4090*/  SHFL.BFLY PT, R9, R68, 0x2, 0x1f ;  /* 0x0c401f0044097f89 */ /* 0x000ee200000e0000 */
[----:B------:R-:W-:-:S02]  /*40a0*/  FSEL R169, R52, -INF , P2 ;  /* 0xff80000034a97808 */ /* 0x000fc40001000000 */
[----:B------:R-:W-:Y:S02]  /*40b0*/  FMNMX.FTZ R5, R140, R5, !PT ;  /* 0x000000058c057209 */ /* 0x000fe40007810000 */
[----:B------:R-:W-:Y:S02]  /*40c0*/  FSEL R209, R42, -INF , P6 ;  /* 0xff8000002ad17808 */ /* 0x000fe40003000000 */
[----:B------:R-:W-:Y:S02]  /*40d0*/  FMNMX.FTZ R2, R169, R2, !PT ;  /* 0x00000002a9027209 */ /* 0x000fe40007810000 */
[----:B------:R-:W-:Y:S02]  /*40e0*/  FMNMX.FTZ R5, R153, R5, !PT ;  /* 0x0000000599057209 */ /* 0x000fe40007810000 */
[----:B------:R-:W-:Y:S02]  /*40f0*/  FSEL R236, R35, -INF , P5 ;  /* 0xff80000023ec7808 */ /* 0x000fe40002800000 */
[----:B------:R-:W-:-:S02]  /*4100*/  FMNMX.FTZ R2, R209, R2, !PT ;  /* 0x00000002d1027209 */ /* 0x000fc40007810000 */
[----:B------:R-:W-:Y:S02]  /*4110*/  FMNMX.FTZ R5, R154, R5, !PT ;  /* 0x000000059a057209 */ /* 0x000fe40007810000 */
[----:B------:R-:W-:Y:S02]  /*4120*/  FSEL R240, R34, -INF , P4 ;  /* 0xff80000022f07808 */ /* 0x000fe40002000000 */
[----:B------:R-:W-:Y:S02]  /*4130*/  FMNMX.FTZ R2, R236, R2, !PT ;  /* 0x00000002ec027209 */ /* 0x000fe40007810000 */
[----:B------:R-:W-:Y:S02]  /*4140*/  FMNMX.FTZ R5, R155, R5, !PT ;  /* 0x000000059b057209 */ /* 0x000fe40007810000 */
[----:B-1----:R-:W-:Y:S02]  /*4150*/  FSEL R119, R33, -INF , P3 ;  /* 0xff80000021777808 */ /* 0x002fe40001800000 */
[----:B------:R-:W-:Y:S01]  /*4160*/  FMNMX.FTZ R2, R240, R2, !PT ;  /* 0x00000002f0027209 */ /* 0x000fe20007810000 */
[----:B------:R-:W-:Y:S01]  /*4170*/  LDSM.16.MT88.4 R32, [R225+0x100] ;  /* 0x00010000e120783b */ /* 0x000fe20000004200 */
[----:B------:R-:W-:-:S02]  /*4180*/  FMNMX.FTZ R5, R156, R5, !PT ;  /* 0x000000059c057209 */ /* 0x000fc40007810000 */
[----:B--2---:R-:W-:Y:S02]  /*4190*/  FMNMX.FTZ R71, R71, R8, !PT ;  /* 0x0000000847477209 */ /* 0x004fe40007810000 */
[----:B------:R-:W-:Y:S02]  /*41a0*/  FMNMX.FTZ R2, R119, R2, !PT ;  /* 0x0000000277027209 */ /* 0x000fe40007810000 */
[----:B------:R-:W-:Y:S01]  /*41b0*/  FMNMX.FTZ R5, R175, R5, !PT ;  /* 0x00000005af057209 */ /* 0x000fe20007810000 */
[----:B------:R-:W1:Y:S01]  /*41c0*/  SHFL.BFLY PT, R7, R71, 0x1, 0x1f ;  /* 0x0c201f0047077f89 */ /* 0x000e6200000e0000 */
[----:B---3--:R-:W-:Y:S02]  /*41d0*/  FMNMX.FTZ R68, R68, R9, !PT ;  /* 0x0000000944447209 */ /* 0x008fe40007810000 */
[----:B------:R-:W-:Y:S01]  /*41e0*/  FMNMX.FTZ R5, R176, R5, !PT ;  /* 0x00000005b0057209 */ /* 0x000fe20007810000 */
[----:B------:R-:W2:Y:S01]  /*41f0*/  SHFL.BFLY PT, R6, R2, 0x2, 0x1f ;  /* 0x0c401f0002067f89 */ /* 0x000ea200000e0000 */
[----:B------:R-:W-:-:S02]  /*4200*/  FSEL R168, R56, -INF , P2 ;  /* 0xff80000038a87808 */ /* 0x000fc40001000000 */
[----:B------:R-:W-:Y:S01]  /*4210*/  FMNMX.FTZ R5, R177, R5, !PT ;  /* 0x00000005b1057209 */ /* 0x000fe20007810000 */
[----:B------:R-:W3:Y:S01]  /*4220*/  SHFL.BFLY PT, R8, R68, 0x1, 0x1f ;  /* 0x0c201f0044087f89 */ /* 0x000ee200000e0000 */
[----:B------:R-:W-:Y:S02]  /*4230*/  FSEL R191, R53, -INF , P6 ;  /* 0xff80000035bf7808 */ /* 0x000fe40003000000 */
[----:B------:R-:W-:Y:S02]  /*4240*/  FMNMX.FTZ R5, R178, R5, !PT ;  /* 0x00000005b2057209 */ /* 0x000fe40007810000 */
[----:B------:R-:W-:Y:S02]  /*4250*/  FSEL R190, R49, -INF , P5 ;  /* 0xff80000031be7808 */ /* 0x000fe40002800000 */
[----:B------:R-:W-:Y:S02]  /*4260*/  FMNMX.FTZ R5, R131, R5, !PT ;  /* 0x0000000583057209 */ /* 0x000fe40007810000 */
[----:B------:R-:W-:-:S02]  /*4270*/  FSEL R201, R48, -INF , P4 ;  /* 0xff80000030c97808 */ /* 0x000fc40002000000 */
[----:B------:R-:W-:Y:S02]  /*4280*/  FMNMX.FTZ R5, R130, R5, !PT ;  /* 0x0000000582057209 */ /* 0x000fe40007810000 */
[----:B------:R-:W-:Y:S02]  /*4290*/  FSEL R200, R43, -INF , P3 ;  /* 0xff8000002bc87808 */ /* 0x000fe40001800000 */
[----:B------:R-:W-:Y:S01]  /*42a0*/  FMNMX.FTZ R5, R206, R5, !PT ;  /* 0x00000005ce057209 */ /* 0x000fe20007810000 */
[----:B------:R-:W-:Y:S01]  /*42b0*/  LDSM.16.MT88.4 R40, [R226+0x100] ;  /* 0x00010000e228783b */ /* 0x000fe20000004200 */
[----:B-1----:R-:W-:Y:S02]  /*42c0*/  FMNMX.FTZ R71, R71, R7, !PT ;  /* 0x0000000747477209 */ /* 0x002fe40007810000 */
[----:B------:R-:W-:Y:S02]  /*42d0*/  FMNMX.FTZ R5, R168, R5, !PT ;  /* 0x00000005a8057209 */ /* 0x000fe40007810000 */
[----:B--2---:R-:W-:Y:S01]  /*42e0*/  FMNMX.FTZ R2, R2, R6, !PT ;  /* 0x0000000602027209 */ /* 0x004fe20007810000 */
[----:B------:R-:W-:Y:S01]  /*42f0*/  FMUL.FTZ R7, R71, c[0x0][0x2d0] ;  /* 0x0000b40047077a20 */ /* 0x000fe20000410000 */
[----:B------:R-:W-:-:S02]  /*4300*/  FMNMX.FTZ R5, R191, R5, !PT ;  /* 0x00000005bf057209 */ /* 0x000fc40007810000 */
[----:B------:R-:W-:Y:S01]  /*4310*/  FSETP.NEU.FTZ.AND P2, PT, R71, -INF , PT ;  /* 0xff8000004700780b */ /* 0x000fe20003f5d000 */
[----:B------:R-:W1:Y:S01]  /*4320*/  SHFL.BFLY PT, R11, R2, 0x1, 0x1f ;  /* 0x0c201f00020b7f89 */ /* 0x000e6200000e0000 */
[----:B------:R-:W-:Y:S02]  /*4330*/  FMNMX.FTZ R5, R190, R5, !PT ;  /* 0x00000005be057209 */ /* 0x000fe40007810000 */
[----:B---3--:R-:W-:Y:S02]  /*4340*/  FMNMX.FTZ R68, R68, R8, !PT ;  /* 0x0000000844447209 */ /* 0x008fe40007810000 */
[----:B------:R-:W-:Y:S02]  /*4350*/  FSEL R7, R7, RZ, P2 ;  /* 0x000000ff07077208 */ /* 0x000fe40001000000 */
[----:B------:R-:W-:Y:S01]  /*4360*/  FMNMX.FTZ R8, R201, R5, !PT ;  /* 0x00000005c9087209 */ /* 0x000fe20007810000 */
[C---:B------:R-:W-:Y:S01]  /*4370*/  FMUL.FTZ R9, R68.reuse, c[0x0][0x2d0] ;  /* 0x0000b40044097a20 */ /* 0x040fe20000410000 */
[----:B------:R-:W-:Y:S01]  /*4380*/  FSETP.NEU.FTZ.AND P2, PT, R68, -INF , PT ;  /* 0xff8000004400780b */ /* 0x000fe20003f5d000 */
[--C-:B------:R-:W-:Y:S01]  /*4390*/  FFMA.FTZ R6, R10, c[0x0][0x2d0], -R7.reuse ;  /* 0x0000b4000a067a23 */ /* 0x100fe20000010807 */
[----:B------:R-:W-:Y:S01]  /*43a0*/  FMNMX.FTZ R8, R200, R8, !PT ;  /* 0x00000008c8087209 */ /* 0x000fe20007810000 */
[----:B------:R-:W-:-:S02]  /*43b0*/  FFMA.FTZ R5, R12, c[0x0][0x2d0], -R7 ;  /* 0x0000b4000c057a23 */ /* 0x000fc40000010807 */
[----:B------:R2:W-:Y:S02]  /*43c0*/  MUFU.EX2 R228, R6 ;  /* 0x0000000600e47308 */ /* 0x0005e40000000800 */
[----:B------:R-:W3:Y:S06]  /*43d0*/  SHFL.BFLY PT, R10, R8, 0x2, 0x1f ;  /* 0x0c401f00080a7f89 */ /* 0x000eec00000e0000 */
[----:B------:R4:W3:Y:S01]  /*43e0*/  MUFU.EX2 R199, R5 ;  /* 0x0000000500c77308 */ /* 0x0008e20000000800 */
[----:B-1----:R-:W-:Y:S02]  /*43f0*/  FMNMX.FTZ R2, R2, R11, !PT ;  /* 0x0000000b02027209 */ /* 0x002fe40007810000 */
[----:B--2---:R-:W-:-:S02]  /*4400*/  FSEL R6, R9, RZ, P2 ;  /* 0x000000ff09067208 */ /* 0x004fc40001000000 */
[----:B------:R-:W-:-:S03]  /*4410*/  FSETP.NEU.FTZ.AND P2, PT, R2, -INF , PT ;  /* 0xff8000000200780b */ /* 0x000fc60003f5d000 */
[--C-:B------:R-:W-:Y:S02]  /*4420*/  FFMA.FTZ R9, R15, c[0x0][0x2d0], -R6.reuse ;  /* 0x0000b4000f097a23 */ /* 0x100fe40000010806 */
[----:B----4-:R-:W-:Y:S02]  /*4430*/  FFMA.FTZ R5, R13, c[0x0][0x2d0], -R6 ;  /* 0x0000b4000d057a23 */ /* 0x010fe40000010806 */
[----:B------:R1:W-:Y:S01]  /*4440*/  MUFU.EX2 R210, R9 ;  /* 0x0000000900d27308 */ /* 0x0003e20000000800 */
[----:B---3--:R-:W-:Y:S02]  /*4450*/  FMNMX.FTZ R8, R8, R10, !PT ;  /* 0x0000000a08087209 */ /* 0x008fe40007810000 */
[----:B------:R-:W-:-:S05]  /*4460*/  F2FP.BF16.PACK_AB R12, R199, R228 ;  /* 0x000000e4c70c723e */ /* 0x000fca00000010ff */
[----:B------:R2:W-:Y:S01]  /*4470*/  MUFU.EX2 R203, R5 ;  /* 0x0000000500cb7308 */ /* 0x0005e20000000800 */
[----:B-1----:R-:W-:-:S07]  /*4480*/  FFMA.FTZ R9, R17, c[0x0][0x2d0], -R6 ;  /* 0x0000b40011097a23 */ /* 0x002fce0000010806 */
[----:B------:R-:W1:Y:S01]  /*4490*/  MUFU.EX2 R235, R9 ;  /* 0x0000000900eb7308 */ /* 0x000e620000000800 */
[----:B--2---:R-:W-:-:S07]  /*44a0*/  FFMA.FTZ R5, R14, c[0x0][0x2d0], -R6 ;  /* 0x0000b4000e057a23 */ /* 0x004fce0000010806 */
[----:B------:R2:W3:Y:S01]  /*44b0*/  MUFU.EX2 R252, R5 ;  /* 0x0000000500fc7308 */ /* 0x0004e20000000800 */
[----:B-1----:R-:W-:Y:S01]  /*44c0*/  F2FP.BF16.PACK_AB R10, R235, R210 ;  /* 0x000000d2eb0a723e */ /* 0x002fe200000010ff */
[----:B--2---:R-:W-:-:S05]  /*44d0*/  FMUL.FTZ R5, R2, c[0x0][0x2d0] ;  /* 0x0000b40002057a20 */ /* 0x004fca0000410000 */
[----:B------:R-:W-:-:S05]  /*44e0*/  FSEL R5, R5, RZ, P2 ;  /* 0x000000ff05057208 */ /* 0x000fca0001000000 */
[--C-:B------:R-:W-:Y:S02]  /*44f0*/  FFMA.FTZ R9, R18, c[0x0][0x2d0], -R5.reuse ;  /* 0x0000b40012097a23 */ /* 0x100fe40000010805 */
[--C-:B------:R-:W-:Y:S02]  /*4500*/  FFMA.FTZ R0, R19, c[0x0][0x2d0], -R5.reuse ;  /* 0x0000b40013007a23 */ /* 0x100fe40000010805 */
[----:B------:R1:W-:Y:S01]  /*4510*/  MUFU.EX2 R251, R9 ;  /* 0x0000000900fb7308 */ /* 0x0003e20000000800 */
[----:B------:R-:W-:Y:S07]  /*4520*/  LDSM.16.MT88.4 R16, [R224+0x100] ;  /* 0x00010000e010783b */ /* 0x000fee0000004200 */
[----:B------:R2:W4:Y:S01]  /*4530*/  MUFU.EX2 R248, R0 ;  /* 0x0000000000f87308 */ /* 0x0005220000000800 */
[----:B-1----:R-:W1:Y:S01]  /*4540*/  SHFL.BFLY PT, R9, R8, 0x1, 0x1f ;  /* 0x0c201f0008097f89 */ /* 0x002e6200000e0000 */
[----:B--2---:R-:W-:-:S03]  /*4550*/  FFMA.FTZ R0, R21, c[0x0][0x2d0], -R5 ;  /* 0x0000b40015007a23 */ /* 0x004fc60000010805 */
[----:B------:R-:W2:Y:S03]  /*4560*/  LDSM.16.MT88.4 R20, [R227+0x100] ;  /* 0x00010000e314783b */ /* 0x000ea60000004200 */
[----:B------:R4:W-:Y:S01]  /*4570*/  MUFU.EX2 R239, R0 ;  /* 0x0000000000ef7308 */ /* 0x0009e20000000800 */
[----:B-1----:R-:W-:Y:S02]  /*4580*/  FMNMX.FTZ R70, R8, R9, !PT ;  /* 0x0000000908467209 */ /* 0x002fe40007810000 */
[----:B---3--:R-:W-:Y:S01]  /*4590*/  F2FP.BF16.PACK_AB R8, R252, R203 ;  /* 0x000000cbfc08723e */ /* 0x008fe200000010ff */
[----:B----4-:R-:W-:Y:S01]  /*45a0*/  FFMA.FTZ R0, R25, c[0x0][0x2d0], -R5 ;  /* 0x0000b40019007a23 */ /* 0x010fe20000010805 */
[C---:B------:R-:W-:Y:S01]  /*45b0*/  FSETP.NEU.FTZ.AND P2, PT, R70.reuse, -INF , PT ;  /* 0xff8000004600780b */ /* 0x040fe20003f5d000 */
[----:B------:R-:W-:Y:S01]  /*45c0*/  FMUL.FTZ R3, R70, c[0x0][0x2d0] ;  /* 0x0000b40046037a20 */ /* 0x000fe20000410000 */
[----:B------:R-:W-:Y:S01]  /*45d0*/  F2FP.BF16.PACK_AB R9, R248, R251 ;  /* 0x000000fbf809723e */ /* 0x000fe200000010ff */
[----:B------:R1:W3:Y:S02]  /*45e0*/  MUFU.EX2 R204, R0 ;  /* 0x0000000000cc7308 */ /* 0x0002e40000000800 */
[----:B-1----:R-:W-:Y:S01]  /*45f0*/  FFMA.FTZ R0, R26, c[0x0][0x2d0], -R7 ;  /* 0x0000b4001a007a23 */ /* 0x002fe20000010807 */
[----:B---3--:R-:W-:-:S05]  /*4600*/  F2FP.BF16.PACK_AB R11, R204, R239 ;  /* 0x000000efcc0b723e */ /* 0x008fca00000010ff */
[----:B------:R1:W-:Y:S02]  /*4610*/  MUFU.EX2 R197, R0 ;  /* 0x0000000000c57308 */ /* 0x0003e40000000800 */
[C---:B------:R-:W-:Y:S08]  /*4620*/  HMMA.16816.F32.BF16 R88, R8.reuse, R16, RZ ;  /* 0x000000100858723c */ /* 0x040ff000000418ff */
[----:B------:R-:W-:Y:S01]  /*4630*/  HMMA.16816.F32.BF16 R84, R8, R18, RZ ;  /* 0x000000120854723c */ /* 0x000fe200000418ff */
[----:B-1----:R-:W-:-:S02]  /*4640*/  FFMA.FTZ R0, R27, c[0x0][0x2d0], -R7 ;  /* 0x0000b4001b007a23 */ /* 0x002fc40000010807 */
[----:B------:R-:W-:Y:S02]  /*4650*/  LDSM.16.MT88.4 R24, [R225+0x900] ;  /* 0x00090000e118783b */ /* 0x000fe40000004200 */
[----:B------:R1:W3:Y:S03]  /*4660*/  MUFU.EX2 R232, R0 ;  /* 0x0000000000e87308 */ /* 0x0002e60000000800 */
[C---:B--2---:R-:W-:Y:S08]  /*4670*/  HMMA.16816.F32.BF16 R80, R8.reuse, R20, RZ ;  /* 0x000000140850723c */ /* 0x044ff000000418ff */
[----:B------:R-:W-:Y:S01]  /*4680*/  HMMA.16816.F32.BF16 R76, R8, R22, RZ ;  /* 0x00000016084c723c */ /* 0x000fe200000418ff */
[----:B-1----:R-:W-:Y:S01]  /*4690*/  FSEL R0, R3, RZ, P2 ;  /* 0x000000ff03007208 */ /* 0x002fe20001000000 */
[----:B------:R-:W-:Y:S01]  /*46a0*/  FFMA.FTZ R3, R28, c[0x0][0x2d0], -R7 ;  /* 0x0000b4001c037a23 */ /* 0x000fe20000010807 */
[----:B---3--:R-:W-:-:S05]  /*46b0*/  F2FP.BF16.PACK_AB R14, R232, R197 ;  /* 0x000000c5e80e723e */ /* 0x008fca00000010ff */
[C---:B------:R-:W-:Y:S01]  /*46c0*/  HMMA.16816.F32.BF16 R72, R8.reuse, R32, RZ ;  /* 0x000000200848723c */ /* 0x040fe200000418ff */
[----:B------:R1:W-:Y:S07]  /*46d0*/  MUFU.EX2 R238, R3 ;  /* 0x0000000300ee7308 */ /* 0x0003ee0000000800 */
[C---:B------:R-:W-:Y:S08]  /*46e0*/  HMMA.16816.F32.BF16 R60, R8.reuse, R40, RZ ;  /* 0x00000028083c723c */ /* 0x040ff000000418ff */
[----:B------:R-:W-:Y:S01]  /*46f0*/  HMMA.16816.F32.BF16 R64, R8, R34, RZ ;  /* 0x000000220840723c */ /* 0x000fe200000418ff */
[----:B-1----:R-:W-:-:S04]  /*4700*/  FFMA.FTZ R3, R29, c[0x0][0x2d0], -R0 ;  /* 0x0000b4001d037a23 */ /* 0x002fc80000010800 */
[----:B------:R1:W-:Y:S03]  /*4710*/  MUFU.EX2 R181, R3 ;  /* 0x0000000300b57308 */ /* 0x0003e60000000800 */
[----:B------:R-:W-:Y:S01]  /*4720*/  HMMA.16816.F32.BF16 R52, R8, R42, RZ ;  /* 0x0000002a0834723c */ /* 0x000fe200000418ff */
[----:B-1----:R-:W-:-:S04]  /*4730*/  FFMA.FTZ R3, R30, c[0x0][0x2d0], -R0 ;  /* 0x0000b4001e037a23 */ /* 0x002fc80000010800 */
[----:B------:R1:W2:Y:S02]  /*4740*/  MUFU.EX2 R180, R3 ;  /* 0x0000000300b47308 */ /* 0x0002a40000000800 */
[--C-:B-1----:R-:W-:Y:S01]  /*4750*/  FFMA.FTZ R3, R31, c[0x0][0x2d0], -R0.reuse ;  /* 0x0000b4001f037a23 */ /* 0x102fe20000010800 */
[----:B--2---:R-:W-:Y:S01]  /*4760*/  F2FP.BF16.PACK_AB R13, R180, R181 ;  /* 0x000000b5b40d723e */ /* 0x004fe200000010ff */
[----:B------:R-:W1:Y:S04]  /*4770*/  LDSM.16.MT88.4 R28, [R224+0x900] ;  /* 0x00090000e01c783b */ /* 0x000e680000004200 */
[----:B------:R2:W-:Y:S02]  /*4780*/  MUFU.EX2 R208, R3 ;  /* 0x0000000300d07308 */ /* 0x0005e40000000800 */
[----:B--2---:R-:W-:-:S06]  /*4790*/  FFMA.FTZ R3, R36, c[0x0][0x2d0], -R0 ;  /* 0x0000b40024037a23 */ /* 0x004fcc0000010800 */
[----:B------:R2:W3:Y:S02]  /*47a0*/  MUFU.EX2 R234, R3 ;  /* 0x0000000300ea7308 */ /* 0x0004e40000000800 */
[----:B--2---:R-:W-:Y:S01]  /*47b0*/  FFMA.FTZ R3, R37, c[0x0][0x2d0], -R6 ;  /* 0x0000b40025037a23 */ /* 0x004fe20000010806 */
[----:B---3--:R-:W-:-:S05]  /*47c0*/  F2FP.BF16.PACK_AB R15, R234, R208 ;  /* 0x000000d0ea0f723e */ /* 0x008fca00000010ff */
[----:B------:R2:W-:Y:S02]  /*47d0*/  MUFU.EX2 R207, R3 ;  /* 0x0000000300cf7308 */ /* 0x0005e40000000800 */
[C---:B------:R-:W-:Y:S08]  /*47e0*/  HMMA.16816.F32.BF16 R56, R12.reuse, R16, RZ ;  /* 0x000000100c38723c */ /* 0x040ff000000418ff */
[----:B------:R-:W-:Y:S01]  /*47f0*/  HMMA.16816.F32.BF16 R96, R12, R18, RZ ;  /* 0x000000120c60723c */ /* 0x000fe200000418ff */
[----:B------:R-:W3:Y:S01]  /*4800*/  LDSM.16.MT88.4 R16, [R227+0x900] ;  /* 0x00090000e310783b */ /* 0x000ee20000004200 */
[----:B--2---:R-:W-:-:S04]  /*4810*/  FFMA.FTZ R3, R38, c[0x0][0x2d0], -R6 ;  /* 0x0000b40026037a23 */ /* 0x004fc80000010806 */
[----:B------:R2:W4:Y:S02]  /*4820*/  MUFU.EX2 R230, R3 ;  /* 0x0000000300e67308 */ /* 0x0005240000000800 */
[C---:B------:R-:W-:Y:S08]  /*4830*/  HMMA.16816.F32.BF16 R48, R12.reuse, R20, RZ ;  /* 0x000000140c30723c */ /* 0x040ff000000418ff */
[----:B------:R-:W-:Y:S01]  /*4840*/  HMMA.16816.F32.BF16 R92, R12, R22, RZ ;  /* 0x000000160c5c723c */ /* 0x000fe200000418ff */
[----:B--2---:R-:W-:-:S07]  /*4850*/  FFMA.FTZ R3, R39, c[0x0][0x2d0], -R6 ;  /* 0x0000b40027037a23 */ /* 0x004fce0000010806 */
[C---:B------:R-:W-:Y:S01]  /*4860*/  HMMA.16816.F32.BF16 R100, R12.reuse, R34, RZ ;  /* 0x000000220c64723c */ /* 0x040fe200000418ff */
[----:B------:R-:W2:Y:S01]  /*4870*/  LDSM.16.MT88.4 R36, [R226+0x900] ;  /* 0x00090000e224783b */ /* 0x000ea20000004200 */
[----:B----4-:R-:W-:Y:S01]  /*4880*/  F2FP.BF16.PACK_AB R8, R230, R207 ;  /* 0x000000cfe608723e */ /* 0x010fe200000010ff */
[----:B------:R4:W-:Y:S05]  /*4890*/  MUFU.EX2 R233, R3 ;  /* 0x0000000300e97308 */ /* 0x0009ea0000000800 */
[----:B------:R-:W-:Y:S01]  /*48a0*/  HMMA.16816.F32.BF16 R20, R12, R40, RZ ;  /* 0x000000280c14723c */ /* 0x000fe200000418ff */
[----:B----4-:R-:W-:-:S04]  /*48b0*/  FFMA.FTZ R3, R44, c[0x0][0x2d0], -R6 ;  /* 0x0000b4002c037a23 */ /* 0x010fc80000010806 */
[----:B------:R4:W1:Y:S02]  /*48c0*/  MUFU.EX2 R212, R3 ;  /* 0x0000000300d47308 */ /* 0x0008640000000800 */
[----:B----4-:R-:W-:Y:S01]  /*48d0*/  FFMA.FTZ R3, R45, c[0x0][0x2d0], -R5 ;  /* 0x0000b4002d037a23 */ /* 0x010fe20000010805 */
[----:B-1----:R-:W-:-:S05]  /*48e0*/  F2FP.BF16.PACK_AB R10, R212, R233 ;  /* 0x000000e9d40a723e */ /* 0x002fca00000010ff */
[----:B------:R1:W-:Y:S02]  /*48f0*/  MUFU.EX2 R231, R3 ;  /* 0x0000000300e77308 */ /* 0x0003e40000000800 */
[----:B-1----:R-:W-:-:S06]  /*4900*/  FFMA.FTZ R3, R46, c[0x0][0x2d0], -R5 ;  /* 0x0000b4002e037a23 */ /* 0x002fcc0000010805 */
[----:B------:R1:W4:Y:S02]  /*4910*/  MUFU.EX2 R195, R3 ;  /* 0x0000000300c37308 */ /* 0x0003240000000800 */
[--C-:B-1----:R-:W-:Y:S01]  /*4920*/  FFMA.FTZ R3, R47, c[0x0][0x2d0], -R5.reuse ;  /* 0x0000b4002f037a23 */ /* 0x102fe20000010805 */
[----:B----4-:R-:W-:Y:S01]  /*4930*/  F2FP.BF16.PACK_AB R9, R195, R231 ;  /* 0x000000e7c309723e */ /* 0x010fe200000010ff */
[C---:B------:R-:W-:Y:S04]  /*4940*/  HMMA.16816.F32.BF16 R44, R12.reuse, R32, RZ ;  /* 0x000000200c2c723c */ /* 0x040fe800000418ff */
[----:B------:R1:W-:Y:S04]  /*4950*/  MUFU.EX2 R188, R3 ;  /* 0x0000000300bc7308 */ /* 0x0003e80000000800 */
[----:B------:R-:W-:Y:S01]  /*4960*/  HMMA.16816.F32.BF16 R12, R12, R42, RZ ;  /* 0x0000002a0c0c723c */ /* 0x000fe200000418ff */
[----:B-1----:R-:W-:-:S02]  /*4970*/  FFMA.FTZ R3, R69, c[0x0][0x2d0], -R5 ;  /* 0x0000b40045037a23 */ /* 0x002fc40000010805 */
[----:B------:R-:W-:Y:S02]  /*4980*/  IMAD.MOV.U32 R69, RZ, RZ, R130 ;  /* 0x000000ffff457224 */ /* 0x000fe400078e0082 */
[----:B------:R1:W4:Y:S02]  /*4990*/  MUFU.EX2 R187, R3 ;  /* 0x0000000300bb7308 */ /* 0x0003240000000800 */
[----:B-1----:R-:W-:Y:S01]  /*49a0*/  FFMA.FTZ R3, R104, c[0x0][0x2d0], -R7 ;  /* 0x0000b40068037a23 */ /* 0x002fe20000010807 */
[----:B----4-:R-:W-:-:S05]  /*49b0*/  F2FP.BF16.PACK_AB R11, R187, R188 ;  /* 0x000000bcbb0b723e */ /* 0x010fca00000010ff */
[----:B------:R1:W4:Y:S02]  /*49c0*/  MUFU.EX2 R198, R3 ;  /* 0x0000000300c67308 */ /* 0x0003240000000800 */
[C---:B------:R-:W-:Y:S08]  /*49d0*/  HMMA.16816.F32.BF16 R120, R8.reuse, R28, R88 ;  /* 0x0000001c0878723c */ /* 0x040ff00000041858 */
[----:B------:R-:W-:Y:S01]  /*49e0*/  HMMA.16816.F32.BF16 R88, R8, R30, R84 ;  /* 0x0000001e0858723c */ /* 0x000fe20000041854 */
[----:B-1----:R-:W-:-:S04]  /*49f0*/  FFMA.FTZ R3, R105, c[0x0][0x2d0], -R7 ;  /* 0x0000b40069037a23 */ /* 0x002fc80000010807 */
[----:B------:R1:W-:Y:S03]  /*4a00*/  MUFU.EX2 R194, R3 ;  /* 0x0000000300c27308 */ /* 0x0003e60000000800 */
[C---:B---3--:R-:W-:Y:S08]  /*4a10*/  HMMA.16816.F32.BF16 R112, R8.reuse, R16, R80 ;  /* 0x000000100870723c */ /* 0x048ff00000041850 */
[----:B------:R-:W-:Y:S01]  /*4a20*/  HMMA.16816.F32.BF16 R84, R8, R18, R76 ;  /* 0x000000120854723c */ /* 0x000fe2000004184c */
[----:B-1----:R-:W-:-:S07]  /*4a30*/  FFMA.FTZ R3, R106, c[0x0][0x2d0], -R7 ;  /* 0x0000b4006a037a23 */ /* 0x002fce0000010807 */
[C---:B------:R-:W-:Y:S01]  /*4a40*/  HMMA.16816.F32.BF16 R80, R8.reuse, R26, R64 ;  /* 0x0000001a0850723c */ /* 0x040fe20000041840 */
[----:B------:R1:W3:Y:S07]  /*4a50*/  MUFU.EX2 R186, R3 ;  /* 0x0000000300ba7308 */ /* 0x0002ee0000000800 */
[----:B--2---:R-:W-:Y:S01]  /*4a60*/  HMMA.16816.F32.BF16 R76, R8, R38, R52 ;  /* 0x00000026084c723c */ /* 0x004fe20000041834 */
[----:B-1----:R-:W-:-:S07]  /*4a70*/  FFMA.FTZ R3, R107, c[0x0][0x2d0], -R7 ;  /* 0x0000b4006b037a23 */ /* 0x002fce0000010807 */
[----:B------:R-:W-:Y:S01]  /*4a80*/  HMMA.16816.F32.BF16 R104, R8, R36, R60 ;  /* 0x000000240868723c */ /* 0x000fe2000004183c */
[----:B------:R1:W-:Y:S02]  /*4a90*/  MUFU.EX2 R205, R3 ;  /* 0x0000000300cd7308 */ /* 0x0003e40000000800 */
[----:B-1----:R-:W-:-:S05]  /*4aa0*/  FFMA.FTZ R3, R108, c[0x0][0x2d0], -R0 ;  /* 0x0000b4006c037a23 */ /* 0x002fca0000010800 */
[----:B------:R-:W-:Y:S01]  /*4ab0*/  HMMA.16816.F32.BF16 R108, R8, R24, R72 ;  /* 0x00000018086c723c */ /* 0x000fe20000041848 */
[----:B------:R1:W-:Y:S06]  /*4ac0*/  MUFU.EX2 R243, R3 ;  /* 0x0000000300f37308 */ /* 0x0003ec0000000800 */
[----:B----4-:R-:W-:Y:S02]  /*4ad0*/  F2FP.BF16.PACK_AB R8, R198, R238 ;  /* 0x000000eec608723e */ /* 0x010fe400000010ff */
[----:B---3--:R-:W-:Y:S01]  /*4ae0*/  F2FP.BF16.PACK_AB R10, R186, R194 ;  /* 0x000000c2ba0a723e */ /* 0x008fe200000010ff */
[----:B-1----:R-:W-:-:S02]  /*4af0*/  FFMA.FTZ R3, R116, c[0x0][0x2d0], -R0 ;  /* 0x0000b40074037a23 */ /* 0x002fc40000010800 */
[----:B------:R-:W-:Y:S02]  /*4b00*/  IMAD.MOV.U32 R116, RZ, RZ, R212 ;  /* 0x000000ffff747224 */ /* 0x000fe400078e00d4 */
[----:B------:R1:W2:Y:S02]  /*4b10*/  MUFU.EX2 R246, R3 ;  /* 0x0000000300f67308 */ /* 0x0002a40000000800 */
[----:B-1----:R-:W-:Y:S01]  /*4b20*/  FFMA.FTZ R3, R117, c[0x0][0x2d0], -R0 ;  /* 0x0000b40075037a23 */ /* 0x002fe20000010800 */
[----:B--2---:R-:W-:Y:S01]  /*4b30*/  F2FP.BF16.PACK_AB R9, R246, R243 ;  /* 0x000000f3f609723e */ /* 0x004fe200000010ff */
[----:B------:R-:W-:-:S04]  /*4b40*/  IMAD.MOV.U32 R117, RZ, RZ, R211 ;  /* 0x000000ffff757224 */ /* 0x000fc800078e00d3 */
[----:B------:R1:W-:Y:S02]  /*4b50*/  MUFU.EX2 R249, R3 ;  /* 0x0000000300f97308 */ /* 0x0003e40000000800 */
[----:B-1----:R-:W-:Y:S01]  /*4b60*/  FFMA.FTZ R3, R118, c[0x0][0x2d0], -R0 ;  /* 0x0000b40076037a23 */ /* 0x002fe20000010800 */
[----:B------:R-:W-:-:S05]  /*4b70*/  MOV R118, R131 ;  /* 0x0000008300767202 */ /* 0x000fca0000000f00 */
[----:B------:R1:W2:Y:S02]  /*4b80*/  MUFU.EX2 R245, R3 ;  /* 0x0000000300f57308 */ /* 0x0002a40000000800 */
[----:B-1----:R-:W-:Y:S01]  /*4b90*/  FFMA.FTZ R3, R124, c[0x0][0x2d0], -R7 ;  /* 0x0000b4007c037a23 */ /* 0x002fe20000010807 */
[----:B--2---:R-:W-:-:S05]  /*4ba0*/  F2FP.BF16.PACK_AB R11, R245, R249 ;  /* 0x000000f9f50b723e */ /* 0x004fca00000010ff */
[----:B------:R1:W-:Y:S02]  /*4bb0*/  MUFU.EX2 R250, R3 ;  /* 0x0000000300fa7308 */ /* 0x0003e40000000800 */
[C---:B------:R-:W-:Y:S08]  /*4bc0*/  HMMA.16816.F32.BF16 R72, R8.reuse, R28, R56 ;  /* 0x0000001c0848723c */ /* 0x040ff00000041838 */
[----:B------:R-:W-:Y:S01]  /*4bd0*/  HMMA.16816.F32.BF16 R32, R8, R30, R96 ;  /* 0x0000001e0820723c */ /* 0x000fe20000041860 */
[----:B-1----:R-:W-:-:S04]  /*4be0*/  FFMA.FTZ R3, R125, c[0x0][0x2d0], -R7 ;  /* 0x0000b4007d037a23 */ /* 0x002fc80000010807 */
[----:B------:R1:W-:Y:S03]  /*4bf0*/  MUFU.EX2 R244, R3 ;  /* 0x0000000300f47308 */ /* 0x0003e60000000800 */
[C---:B------:R-:W-:Y:S08]  /*4c00*/  HMMA.16816.F32.BF16 R64, R8.reuse, R16, R48 ;  /* 0x000000100840723c */ /* 0x040ff00000041830 */
[----:B------:R-:W-:Y:S01]  /*4c10*/  HMMA.16816.F32.BF16 R28, R8, R18, R92 ;  /* 0x00000012081c723c */ /* 0x000fe2000004185c */
[----:B------:R-:W-:Y:S01]  /*4c20*/  LDSM.16.MT88.4 R16, [R227+0x1100] ;  /* 0x00110000e310783b */ /* 0x000fe20000004200 */
[----:B-1----:R-:W-:-:S06]  /*4c30*/  FFMA.FTZ R3, R126, c[0x0][0x2d0], -R7 ;  /* 0x0000b4007e037a23 */ /* 0x002fcc0000010807 */
[C---:B------:R-:W-:Y:S01]  /*4c40*/  HMMA.16816.F32.BF16 R52, R8.reuse, R24, R44 ;  /* 0x000000180834723c */ /* 0x040fe2000004182c */
[----:B------:R1:W-:Y:S07]  /*4c50*/  MUFU.EX2 R247, R3 ;  /* 0x0000000300f77308 */ /* 0x0003ee0000000800 */
[----:B------:R-:W-:Y:S01]  /*4c60*/  HMMA.16816.F32.BF16 R40, R8, R26, R100 ;  /* 0x0000001a0828723c */ /* 0x000fe20000041864 */
[----:B------:R-:W-:Y:S01]  /*4c70*/  LDSM.16.MT88.4 R24, [R226+0x1100] ;  /* 0x00110000e218783b */ /* 0x000fe20000004200 */
[----:B-1----:R-:W-:-:S04]  /*4c80*/  FFMA.FTZ R3, R127, c[0x0][0x2d0], -R6 ;  /* 0x0000b4007f037a23 */ /* 0x002fc80000010806 */
[----:B------:R1:W-:Y:S02]  /*4c90*/  MUFU.EX2 R241, R3 ;  /* 0x0000000300f17308 */ /* 0x0003e40000000800 */
[----:B-1----:R-:W-:-:S06]  /*4ca0*/  FFMA.FTZ R3, R128, c[0x0][0x2d0], -R6 ;  /* 0x0000b40080037a23 */ /* 0x002fcc0000010806 */
[----:B------:R1:W2:Y:S02]  /*4cb0*/  MUFU.EX2 R223, R3 ;  /* 0x0000000300df7308 */ /* 0x0002a40000000800 */
[--C-:B-1----:R-:W-:Y:S02]  /*4cc0*/  FFMA.FTZ R3, R129, c[0x0][0x2d0], -R6.reuse ;  /* 0x0000b40081037a23 */ /* 0x102fe40000010806 */
[C---:B------:R-:W-:Y:S01]  /*4cd0*/  HMMA.16816.F32.BF16 R128, R8.reuse, R36, R20 ;  /* 0x000000240880723c */ /* 0x040fe20000041814 */
[----:B------:R-:W1:Y:S03]  /*4ce0*/  LDSM.16.MT88.4 R20, [R224+0x1100] ;  /* 0x00110000e014783b */ /* 0x000e660000004200 */
[----:B------:R3:W-:Y:S04]  /*4cf0*/  MUFU.EX2 R222, R3 ;  /* 0x0000000300de7308 */ /* 0x0007e80000000800 */
[----:B------:R-:W-:Y:S01]  /*4d00*/  HMMA.16816.F32.BF16 R36, R8, R38, R12 ;  /* 0x000000260824723c */ /* 0x000fe2000004180c */
[----:B------:R-:W4:Y:S06]  /*4d10*/  LDSM.16.MT88.4 R12, [R225+0x1100] ;  /* 0x00110000e10c783b */ /* 0x000f2c0000004200 */
[----:B--2---:R-:W-:Y:S01]  /*4d20*/  F2FP.BF16.PACK_AB R8, R223, R241 ;  /* 0x000000f1df08723e */ /* 0x004fe200000010ff */
[----:B---3--:R-:W-:-:S02]  /*4d30*/  FFMA.FTZ R3, R132, c[0x0][0x2d0], -R6 ;  /* 0x0000b40084037a23 */ /* 0x008fc40000010806 */
[----:B------:R-:W-:Y:S02]  /*4d40*/  IMAD.MOV.U32 R132, RZ, RZ, R210 ;  /* 0x000000ffff847224 */ /* 0x000fe400078e00d2 */
[----:B------:R2:W3:Y:S02]  /*4d50*/  MUFU.EX2 R221, R3 ;  /* 0x0000000300dd7308 */ /* 0x0004e40000000800 */
[----:B--2---:R-:W-:Y:S01]  /*4d60*/  FFMA.FTZ R3, R133, c[0x0][0x2d0], -R5 ;  /* 0x0000b40085037a23 */ /* 0x004fe20000010805 */
[----:B---3--:R-:W-:Y:S01]  /*4d70*/  F2FP.BF16.PACK_AB R10, R221, R222 ;  /* 0x000000dedd0a723e */ /* 0x008fe200000010ff */
[----:B------:R-:W-:-:S04]  /*4d80*/  IMAD.MOV.U32 R133, RZ, RZ, R209 ;  /* 0x000000ffff857224 */ /* 0x000fc800078e00d1 */
[----:B------:R2:W-:Y:S02]  /*4d90*/  MUFU.EX2 R220, R3 ;  /* 0x0000000300dc7308 */ /* 0x0005e40000000800 */
[----:B--2---:R-:W-:Y:S02]  /*4da0*/  FFMA.FTZ R3, R134, c[0x0][0x2d0], -R5 ;  /* 0x0000b40086037a23 */ /* 0x004fe40000010805 */
[----:B------:R-:W-:-:S04]  /*4db0*/  IMAD.MOV.U32 R134, RZ, RZ, R207 ;  /* 0x000000ffff867224 */ /* 0x000fc800078e00cf */
[----:B------:R2:W3:Y:S02]  /*4dc0*/  MUFU.EX2 R219, R3 ;  /* 0x0000000300db7308 */ /* 0x0004e40000000800 */
[----:B--2---:R-:W-:Y:S01]  /*4dd0*/  FFMA.FTZ R3, R135, c[0x0][0x2d0], -R5 ;  /* 0x0000b40087037a23 */ /* 0x004fe20000010805 */
[----:B------:R-:W-:Y:S02]  /*4de0*/  MOV R135, R208 ;  /* 0x000000d000877202 */ /* 0x000fe40000000f00 */
[----:B---3--:R-:W-:-:S03]  /*4df0*/  F2FP.BF16.PACK_AB R9, R219, R220 ;  /* 0x000000dcdb09723e */ /* 0x008fc600000010ff */
[----:B------:R2:W-:Y:S02]  /*4e00*/  MUFU.EX2 R218, R3 ;  /* 0x0000000300da7308 */ /* 0x0005e40000000800 */
[----:B--2---:R-:W-:Y:S02]  /*4e10*/  FFMA.FTZ R3, R136, c[0x0][0x2d0], -R5 ;  /* 0x0000b40088037a23 */ /* 0x004fe40000010805 */
[----:B------:R-:W-:-:S04]  /*4e20*/  IMAD.MOV.U32 R136, RZ, RZ, R206 ;  /* 0x000000ffff887224 */ /* 0x000fc800078e00ce */
[----:B------:R2:W3:Y:S02]  /*4e30*/  MUFU.EX2 R217, R3 ;  /* 0x0000000300d97308 */ /* 0x0004e40000000800 */
[----:B--2---:R-:W-:Y:S01]  /*4e40*/  FFMA.FTZ R3, R137, c[0x0][0x2d0], -R0 ;  /* 0x0000b40089037a23 */ /* 0x004fe20000010800 */
[----:B---3--:R-:W-:Y:S01]  /*4e50*/  F2FP.BF16.PACK_AB R11, R217, R218 ;  /* 0x000000dad90b723e */ /* 0x008fe200000010ff */
[----:B------:R-:W-:-:S04]  /*4e60*/  IMAD.MOV.U32 R137, RZ, RZ, R205 ;  /* 0x000000ffff897224 */ /* 0x000fc800078e00cd */
[----:B------:R2:W-:Y:S02]  /*4e70*/  MUFU.EX2 R215, R3 ;  /* 0x0000000300d77308 */ /* 0x0005e40000000800 */
[C---:B-1----:R-:W-:Y:S08]  /*4e80*/  HMMA.16816.F32.BF16 R48, R8.reuse, R20, R120 ;  /* 0x000000140830723c */ /* 0x042ff00000041878 */
[----:B------:R-:W-:Y:S01]  /*4e90*/  HMMA.16816.F32.BF16 R56, R8, R18, R84 ;  /* 0x000000120838723c */ /* 0x000fe20000041854 */
[----:B--2---:R-:W-:Y:S01]  /*4ea0*/  FFMA.FTZ R3, R138, c[0x0][0x2d0], -R0 ;  /* 0x0000b4008a037a23 */ /* 0x004fe20000010800 */
[----:B------:R-:W-:-:S03]  /*4eb0*/  MOV R138, R204 ;  /* 0x000000cc008a7202 */ /* 0x000fc60000000f00 */
[----:B------:R1:W2:Y:S03]  /*4ec0*/  MUFU.EX2 R216, R3 ;  /* 0x0000000300d87308 */ /* 0x0002a60000000800 */
[C---:B------:R-:W-:Y:S08]  /*4ed0*/  HMMA.16816.F32.BF16 R60, R8.reuse, R16, R112 ;  /* 0x00000010083c723c */ /* 0x040ff00000041870 */
[----:B----4-:R-:W-:Y:S01]  /*4ee0*/  HMMA.16816.F32.BF16 R120, R8, R12, R108 ;  /* 0x0000000c0878723c */ /* 0x010fe2000004186c */
[----:B-1----:R-:W-:-:S07]  /*4ef0*/  FFMA.FTZ R3, R139, c[0x0][0x2d0], -R0 ;  /* 0x0000b4008b037a23 */ /* 0x002fce0000010800 */
[C---:B------:R-:W-:Y:S01]  /*4f00*/  HMMA.16816.F32.BF16 R124, R8.reuse, R24, R104 ;  /* 0x00000018087c723c */ /* 0x040fe20000041868 */
[----:B------:R-:W-:Y:S01]  /*4f10*/  IMAD.MOV.U32 R139, RZ, RZ, R203 ;  /* 0x000000ffff8b7224 */ /* 0x000fe200078e00cb */
[----:B------:R1:W-:Y:S06]  /*4f20*/  MUFU.EX2 R214, R3 ;  /* 0x0000000300d67308 */ /* 0x0003ec0000000800 */
[C---:B------:R-:W-:Y:S08]  /*4f30*/  HMMA.16816.F32.BF16 R44, R8.reuse, R22, R88 ;  /* 0x00000016082c723c */ /* 0x040ff00000041858 */
[----:B------:R-:W-:Y:S01]  /*4f40*/  HMMA.16816.F32.BF16 R80, R8, R14, R80 ;  /* 0x0000000e0850723c */ /* 0x000fe20000041850 */
[----:B-1----:R-:W-:Y:S01]  /*4f50*/  FFMA.FTZ R3, R140, c[0x0][0x2d0], -R0 ;  /* 0x0000b4008c037a23 */ /* 0x002fe20000010800 */
[----:B------:R-:W-:-:S03]  /*4f60*/  MOV R140, R201 ;  /* 0x000000c9008c7202 */ /* 0x000fc60000000f00 */
[----:B------:R1:W3:Y:S03]  /*4f70*/  MUFU.EX2 R213, R3 ;  /* 0x0000000300d57308 */ /* 0x0002e60000000800 */
[----:B------:R-:W-:Y:S07]  /*4f80*/  HMMA.16816.F32.BF16 R84, R8, R26, R76 ;  /* 0x0000001a0854723c */ /* 0x000fee000004184c */
[----:B------:R-:W-:-:S02]  /*4f90*/  F2FP.BF16.PACK_AB R8, R250, R137 ;  /* 0x00000089fa08723e */ /* 0x000fc400000010ff */
[----:B--2---:R-:W-:Y:S02]  /*4fa0*/  F2FP.BF16.PACK_AB R9, R216, R215 ;  /* 0x000000d7d809723e */ /* 0x004fe400000010ff */
[----:B------:R-:W-:Y:S01]  /*4fb0*/  F2FP.BF16.PACK_AB R10, R247, R244 ;  /* 0x000000f4f70a723e */ /* 0x000fe200000010ff */
[----:B-1----:R-:W-:Y:S01]  /*4fc0*/  FFMA.FTZ R3, R141, c[0x0][0x2d0], -R6 ;  /* 0x0000b4008d037a23 */ /* 0x002fe20000010806 */
[----:B---3--:R-:W-:Y:S01]  /*4fd0*/  F2FP.BF16.PACK_AB R11, R213, R214 ;  /* 0x000000d6d50b723e */ /* 0x008fe200000010ff */
[----:B------:R-:W-:Y:S02]  /*4fe0*/  IMAD.MOV.U32 R141, RZ, RZ, R200 ;  /* 0x000000ffff8d7224 */ /* 0x000fe400078e00c8 */
[----:B------:R1:W-:Y:S04]  /*4ff0*/  MUFU.EX2 R212, R3 ;  /* 0x0000000300d47308 */ /* 0x0003e80000000800 */
[C---:B------:R-:W-:Y:S08]  /*5000*/  HMMA.16816.F32.BF16 R88, R8.reuse, R22, R32 ;  /* 0x000000160858723c */ /* 0x040ff00000041820 */
[----:B------:R-:W-:Y:S01]  /*5010*/  HMMA.16816.F32.BF16 R32, R8, R16, R64 ;  /* 0x000000100820723c */ /* 0x000fe20000041840 */
[----:B-1----:R-:W-:-:S02]  /*5020*/  FFMA.FTZ R3, R142, c[0x0][0x2d0], -R6 ;  /* 0x0000b4008e037a23 */ /* 0x002fc40000010806 */
[----:B------:R-:W-:Y:S02]  /*5030*/  IMAD.MOV.U32 R142, RZ, RZ, R199 ;  /* 0x000000ffff8e7224 */ /* 0x000fe400078e00c7 */
[----:B------:R1:W2:Y:S03]  /*5040*/  MUFU.EX2 R211, R3 ;  /* 0x0000000300d37308 */ /* 0x0002a60000000800 */
[C---:B------:R-:W-:Y:S01]  /*5050*/  HMMA.16816.F32.BF16 R28, R8.reuse, R18, R28 ;  /* 0x00000012081c723c */ /* 0x040fe2000004181c */
[----:B------:R-:W3:Y:S07]  /*5060*/  LDSM.16.MT88.4 R16, [R224+0x1900] ;  /* 0x00190000e010783b */ /* 0x000eee0000004200 */
[----:B------:R-:W-:Y:S01]  /*5070*/  HMMA.16816.F32.BF16 R100, R8, R24, R128 ;  /* 0x000000180864723c */ /* 0x000fe20000041880 */
[----:B-1----:R-:W-:-:S07]  /*5080*/  FFMA.FTZ R3, R143, c[0x0][0x2d0], -R6 ;  /* 0x0000b4008f037a23 */ /* 0x002fce0000010806 */
[C---:B------:R-:W-:Y:S01]  /*5090*/  HMMA.16816.F32.BF16 R96, R8.reuse, R26, R36 ;  /* 0x0000001a0860723c */ /* 0x040fe20000041824 */
[----:B------:R-:W1:Y:S01]  /*50a0*/  LDSM.16.MT88.4 R24, [R226+0x1900] ;  /* 0x00190000e218783b */ /* 0x000e620000004200 */
[----:B------:R-:W-:Y:S01]  /*50b0*/  IMAD.MOV.U32 R131, RZ, RZ, R133 ;  /* 0x000000ffff837224 */ /* 0x000fe200078e0085 */
[----:B------:R4:W-:Y:S01]  /*50c0*/  MUFU.EX2 R210, R3 ;  /* 0x0000000300d27308 */ /* 0x0009e20000000800 */
[----:B------:R-:W-:Y:S01]  /*50d0*/  IMAD.MOV.U32 R133, RZ, RZ, R198 ;  /* 0x000000ffff857224 */ /* 0x000fe200078e00c6 */
[----:B------:R-:W-:Y:S02]  /*50e0*/  MOV R129, R185 ;  /* 0x000000b900817202 */ /* 0x000fe40000000f00 */
[----:B------:R-:W-:Y:S01]  /*50f0*/  MOV R130, R184 ;  /* 0x000000b800827202 */ /* 0x000fe20000000f00 */
[----:B------:R-:W-:Y:S01]  /*5100*/  HMMA.16816.F32.BF16 R104, R8, R20, R72 ;  /* 0x000000140868723c */ /* 0x000fe20000041848 */
[----:B------:R-:W-:Y:S01]  /*5110*/  LDSM.16.MT88.4 R20, [R225+0x1900] ;  /* 0x00190000e114783b */ /* 0x000fe20000004200 */
[----:B------:R-:W-:-:S06]  /*5120*/  MOV R128, R117 ;  /* 0x0000007500807202 */ /* 0x000fcc0000000f00 */
[----:B------:R-:W-:Y:S01]  /*5130*/  HMMA.16816.F32.BF16 R72, R8, R12, R52 ;  /* 0x0000000c0848723c */ /* 0x000fe20000041834 */
[----:B----4-:R-:W-:-:S04]  /*5140*/  FFMA.FTZ R3, R144, c[0x0][0x2d0], -R6 ;  /* 0x0000b40090037a23 */ /* 0x010fc80000010806 */
[----:B------:R4:W3:Y:S03]  /*5150*/  MUFU.EX2 R209, R3 ;  /* 0x0000000300d17308 */ /* 0x0008e60000000800 */
[----:B------:R-:W-:Y:S01]  /*5160*/  HMMA.16816.F32.BF16 R76, R8, R14, R40 ;  /* 0x0000000e084c723c */ /* 0x000fe20000041828 */
[----:B------:R-:W1:Y:S06]  /*5170*/  LDSM.16.MT88.4 R12, [R227+0x1900] ;  /* 0x00190000e30c783b */ /* 0x000e6c0000004200 */
[----:B--2---:R-:W-:Y:S01]  /*5180*/  F2FP.BF16.PACK_AB R8, R211, R212 ;  /* 0x000000d4d308723e */ /* 0x004fe200000010ff */
[----:B----4-:R-:W-:Y:S01]  /*5190*/  FFMA.FTZ R3, R145, c[0x0][0x2d0], -R5 ;  /* 0x0000b40091037a23 */ /* 0x010fe20000010805 */
[----:B---3--:R-:W-:-:S03]  /*51a0*/  F2FP.BF16.PACK_AB R10, R209, R210 ;  /* 0x000000d2d10a723e */ /* 0x008fc600000010ff */
[----:B------:R2:W-:Y:S02]  /*51b0*/  MUFU.EX2 R208, R3 ;  /* 0x0000000300d07308 */ /* 0x0005e40000000800 */
[----:B--2---:R-:W-:-:S06]  /*51c0*/  FFMA.FTZ R3, R146, c[0x0][0x2d0], -R5 ;  /* 0x0000b40092037a23 */ /* 0x004fcc0000010805 */
[----:B------:R2:W3:Y:S02]  /*51d0*/  MUFU.EX2 R207, R3 ;  /* 0x0000000300cf7308 */ /* 0x0004e40000000800 */
[----:B--2---:R-:W-:Y:S01]  /*51e0*/  FFMA.FTZ R3, R147, c[0x0][0x2d0], -R5 ;  /* 0x0000b40093037a23 */ /* 0x004fe20000010805 */
[----:B---3--:R-:W-:-:S05]  /*51f0*/  F2FP.BF16.PACK_AB R9, R207, R208 ;  /* 0x000000d0cf09723e */ /* 0x008fca00000010ff */
[----:B------:R2:W-:Y:S02]  /*5200*/  MUFU.EX2 R205, R3 ;  /* 0x0000000300cd7308 */ /* 0x0005e40000000800 */
[----:B--2---:R-:W-:Y:S01]  /*5210*/  FFMA.FTZ R3, R148, c[0x0][0x2d0], -R5 ;  /* 0x0000b40094037a23 */ /* 0x004fe20000010805 */
[----:B------:R-:W-:-:S05]  /*5220*/  MOV R148, R194 ;  /* 0x000000c200947202 */ /* 0x000fca0000000f00 */
[----:B------:R2:W3:Y:S02]  /*5230*/  MUFU.EX2 R206, R3 ;  /* 0x0000000300ce7308 */ /* 0x0004e40000000800 */
[----:B--2---:R-:W-:Y:S01]  /*5240*/  FFMA.FTZ R3, R149, c[0x0][0x2d0], -R7 ;  /* 0x0000b40095037a23 */ /* 0x004fe20000010807 */
[----:B---3--:R-:W-:Y:S01]  /*5250*/  F2FP.BF16.PACK_AB R11, R206, R205 ;  /* 0x000000cdce0b723e */ /* 0x008fe200000010ff */
[----:B------:R-:W-:-:S04]  /*5260*/  IMAD.MOV.U32 R149, RZ, RZ, R195 ;  /* 0x000000ffff957224 */ /* 0x000fc800078e00c3 */
[----:B------:R2:W-:Y:S02]  /*5270*/  MUFU.EX2 R204, R3 ;  /* 0x0000000300cc7308 */ /* 0x0005e40000000800 */
[C---:B------:R-:W-:Y:S08]  /*5280*/  HMMA.16816.F32.BF16 R112, R8.reuse, R16, R48 ;  /* 0x000000100870723c */ /* 0x040ff00000041830 */
[----:B-1----:R-:W-:Y:S01]  /*5290*/  HMMA.16816.F32.BF16 R48, R8, R24, R124 ;  /* 0x000000180830723c */ /* 0x002fe2000004187c */
[----:B--2---:R-:W-:-:S02]  /*52a0*/  FFMA.FTZ R3, R150, c[0x0][0x2d0], -R7 ;  /* 0x0000b40096037a23 */ /* 0x004fc40000010807 */
[----:B------:R-:W-:Y:S02]  /*52b0*/  IMAD.MOV.U32 R150, RZ, RZ, R190 ;  /* 0x000000ffff967224 */ /* 0x000fe400078e00be */
[----:B------:R1:W2:Y:S02]  /*52c0*/  MUFU.EX2 R203, R3 ;  /* 0x0000000300cb7308 */ /* 0x0002a40000000800 */
[----:B------:R-:W-:Y:S01]  /*52d0*/  IMAD.MOV.U32 R126, RZ, RZ, R196 ;  /* 0x000000ffff7e7224 */ /* 0x000fe200078e00c4 */
[----:B------:R-:W-:Y:S01]  /*52e0*/  HMMA.16816.F32.BF16 R64, R8, R14, R56 ;  /* 0x0000000e0840723c */ /* 0x000fe20000041838 */
[----:B------:R-:W-:Y:S02]  /*52f0*/  IMAD.MOV.U32 R125, RZ, RZ, R193 ;  /* 0x000000ffff7d7224 */ /* 0x000fe400078e00c1 */
[----:B------:R-:W-:Y:S02]  /*5300*/  IMAD.MOV.U32 R124, RZ, RZ, R189 ;  /* 0x000000ffff7c7224 */ /* 0x000fe400078e00bd */
[----:B------:R-:W-:-:S03]  /*5310*/  IMAD.MOV.U32 R127, RZ, RZ, R118 ;  /* 0x000000ffff7f7224 */ /* 0x000fc600078e0076 */
[----:B------:R-:W-:Y:S01]  /*5320*/  HMMA.16816.F32.BF16 R56, R8, R20, R120 ;  /* 0x000000140838723c */ /* 0x000fe20000041878 */
[----:B-1----:R-:W-:Y:S01]  /*5330*/  FFMA.FTZ R3, R151, c[0x0][0x2d0], -R7 ;  /* 0x0000b40097037a23 */ /* 0x002fe20000010807 */
[----:B------:R-:W-:-:S05]  /*5340*/  MOV R151, R191 ;  /* 0x000000bf00977202 */ /* 0x000fca0000000f00 */
[----:B------:R-:W-:Y:S01]  /*5350*/  IMAD.MOV.U32 R123, RZ, RZ, R192 ;  /* 0x000000ffff7b7224 */ /* 0x000fe200078e00c0 */
[----:B------:R-:W-:Y:S01]  /*5360*/  MOV R120, R136 ;  /* 0x0000008800787202 */ /* 0x000fe20000000f00 */
[----:B------:R1:W-:Y:S01]  /*5370*/  MUFU.EX2 R202, R3 ;  /* 0x0000000300ca7308 */ /* 0x0003e20000000800 */
[----:B------:R-:W-:Y:S01]  /*5380*/  IMAD.MOV.U32 R136, RZ, RZ, R188 ;  /* 0x000000ffff887224 */ /* 0x000fe200078e00bc */
[----:B------:R-:W-:Y:S01]  /*5390*/  HMMA.16816.F32.BF16 R108, R8, R18, R44 ;  /* 0x00000012086c723c */ /* 0x000fe2000004182c */
[----:B------:R-:W-:Y:S01]  /*53a0*/  IMAD.MOV.U32 R121, RZ, RZ, R141 ;  /* 0x000000ffff797224 */ /* 0x000fe200078e008d */
[----:B------:R-:W-:-:S06]  /*53b0*/  MOV R122, R142 ;  /* 0x0000008e007a7202 */ /* 0x000fcc0000000f00 */
[----:B------:R-:W-:Y:S01]  /*53c0*/  HMMA.16816.F32.BF16 R92, R8, R12, R60 ;  /* 0x0000000c085c723c */ /* 0x000fe2000004183c */
[----:B-1----:R-:W-:-:S07]  /*53d0*/  FFMA.FTZ R3, R152, c[0x0][0x2d0], -R7 ;  /* 0x0000b40098037a23 */ /* 0x002fce0000010807 */
[----:B------:R-:W-:Y:S01]  /*53e0*/  HMMA.16816.F32.BF16 R52, R8, R22, R80 ;  /* 0x000000160834723c */ /* 0x000fe20000041850 */
[----:B------:R-:W-:Y:S01]  /*53f0*/  IMAD.MOV.U32 R152, RZ, RZ, R138 ;  /* 0x000000ffff987224 */ /* 0x000fe200078e008a */
[----:B------:R1:W3:Y:S01]  /*5400*/  MUFU.EX2 R201, R3 ;  /* 0x0000000300c97308 */ /* 0x0002e20000000800 */
[----:B------:R-:W-:-:S05]  /*5410*/  IMAD.MOV.U32 R138, RZ, RZ, R116 ;  /* 0x000000ffff8a7224 */ /* 0x000fca00078e0074 */
[----:B------:R-:W-:Y:S07]  /*5420*/  HMMA.16816.F32.BF16 R40, R8, R26, R84 ;  /* 0x0000001a0828723c */ /* 0x000fee0000041854 */
[----:B--2---:R-:W-:Y:S01]  /*5430*/  F2FP.BF16.PACK_AB R8, R203, R204 ;  /* 0x000000cccb08723e */ /* 0x004fe200000010ff */
[----:B-1----:R-:W-:Y:S01]  /*5440*/  FFMA.FTZ R3, R153, c[0x0][0x2d0], -R0 ;  /* 0x0000b40099037a23 */ /* 0x002fe20000010800 */
[----:B---3--:R-:W-:Y:S01]  /*5450*/  F2FP.BF16.PACK_AB R10, R201, R202 ;  /* 0x000000cac90a723e */ /* 0x008fe200000010ff */
[----:B------:R-:W-:-:S02]  /*5460*/  IMAD.MOV.U32 R153, RZ, RZ, R137 ;  /* 0x000000ffff997224 */ /* 0x000fc400078e0089 */
[----:B------:R1:W-:Y:S01]  /*5470*/  MUFU.EX2 R200, R3 ;  /* 0x0000000300c87308 */ /* 0x0003e20000000800 */
[----:B------:R-:W-:Y:S02]  /*5480*/  IMAD.MOV.U32 R137, RZ, RZ, R186 ;  /* 0x000000ffff897224 */ /* 0x000fe400078e00ba */
[----:B-1----:R-:W-:Y:S01]  /*5490*/  FFMA.FTZ R3, R154, c[0x0][0x2d0], -R0 ;  /* 0x0000b4009a037a23 */ /* 0x002fe20000010800 */
[----:B------:R-:W-:Y:S01]  /*54a0*/  MOV R154, R139 ;  /* 0x0000008b009a7202 */ /* 0x000fe20000000f00 */
[----:B------:R-:W-:-:S03]  /*54b0*/  IMAD.MOV.U32 R139, RZ, RZ, R187 ;  /* 0x000000ffff8b7224 */ /* 0x000fc600078e00bb */
[----:B------:R1:W2:Y:S02]  /*54c0*/  MUFU.EX2 R199, R3 ;  /* 0x0000000300c77308 */ /* 0x0002a40000000800 */
[----:B-1----:R-:W-:Y:S01]  /*54d0*/  FFMA.FTZ R3, R155, c[0x0][0x2d0], -R0 ;  /* 0x0000b4009b037a23 */ /* 0x002fe20000010800 */
[----:B--2---:R-:W-:Y:S01]  /*54e0*/  F2FP.BF16.PACK_AB R9, R199, R200 ;  /* 0x000000c8c709723e */ /* 0x004fe200000010ff */
[----:B------:R-:W-:-:S04]  /*54f0*/  IMAD.MOV.U32 R155, RZ, RZ, R140 ;  /* 0x000000ffff9b7224 */ /* 0x000fc800078e008c */
[----:B------:R1:W-:Y:S02]  /*5500*/  MUFU.EX2 R198, R3 ;  /* 0x0000000300c67308 */ /* 0x0003e40000000800 */
[----:B-1----:R-:W-:Y:S01]  /*5510*/  FFMA.FTZ R3, R156, c[0x0][0x2d0], -R0 ;  /* 0x0000b4009c037a23 */ /* 0x002fe20000010800 */
[----:B------:R-:W-:Y:S01]  /*5520*/  MOV R156, R69 ;  /* 0x00000045009c7202 */ /* 0x000fe20000000f00 */
[----:B------:R-:W-:-:S04]  /*5530*/  IMAD.MOV.U32 R69, RZ, RZ, R197 ;  /* 0x000000ffff457224 */ /* 0x000fc800078e00c5 */
        /* <DEDUP_REMOVED lines=10> */
[----:B------:R-:W2:Y:S04]  /*55e0*/  LDSM.16.MT88.4 R12, [R227+0x2100] ;  /* 0x00210000e30c783b */ /* 0x000ea80000004200 */
[----:B------:R-:W-:Y:S01]  /*55f0*/  LDSM.16.MT88.4 R28, [R226+0x2100] ;  /* 0x00210000e21c783b */ /* 0x000fe20000004200 */
[----:B-1----:R-:W-:-:S02]  /*5600*/  FFMA.FTZ R3, R159, c[0x0][0x2d0], -R6 ;  /* 0x0000b4009f037a23 */ /* 0x002fc40000010806 */
[C---:B------:R-:W-:Y:S01]  /*5610*/  HMMA.16816.F32.BF16 R36, R8.reuse, R18, R88 ;  /* 0x000000120824723c */ /* 0x040fe20000041858 */
[----:B------:R-:W1:Y:S01]  /*5620*/  LDSM.16.MT88.4 R16, [R224+0x2100] ;  /* 0x00210000e010783b */ /* 0x000e620000004200 */
[----:B------:R3:W4:Y:S06]  /*5630*/  MUFU.EX2 R194, R3 ;  /* 0x0000000300c27308 */ /* 0x00072c0000000800 */
[C---:B------:R-:W-:Y:S08]  /*5640*/  HMMA.16816.F32.BF16 R72, R8.reuse, R20, R72 ;  /* 0x000000140848723c */ /* 0x040ff00000041848 */
[----:B------:R-:W-:Y:S01]  /*5650*/  HMMA.16816.F32.BF16 R76, R8, R22, R76 ;  /* 0x00000016084c723c */ /* 0x000fe2000004184c */
[----:B------:R-:W1:Y:S01]  /*5660*/  LDSM.16.MT88.4 R20, [R225+0x2100] ;  /* 0x00210000e114783b */ /* 0x000e620000004200 */
[----:B---3--:R-:W-:-:S04]  /*5670*/  FFMA.FTZ R3, R160, c[0x0][0x2d0], -R6 ;  /* 0x0000b400a0037a23 */ /* 0x008fc80000010806 */
[----:B------:R3:W-:Y:S02]  /*5680*/  MUFU.EX2 R193, R3 ;  /* 0x0000000300c17308 */ /* 0x0007e40000000800 */
[----:B------:R-:W-:Y:S01]  /*5690*/  HMMA.16816.F32.BF16 R84, R8, R26, R96 ;  /* 0x0000001a0854723c */ /* 0x000fe20000041860 */
[----:B------:R-:W-:Y:S06]  /*56a0*/  LDSM.16.MT88.4 R24, [R224+0x2900] ;  /* 0x00290000e018783b */ /* 0x000fec0000004200 */
[----:B----4-:R-:W-:Y:S01]  /*56b0*/  F2FP.BF16.PACK_AB R8, R194, R196 ;  /* 0x000000c4c208723e */ /* 0x010fe200000010ff */
[----:B---3--:R-:W-:-:S04]  /*56c0*/  FFMA.FTZ R3, R161, c[0x0][0x2d0], -R6 ;  /* 0x0000b400a1037a23 */ /* 0x008fc80000010806 */
[----:B------:R3:W4:Y:S02]  /*56d0*/  MUFU.EX2 R192, R3 ;  /* 0x0000000300c07308 */ /* 0x0007240000000800 */
[----:B---3--:R-:W-:Y:S01]  /*56e0*/  FFMA.FTZ R3, R162, c[0x0][0x2d0], -R5 ;  /* 0x0000b400a2037a23 */ /* 0x008fe20000010805 */
[----:B----4-:R-:W-:-:S05]  /*56f0*/  F2FP.BF16.PACK_AB R10, R192, R193 ;  /* 0x000000c1c00a723e */ /* 0x010fca00000010ff */
[----:B------:R3:W-:Y:S02]  /*5700*/  MUFU.EX2 R191, R3 ;  /* 0x0000000300bf7308 */ /* 0x0007e40000000800 */
[----:B---3--:R-:W-:-:S06]  /*5710*/  FFMA.FTZ R3, R164, c[0x0][0x2d0], -R5 ;  /* 0x0000b400a4037a23 */ /* 0x008fcc0000010805 */
        /* <DEDUP_REMOVED lines=8> */
[----:B------:R3:W4:Y:S02]  /*57a0*/  MUFU.EX2 R187, R3 ;  /* 0x0000000300bb7308 */ /* 0x0007240000000800 */
[C---:B--2---:R-:W-:Y:S08]  /*57b0*/  HMMA.16816.F32.BF16 R140, R8.reuse, R12, R92 ;  /* 0x0000000c088c723c */ /* 0x044ff0000004185c */
[----:B------:R-:W-:Y:S01]  /*57c0*/  HMMA.16816.F32.BF16 R144, R8, R14, R64 ;  /* 0x0000000e0890723c */ /* 0x000fe20000041840 */
[----:B---3--:R-:W-:-:S04]  /*57d0*/  FFMA.FTZ R3, R166, c[0x0][0x2d0], -R7 ;  /* 0x0000b400a6037a23 */ /* 0x008fc80000010807 */
[----:B------:R2:W-:Y:S03]  /*57e0*/  MUFU.EX2 R186, R3 ;  /* 0x0000000300ba7308 */ /* 0x0005e60000000800 */
[C---:B-1----:R-:W-:Y:S08]  /*57f0*/  HMMA.16816.F32.BF16 R112, R8.reuse, R16, R112 ;  /* 0x000000100870723c */ /* 0x042ff00000041870 */
[----:B------:R-:W-:Y:S01]  /*5800*/  HMMA.16816.F32.BF16 R108, R8, R18, R108 ;  /* 0x00000012086c723c */ /* 0x000fe2000004186c */
[----:B--2---:R-:W-:-:S07]  /*5810*/  FFMA.FTZ R3, R171, c[0x0][0x2d0], -R7 ;  /* 0x0000b400ab037a23 */ /* 0x004fce0000010807 */
[C---:B------:R-:W-:Y:S01]  /*5820*/  HMMA.16816.F32.BF16 R96, R8.reuse, R20, R56 ;  /* 0x000000140860723c */ /* 0x040fe20000041838 */
[----:B------:R1:W2:Y:S07]  /*5830*/  MUFU.EX2 R185, R3 ;  /* 0x0000000300b97308 */ /* 0x0002ae0000000800 */
[C---:B------:R-:W-:Y:S08]  /*5840*/  HMMA.16816.F32.BF16 R92, R8.reuse, R22, R52 ;  /* 0x00000016085c723c */ /* 0x040ff00000041834 */
[----:B------:R-:W-:Y:S01]  /*5850*/  HMMA.16816.F32.BF16 R88, R8, R28, R48 ;  /* 0x0000001c0858723c */ /* 0x000fe20000041830 */
[----:B-1----:R-:W-:-:S04]  /*5860*/  FFMA.FTZ R3, R170, c[0x0][0x2d0], -R7 ;  /* 0x0000b400aa037a23 */ /* 0x002fc80000010807 */
[----:B------:R1:W-:Y:S03]  /*5870*/  MUFU.EX2 R184, R3 ;  /* 0x0000000300b87308 */ /* 0x0003e60000000800 */
[----:B------:R-:W-:Y:S07]  /*5880*/  HMMA.16816.F32.BF16 R64, R8, R30, R40 ;  /* 0x0000001e0840723c */ /* 0x000fee0000041828 */
[----:B----4-:R-:W-:-:S02]  /*5890*/  F2FP.BF16.PACK_AB R8, R187, R195 ;  /* 0x000000c3bb08723e */ /* 0x010fc400000010ff */
[----:B--2---:R-:W-:Y:S01]  /*58a0*/  F2FP.BF16.PACK_AB R10, R185, R186 ;  /* 0x000000bab90a723e */ /* 0x004fe200000010ff */
[----:B-1----:R-:W-:-:S04]  /*58b0*/  FFMA.FTZ R3, R175, c[0x0][0x2d0], -R0 ;  /* 0x0000b400af037a23 */ /* 0x002fc80000010800 */
[----:B------:R1:W-:Y:S02]  /*58c0*/  MUFU.EX2 R118, R3 ;  /* 0x0000000300767308 */ /* 0x0003e40000000800 */
[----:B-1----:R-:W-:-:S06]  /*58d0*/  FFMA.FTZ R3, R176, c[0x0][0x2d0], -R0 ;  /* 0x0000b400b0037a23 */ /* 0x002fcc0000010800 */
[----:B------:R1:W2:Y:S02]  /*58e0*/  MUFU.EX2 R116, R3 ;  /* 0x0000000300747308 */ /* 0x0002a40000000800 */
[----:B-1----:R-:W-:Y:S01]  /*58f0*/  FFMA.FTZ R3, R177, c[0x0][0x2d0], -R0 ;  /* 0x0000b400b1037a23 */ /* 0x002fe20000010800 */
[----:B--2---:R-:W-:-:S05]  /*5900*/  F2FP.BF16.PACK_AB R9, R116, R118 ;  /* 0x000000767409723e */ /* 0x004fca00000010ff */
[----:B------:R1:W-:Y:S02]  /*5910*/  MUFU.EX2 R107, R3 ;  /* 0x00000003006b7308 */ /* 0x0003e40000000800 */
[----:B-1----:R-:W-:-:S06]  /*5920*/  FFMA.FTZ R3, R178, c[0x0][0x2d0], -R0 ;  /* 0x0000b400b2037a23 */ /* 0x002fcc0000010800 */
        /* <DEDUP_REMOVED lines=12> */
[----:B------:R-:W-:Y:S01]  /*59f0*/  HMMA.16816.F32.BF16 R40, R8, R14, R60 ;  /* 0x0000000e0828723c */ /* 0x000fe2000004183c */
[----:B------:R-:W-:Y:S01]  /*5a00*/  LDSM.16.MT88.4 R12, [R226+0x2900] ;  /* 0x00290000e20c783b */ /* 0x000fe20000004200 */
[----:B------:R1:W-:Y:S02]  /*5a10*/  MUFU.EX2 R106, R3 ;  /* 0x00000003006a7308 */ /* 0x0003e40000000800 */
[----:B-1----:R-:W-:-:S06]  /*5a20*/  FFMA.FTZ R3, R242, c[0x0][0x2d0], -R6 ;  /* 0x0000b400f2037a23 */ /* 0x002fcc0000010806 */
[----:B------:R1:W-:Y:S02]  /*5a30*/  MUFU.EX2 R103, R3 ;  /* 0x0000000300677308 */ /* 0x0003e40000000800 */
[----:B-1----:R-:W-:-:S06]  /*5a40*/  FFMA.FTZ R3, R183, c[0x0][0x2d0], -R6 ;  /* 0x0000b400b7037a23 */ /* 0x002fcc0000010806 */
[----:B------:R1:W2:Y:S02]  /*5a50*/  MUFU.EX2 R102, R3 ;  /* 0x0000000300667308 */ /* 0x0002a40000000800 */
[----:B-1----:R-:W-:-:S06]  /*5a60*/  FFMA.FTZ R3, R182, c[0x0][0x2d0], -R6 ;  /* 0x0000b400b6037a23 */ /* 0x002fcc0000010806 */
[----:B------:R1:W-:Y:S02]  /*5a70*/  MUFU.EX2 R101, R3 ;  /* 0x0000000300657308 */ /* 0x0003e40000000800 */
[----:B-1----:R-:W-:-:S06]  /*5a80*/  FFMA.FTZ R3, R179, c[0x0][0x2d0], -R6 ;  /* 0x0000b400b3037a23 */ /* 0x002fcc0000010806 */
[----:B------:R1:W-:Y:S02]  /*5a90*/  MUFU.EX2 R100, R3 ;  /* 0x0000000300647308 */ /* 0x0003e40000000800 */
[----:B-1----:R-:W-:Y:S01]  /*5aa0*/  FFMA.FTZ R3, R124, c[0x0][0x2d0], -R5 ;  /* 0x0000b4007c037a23 */ /* 0x002fe20000010805 */
[----:B------:R-:W-:Y:S01]  /*5ab0*/  MOV R124, R125 ;  /* 0x0000007d007c7202 */ /* 0x000fe20000000f00 */
[----:B------:R-:W-:Y:S02]  /*5ac0*/  IMAD.MOV.U32 R125, RZ, RZ, R126 ;  /* 0x000000ffff7d7224 */ /* 0x000fe400078e007e */
[----:B------:R-:W-:Y:S01]  /*5ad0*/  IMAD.MOV.U32 R126, RZ, RZ, R127 ;  /* 0x000000ffff7e7224 */ /* 0x000fe200078e007f */
[----:B------:R-:W-:Y:S01]  /*5ae0*/  MOV R127, R156 ;  /* 0x0000009c007f7202 */ /* 0x000fe20000000f00 */
[----:B------:R-:W-:Y:S02]  /*5af0*/  IMAD.MOV.U32 R156, RZ, RZ, R120 ;  /* 0x000000ffff9c7224 */ /* 0x000fe400078e0078 */
[----:B------:R-:W-:Y:S01]  /*5b00*/  IMAD.MOV.U32 R120, RZ, RZ, R121 ;  /* 0x000000ffff787224 */ /* 0x000fe200078e0079 */
[----:B------:R-:W-:Y:S01]  /*5b10*/  MOV R121, R122 ;  /* 0x0000007a00797202 */ /* 0x000fe20000000f00 */
[----:B------:R-:W-:-:S02]  /*5b20*/  IMAD.MOV.U32 R122, RZ, RZ, R119 ;  /* 0x000000ffff7a7224 */ /* 0x000fc400078e0077 */
[----:B------:R-:W3:Y:S01]  /*5b30*/  LDL.LU R119, [R1+0x90] ;  /* 0x0000900001777983 */ /* 0x000ee20000300800 */
[----:B------:R1:W-:Y:S01]  /*5b40*/  MUFU.EX2 R75, R3 ;  /* 0x00000003004b7308 */ /* 0x0003e20000000800 */
[----:B------:R-:W-:Y:S02]  /*5b50*/  HMMA.16816.F32.BF16 R36, R8, R22, R76 ;  /* 0x000000160824723c */ /* 0x000fe4000004184c */
[----:B------:R-:W4:Y:S01]  /*5b60*/  LDSM.16.MT88.4 R20, [R227+0x2900] ;  /* 0x00290000e314783b */ /* 0x000f220000004200 */
[----:B-1----:R-:W-:Y:S02]  /*5b70*/  FFMA.FTZ R3, R124, c[0x0][0x2d0], -R5 ;  /* 0x0000b4007c037a23 */ /* 0x002fe40000010805 */
[----:B------:R-:W-:Y:S01]  /*5b80*/  IMAD.MOV.U32 R124, RZ, RZ, R125 ;  /* 0x000000ffff7c7224 */ /* 0x000fe200078e007d */
[----:B------:R-:W-:Y:S01]  /*5b90*/  MOV R125, R126 ;  /* 0x0000007e007d7202 */ /* 0x000fe20000000f00 */
[----:B------:R1:W1:Y:S01]  /*5ba0*/  MUFU.EX2 R74, R3 ;  /* 0x00000003004a7308 */ /* 0x0002620000000800 */
[----:B------:R-:W-:-:S02]  /*5bb0*/  IMAD.MOV.U32 R126, RZ, RZ, R127 ;  /* 0x000000ffff7e7224 */ /* 0x000fc400078e007f */
[----:B------:R-:W-:Y:S01]  /*5bc0*/  IMAD.MOV.U32 R127, RZ, RZ, R156 ;  /* 0x000000ffff7f7224 */ /* 0x000fe200078e009c */
[----:B------:R-:W-:Y:S01]  /*5bd0*/  MOV R156, R120 ;  /* 0x00000078009c7202 */ /* 0x000fe20000000f00 */
[----:B------:R-:W-:Y:S02]  /*5be0*/  IMAD.MOV.U32 R120, RZ, RZ, R121 ;  /* 0x000000ffff787224 */ /* 0x000fe400078e0079 */
[----:B------:R-:W-:Y:S01]  /*5bf0*/  IMAD.MOV.U32 R121, RZ, RZ, R122 ;  /* 0x000000ffff797224 */ /* 0x000fe200078e007a */
[----:B------:R-:W-:Y:S01]  /*5c00*/  MOV R122, R123 ;  /* 0x0000007b007a7202 */ /* 0x000fe20000000f00 */
[----:B------:R-:W-:Y:S02]  /*5c10*/  IMAD.MOV.U32 R123, RZ, RZ, R151 ;  /* 0x000000ffff7b7224 */ /* 0x000fe400078e0097 */
[----:B------:R-:W-:Y:S01]  /*5c20*/  IMAD.MOV.U32 R151, RZ, RZ, R150 ;  /* 0x000000ffff977224 */ /* 0x000fe200078e0096 */
[----:B------:R-:W-:Y:S01]  /*5c30*/  MOV R150, R240 ;  /* 0x000000f000967202 */ /* 0x000fe20000000f00 */
[----:B------:R-:W-:Y:S01]  /*5c40*/  IMAD.MOV.U32 R161, RZ, RZ, R131 ;  /* 0x000000ffffa17224 */ /* 0x000fe200078e0083 */
[----:B------:R-:W-:Y:S01]  /*5c50*/  HMMA.16816.F32.BF16 R48, R8, R28, R80 ;  /* 0x0000001c0830723c */ /* 0x000fe20000041850 */
[----:B------:R-:W-:Y:S01]  /*5c60*/  MOV R160, R236 ;  /* 0x000000ec00a07202 */ /* 0x000fe20000000f00 */
[----:B-1----:R-:W-:Y:S01]  /*5c70*/  FFMA.FTZ R3, R124, c[0x0][0x2d0], -R5 ;  /* 0x0000b4007c037a23 */ /* 0x002fe20000010805 */
[----:B------:R1:W5:Y:S01]  /*5c80*/  LDL.LU R240, [R1+0x8c] ;  /* 0x00008c0001f07983 */ /* 0x0003620000300800 */
[----:B------:R-:W-:-:S02]  /*5c90*/  IMAD.MOV.U32 R124, RZ, RZ, R125 ;  /* 0x000000ffff7c7224 */ /* 0x000fc400078e007d */
[----:B------:R2:W-:Y:S01]  /*5ca0*/  MUFU.EX2 R73, R3 ;  /* 0x0000000300497308 */ /* 0x0005e20000000800 */
        /* <DEDUP_REMOVED lines=10> */
[----:B------:R-:W-:-:S02]  /*5d50*/  IMAD.MOV.U32 R167, RZ, RZ, R161 ;  /* 0x000000ffffa77224 */ /* 0x000fc400078e00a1 */
[----:B------:R-:W-:Y:S02]  /*5d60*/  IMAD.MOV.U32 R76, RZ, RZ, R229 ;  /* 0x000000ffff4c7224 */ /* 0x000fe400078e00e5 */
[----:B--2---:R-:W-:Y:S02]  /*5d70*/  FFMA.FTZ R3, R169, c[0x0][0x2d0], -R5 ;  /* 0x0000b400a9037a23 */ /* 0x004fe40000010805 */
[----:B------:R-:W-:Y:S02]  /*5d80*/  FFMA.FTZ R4, R4, c[0x0][0x2d0], -R7 ;  /* 0x0000b40004047a23 */ /* 0x000fe40000010807 */
[----:B------:R2:W1:Y:S01]  /*5d90*/  MUFU.EX2 R72, R3 ;  /* 0x0000000300487308 */ /* 0x0004620000000800 */
[----:B------:R-:W-:Y:S01]  /*5da0*/  IMAD.MOV.U32 R150, RZ, RZ, R149 ;  /* 0x000000ffff967224 */ /* 0x000fe200078e0095 */
[----:B------:R-:W-:Y:S02]  /*5db0*/  F2FP.BF16.PACK_AB R8, R102, R103 ;  /* 0x000000676608723e */ /* 0x000fe400000010ff */
[----:B------:R-:W-:-:S02]  /*5dc0*/  F2FP.BF16.PACK_AB R9, R74, R75 ;  /* 0x0000004b4a09723e */ /* 0x000fc400000010ff */
[----:B------:R-:W-:Y:S02]  /*5dd0*/  F2FP.BF16.PACK_AB R10, R100, R101 ;  /* 0x00000065640a723e */ /* 0x000fe400000010ff */
[----:B------:R-:W-:Y:S01]  /*5de0*/  MOV R149, R148 ;  /* 0x0000009400957202 */ /* 0x000fe20000000f00 */
[----:B------:R-:W-:Y:S02]  /*5df0*/  IMAD.MOV.U32 R148, RZ, RZ, R239 ;  /* 0x000000ffff947224 */ /* 0x000fe400078e00ef */
[----:B------:R1:W5:Y:S01]  /*5e00*/  LDL.LU R239, [R1+0x88] ;  /* 0x0000880001ef7983 */ /* 0x0003620000300800 */
[----:B--2---:R-:W-:Y:S02]  /*5e10*/  FFMA.FTZ R3, R124, c[0x0][0x2d0], -R0 ;  /* 0x0000b4007c037a23 */ /* 0x004fe40000010800 */
[----:B------:R-:W-:Y:S01]  /*5e20*/  IMAD.MOV.U32 R124, RZ, RZ, R125 ;  /* 0x000000ffff7c7224 */ /* 0x000fe200078e007d */
[----:B------:R-:W-:Y:S01]  /*5e30*/  MOV R125, R126 ;  /* 0x0000007e007d7202 */ /* 0x000fe20000000f00 */
[----:B------:R-:W-:-:S02]  /*5e40*/  IMAD.MOV.U32 R126, RZ, RZ, R156 ;  /* 0x000000ffff7e7224 */ /* 0x000fc400078e009c */
[----:B------:R-:W-:Y:S01]  /*5e50*/  IMAD.MOV.U32 R156, RZ, RZ, R120 ;  /* 0x000000ffff9c7224 */ /* 0x000fe200078e0078 */
[----:B------:R-:W-:Y:S01]  /*5e60*/  MOV R120, R121 ;  /* 0x0000007900787202 */ /* 0x000fe20000000f00 */
[----:B------:R-:W-:Y:S02]  /*5e70*/  IMAD.MOV.U32 R121, RZ, RZ, R122 ;  /* 0x000000ffff797224 */ /* 0x000fe400078e007a */
[----:B------:R-:W-:Y:S01]  /*5e80*/  IMAD.MOV.U32 R122, RZ, RZ, R123 ;  /* 0x000000ffff7a7224 */ /* 0x000fe200078e007b */
[----:B------:R-:W-:Y:S01]  /*5e90*/  MOV R123, R151 ;  /* 0x00000097007b7202 */ /* 0x000fe20000000f00 */
[----:B------:R-:W-:Y:S01]  /*5ea0*/  IMAD.MOV.U32 R151, RZ, RZ, R128 ;  /* 0x000000ffff977224 */ /* 0x000fe200078e0080 */
[----:B------:R2:W-:Y:S01]  /*5eb0*/  MUFU.EX2 R61, R3 ;  /* 0x00000003003d7308 */ /* 0x0005e20000000800 */
[----:B------:R-:W-:Y:S01]  /*5ec0*/  IMAD.MOV.U32 R128, RZ, RZ, R129 ;  /* 0x000000ffff807224 */ /* 0x000fe200078e0081 */
[----:B------:R-:W-:Y:S01]  /*5ed0*/  MOV R129, R130 ;  /* 0x0000008200817202 */ /* 0x000fe20000000f00 */
[----:B------:R-:W-:Y:S01]  /*5ee0*/  IMAD.MOV.U32 R157, RZ, RZ, R125 ;  /* 0x000000ffff9d7224 */ /* 0x000fe200078e007d */
[----:B------:R-:W-:Y:S01]  /*5ef0*/  MOV R125, R156 ;  /* 0x0000009c007d7202 */ /* 0x000fe20000000f00 */
[----:B------:R-:W-:-:S02]  /*5f00*/  IMAD.MOV.U32 R130, RZ, RZ, R238 ;  /* 0x000000ffff827224 */ /* 0x000fc400078e00ee */
[----:B--2---:R-:W-:Y:S01]  /*5f10*/  FFMA.FTZ R3, R124, c[0x0][0x2d0], -R0 ;  /* 0x0000b4007c037a23 */ /* 0x004fe20000010800 */
[----:B-1----:R-:W-:Y:S01]  /*5f20*/  F2FP.BF16.PACK_AB R11, R72, R73 ;  /* 0x00000049480b723e */ /* 0x002fe200000010ff */
[----:B------:R-:W-:Y:S01]  /*5f30*/  IMAD.MOV.U32 R124, RZ, RZ, R120 ;  /* 0x000000ffff7c7224 */ /* 0x000fe200078e0078 */
[----:B------:R-:W-:Y:S01]  /*5f40*/  MOV R120, R122 ;  /* 0x0000007a00787202 */ /* 0x000fe20000000f00 */
[----:B------:R-:W-:Y:S01]  /*5f50*/  IMAD.MOV.U32 R122, RZ, RZ, R151 ;  /* 0x000000ffff7a7224 */ /* 0x000fe200078e0097 */
[----:B------:R1:W5:Y:S01]  /*5f60*/  LDL.LU R238, [R1+0x84] ;  /* 0x0000840001ee7983 */ /* 0x0003620000300800 */
[----:B------:R-:W-:Y:S01]  /*5f70*/  IMAD.MOV.U32 R151, RZ, RZ, R129 ;  /* 0x000000ffff977224 */ /* 0x000fe200078e0081 */
[----:B------:R-:W-:Y:S01]  /*5f80*/  MOV R129, R69 ;  /* 0x0000004500817202 */ /* 0x000fe20000000f00 */
[----:B------:R-:W-:Y:S01]  /*5f90*/  IMAD.MOV.U32 R156, RZ, RZ, R121 ;  /* 0x000000ffff9c7224 */ /* 0x000fe200078e0079 */
[----:B------:R2:W1:Y:S01]  /*5fa0*/  MUFU.EX2 R69, R3 ;  /* 0x0000000300457308 */ /* 0x0004620000000800 */
[----:B------:R-:W-:Y:S01]  /*5fb0*/  IMAD.MOV.U32 R121, RZ, RZ, R123 ;  /* 0x000000ffff797224 */ /* 0x000fe200078e007b */
[----:B------:R-:W-:Y:S01]  /*5fc0*/  MOV R123, R128 ;  /* 0x00000080007b7202 */ /* 0x000fe20000000f00 */
[----:B------:R-:W-:-:S02]  /*5fd0*/  IMAD.MOV.U32 R128, RZ, RZ, R130 ;  /* 0x000000ffff807224 */ /* 0x000fc400078e0082 */
[----:B------:R-:W-:Y:S02]  /*5fe0*/  IMAD.MOV.U32 R130, RZ, RZ, R237 ;  /* 0x000000ffff827224 */ /* 0x000fe400078e00ed */
[----:B--2---:R-:W-:Y:S01]  /*5ff0*/  FFMA.FTZ R3, R157, c[0x0][0x2d0], -R0 ;  /* 0x0000b4009d037a23 */ /* 0x004fe20000010800 */
[----:B------:R-:W-:Y:S01]  /*6000*/  MOV R163, R123 ;  /* 0x0000007b00a37202 */ /* 0x000fe20000000f00 */
[----:B------:R-:W-:Y:S01]  /*6010*/  IMAD.MOV.U32 R165, RZ, RZ, R122 ;  /* 0x000000ffffa57224 */ /* 0x000fe200078e007a */
[----:B------:R-:W-:Y:S01]  /*6020*/  MOV R158, R120 ;  /* 0x00000078009e7202 */ /* 0x000fe20000000f00 */
[----:B------:R2:W-:Y:S01]  /*6030*/  MUFU.EX2 R63, R3 ;  /* 0x00000003003f7308 */ /* 0x0005e20000000800 */
[----:B------:R-:W-:Y:S01]  /*6040*/  IMAD.MOV.U32 R162, RZ, RZ, R130 ;  /* 0x000000ffffa27224 */ /* 0x000fe200078e0082 */
[----:B------:R-:W-:Y:S01]  /*6050*/  MOV R161, R124 ;  /* 0x0000007c00a17202 */ /* 0x000fe20000000f00 */
[----:B------:R-:W-:Y:S01]  /*6060*/  IMAD.MOV.U32 R164, RZ, RZ, R151 ;  /* 0x000000ffffa47224 */ /* 0x000fe200078e0097 */
[----:B----4-:R-:W-:Y:S01]  /*6070*/  HMMA.16816.F32.BF16 R140, R8, R20, R140 ;  /* 0x00000014088c723c */ /* 0x010fe2000004188c */
[----:B------:R-:W-:Y:S01]  /*6080*/  IMAD.MOV.U32 R159, RZ, RZ, R121 ;  /* 0x000000ffff9f7224 */ /* 0x000fe200078e0079 */
[----:B------:R4:W5:Y:S01]  /*6090*/  LDL.LU R237, [R1+0x80] ;  /* 0x0000800001ed7983 */ /* 0x0009620000300800 */
[----:B------:R-:W-:-:S02]  /*60a0*/  IMAD.MOV.U32 R157, RZ, RZ, R156 ;  /* 0x000000ffff9d7224 */ /* 0x000fc400078e009c */
[----:B--2---:R-:W-:Y:S01]  /*60b0*/  FFMA.FTZ R3, R168, c[0x0][0x2d0], -R0 ;  /* 0x0000b400a8037a23 */ /* 0x004fe20000010800 */
[----:B------:R-:W-:Y:S01]  /*60c0*/  MOV R166, R162 ;  /* 0x000000a200a67202 */ /* 0x000fe20000000f00 */
[----:B------:R-:W-:Y:S01]  /*60d0*/  IMAD.MOV.U32 R170, RZ, RZ, R163 ;  /* 0x000000ffffaa7224 */ /* 0x000fe200078e00a3 */
[----:B------:R-:W-:Y:S01]  /*60e0*/  MOV R156, R129 ;  /* 0x00000081009c7202 */ /* 0x000fe20000000f00 */
[----:B------:R2:W1:Y:S01]  /*60f0*/  MUFU.EX2 R62, R3 ;  /* 0x00000003003e7308 */ /* 0x0004620000000800 */
[----:B------:R-:W-:Y:S01]  /*6100*/  IMAD.MOV.U32 R171, RZ, RZ, R164 ;  /* 0x000000ffffab7224 */ /* 0x000fe200078e00a4 */
[----:B------:R-:W-:Y:S01]  /*6110*/  MOV R163, R159 ;  /* 0x0000009f00a37202 */ /* 0x000fe20000000f00 */
[----:B------:R-:W-:Y:S01]  /*6120*/  IMAD.MOV.U32 R164, RZ, RZ, R158 ;  /* 0x000000ffffa47224 */ /* 0x000fe200078e009e */
[----:B------:R-:W-:Y:S01]  /*6130*/  HMMA.16816.F32.BF16 R120, R8, R24, R112 ;  /* 0x000000180878723c */ /* 0x000fe20000041870 */
[----:B------:R-:W-:Y:S01]  /*6140*/  IMAD.MOV.U32 R151, RZ, RZ, R128 ;  /* 0x000000ffff977224 */ /* 0x000fe200078e0080 */
[----:B------:R4:W5:Y:S01]  /*6150*/  LDL.LU R236, [R1+0x7c] ;  /* 0x00007c0001ec7983 */ /* 0x0009620000300800 */
[----:B------:R-:W-:Y:S01]  /*6160*/  IMAD.MOV.U32 R162, RZ, RZ, R157 ;  /* 0x000000ffffa27224 */ /* 0x000fe200078e009d */
[----:B------:R-:W-:Y:S01]  /*6170*/  MOV R158, R127 ;  /* 0x0000007f009e7202 */ /* 0x000fe20000000f00 */
[----:B------:R-:W-:-:S02]  /*6180*/  IMAD.MOV.U32 R159, RZ, RZ, R126 ;  /* 0x000000ffff9f7224 */ /* 0x000fc400078e007e */
[----:B------:R-:W-:Y:S01]  /*6190*/  IMAD.MOV.U32 R157, RZ, RZ, R155 ;  /* 0x000000ffff9d7224 */ /* 0x000fe200078e009b */
[C---:B------:R-:W-:Y:S01]  /*61a0*/  HMMA.16816.F32.BF16 R128, R8.reuse, R26, R108 ;  /* 0x0000001a0880723c */ /* 0x040fe2000004186c */
[----:B------:R-:W-:Y:S01]  /*61b0*/  IMAD.MOV.U32 R155, RZ, RZ, R154 ;  /* 0x000000ffff9b7224 */ /* 0x000fe200078e009a */
[----:B------:R-:W-:Y:S01]  /*61c0*/  MOV R154, R235 ;  /* 0x000000eb009a7202 */ /* 0x000fe20000000f00 */
[----:B--2---:R-:W-:Y:S01]  /*61d0*/  FFMA.FTZ R3, R165, c[0x0][0x2d0], -R6 ;  /* 0x0000b400a5037a23 */ /* 0x004fe20000010806 */
[----:B------:R4:W5:Y:S01]  /*61e0*/  LDL.LU R235, [R1+0x78] ;  /* 0x0000780001eb7983 */ /* 0x0009620000300800 */
[----:B------:R-:W-:Y:S02]  /*61f0*/  IMAD.MOV.U32 R165, RZ, RZ, R160 ;  /* 0x000000ffffa57224 */ /* 0x000fe400078e00a0 */
[----:B------:R2:W-:Y:S01]  /*6200*/  MUFU.EX2 R60, R3 ;  /* 0x00000003003c7308 */ /* 0x0005e20000000800 */
[----:B------:R-:W-:Y:S01]  /*6210*/  HMMA.16816.F32.BF16 R144, R8, R22, R144 ;  /* 0x000000160890723c */ /* 0x000fe20000041890 */
[----:B------:R-:W-:-:S07]  /*6220*/  IMAD.MOV.U32 R160, RZ, RZ, R125 ;  /* 0x000000ffffa07224 */ /* 0x000fce00078e007d */
[----:B------:R-:W-:Y:S01]  /*6230*/  HMMA.16816.F32.BF16 R96, R8, R16, R96 ;  /* 0x000000100860723c */ /* 0x000fe20000041860 */
[----:B--2---:R-:W-:-:S07]  /*6240*/  FFMA.FTZ R3, R170, c[0x0][0x2d0], -R6 ;  /* 0x0000b400aa037a23 */ /* 0x004fce0000010806 */
[C---:B------:R-:W-:Y:S01]  /*6250*/  HMMA.16816.F32.BF16 R92, R8.reuse, R18, R92 ;  /* 0x00000012085c723c */ /* 0x040fe2000004185c */
[----:B------:R-:W-:Y:S02]  /*6260*/  IMAD.MOV.U32 R170, RZ, RZ, R171 ;  /* 0x000000ffffaa7224 */ /* 0x000fe400078e00ab */
[----:B------:R-:W-:Y:S01]  /*6270*/  IMAD.MOV.U32 R171, RZ, RZ, R166 ;  /* 0x000000ffffab7224 */ /* 0x000fe200078e00a6 */
[----:B------:R-:W-:Y:S01]  /*6280*/  MOV R166, R167 ;  /* 0x000000a700a67202 */ /* 0x000fe20000000f00 */
[----:B------:R-:W-:Y:S02]  /*6290*/  IMAD.MOV.U32 R167, RZ, RZ, R165 ;  /* 0x000000ffffa77224 */ /* 0x000fe400078e00a5 */
[----:B------:R-:W-:Y:S01]  /*62a0*/  IMAD.MOV.U32 R165, RZ, RZ, R163 ;  /* 0x000000ffffa57224 */ /* 0x000fe200078e00a3 */
[----:B------:R-:W-:Y:S01]  /*62b0*/  HMMA.16816.F32.BF16 R88, R8, R12, R88 ;  /* 0x0000000c0858723c */ /* 0x000fe20000041858 */
[----:B------:R-:W-:Y:S01]  /*62c0*/  MOV R163, R164 ;  /* 0x000000a400a37202 */ /* 0x000fe20000000f00 */
[----:B------:R-:W-:-:S02]  /*62d0*/  IMAD.MOV.U32 R164, RZ, RZ, R162 ;  /* 0x000000ffffa47224 */ /* 0x000fc400078e00a2 */
[----:B------:R-:W-:-:S04]  /*62e0*/  IMAD.MOV.U32 R162, RZ, RZ, R161 ;  /* 0x000000ffffa27224 */ /* 0x000fc800078e00a1 */
[----:B------:R-:W-:Y:S01]  /*62f0*/  HMMA.16816.F32.BF16 R64, R8, R14, R64 ;  /* 0x0000000e0840723c */ /* 0x000fe20000041840 */
[----:B------:R-:W-:Y:S01]  /*6300*/  MOV R161, R160 ;  /* 0x000000a000a17202 */ /* 0x000fe20000000f00 */
[----:B------:R-:W-:-:S05]  /*6310*/  IMAD.MOV.U32 R160, RZ, RZ, R159 ;  /* 0x000000ffffa07224 */ /* 0x000fca00078e009f */
[----:B------:R-:W-:Y:S02]  /*6320*/  F2FP.BF16.PACK_AB R8, R117, R184 ;  /* 0x000000b87508723e */ /* 0x000fe400000010ff */
[----:B-1----:R-:W-:Y:S02]  /*6330*/  F2FP.BF16.PACK_AB R9, R69, R61 ;  /* 0x0000003d4509723e */ /* 0x002fe400000010ff */
[----:B------:R-:W-:Y:S02]  /*6340*/  F2FP.BF16.PACK_AB R10, R106, R104 ;  /* 0x000000686a0a723e */ /* 0x000fe400000010ff */
[----:B------:R-:W-:Y:S01]  /*6350*/  F2FP.BF16.PACK_AB R11, R62, R63 ;  /* 0x0000003f3e0b723e */ /* 0x000fe200000010ff */
[----:B------:R-:W-:Y:S01]  /*6360*/  IMAD.MOV.U32 R159, RZ, RZ, R158 ;  /* 0x000000ffff9f7224 */ /* 0x000fe200078e009e */
[----:B------:R-:W-:Y:S01]  /*6370*/  MOV R158, R157 ;  /* 0x0000009d009e7202 */ /* 0x000fe20000000f00 */
[----:B------:R-:W-:Y:S01]  /*6380*/  IMAD.MOV.U32 R157, RZ, RZ, R155 ;  /* 0x000000ffff9d7224 */ /* 0x000fe200078e009b */
[----:B------:R-:W-:Y:S01]  /*6390*/  MOV R177, R166 ;  /* 0x000000a600b17202 */ /* 0x000fe20000000f00 */
[----:B------:R-:W-:-:S02]  /*63a0*/  IMAD.MOV.U32 R155, RZ, RZ, R139 ;  /* 0x000000ffff9b7224 */ /* 0x000fc400078e008b */
[----:B------:R-:W-:Y:S01]  /*63b0*/  HMMA.16816.F32.BF16 R124, R8, R24, R56 ;  /* 0x00000018087c723c */ /* 0x000fe20000041838 */
[----:B------:R1:W-:Y:S01]  /*63c0*/  MUFU.EX2 R57, R3 ;  /* 0x0000000300397308 */ /* 0x0003e20000000800 */
[----:B------:R-:W-:Y:S01]  /*63d0*/  MOV R139, R138 ;  /* 0x0000008a008b7202 */ /* 0x000fe20000000f00 */
[----:B------:R-:W-:Y:S02]  /*63e0*/  IMAD.MOV.U32 R178, RZ, RZ, R171 ;  /* 0x000000ffffb27224 */ /* 0x000fe400078e00ab */
[----:B------:R-:W-:Y:S02]  /*63f0*/  IMAD.MOV.U32 R138, RZ, RZ, R234 ;  /* 0x000000ffff8a7224 */ /* 0x000fe400078e00ea */
[----:B------:R-:W-:Y:S02]  /*6400*/  IMAD.MOV.U32 R176, RZ, RZ, R167 ;  /* 0x000000ffffb07224 */ /* 0x000fe400078e00a7 */
[----:B------:R-:W-:Y:S01]  /*6410*/  IMAD.MOV.U32 R175, RZ, RZ, R165 ;  /* 0x000000ffffaf7224 */ /* 0x000fe200078e00a5 */
[----:B------:R-:W-:Y:S01]  /*6420*/  MOV R167, R161 ;  /* 0x000000a100a77202 */ /* 0x000fe20000000f00 */
[----:B------:R-:W-:-:S02]  /*6430*/  IMAD.MOV.U32 R171, RZ, RZ, R164 ;  /* 0x000000ffffab7224 */ /* 0x000fc400078e00a4 */
[----:B-1----:R-:W-:Y:S01]  /*6440*/  FFMA.FTZ R3, R170, c[0x0][0x2d0], -R6 ;  /* 0x0000b400aa037a23 */ /* 0x002fe20000010806 */
[----:B------:R-:W-:Y:S01]  /*6450*/  MOV R170, R163 ;  /* 0x000000a300aa7202 */ /* 0x000fe20000000f00 */
[----:B------:R-:W-:Y:S01]  /*6460*/  IMAD.MOV.U32 R166, RZ, RZ, R162 ;  /* 0x000000ffffa67224 */ /* 0x000fe200078e00a2 */
[----:B------:R-:W-:Y:S01]  /*6470*/  HMMA.16816.F32.BF16 R52, R8, R26, R52 ;  /* 0x0000001a0834723c */ /* 0x000fe20000041834 */
[----:B------:R1:W-:Y:S01]  /*6480*/  MUFU.EX2 R56, R3 ;  /* 0x0000000300387308 */ /* 0x0003e20000000800 */
[----:B------:R-:W-:Y:S01]  /*6490*/  IMAD.MOV.U32 R165, RZ, RZ, R160 ;  /* 0x000000ffffa57224 */ /* 0x000fe200078e00a0 */
[----:B------:R-:W-:Y:S01]  /*64a0*/  MOV R164, R158 ;  /* 0x0000009e00a47202 */ /* 0x000fe20000000f00 */
[----:B------:R-:W-:Y:S01]  /*64b0*/  IMAD.MOV.U32 R163, RZ, RZ, R159 ;  /* 0x000000ffffa37224 */ /* 0x000fe200078e009f */
[----:B------:R-:W-:Y:S01]  /*64c0*/  MOV R160, R138 ;  /* 0x0000008a00a07202 */ /* 0x000fe20000000f00 */
[----:B------:R-:W-:Y:S01]  /*64d0*/  IMAD.MOV.U32 R161, RZ, RZ, R139 ;  /* 0x000000ffffa17224 */ /* 0x000fe200078e008b */
[----:B------:R4:W5:Y:S01]  /*64e0*/  LDL.LU R234, [R1+0x74] ;  /* 0x0000740001ea7983 */ /* 0x0009620000300800 */
[----:B------:R-:W-:-:S02]  /*64f0*/  IMAD.MOV.U32 R159, RZ, RZ, R137 ;  /* 0x000000ffff9f7224 */ /* 0x000fc400078e0089 */
[----:B------:R-:W-:Y:S02]  /*6500*/  IMAD.MOV.U32 R158, RZ, RZ, R136 ;  /* 0x000000ffff9e7224 */ /* 0x000fe400078e0088 */
[----:B------:R-:W-:Y:S01]  /*6510*/  HMMA.16816.F32.BF16 R136, R8, R20, R44 ;  /* 0x000000140888723c */ /* 0x000fe2000004182c */
[----:B-1----:R-:W-:Y:S02]  /*6520*/  FFMA.FTZ R3, R178, c[0x0][0x2d0], -R6 ;  /* 0x0000b400b2037a23 */ /* 0x002fe40000010806 */
[----:B------:R-:W-:Y:S02]  /*6530*/  IMAD.MOV.U32 R178, RZ, RZ, R177 ;  /* 0x000000ffffb27224 */ /* 0x000fe400078e00b1 */
[----:B------:R-:W-:Y:S01]  /*6540*/  IMAD.MOV.U32 R177, RZ, RZ, R176 ;  /* 0x000000ffffb17224 */ /* 0x000fe200078e00b0 */
[----:B------:R-:W-:Y:S01]  /*6550*/  MOV R176, R175 ;  /* 0x000000af00b07202 */ /* 0x000fe20000000f00 */
[----:B------:R-:W-:Y:S01]  /*6560*/  IMAD.MOV.U32 R175, RZ, RZ, R170 ;  /* 0x000000ffffaf7224 */ /* 0x000fe200078e00aa */
[----:B------:R1:W-:Y:S01]  /*6570*/  MUFU.EX2 R45, R3 ;  /* 0x00000003002d7308 */ /* 0x0003e20000000800 */
[----:B------:R-:W-:Y:S01]  /*6580*/  IMAD.MOV.U32 R170, RZ, RZ, R171 ;  /* 0x000000ffffaa7224 */ /* 0x000fe200078e00ab */
[----:B------:R-:W-:Y:S01]  /*6590*/  MOV R171, R166 ;  /* 0x000000a600ab7202 */ /* 0x000fe20000000f00 */
[----:B------:R-:W-:-:S02]  /*65a0*/  IMAD.MOV.U32 R162, RZ, RZ, R157 ;  /* 0x000000ffffa27224 */ /* 0x000fc400078e009d */
[----:B------:R-:W-:Y:S02]  /*65b0*/  IMAD.MOV.U32 R166, RZ, RZ, R167 ;  /* 0x000000ffffa67224 */ /* 0x000fe400078e00a7 */
[----:B------:R-:W-:Y:S01]  /*65c0*/  IMAD.MOV.U32 R167, RZ, RZ, R165 ;  /* 0x000000ffffa77224 */ /* 0x000fe200078e00a5 */
[----:B------:R-:W-:Y:S01]  /*65d0*/  MOV R165, R163 ;  /* 0x000000a300a57202 */ /* 0x000fe20000000f00 */
[----:B------:R-:W-:Y:S01]  /*65e0*/  IMAD.MOV.U32 R163, RZ, RZ, R164 ;  /* 0x000000ffffa37224 */ /* 0x000fe200078e00a4 */
[----:B------:R-:W-:Y:S01]  /*65f0*/  MOV R157, R233 ;  /* 0x000000e9009d7202 */ /* 0x000fe20000000f00 */
[----:B-1----:R-:W-:Y:S01]  /*6600*/  FFMA.FTZ R3, R178, c[0x0][0x2d0], -R5 ;  /* 0x0000b400b2037a23 */ /* 0x002fe20000010805 */
[C---:B------:R-:W-:Y:S01]  /*6610*/  HMMA.16816.F32.BF16 R48, R8.reuse, R12, R48 ;  /* 0x0000000c0830723c */ /* 0x040fe20000041830 */
[----:B------:R-:W-:Y:S01]  /*6620*/  IMAD.MOV.U32 R178, RZ, RZ, R177 ;  /* 0x000000ffffb27224 */ /* 0x000fe200078e00b1 */
[----:B------:R-:W-:Y:S01]  /*6630*/  MOV R177, R176 ;  /* 0x000000b000b17202 */ /* 0x000fe20000000f00 */
[----:B------:R-:W-:Y:S01]  /*6640*/  IMAD.MOV.U32 R176, RZ, RZ, R175 ;  /* 0x000000ffffb07224 */ /* 0x000fe200078e00af */
[----:B------:R-:W1:Y:S01]  /*6650*/  MUFU.EX2 R24, R4 ;  /* 0x0000000400187308 */ /* 0x000e620000000800 */
[----:B------:R-:W-:Y:S01]  /*6660*/  IMAD.MOV.U32 R175, RZ, RZ, R170 ;  /* 0x000000ffffaf7224 */ /* 0x000fe200078e00aa */
[----:B------:R-:W-:Y:S01]  /*6670*/  MOV R170, R171 ;  /* 0x000000ab00aa7202 */ /* 0x000fe20000000f00 */
[----:B------:R-:W-:Y:S01]  /*6680*/  IMAD.MOV.U32 R164, RZ, RZ, R162 ;  /* 0x000000ffffa47224 */ /* 0x000fe200078e00a2 */
[----:B------:R-:W-:Y:S01]  /*6690*/  MOV R162, R161 ;  /* 0x000000a100a27202 */ /* 0x000fe20000000f00 */
[----:B------:R-:W-:Y:S01]  /*66a0*/  IMAD.MOV.U32 R171, RZ, RZ, R166 ;  /* 0x000000ffffab7224 */ /* 0x000fe200078e00a6 */
[C---:B------:R-:W-:Y:S01]  /*66b0*/  HMMA.16816.F32.BF16 R40, R8.reuse, R22, R40 ;  /* 0x000000160828723c */ /* 0x040fe20000041828 */
[----:B------:R-:W-:Y:S01]  /*66c0*/  IMAD.MOV.U32 R166, RZ, RZ, R167 ;  /* 0x000000ffffa67224 */ /* 0x000fe200078e00a7 */
[----:B------:R-:W-:Y:S01]  /*66d0*/  MOV R167, R165 ;  /* 0x000000a500a77202 */ /* 0x000fe20000000f00 */
[----:B------:R-:W-:Y:S01]  /*66e0*/  IMAD.MOV.U32 R161, RZ, RZ, R160 ;  /* 0x000000ffffa17224 */ /* 0x000fe200078e00a0 */
[----:B------:R2:W-:Y:S01]  /*66f0*/  MUFU.EX2 R44, R3 ;  /* 0x00000003002c7308 */ /* 0x0005e20000000800 */
[----:B------:R-:W-:Y:S01]  /*6700*/  IMAD.MOV.U32 R160, RZ, RZ, R159 ;  /* 0x000000ffffa07224 */ /* 0x000fe200078e009f */
[----:B------:R-:W-:Y:S01]  /*6710*/  MOV R159, R158 ;  /* 0x0000009e009f7202 */ /* 0x000fe20000000f00 */
[----:B------:R-:W-:Y:S01]  /*6720*/  IMAD.MOV.U32 R165, RZ, RZ, R163 ;  /* 0x000000ffffa57224 */ /* 0x000fe200078e00a3 */
[----:B------:R-:W-:Y:S01]  /*6730*/  HMMA.16816.F32.BF16 R28, R8, R14, R28 ;  /* 0x0000000e081c723c */ /* 0x000fe2000004181c */
[----:B------:R-:W-:Y:S01]  /*6740*/  IMAD.MOV.U32 R163, RZ, RZ, R164 ;  /* 0x000000ffffa37224 */ /* 0x000fe200078e00a4 */
[----:B------:R-:W-:Y:S01]  /*6750*/  MOV R164, R162 ;  /* 0x000000a200a47202 */ /* 0x000fe20000000f00 */
[----:B------:R-:W-:Y:S01]  /*6760*/  IMAD.MOV.U32 R158, RZ, RZ, R157 ;  /* 0x000000ffff9e7224 */ /* 0x000fe200078e009d */
[----:B------:R4:W5:Y:S01]  /*6770*/  LDL.LU R233, [R1+0x70] ;  /* 0x0000700001e97983 */ /* 0x0009620000300800 */
[----:B------:R-:W-:-:S02]  /*6780*/  IMAD.MOV.U32 R242, RZ, RZ, R177 ;  /* 0x000000fffff27224 */ /* 0x000fc400078e00b1 */
[----:B------:R-:W-:Y:S01]  /*6790*/  IMAD.MOV.U32 R157, RZ, RZ, R156 ;  /* 0x000000ffff9d7224 */ /* 0x000fe200078e009c */
[----:B------:R-:W-:Y:S01]  /*67a0*/  MOV R156, R151 ;  /* 0x00000097009c7202 */ /* 0x000fe20000000f00 */
[----:B------:R-:W-:Y:S02]  /*67b0*/  IMAD.MOV.U32 R162, RZ, RZ, R161 ;  /* 0x000000ffffa27224 */ /* 0x000fe400078e00a1 */
[----:B--2---:R-:W-:Y:S01]  /*67c0*/  FFMA.FTZ R3, R178, c[0x0][0x2d0], -R5 ;  /* 0x0000b400b2037a23 */ /* 0x004fe20000010805 */
[----:B------:R-:W-:Y:S01]  /*67d0*/  MOV R178, R171 ;  /* 0x000000ab00b27202 */ /* 0x000fe20000000f00 */
[----:B------:R-:W-:Y:S01]  /*67e0*/  IMAD.MOV.U32 R174, RZ, RZ, R170 ;  /* 0x000000ffffae7224 */ /* 0x000fe200078e00aa */
[----:B------:R-:W-:Y:S01]  /*67f0*/  MOV R172, R176 ;  /* 0x000000b000ac7202 */ /* 0x000fe20000000f00 */
[----:B------:R-:W-:Y:S01]  /*6800*/  IMAD.MOV.U32 R161, RZ, RZ, R160 ;  /* 0x000000ffffa17224 */ /* 0x000fe200078e00a0 */
[----:B------:R-:W-:Y:S01]  /*6810*/  MOV R160, R159 ;  /* 0x0000009f00a07202 */ /* 0x000fe20000000f00 */
[----:B------:R-:W-:Y:S01]  /*6820*/  IMAD.MOV.U32 R151, RZ, RZ, R232 ;  /* 0x000000ffff977224 */ /* 0x000fe200078e00e8 */
[----:B------:R2:W-:Y:S01]  /*6830*/  MUFU.EX2 R27, R3 ;  /* 0x00000003001b7308 */ /* 0x0005e20000000800 */
[----:B------:R-:W-:-:S02]  /*6840*/  IMAD.MOV.U32 R159, RZ, RZ, R158 ;  /* 0x000000ffff9f7224 */ /* 0x000fc400078e009e */
[----:B------:R-:W-:Y:S01]  /*6850*/  IMAD.MOV.U32 R173, RZ, RZ, R175 ;  /* 0x000000ffffad7224 */ /* 0x000fe200078e00af */
[----:B------:R-:W-:Y:S01]  /*6860*/  MOV R77, R174 ;  /* 0x000000ae004d7202 */ /* 0x000fe20000000f00 */
        /* <DEDUP_REMOVED lines=8> */
[----:B--2---:R-:W-:-:S02]  /*68f0*/  FFMA.FTZ R3, R242, c[0x0][0x2d0], -R5 ;  /* 0x0000b400f2037a23 */ /* 0x004fc40000010805 */
[----:B------:R-:W-:Y:S02]  /*6900*/  IMAD.MOV.U32 R176, RZ, RZ, R167 ;  /* 0x000000ffffb07224 */ /* 0x000fe400078e00a7 */
[----:B------:R-:W-:Y:S01]  /*6910*/  IMAD.MOV.U32 R183, RZ, RZ, R172 ;  /* 0x000000ffffb77224 */ /* 0x000fe200078e00ac */
[----:B------:R2:W-:Y:S01]  /*6920*/  MUFU.EX2 R26, R3 ;  /* 0x00000003001a7308 */ /* 0x0005e20000000800 */
[----:B------:R-:W-:Y:S02]  /*6930*/  IMAD.MOV.U32 R78, RZ, RZ, R173 ;  /* 0x000000ffff4e7224 */ /* 0x000fe400078e00ad */
[----:B------:R-:W-:Y:S02]  /*6940*/  IMAD.MOV.U32 R171, RZ, RZ, R164 ;  /* 0x000000ffffab7224 */ /* 0x000fe400078e00a4 */
[----:B------:R-:W-:Y:S02]  /*6950*/  IMAD.MOV.U32 R177, RZ, RZ, R166 ;  /* 0x000000ffffb17224 */ /* 0x000fe400078e00a6 */
[----:B------:R-:W-:Y:S01]  /*6960*/  IMAD.MOV.U32 R167, RZ, RZ, R161 ;  /* 0x000000ffffa77224 */ /* 0x000fe200078e00a1 */
[----:B------:R-:W-:Y:S01]  /*6970*/  MOV R161, R156 ;  /* 0x0000009c00a17202 */ /* 0x000fe20000000f00 */
[----:B------:R-:W-:Y:S01]  /*6980*/  IMAD.MOV.U32 R165, RZ, RZ, R160 ;  /* 0x000000ffffa57224 */ /* 0x000fe200078e00a0 */
[----:B------:R-:W-:Y:S01]  /*6990*/  MOV R179, R176 ;  /* 0x000000b000b37202 */ /* 0x000fe20000000f00 */
[----:B------:R-:W-:-:S02]  /*69a0*/  IMAD.MOV.U32 R160, RZ, RZ, R151 ;  /* 0x000000ffffa07224 */ /* 0x000fc400078e0097 */
[----:B--2---:R-:W-:Y:S01]  /*69b0*/  FFMA.FTZ R3, R83, c[0x0][0x2d0], -R5 ;  /* 0x0000b40053037a23 */ /* 0x004fe20000010805 */
        /* <DEDUP_REMOVED lines=8> */
[----:B------:R-:W-:Y:S01]  /*6a40*/  MOV R172, R171 ;  /* 0x000000ab00ac7202 */ /* 0x000fe20000000f00 */
[----:B------:R-:W-:Y:S01]  /*6a50*/  IMAD.MOV.U32 R170, RZ, RZ, R163 ;  /* 0x000000ffffaa7224 */ /* 0x000fe200078e00a3 */
[----:B------:R-:W-:Y:S01]  /*6a60*/  MOV R135, R134 ;  /* 0x0000008600877202 */ /* 0x000fe20000000f00 */
[----:B------:R-:W-:-:S02]  /*6a70*/  IMAD.MOV.U32 R182, RZ, RZ, R177 ;  /* 0x000000ffffb67224 */ /* 0x000fc400078e00b1 */
[----:B------:R-:W-:Y:S02]  /*6a80*/  IMAD.MOV.U32 R183, RZ, RZ, R228 ;  /* 0x000000ffffb77224 */ /* 0x000fe400078e00e4 */
[----:B------:R-:W-:Y:S02]  /*6a90*/  IMAD.MOV.U32 R174, RZ, RZ, R167 ;  /* 0x000000ffffae7224 */ /* 0x000fe400078e00a7 */
[----:B------:R-:W-:Y:S01]  /*6aa0*/  IMAD.MOV.U32 R171, RZ, RZ, R160 ;  /* 0x000000ffffab7224 */ /* 0x000fe200078e00a0 */
[----:B------:R-:W-:Y:S01]  /*6ab0*/  MOV R160, R156 ;  /* 0x0000009c00a07202 */ /* 0x000fe20000000f00 */
[----:B------:R-:W-:Y:S02]  /*6ac0*/  IMAD.MOV.U32 R176, RZ, RZ, R164 ;  /* 0x000000ffffb07224 */ /* 0x000fe400078e00a4 */
[----:B------:R-:W-:Y:S02]  /*6ad0*/  IMAD.MOV.U32 R134, RZ, RZ, R231 ;  /* 0x000000ffff867224 */ /* 0x000fe400078e00e7 */
[----:B------:R-:W-:-:S02]  /*6ae0*/  FFMA.FTZ R6, R77, c[0x0][0x2d0], -R0 ;  /* 0x0000b4004d067a23 */ /* 0x000fc40000010800 */
[--C-:B------:R-:W-:Y:S02]  /*6af0*/  FFMA.FTZ R12, R78, c[0x0][0x2d0], -R0.reuse ;  /* 0x0000b4004e0c7a23 */ /* 0x100fe40000010800 */
[--C-:B------:R-:W-:Y:S02]  /*6b00*/  FFMA.FTZ R4, R79, c[0x0][0x2d0], -R0.reuse ;  /* 0x0000b4004f047a23 */ /* 0x100fe40000010800 */
[----:B------:R-:W-:Y:S01]  /*6b10*/  FFMA.FTZ R13, R179, c[0x0][0x2d0], -R0 ;  /* 0x0000b400b30d7a23 */ /* 0x000fe20000010800 */
[----:B------:R-:W-:Y:S01]  /*6b20*/  MOV R163, R159 ;  /* 0x0000009f00a37202 */ /* 0x000fe20000000f00 */
[----:B------:R-:W-:Y:S02]  /*6b30*/  IMAD.MOV.U32 R162, RZ, RZ, R157 ;  /* 0x000000ffffa27224 */ /* 0x000fe400078e009d */
[----:B------:R-:W-:Y:S01]  /*6b40*/  IMAD.MOV.U32 R242, RZ, RZ, R170 ;  /* 0x000000fffff27224 */ /* 0x000fe200078e00aa */
[----:B------:R3:W-:Y:S01]  /*6b50*/  MUFU.EX2 R25, R3 ;  /* 0x0000000300197308 */ /* 0x0007e20000000800 */
[----:B------:R-:W-:Y:S01]  /*6b60*/  FADD.FTZ R0, R183, R182 ;  /* 0x000000b6b7007221 */ /* 0x000fe20000010000 */
[----:B------:R-:W-:Y:S01]  /*6b70*/  MOV R86, R171 ;  /* 0x000000ab00567202 */ /* 0x000fe20000000f00 */
[----:B------:R-:W-:Y:S01]  /*6b80*/  IMAD.MOV.U32 R173, RZ, RZ, R166 ;  /* 0x000000ffffad7224 */ /* 0x000fe200078e00a6 */
[----:B------:R-:W-:Y:S01]  /*6b90*/  MOV R151, R230 ;  /* 0x000000e600977202 */ /* 0x000fe20000000f00 */
[----:B------:R-:W-:-:S02]  /*6ba0*/  IMAD.MOV.U32 R156, RZ, RZ, R148 ;  /* 0x000000ffff9c7224 */ /* 0x000fc400078e0094 */
[----:B------:R-:W-:Y:S01]  /*6bb0*/  FADD.FTZ R20, R181, R180 ;  /* 0x000000b4b5147221 */ /* 0x000fe20000010000 */
[----:B------:R-:W-:Y:S01]  /*6bc0*/  HMMA.16816.F32.BF16 R36, R8, R18, R36 ;  /* 0x000000120824723c */ /* 0x000fe20000041824 */
[----:B------:R-:W-:Y:S02]  /*6bd0*/  FFMA.FTZ R5, R83, c[0x0][0x2d0], -R7 ;  /* 0x0000b40053057a23 */ /* 0x000fe40000010807 */
[----:B------:R-:W-:Y:S01]  /*6be0*/  FADD.FTZ R22, R251, R248 ;  /* 0x000000f8fb167221 */ /* 0x000fe20000010000 */
[----:B------:R-:W-:Y:S01]  /*6bf0*/  MOV R178, R165 ;  /* 0x000000a500b27202 */ /* 0x000fe20000000f00 */
[----:B------:R-:W-:Y:S01]  /*6c00*/  IMAD.MOV.U32 R182, RZ, RZ, R174 ;  /* 0x000000ffffb67224 */ /* 0x000fe200078e00ae */
[----:B------:R4:W5:Y:S01]  /*6c10*/  LDL.LU R231, [R1+0x68] ;  /* 0x0000680001e77983 */ /* 0x0009620000300800 */
[----:B------:R-:W-:Y:S02]  /*6c20*/  IMAD.MOV.U32 R159, RZ, RZ, R135 ;  /* 0x000000ffff9f7224 */ /* 0x000fe400078e0087 */
[----:B------:R-:W-:Y:S01]  /*6c30*/  IMAD.MOV.U32 R170, RZ, RZ, R161 ;  /* 0x000000ffffaa7224 */ /* 0x000fe200078e00a1 */
[----:B------:R-:W-:Y:S01]  /*6c40*/  MOV R158, R134 ;  /* 0x00000086009e7202 */ /* 0x000fe20000000f00 */
[----:B------:R-:W-:-:S02]  /*6c50*/  IMAD.MOV.U32 R174, RZ, RZ, R176 ;  /* 0x000000ffffae7224 */ /* 0x000fc400078e00b0 */
[----:B---3--:R-:W-:Y:S01]  /*6c60*/  FFMA.FTZ R3, R119, c[0x0][0x2d0], -R7 ;  /* 0x0000b40077037a23 */ /* 0x008fe20000010807 */
[----:B------:R-:W-:Y:S01]  /*6c70*/  MOV R175, R162 ;  /* 0x000000a200af7202 */ /* 0x000fe20000000f00 */
[----:B------:R-:W-:Y:S01]  /*6c80*/  IMAD.MOV.U32 R157, RZ, RZ, R133 ;  /* 0x000000ffff9d7224 */ /* 0x000fe200078e0085 */
[----:B------:R2:W-:Y:S01]  /*6c90*/  MUFU.EX2 R15, R5 ;  /* 0x00000005000f7308 */ /* 0x0005e20000000800 */
[----:B------:R-:W-:Y:S02]  /*6ca0*/  FFMA.FTZ R7, R76, c[0x0][0x2d0], -R7 ;  /* 0x0000b4004c077a23 */ /* 0x000fe40000010807 */
[----:B------:R-:W-:Y:S02]  /*6cb0*/  FADD.FTZ R21, R242, R252 ;  /* 0x000000fcf2157221 */ /* 0x000fe40000010000 */
        /* <DEDUP_REMOVED lines=8> */
[----:B------:R-:W-:Y:S01]  /*6d40*/  IMAD.MOV.U32 R161, RZ, RZ, R157 ;  /* 0x000000ffffa17224 */ /* 0x000fe200078e009d */
[----:B------:R-:W1:Y:S01]  /*6d50*/  LDSM.16.MT88.4 R132, [R224+0x3100] ;  /* 0x00310000e084783b */ /* 0x000e620000004200 */
[----:B--2---:R-:W-:Y:S01]  /*6d60*/  FADD.FTZ R5, R174, R0 ;  /* 0x00000000ae057221 */ /* 0x004fe20000010000 */
[----:B------:R2:W-:Y:S01]  /*6d70*/  MUFU.EX2 R23, R3 ;  /* 0x0000000300177308 */ /* 0x0005e20000000800 */
[----:B------:R-:W-:Y:S01]  /*6d80*/  IMAD.MOV.U32 R159, RZ, RZ, R151 ;  /* 0x000000ffff9f7224 */ /* 0x000fe200078e0097 */
[----:B------:R-:W-:Y:S01]  /*6d90*/  LDSM.16.MT88.4 R164, [R225+0x3100] ;  /* 0x00310000e1a4783b */ /* 0x000fe20000004200 */
[----:B------:R-:W-:-:S02]  /*6da0*/  IMAD.MOV.U32 R162, RZ, RZ, R158 ;  /* 0x000000ffffa27224 */ /* 0x000fc400078e009e */
[----:B------:R-:W-:Y:S01]  /*6db0*/  FADD.FTZ R0, R76, R22 ;  /* 0x000000164c007221 */ /* 0x000fe20000010000 */
[----:B------:R-:W-:Y:S01]  /*6dc0*/  LDSM.16.MT88.4 R16, [R226+0x3100] ;  /* 0x00310000e210783b */ /* 0x000fe20000004200 */
[----:B---3--:R-:W-:Y:S01]  /*6dd0*/  FADD.FTZ R4, R86, R20 ;  /* 0x0000001456047221 */ /* 0x008fe20000010000 */
[----:B------:R3:W1:Y:S01]  /*6de0*/  MUFU.EX2 R9, R6 ;  /* 0x0000000600097308 */ /* 0x0006620000000800 */
[----:B------:R-:W-:Y:S01]  /*6df0*/  FADD.FTZ R5, R77, R5 ;  /* 0x000000054d057221 */ /* 0x000fe20000010000 */
[----:B------:R4:W5:Y:S01]  /*6e00*/  LDL.LU R230, [R1+0x64] ;  /* 0x0000640001e67983 */ /* 0x0009620000300800 */
[----:B------:R-:W-:Y:S02]  /*6e10*/  IMAD.MOV.U32 R158, RZ, RZ, R150 ;  /* 0x000000ffff9e7224 */ /* 0x000fe400078e0096 */
[----:B------:R-:W-:Y:S01]  /*6e20*/  FADD.FTZ R4, R183, R4 ;  /* 0x00000004b7047221 */ /* 0x000fe20000010000 */
[----:B------:R-:W-:Y:S01]  /*6e30*/  MOV R157, R149 ;  /* 0x00000095009d7202 */ /* 0x000fe20000000f00 */
[----:B--2---:R-:W-:Y:S01]  /*6e40*/  FADD.FTZ R3, R82, R21 ;  /* 0x0000001552037221 */ /* 0x004fe20000010000 */
[----:B------:R-:W-:Y:S01]  /*6e50*/  MOV R81, R161 ;  /* 0x000000a100517202 */ /* 0x000fe20000000f00 */
[----:B------:R-:W-:-:S02]  /*6e60*/  IMAD.MOV.U32 R169, RZ, RZ, R163 ;  /* 0x000000ffffa97224 */ /* 0x000fc400078e00a3 */
[----:B------:R-:W-:Y:S02]  /*6e70*/  IMAD.MOV.U32 R83, RZ, RZ, R159 ;  /* 0x000000ffff537224 */ /* 0x000fe400078e009f */
[----:B------:R-:W-:Y:S01]  /*6e80*/  IMAD.MOV.U32 R80, RZ, RZ, R162 ;  /* 0x000000ffff507224 */ /* 0x000fe200078e00a2 */
[----:B------:R-:W-:Y:S01]  /*6e90*/  MOV R78, R177 ;  /* 0x000000b1004e7202 */ /* 0x000fe20000000f00 */
[----:B---3--:R-:W-:Y:S01]  /*6ea0*/  FADD.FTZ R6, R154, R3 ;  /* 0x000000039a067221 */ /* 0x008fe20000010000 */
[----:B------:R-:W-:Y:S01]  /*6eb0*/  MOV R170, R158 ;  /* 0x0000009e00aa7202 */ /* 0x000fe20000000f00 */
[----:B------:R-:W-:Y:S02]  /*6ec0*/  FADD.FTZ R3, R152, R0 ;  /* 0x0000000098037221 */ /* 0x000fe40000010000 */
[----:B------:R-:W-:Y:S01]  /*6ed0*/  IMAD.MOV.U32 R79, RZ, RZ, R178 ;  /* 0x000000ffff4f7224 */ /* 0x000fe200078e00b2 */
[----:B------:R2:W-:Y:S01]  /*6ee0*/  MUFU.EX2 R14, R7 ;  /* 0x00000007000e7308 */ /* 0x0005e20000000800 */
[----:B------:R-:W-:Y:S01]  /*6ef0*/  FADD.FTZ R0, R87, R5 ;  /* 0x0000000557007221 */ /* 0x000fe20000010000 */
[----:B------:R-:W3:Y:S01]  /*6f00*/  LDSM.16.MT88.4 R148, [R227+0x3100] ;  /* 0x00310000e394783b */ /* 0x000ee20000004200 */
[----:B------:R-:W-:-:S02]  /*6f10*/  FADD.FTZ R5, R243, R4 ;  /* 0x00000004f3057221 */ /* 0x000fc40000010000 */
[----:B------:R-:W-:Y:S01]  /*6f20*/  IMAD.MOV.U32 R82, RZ, RZ, R83 ;  /* 0x000000ffff527224 */ /* 0x000fe200078e0053 */
[----:B------:R4:W5:Y:S01]  /*6f30*/  LDL.LU R229, [R1+0x60] ;  /* 0x0000600001e57983 */ /* 0x0009620000300800 */
[----:B------:R-:W-:Y:S02]  /*6f40*/  FADD.FTZ R4, R169, R6 ;  /* 0x00000006a9047221 */ /* 0x000fe40000010000 */
[----:B------:R-:W-:Y:S02]  /*6f50*/  FADD.FTZ R3, R80, R3 ;  /* 0x0000000350037221 */ /* 0x000fe40000010000 */
[----:B------:R-:W-:Y:S01]  /*6f60*/  IMAD.MOV.U32 R171, RZ, RZ, R157 ;  /* 0x000000ffffab7224 */ /* 0x000fe200078e009d */
[----:B------:R-:W-:Y:S01]  /*6f70*/  MOV R76, R79 ;  /* 0x0000004f004c7202 */ /* 0x000fe20000000f00 */
[----:B------:R-:W-:Y:S01]  /*6f80*/  FADD.FTZ R0, R81, R0 ;  /* 0x0000000051007221 */ /* 0x000fe20000010000 */
[----:B------:R-:W1:Y:S01]  /*6f90*/  MUFU.EX2 R10, R12 ;  /* 0x0000000c000a7308 */ /* 0x000e620000000800 */
[----:B------:R-:W-:Y:S01]  /*6fa0*/  FADD.FTZ R8, R246, R5 ;  /* 0x00000005f6087221 */ /* 0x000fe20000010000 */
[----:B------:R4:W5:Y:S01]  /*6fb0*/  LDL.LU R228, [R1+0x5c] ;  /* 0x00005c0001e47983 */ /* 0x0009620000300800 */
[----:B------:R-:W-:-:S02]  /*6fc0*/  IMAD.MOV.U32 R242, RZ, RZ, R172 ;  /* 0x000000fffff27224 */ /* 0x000fc400078e00ac */
[----:B------:R-:W-:Y:S02]  /*6fd0*/  IMAD.MOV.U32 R83, RZ, RZ, R78 ;  /* 0x000000ffff537224 */ /* 0x000fe400078e004e */
[----:B--2---:R-:W-:Y:S02]  /*6fe0*/  FADD.FTZ R7, R82, R4 ;  /* 0x0000000452077221 */ /* 0x004fe40000010000 */
[----:B------:R-:W-:Y:S02]  /*6ff0*/  FADD.FTZ R6, R170, R3 ;  /* 0x00000003aa067221 */ /* 0x000fe40000010000 */
[----:B------:R-:W-:Y:S01]  /*7000*/  IMAD.MOV.U32 R77, RZ, RZ, R182 ;  /* 0x000000ffff4d7224 */ /* 0x000fe200078e00b6 */
[----:B------:R-:W-:Y:S01]  /*7010*/  MOV R79, R155 ;  /* 0x0000009b004f7202 */ /* 0x000fe20000000f00 */
[----:B------:R-:W-:Y:S01]  /*7020*/  FADD.FTZ R5, R171, R0 ;  /* 0x00000000ab057221 */ /* 0x000fe20000010000 */
[----:B------:R-:W2:Y:S01]  /*7030*/  MUFU.EX2 R13, R13 ;  /* 0x0000000d000d7308 */ /* 0x000ea20000000800 */
[----:B------:R-:W-:Y:S01]  /*7040*/  FADD.FTZ R4, R249, R8 ;  /* 0x00000008f9047221 */ /* 0x000fe20000010000 */
[----:B------:R4:W5:Y:S01]  /*7050*/  LDL.LU R119, [R1+0x58] ;  /* 0x0000580001777983 */ /* 0x0009620000300800 */
[----:B------:R-:W-:-:S02]  /*7060*/  IMAD.MOV.U32 R78, RZ, RZ, R242 ;  /* 0x000000ffff4e7224 */ /* 0x000fc400078e00f2 */
[----:B------:R-:W-:Y:S02]  /*7070*/  FADD.FTZ R3, R83, R7 ;  /* 0x0000000753037221 */ /* 0x000fe40000010000 */
[----:B------:R-:W-:Y:S02]  /*7080*/  FADD.FTZ R0, R76, R6 ;  /* 0x000000064c007221 */ /* 0x000fe40000010000 */
[----:B------:R-:W-:Y:S02]  /*7090*/  IMAD.MOV.U32 R242, RZ, RZ, R153 ;  /* 0x000000fffff27224 */ /* 0x000fe400078e0099 */
[----:B------:R-:W-:Y:S02]  /*70a0*/  FADD.FTZ R6, R77, R5 ;  /* 0x000000054d067221 */ /* 0x000fe40000010000 */
[----:B------:R-:W-:Y:S02]  /*70b0*/  FADD.FTZ R4, R245, R4 ;  /* 0x00000004f5047221 */ /* 0x000fe40000010000 */
[----:B------:R-:W-:-:S02]  /*70c0*/  FADD.FTZ R5, R78, R3 ;  /* 0x000000034e057221 */ /* 0x000fc40000010000 */
[----:B------:R-:W-:Y:S02]  /*70d0*/  FADD.FTZ R3, R79, R0 ;  /* 0x000000004f037221 */ /* 0x000fe40000010000 */
[----:B------:R-:W-:Y:S02]  /*70e0*/  FADD.FTZ R0, R242, R6 ;  /* 0x00000006f2007221 */ /* 0x000fe40000010000 */
[----:B------:R-:W-:Y:S02]  /*70f0*/  FADD.FTZ R4, R215, R4 ;  /* 0x00000004d7047221 */ /* 0x000fe40000010000 */
        /* <DEDUP_REMOVED lines=62> */
[----:B-1----:R-:W-:-:S02]  /*74e0*/  FADD.FTZ R3, R24, R0 ;  /* 0x0000000018037221 */ /* 0x002fc40000010000 */
        /* <DEDUP_REMOVED lines=12> */
[----:B--2---:R-:W-:Y:S02]  /*75b0*/  FADD.FTZ R4, R13, R4 ;  /* 0x000000040d047221 */ /* 0x004fe40000010000 */
[----:B------:R-:W-:Y:S02]  /*75c0*/  FADD.FTZ R0, R25, R0 ;  /* 0x0000000019007221 */ /* 0x000fe40000010000 */
[----:B------:R-:W-:Y:S01]  /*75d0*/  FADD.FTZ R3, R45, R3 ;  /* 0x000000032d037221 */ /* 0x000fe20000010000 */
[----:B------:R4:W-:Y:S04]  /*75e0*/  STL [R1+0x1c], R5 ;  /* 0x00001c0501007387 */ /* 0x0009e80000100800 */
[----:B------:R4:W-:Y:S04]  /*75f0*/  STL [R1+0x18], R4 ;  /* 0x0000180401007387 */ /* 0x0009e80000100800 */
[----:B------:R4:W-:Y:S04]  /*7600*/  STL [R1+0x24], R0 ;  /* 0x0000240001007387 */ /* 0x0009e80000100800 */
[----:B------:R4:W-:Y:S01]  /*7610*/  STL [R1+0x20], R3 ;  /* 0x0000200301007387 */ /* 0x0009e20000100800 */
[----:B------:R-:W-:-:S02]  /*7620*/  F2FP.BF16.PACK_AB R176, R57, R60 ;  /* 0x0000003c39b0723e */ /* 0x000fc400000010ff */
[----:B------:R-:W-:Y:S02]  /*7630*/  F2FP.BF16.PACK_AB R177, R27, R44 ;  /* 0x0000002c1bb1723e */ /* 0x000fe400000010ff */
[----:B------:R-:W-:Y:S02]  /*7640*/  F2FP.BF16.PACK_AB R178, R45, R56 ;  /* 0x000000382db2723e */ /* 0x000fe400000010ff */
[----:B------:R-:W-:Y:S02]  /*7650*/  F2FP.BF16.PACK_AB R179, R25, R26 ;  /* 0x0000001a19b3723e */ /* 0x000fe400000010ff */
[----:B------:R-:W-:Y:S02]  /*7660*/  F2FP.BF16.PACK_AB R180, R23, R24 ;  /* 0x0000001817b4723e */ /* 0x000fe400000010ff */
[----:B------:R-:W-:Y:S02]  /*7670*/  F2FP.BF16.PACK_AB R181, R10, R9 ;  /* 0x000000090ab5723e */ /* 0x000fe400000010ff */
[----:B------:R-:W-:-:S02]  /*7680*/  F2FP.BF16.PACK_AB R182, R14, R15 ;  /* 0x0000000f0eb6723e */ /* 0x000fc400000010ff */
[----:B------:R-:W-:Y:S01]  /*7690*/  F2FP.BF16.PACK_AB R183, R13, R11 ;  /* 0x0000000b0db7723e */ /* 0x000fe200000010ff */
[C---:B------:R-:W-:Y:S08]  /*76a0*/  HMMA.16816.F32.BF16 R120, R176.reuse, R132, R120 ;  /* 0x00000084b078723c */ /* 0x040ff00000041878 */
[C---:B------:R-:W-:Y:S08]  /*76b0*/  HMMA.16816.F32.BF16 R128, R176.reuse, R134, R128 ;  /* 0x00000086b080723c */ /* 0x040ff00000041880 */
[C---:B---3--:R-:W-:Y:S08]  /*76c0*/  HMMA.16816.F32.BF16 R140, R176.reuse, R148, R140 ;  /* 0x00000094b08c723c */ /* 0x048ff0000004188c */
[C---:B------:R-:W-:Y:S08]  /*76d0*/  HMMA.16816.F32.BF16 R144, R176.reuse, R150, R144 ;  /* 0x00000096b090723c */ /* 0x040ff00000041890 */
[C---:B------:R-:W-:Y:S08]  /*76e0*/  HMMA.16816.F32.BF16 R156, R176.reuse, R164, R96 ;  /* 0x000000a4b09c723c */ /* 0x040ff00000041860 */
[----:B------:R-:W-:Y:S08]  /*76f0*/  HMMA.16816.F32.BF16 R160, R176, R166, R92 ;  /* 0x000000a6b0a0723c */ /* 0x000ff0000004185c */
[C---:B------:R-:W-:Y:S08]  /*7700*/  HMMA.16816.F32.BF16 R124, R180.reuse, R132, R124 ;  /* 0x00000084b47c723c */ /* 0x040ff0000004187c */
[C---:B------:R-:W-:Y:S08]  /*7710*/  HMMA.16816.F32.BF16 R136, R180.reuse, R148, R136 ;  /* 0x00000094b488723c */ /* 0x040ff00000041888 */
[----:B------:R-:W-:Y:S08]  /*7720*/  HMMA.16816.F32.BF16 R152, R180, R164, R32 ;  /* 0x000000a4b498723c */ /* 0x000ff00000041820 */
[----:B------:R-:W-:Y:S08]  /*7730*/  HMMA.16816.F32.BF16 R172, R176, R16, R88 ;  /* 0x00000010b0ac723c */ /* 0x000ff00000041858 */
[C---:B------:R-:W-:Y:S08]  /*7740*/  HMMA.16816.F32.BF16 R132, R180.reuse, R134, R52 ;  /* 0x00000086b484723c */ /* 0x040ff00000041834 */
[C---:B------:R-:W-:Y:S08]  /*7750*/  HMMA.16816.F32.BF16 R148, R180.reuse, R150, R40 ;  /* 0x00000096b494723c */ /* 0x040ff00000041828 */
[C---:B------:R-:W-:Y:S08]  /*7760*/  HMMA.16816.F32.BF16 R164, R180.reuse, R166, R36 ;  /* 0x000000a6b4a4723c */ /* 0x040ff00000041824 */
[----:B------:R-:W-:Y:S08]  /*7770*/  HMMA.16816.F32.BF16 R168, R180, R16, R48 ;  /* 0x00000010b4a8723c */ /* 0x000ff00000041830 */
[-C--:B------:R-:W-:Y:S08]  /*7780*/  HMMA.16816.F32.BF16 R176, R176, R18.reuse, R64 ;  /* 0x00000012b0b0723c */ /* 0x080ff00000041840 */
[----:B------:R-:W-:Y:S01]  /*7790*/  HMMA.16816.F32.BF16 R180, R180, R18, R28 ;  /* 0x00000012b4b4723c */ /* 0x000fe2000004181c */
[----:B------:R-:W-:Y:S07]  /*77a0*/  @!P1 BRA `(.L_x_2) ;  /* 0x0000566000009947 */ /* 0x000fee0003800000 */
[----:B----4-:R-:W2:Y:S01]  /*77b0*/  LDL.LU R242, [R1] ;  /* 0x0000000001f27983 */ /* 0x010ea20000300800 */
[----:B------:R-:W-:Y:S01]  /*77c0*/  UMOV UR6, 0x5 ;  /* 0x0000000500067882 */ /* 0x000fe20000000000 */
[----:B------:R-:W-:Y:S01]  /*77d0*/  IMAD.MOV.U32 R116, RZ, RZ, R70 ;  /* 0x000000ffff747224 */ /* 0x000fe200078e0046 */
[----:B------:R-:W-:Y:S01]  /*77e0*/  ULDC.64 UR4, c[0x0][0x208] ;  /* 0x0000820000047ab9 */ /* 0x000fe20000000a00 */
[----:B------:R-:W-:Y:S01]  /*77f0*/  IMAD.MOV.U32 R3, RZ, RZ, R71 ;  /* 0x000000ffff037224 */ /* 0x000fe200078e0047 */
[----:B------:R-:W-:Y:S01]  /*7800*/  MOV R118, R2 ;  /* 0x0000000200767202 */ /* 0x000fe20000000f00 */
[----:B------:R-:W-:Y:S01]  /*7810*/  USHF.L.U64.HI UR5, UR4, UR6, UR5 ;  /* 0x0000000604057299 */ /* 0x000fe20008010205 */
[----:B------:R-:W-:Y:S01]  /*7820*/  MOV R117, R68 ;  /* 0x0000004400757202 */ /* 0x000fe20000000f00 */
[----:B------:R-:W-:Y:S01]  /*7830*/  USHF.L.U32 UR4, UR4, 0x5, URZ ;  /* 0x0000000504047899 */ /* 0x000fe2000800063f */
[----:B--2---:R-:W-:-:S07]  /*7840*/  IADD3 R242, R242, -0x2, RZ ;  /* 0xfffffffef2f27810 */ /* 0x004fce0007ffe0ff */
[----:B------:R-:W2:Y:S04]  /*7850*/  LDL.LU.64 R76, [R1+0x8] ;  /* 0x00000800014c7983 */ /* 0x000ea80000300a00 */
[----:B------:R-:W3:Y:S04]  /*7860*/  LDL.LU.64 R78, [R1+0x10] ;  /* 0x00001000014e7983 */ /* 0x000ee80000300a00 */
[----:B------:R-:W4:Y:S01]  /*7870*/  LDL R83, [R1+0x28] ;  /* 0x0000280001537983 */ /* 0x000f220000100800 */
[----:B--2---:R-:W-:-:S02]  /*7880*/  MOV R5, R77 ;  /* 0x0000004d00057202 */ /* 0x004fc40000000f00 */
[----:B---3--:R-:W-:Y:S02]  /*7890*/  MOV R4, R78 ;  /* 0x0000004e00047202 */ /* 0x008fe40000000f00 */
[----:B----4-:R-:W-:-:S03]  /*78a0*/  SHF.L.U32 R241, R83, 0x1, RZ ;  /* 0x0000000153f17819 */ /* 0x010fc600000006ff */
[----:B------:R1:W-:Y:S04]  /*78b0*/  STL.64 [R1+0x38], R4 ;  /* 0x0000380401007387 */ /* 0x0003e80000100a00 */
.L_x_3:
[----:B--2---:R-:W2:Y:S01]  /*78c0*/  LDL.64 R72, [R1+0x38] ;  /* 0x0000380001487983 */ /* 0x004ea20000100a00 */
[----:B------:R-:W-:Y:S04]  /*78d0*/  DEPBAR.LE SB0, 0x0 ;  /* 0x000080000000791a */ /* 0x000fe80000000000 */
[----:B------:R-:W-:Y:S01]  /*78e0*/  SHF.R.S32.HI R0, RZ, 0x1f, R242 ;  /* 0x0000001fff007819 */ /* 0x000fe200000114f2 */
[----:B------:R-:W-:Y:S01]  /*78f0*/  BAR.SYNC.DEFER_BLOCKING 0x0 ;  /* 0x0000000000007b1d */ /* 0x000fe20000010000 */
[----:B------:R-:W-:Y:S04]  /*7900*/  IMAD.WIDE.U32 R84, R242, c[0x0][0x208], RZ ;  /* 0x00008200f2547a25 */ /* 0x000fe800078e00ff */
[----:B------:R-:W-:Y:S03]  /*7910*/  IMAD R0, R0, c[0x0][0x208], RZ ;  /* 0x0000820000007a24 */ /* 0x000fe600078e02ff */
[----:B-----5:R-:W-:Y:S01]  /*7920*/  STL [R1+0x58], R230 ;  /* 0x000058e601007387 */ /* 0x020fe20000100800 */
[----:B------:R-:W-:Y:S03]  /*7930*/  IMAD R0, R242, c[0x0][0x20c], R0 ;  /* 0x00008300f2007a24 */ /* 0x000fe600078e0200 */
[----:B------:R-:W-:Y:S02]  /*7940*/  STL [R1+0x5c], R119 ;  /* 0x00005c7701007387 */ /* 0x000fe40000100800 */
[----:B------:R-:W-:Y:S02]  /*7950*/  IADD3 R0, R85, R0, RZ ;  /* 0x0000000055007210 */ /* 0x000fe40007ffe0ff */
[----:B------:R-:W-:Y:S03]  /*7960*/  STL [R1+0x60], R234 ;  /* 0x000060ea01007387 */ /* 0x000fe60000100800 */
[----:B------:R-:W-:Y:S01]  /*7970*/  IMAD R0, R0, 0x70, RZ ;  /* 0x0000007000007824 */ /* 0x000fe200078e02ff */
[----:B------:R-:W-:Y:S04]  /*7980*/  STL [R1+0x64], R233 ;  /* 0x000064e901007387 */ /* 0x000fe80000100800 */
[----:B------:R-:W-:Y:S08]  /*7990*/  LDSM.16.M88.4 R112, [R230+0x7100] ;  /* 0x00710000e670783b */ /* 0x000ff00000000200 */
[----:B------:R-:W3:Y:S08]  /*79a0*/  LDSM.16.M88.4 R16, [R119+0x3900] ;  /* 0x003900007710783b */ /* 0x000ef00000000200 */
[----:B------:R-:W4:Y:S08]  /*79b0*/  LDSM.16.M88.4 R108, [R230+0x9100] ;  /* 0x00910000e66c783b */ /* 0x000f300000000200 */
[----:B------:R-:W1:Y:S08]  /*79c0*/  LDSM.16.M88.4 R32, [R119+0x4100] ;  /* 0x004100007720783b */ /* 0x000e700000000200 */
[----:B------:R-:W1:Y:S08]  /*79d0*/  LDSM.16.M88.4 R48, [R119+0x4900] ;  /* 0x004900007730783b */ /* 0x000e700000000200 */
[----:B------:R-:W1:Y:S08]  /*79e0*/  LDSM.16.M88.4 R64, [R119+0x5100] ;  /* 0x005100007740783b */ /* 0x000e700000000200 */
[----:B------:R-:W1:Y:S08]  /*79f0*/  LDSM.16.M88.4 R80, [R119+0x5900] ;  /* 0x005900007750783b */ /* 0x000e700000000200 */
[----:B------:R-:W1:Y:S08]  /*7a00*/  LDSM.16.M88.4 R96, [R119+0x6100] ;  /* 0x006100007760783b */ /* 0x000e700000000200 */
[----:B------:R-:W1:Y:S08]  /*7a10*/  LDSM.16.M88.4 R184, [R119+0x6900] ;  /* 0x0069000077b8783b */ /* 0x000e700000000200 */
[----:B------:R-:W-:Y:S08]  /*7a20*/  LDSM.16.M88.4 R188, [R233+0x7100] ;  /* 0x00710000e9bc783b */ /* 0x000ff00000000200 */
[----:B------:R-:W1:Y:S08]  /*7a30*/  LDSM.16.M88.4 R192, [R234] ;  /* 0x00000000eac0783b */ /* 0x000e700000000200 */
[----:B------:R-:W1:Y:S08]  /*7a40*/  LDSM.16.M88.4 R196, [R233+0x9100] ;  /* 0x00910000e9c4783b */ /* 0x000e700000000200 */
[----:B------:R-:W1:Y:S08]  /*7a50*/  LDSM.16.M88.4 R200, [R240] ;  /* 0x00000000f0c8783b */ /* 0x000e700000000200 */
[----:B------:R-:W1:Y:S08]  /*7a60*/  LDSM.16.M88.4 R204, [R239] ;  /* 0x00000000efcc783b */ /* 0x000e700000000200 */
[----:B------:R-:W1:Y:S08]  /*7a70*/  LDSM.16.M88.4 R208, [R238] ;  /* 0x00000000eed0783b */ /* 0x000e700000000200 */
[----:B------:R-:W1:Y:S08]  /*7a80*/  LDSM.16.M88.4 R212, [R237] ;  /* 0x00000000edd4783b */ /* 0x000e700000000200 */
[----:B------:R-:W1:Y:S08]  /*7a90*/  LDSM.16.M88.4 R216, [R236] ;  /* 0x00000000ecd8783b */ /* 0x000e700000000200 */
[----:B------:R-:W1:Y:S08]  /*7aa0*/  LDSM.16.M88.4 R220, [R235] ;  /* 0x00000000ebdc783b */ /* 0x000e700000000200 */
[----:B------:R-:W-:Y:S01]  /*7ab0*/  STL [R1+0x68], R240 ;  /* 0x000068f001007387 */ /* 0x000fe20000100800 */
[----:B--2---:R-:W-:Y:S01]  /*7ac0*/  IMAD.WIDE.U32 R84, R84, 0x70, R72 ;  /* 0x0000007054547825 */ /* 0x004fe200078e0048 */
[-C--:B-1-3--:R-:W-:Y:S04]  /*7ad0*/  HMMA.16816.F32.BF16 R4, R112, R16.reuse, RZ ;  /* 0x000000107004723c */ /* 0x08afe800000418ff */
[C---:B------:R-:W-:Y:S02]  /*7ae0*/  LEA R90, P1, R84.reuse, c[0x0][0x1f8], 0x1 ;  /* 0x00007e00545a7a11 */ /* 0x040fe400078208ff */
[----:B------:R-:W-:Y:S02]  /*7af0*/  IADD3 R0, R85, R0, RZ ;  /* 0x0000000055007210 */ /* 0x000fe40007ffe0ff */
[C---:B----4-:R-:W-:Y:S04]  /*7b00*/  HMMA.16816.F32.BF16 R8, R108.reuse, R16, RZ ;  /* 0x000000106c08723c */ /* 0x050fe800000418ff */
[----:B------:R-:W-:Y:S02]  /*7b10*/  LEA.HI.X R91, R84, c[0x0][0x1fc], R0, 0x1, P1 ;  /* 0x00007f00545b7a11 */ /* 0x000fe400008f0c00 */
[----:B------:R-:W-:Y:S02]  /*7b20*/  IADD3 R88, P1, R90, UR4, RZ ;  /* 0x000000045a587c10 */ /* 0x000fe4000ff3e0ff */
[-C--:B------:R-:W-:Y:S01]  /*7b30*/  HMMA.16816.F32.BF16 R12, R108, R18.reuse, RZ ;  /* 0x000000126c0c723c */ /* 0x080fe200000418ff */
[----:B------:R-:W-:Y:S01]  /*7b40*/  @!PT LDS RZ, [RZ] ;  /* 0x00000000fffff984 */ /* 0x000fe20000000800 */
[----:B------:R-:W-:Y:S01]  /*7b50*/  @!PT LDS RZ, [RZ] ;  /* 0x00000000fffff984 */ /* 0x000fe20000000800 */
[----:B------:R-:W-:Y:S01]  /*7b60*/  @!PT LDS RZ, [RZ] ;  /* 0x00000000fffff984 */ /* 0x000fe20000000800 */
[----:B------:R1:W-:Y:S03]  /*7b70*/  LDGSTS.E.BYPASS.LTC128B.128 [R241+0x100], [R90.64], !P0 ;  /* 0x001000005af17fae */ /* 0x0003e6000c101d48 */
[----:B------:R-:W-:Y:S02]  /*7b80*/  IADD3.X R89, R91, UR5, RZ, P1, !PT ;  /* 0x000000055b597c10 */ /* 0x000fe40008ffe4ff */
[----:B------:R-:W-:Y:S02]  /*7b90*/  IADD3 R94, P2, R88, UR4, RZ ;  /* 0x00000004585e7c10 */ /* 0x000fe4000ff5e0ff */
[C---:B------:R-:W-:Y:S01]  /*7ba0*/  HMMA.16816.F32.BF16 R16, R112.reuse, R18, RZ ;  /* 0x000000127010723c */ /* 0x040fe200000418ff */
[----:B------:R1:W-:Y:S03]  /*7bb0*/  LDGSTS.E.BYPASS.LTC128B.128 [R241+0x900], [R88.64], !P0 ;  /* 0x0090000058f17fae */ /* 0x0003e6000c101d48 */
[----:B------:R-:W-:Y:S02]  /*7bc0*/  IADD3.X R95, R89, UR5, RZ, P2, !PT ;  /* 0x00000005595f7c10 */ /* 0x000fe400097fe4ff */
[----:B------:R-:W-:Y:S02]  /*7bd0*/  IADD3 R92, P1, R94, UR4, RZ ;  /* 0x000000045e5c7c10 */ /* 0x000fe4000ff3e0ff */
[-C--:B------:R-:W-:Y:S01]  /*7be0*/  HMMA.16816.F32.BF16 R20, R112, R32.reuse, RZ ;  /* 0x000000207014723c */ /* 0x080fe200000418ff */
        /* <DEDUP_REMOVED lines=9> */
[----:B------:R-:W-:Y:S04]  /*7c80*/  IADD3.X R103, R101, UR5, RZ, P1, !PT ;  /* 0x0000000565677c10 */ /* 0x000fe80008ffe4ff */
[C---:B------:R-:W-:Y:S01]  /*7c90*/  HMMA.16816.F32.BF16 R32, R112.reuse, R34, RZ ;  /* 0x000000227020723c */ /* 0x040fe200000418ff */
[----:B------:R4:W-:Y:S07]  /*7ca0*/  LDGSTS.E.BYPASS.LTC128B.128 [R241+0x2900], [R102.64], !P0 ;  /* 0x0290000066f17fae */ /* 0x0009ee000c101d48 */
[-C--:B------:R-:W-:Y:S08]  /*7cb0*/  HMMA.16816.F32.BF16 R36, R112, R48.reuse, RZ ;  /* 0x000000307024723c */ /* 0x080ff000000418ff */
[C---:B------:R-:W-:Y:S04]  /*7cc0*/  HMMA.16816.F32.BF16 R40, R108.reuse, R48, RZ ;  /* 0x000000306c28723c */ /* 0x040fe800000418ff */
[----:B---3--:R-:W-:Y:S04]  /*7cd0*/  IADD3 R100, P1, R102, UR4, RZ ;  /* 0x0000000466647c10 */ /* 0x008fe8000ff3e0ff */
[-C--:B------:R-:W-:Y:S01]  /*7ce0*/  HMMA.16816.F32.BF16 R44, R108, R50.reuse, RZ ;  /* 0x000000326c2c723c */ /* 0x080fe200000418ff */
[----:B------:R-:W-:Y:S02]  /*7cf0*/  IADD3.X R101, R103, UR5, RZ, P1, !PT ;  /* 0x0000000567657c10 */ /* 0x000fe40008ffe4ff */
[C---:B------:R-:W-:Y:S02]  /*7d00*/  ISETP.GT.AND P1, PT, R242.reuse, RZ, PT ;  /* 0x000000fff200720c */ /* 0x040fe40003f24270 */
[----:B------:R-:W-:Y:S01]  /*7d10*/  IADD3 R242, R242, -0x1, RZ ;  /* 0xfffffffff2f27810 */ /* 0x000fe20007ffe0ff */
[----:B------:R4:W-:Y:S02]  /*7d20*/  LDGSTS.E.BYPASS.LTC128B.128 [R241+0x3100], [R100.64], !P0 ;  /* 0x0310000064f17fae */ /* 0x0009e4000c101d48 */
[C---:B------:R-:W-:Y:S06]  /*7d30*/  HMMA.16816.F32.BF16 R48, R112.reuse, R50, RZ ;  /* 0x000000327030723c */ /* 0x040fec00000418ff */
[----:B------:R-:W0:Y:S02]  /*7d40*/  LDGDEPBAR ;  /* 0x00000000000079af */ /* 0x000e240000000000 */
[-C--:B------:R-:W-:Y:S08]  /*7d50*/  HMMA.16816.F32.BF16 R52, R112, R64.reuse, RZ ;  /* 0x000000407034723c */ /* 0x080ff000000418ff */
[C---:B------:R-:W-:Y:S08]  /*7d60*/  HMMA.16816.F32.BF16 R56, R108.reuse, R64, RZ ;  /* 0x000000406c38723c */ /* 0x040ff000000418ff */
[-C--:B------:R-:W-:Y:S08]  /*7d70*/  HMMA.16816.F32.BF16 R60, R108, R66.reuse, RZ ;  /* 0x000000426c3c723c */ /* 0x080ff000000418ff */
[C---:B------:R-:W-:Y:S08]  /*7d80*/  HMMA.16816.F32.BF16 R64, R112.reuse, R66, RZ ;  /* 0x000000427040723c */ /* 0x040ff000000418ff */
[-C--:B------:R-:W-:Y:S08]  /*7d90*/  HMMA.16816.F32.BF16 R68, R112, R80.reuse, RZ ;  /* 0x000000507044723c */ /* 0x080ff000000418ff */
[C---:B------:R-:W-:Y:S08]  /*7da0*/  HMMA.16816.F32.BF16 R72, R108.reuse, R80, RZ ;  /* 0x000000506c48723c */ /* 0x040ff000000418ff */
[-C--:B------:R-:W-:Y:S08]  /*7db0*/  HMMA.16816.F32.BF16 R76, R108, R82.reuse, RZ ;  /* 0x000000526c4c723c */ /* 0x080ff000000418ff */
[C---:B------:R-:W-:Y:S08]  /*7dc0*/  HMMA.16816.F32.BF16 R80, R112.reuse, R82, RZ ;  /* 0x000000527050723c */ /* 0x040ff000000418ff */
[-C--:B------:R-:W-:Y:S08]  /*7dd0*/  HMMA.16816.F32.BF16 R84, R112, R96.reuse, RZ ;  /* 0x000000607054723c */ /* 0x080ff000000418ff */
[C---:B-1----:R-:W-:Y:S08]  /*7de0*/  HMMA.16816.F32.BF16 R88, R108.reuse, R96, RZ ;  /* 0x000000606c58723c */ /* 0x042ff000000418ff */
[-C--:B--2---:R-:W-:Y:S08]  /*7df0*/  HMMA.16816.F32.BF16 R92, R108, R98.reuse, RZ ;  /* 0x000000626c5c723c */ /* 0x084ff000000418ff */
[C---:B------:R-:W-:Y:S08]  /*7e00*/  HMMA.16816.F32.BF16 R96, R112.reuse, R98, RZ ;  /* 0x000000627060723c */ /* 0x040ff000000418ff */
[-C--:B----4-:R-:W-:Y:S08]  /*7e10*/  HMMA.16816.F32.BF16 R100, R112, R184.reuse, RZ ;  /* 0x000000b87064723c */ /* 0x090ff000000418ff */
[C---:B------:R-:W-:Y:S08]  /*7e20*/  HMMA.16816.F32.BF16 R104, R108.reuse, R184, RZ ;  /* 0x000000b86c68723c */ /* 0x040ff000000418ff */
[-C--:B------:R-:W-:Y:S08]  /*7e30*/  HMMA.16816.F32.BF16 R108, R108, R186.reuse, RZ ;  /* 0x000000ba6c6c723c */ /* 0x080ff000000418ff */
[----:B------:R-:W-:Y:S01]  /*7e40*/  HMMA.16816.F32.BF16 R112, R112, R186, RZ ;  /* 0x000000ba7070723c */ /* 0x000fe200000418ff */
[----:B------:R-:W-:Y:S07]  /*7e50*/  LDSM.16.M88.4 R184, [R231+0x7100] ;  /* 0x00710000e7b8783b */ /* 0x000fee0000000200 */
[-C--:B------:R-:W-:Y:S08]  /*7e60*/  HMMA.16816.F32.BF16 R4, R188, R192.reuse, R4 ;  /* 0x000000c0bc04723c */ /* 0x080ff00000041804 */
[C---:B------:R-:W-:Y:S08]  /*7e70*/  HMMA.16816.F32.BF16 R8, R196.reuse, R192, R8 ;  /* 0x000000c0c408723c */ /* 0x040ff00000041808 */
[-C--:B------:R-:W-:Y:S08]  /*7e80*/  HMMA.16816.F32.BF16 R12, R196, R194.reuse, R12 ;  /* 0x000000c2c40c723c */ /* 0x080ff0000004180c */
[C---:B------:R-:W-:Y:S01]  /*7e90*/  HMMA.16816.F32.BF16 R16, R188.reuse, R194, R16 ;  /* 0x000000c2bc10723c */ /* 0x040fe20000041810 */
[----:B------:R-:W1:Y:S07]  /*7ea0*/  LDSM.16.M88.4 R192, [R229+0x3900] ;  /* 0x00390000e5c0783b */ /* 0x000e6e0000000200 */
[-C--:B------:R-:W-:Y:S08]  /*7eb0*/  HMMA.16816.F32.BF16 R20, R188, R200.reuse, R20 ;  /* 0x000000c8bc14723c */ /* 0x080ff00000041814 */
[C---:B------:R-:W-:Y:S08]  /*7ec0*/  HMMA.16816.F32.BF16 R24, R196.reuse, R200, R24 ;  /* 0x000000c8c418723c */ /* 0x040ff00000041818 */
[-C--:B------:R-:W-:Y:S08]  /*7ed0*/  HMMA.16816.F32.BF16 R28, R196, R202.reuse, R28 ;  /* 0x000000cac41c723c */ /* 0x080ff0000004181c */
[C---:B------:R-:W-:Y:S01]  /*7ee0*/  HMMA.16816.F32.BF16 R32, R188.reuse, R202, R32 ;  /* 0x000000cabc20723c */ /* 0x040fe20000041820 */
[----:B------:R-:W2:Y:S07]  /*7ef0*/  LDSM.16.M88.4 R200, [R231+0x9100] ;  /* 0x00910000e7c8783b */ /* 0x000eae0000000200 */
[-C--:B------:R-:W-:Y:S08]  /*7f00*/  HMMA.16816.F32.BF16 R36, R188, R204.reuse, R36 ;  /* 0x000000ccbc24723c */ /* 0x080ff00000041824 */
[C---:B------:R-:W-:Y:S08]  /*7f10*/  HMMA.16816.F32.BF16 R40, R196.reuse, R204, R40 ;  /* 0x000000ccc428723c */ /* 0x040ff00000041828 */
[-C--:B------:R-:W-:Y:S08]  /*7f20*/  HMMA.16816.F32.BF16 R44, R196, R206.reuse, R44 ;  /* 0x000000cec42c723c */ /* 0x080ff0000004182c */
[C---:B------:R-:W-:Y:S01]  /*7f30*/  HMMA.16816.F32.BF16 R48, R188.reuse, R206, R48 ;  /* 0x000000cebc30723c */ /* 0x040fe20000041830 */
[----:B------:R-:W3:Y:S07]  /*7f40*/  LDSM.16.M88.4 R204, [R229+0x4100] ;  /* 0x00410000e5cc783b */ /* 0x000eee0000000200 */
[-C--:B------:R-:W-:Y:S08]  /*7f50*/  HMMA.16816.F32.BF16 R52, R188, R208.reuse, R52 ;  /* 0x000000d0bc34723c */ /* 0x080ff00000041834 */
[C---:B------:R-:W-:Y:S08]  /*7f60*/  HMMA.16816.F32.BF16 R56, R196.reuse, R208, R56 ;  /* 0x000000d0c438723c */ /* 0x040ff00000041838 */
[-C--:B------:R-:W-:Y:S08]  /*7f70*/  HMMA.16816.F32.BF16 R60, R196, R210.reuse, R60 ;  /* 0x000000d2c43c723c */ /* 0x080ff0000004183c */
[C---:B------:R-:W-:Y:S01]  /*7f80*/  HMMA.16816.F32.BF16 R64, R188.reuse, R210, R64 ;  /* 0x000000d2bc40723c */ /* 0x040fe20000041840 */
[----:B------:R-:W4:Y:S07]  /*7f90*/  LDSM.16.M88.4 R208, [R229+0x4900] ;  /* 0x00490000e5d0783b */ /* 0x000f2e0000000200 */
[-C--:B------:R-:W-:Y:S08]  /*7fa0*/  HMMA.16816.F32.BF16 R68, R188, R212.reuse, R68 ;  /* 0x000000d4bc44723c */ /* 0x080ff00000041844 */
[C---:B------:R-:W-:Y:S08]  /*7fb0*/  HMMA.16816.F32.BF16 R72, R196.reuse, R212, R72 ;  /* 0x000000d4c448723c */ /* 0x040ff00000041848 */
[-C--:B------:R-:W-:Y:S08]  /*7fc0*/  HMMA.16816.F32.BF16 R76, R196, R214.reuse, R76 ;  /* 0x000000d6c44c723c */ /* 0x080ff0000004184c */
[C---:B------:R-:W-:Y:S01]  /*7fd0*/  HMMA.16816.F32.BF16 R80, R188.reuse, R214, R80 ;  /* 0x000000d6bc50723c */ /* 0x040fe20000041850 */
[----:B------:R-:W-:Y:S07]  /*7fe0*/  LDSM.16.M88.4 R212, [R232+0x7100] ;  /* 0x00710000e8d4783b */ /* 0x000fee0000000200 */
[-C--:B------:R-:W-:Y:S08]  /*7ff0*/  HMMA.16816.F32.BF16 R84, R188, R216.reuse, R84 ;  /* 0x000000d8bc54723c */ /* 0x080ff00000041854 */
[C---:B------:R-:W-:Y:S08]  /*8000*/  HMMA.16816.F32.BF16 R88, R196.reuse, R216, R88 ;  /* 0x000000d8c458723c */ /* 0x040ff00000041858 */
[-C--:B------:R-:W-:Y:S08]  /*8010*/  HMMA.16816.F32.BF16 R92, R196, R218.reuse, R92 ;  /* 0x000000dac45c723c */ /* 0x080ff0000004185c */
[C---:B------:R-:W-:Y:S01]  /*8020*/  HMMA.16816.F32.BF16 R96, R188.reuse, R218, R96 ;  /* 0x000000dabc60723c */ /* 0x040fe20000041860 */
[----:B------:R-:W-:Y:S07]  /*8030*/  LDSM.16.M88.4 R216, [R228] ;  /* 0x00000000e4d8783b */ /* 0x000fee0000000200 */
[-C--:B------:R-:W-:Y:S08]  /*8040*/  HMMA.16816.F32.BF16 R100, R188, R220.reuse, R100 ;  /* 0x000000dcbc64723c */ /* 0x080ff00000041864 */
[C---:B------:R-:W-:Y:S08]  /*8050*/  HMMA.16816.F32.BF16 R104, R196.reuse, R220, R104 ;  /* 0x000000dcc468723c */ /* 0x040ff00000041868 */
[-C--:B------:R-:W-:Y:S01]  /*8060*/  HMMA.16816.F32.BF16 R108, R196, R222.reuse, R108 ;  /* 0x000000dec46c723c */ /* 0x080fe2000004186c */
[----:B------:R-:W-:Y:S07]  /*8070*/  LDSM.16.M88.4 R196, [R229+0x6100] ;  /* 0x00610000e5c4783b */ /* 0x000fee0000000200 */
[----:B------:R-:W-:Y:S01]  /*8080*/  HMMA.16816.F32.BF16 R112, R188, R222, R112 ;  /* 0x000000debc70723c */ /* 0x000fe20000041870 */
[----:B------:R-:W4:Y:S07]  /*8090*/  LDSM.16.M88.4 R188, [R229+0x5100] ;  /* 0x00510000e5bc783b */ /* 0x000f2e0000000200 */
[-C--:B-1----:R-:W-:Y:S08]  /*80a0*/  HMMA.16816.F32.BF16 R4, R184, R192.reuse, R4 ;  /* 0x000000c0b804723c */ /* 0x082ff00000041804 */
[C---:B--2---:R-:W-:Y:S08]  /*80b0*/  HMMA.16816.F32.BF16 R8, R200.reuse, R192, R8 ;  /* 0x000000c0c808723c */ /* 0x044ff00000041808 */
[-C--:B------:R-:W-:Y:S08]  /*80c0*/  HMMA.16816.F32.BF16 R12, R200, R194.reuse, R12 ;  /* 0x000000c2c80c723c */ /* 0x080ff0000004180c */
[C---:B------:R-:W-:Y:S01]  /*80d0*/  HMMA.16816.F32.BF16 R16, R184.reuse, R194, R16 ;  /* 0x000000c2b810723c */ /* 0x040fe20000041810 */
[----:B------:R-:W1:Y:S07]  /*80e0*/  LDSM.16.M88.4 R192, [R229+0x5900] ;  /* 0x00590000e5c0783b */ /* 0x000e6e0000000200 */
[-C--:B---3--:R-:W-:Y:S08]  /*80f0*/  HMMA.16816.F32.BF16 R20, R184, R204.reuse, R20 ;  /* 0x000000ccb814723c */ /* 0x088ff00000041814 */
[C---:B------:R-:W-:Y:S08]  /*8100*/  HMMA.16816.F32.BF16 R24, R200.reuse, R204, R24 ;  /* 0x000000ccc818723c */ /* 0x040ff00000041818 */
[-C--:B------:R-:W-:Y:S08]  /*8110*/  HMMA.16816.F32.BF16 R28, R200, R206.reuse, R28 ;  /* 0x000000cec81c723c */ /* 0x080ff0000004181c */
[C---:B------:R-:W-:Y:S01]  /*8120*/  HMMA.16816.F32.BF16 R32, R184.reuse, R206, R32 ;  /* 0x000000ceb820723c */ /* 0x040fe20000041820 */
[----:B------:R-:W2:Y:S07]  /*8130*/  LDSM.16.M88.4 R204, [R229+0x6900] ;  /* 0x00690000e5cc783b */ /* 0x000eae0000000200 */
[-C--:B----4-:R-:W-:Y:S08]  /*8140*/  HMMA.16816.F32.BF16 R36, R184, R208.reuse, R36 ;  /* 0x000000d0b824723c */ /* 0x090ff00000041824 */
[C---:B------:R-:W-:Y:S08]  /*8150*/  HMMA.16816.F32.BF16 R40, R200.reuse, R208, R40 ;  /* 0x000000d0c828723c */ /* 0x040ff00000041828 */
[-C--:B------:R-:W-:Y:S08]  /*8160*/  HMMA.16816.F32.BF16 R44, R200, R210.reuse, R44 ;  /* 0x000000d2c82c723c */ /* 0x080ff0000004182c */
[C---:B------:R-:W-:Y:S08]  /*8170*/  HMMA.16816.F32.BF16 R48, R184.reuse, R210, R48 ;  /* 0x000000d2b830723c */ /* 0x040ff00000041830 */
[-C--:B------:R-:W-:Y:S08]  /*8180*/  HMMA.16816.F32.BF16 R52, R184, R188.reuse, R52 ;  /* 0x000000bcb834723c */ /* 0x080ff00000041834 */
[C---:B------:R-:W-:Y:S08]  /*8190*/  HMMA.16816.F32.BF16 R56, R200.reuse, R188, R56 ;  /* 0x000000bcc838723c */ /* 0x040ff00000041838 */
[-C--:B------:R-:W-:Y:S08]  /*81a0*/  HMMA.16816.F32.BF16 R60, R200, R190.reuse, R60 ;  /* 0x000000bec83c723c */ /* 0x080ff0000004183c */
[C---:B------:R-:W-:Y:S01]  /*81b0*/  HMMA.16816.F32.BF16 R64, R184.reuse, R190, R64 ;  /* 0x000000beb840723c */ /* 0x040fe20000041840 */
[----:B------:R-:W3:Y:S07]  /*81c0*/  LDSM.16.M88.4 R188, [R232+0x9100] ;  /* 0x00910000e8bc783b */ /* 0x000eee0000000200 */
[-C--:B-1----:R-:W-:Y:S08]  /*81d0*/  HMMA.16816.F32.BF16 R68, R184, R192.reuse, R68 ;  /* 0x000000c0b844723c */ /* 0x082ff00000041844 */
[C---:B------:R-:W-:Y:S08]  /*81e0*/  HMMA.16816.F32.BF16 R72, R200.reuse, R192, R72 ;  /* 0x000000c0c848723c */ /* 0x040ff00000041848 */
[-C--:B------:R-:W-:Y:S08]  /*81f0*/  HMMA.16816.F32.BF16 R76, R200, R194.reuse, R76 ;  /* 0x000000c2c84c723c */ /* 0x080ff0000004184c */
[C---:B------:R-:W-:Y:S08]  /*8200*/  HMMA.16816.F32.BF16 R80, R184.reuse, R194, R80 ;  /* 0x000000c2b850723c */ /* 0x040ff00000041850 */
[-C--:B------:R-:W-:Y:S08]  /*8210*/  HMMA.16816.F32.BF16 R84, R184, R196.reuse, R84 ;  /* 0x000000c4b854723c */ /* 0x080ff00000041854 */
[C---:B------:R-:W-:Y:S08]  /*8220*/  HMMA.16816.F32.BF16 R88, R200.reuse, R196, R88 ;  /* 0x000000c4c858723c */ /* 0x040ff00000041858 */
[-C--:B------:R-:W-:Y:S08]  /*8230*/  HMMA.16816.F32.BF16 R92, R200, R198.reuse, R92 ;  /* 0x000000c6c85c723c */ /* 0x080ff0000004185c */
[C---:B------:R-:W-:Y:S08]  /*8240*/  HMMA.16816.F32.BF16 R96, R184.reuse, R198, R96 ;  /* 0x000000c6b860723c */ /* 0x040ff00000041860 */
[-C--:B--2---:R-:W-:Y:S08]  /*8250*/  HMMA.16816.F32.BF16 R100, R184, R204.reuse, R100 ;  /* 0x000000ccb864723c */ /* 0x084ff00000041864 */
[C---:B------:R-:W-:Y:S08]  /*8260*/  HMMA.16816.F32.BF16 R104, R200.reuse, R204, R104 ;  /* 0x000000ccc868723c */ /* 0x040ff00000041868 */
[-C--:B------:R-:W-:Y:S08]  /*8270*/  HMMA.16816.F32.BF16 R108, R200, R206.reuse, R108 ;  /* 0x000000cec86c723c */ /* 0x080ff0000004186c */
[----:B------:R-:W-:Y:S08]  /*8280*/  HMMA.16816.F32.BF16 R112, R184, R206, R112 ;  /* 0x000000ceb870723c */ /* 0x000ff00000041870 */
[-C--:B------:R-:W-:Y:S08]  /*8290*/  HMMA.16816.F32.BF16 R4, R212, R216.reuse, R4 ;  /* 0x000000d8d404723c */ /* 0x080ff00000041804 */
[C---:B---3--:R-:W-:Y:S08]  /*82a0*/  HMMA.16816.F32.BF16 R8, R188.reuse, R216, R8 ;  /* 0x000000d8bc08723c */ /* 0x048ff00000041808 */
[-C--:B------:R-:W-:Y:S08]  /*82b0*/  HMMA.16816.F32.BF16 R12, R188, R218.reuse, R12 ;  /* 0x000000dabc0c723c */ /* 0x080ff0000004180c */
[----:B------:R-:W-:Y:S01]  /*82c0*/  FMUL.FTZ R4, R4, c[0x0][0x320] ;  /* 0x0000c80004047a20 */ /* 0x000fe20000410000 */
[C---:B------:R-:W-:Y:S03]  /*82d0*/  HMMA.16816.F32.BF16 R16, R212.reuse, R218, R16 ;  /* 0x000000dad410723c */ /* 0x040fe60000041810 */
[----:B------:R-:W1:Y:S01]  /*82e0*/  MUFU.TANH R185, R4 ;  /* 0x0000000400b97308 */ /* 0x000e620000002400 */
[----:B------:R-:W-:Y:S02]  /*82f0*/  FMUL.FTZ R6, R6, c[0x0][0x320] ;  /* 0x0000c80006067a20 */ /* 0x000fe40000410000 */
[----:B------:R-:W-:Y:S02]  /*8300*/  FMUL.FTZ R5, R5, c[0x0][0x320] ;  /* 0x0000c80005057a20 */ /* 0x000fe40000410000 */
[----:B------:R-:W-:Y:S04]  /*8310*/  FMUL.FTZ R7, R7, c[0x0][0x320] ;  /* 0x0000c80007077a20 */ /* 0x000fe80000410000 */
[----:B------:R-:W-:Y:S01]  /*8320*/  FMUL.FTZ R8, R8, c[0x0][0x320] ;  /* 0x0000c80008087a20 */ /* 0x000fe20000410000 */
[----:B------:R-:W2:Y:S01]  /*8330*/  MUFU.TANH R187, R6 ;  /* 0x0000000600bb7308 */ /* 0x000ea20000002400 */
[----:B------:R-:W-:Y:S02]  /*8340*/  FMUL.FTZ R9, R9, c[0x0][0x320] ;  /* 0x0000c80009097a20 */ /* 0x000fe40000410000 */
[----:B------:R-:W-:Y:S02]  /*8350*/  FMUL.FTZ R10, R10, c[0x0][0x320] ;  /* 0x0000c8000a0a7a20 */ /* 0x000fe40000410000 */
[----:B------:R-:W-:Y:S02]  /*8360*/  FMUL.FTZ R11, R11, c[0x0][0x320] ;  /* 0x0000c8000b0b7a20 */ /* 0x000fe40000410000 */
[----:B------:R-:W-:Y:S02]  /*8370*/  FMUL.FTZ R12, R12, c[0x0][0x320] ;  /* 0x0000c8000c0c7a20 */ /* 0x000fe40000410000 */
[----:B------:R-:W-:Y:S01]  /*8380*/  FMUL.FTZ R14, R14, c[0x0][0x320] ;  /* 0x0000c8000e0e7a20 */ /* 0x000fe20000410000 */
[----:B------:R-:W-:Y:S01]  /*8390*/  MUFU.TANH R184, R5 ;  /* 0x0000000500b87308 */ /* 0x000fe20000002400 */
[----:B------:R-:W-:Y:S02]  /*83a0*/  FMUL.FTZ R13, R13, c[0x0][0x320] ;  /* 0x0000c8000d0d7a20 */ /* 0x000fe40000410000 */
[----:B------:R-:W-:Y:S01]  /*83b0*/  FMUL.FTZ R15, R15, c[0x0][0x320] ;  /* 0x0000c8000f0f7a20 */ /* 0x000fe20000410000 */
[----:B-1----:R-:W-:Y:S01]  /*83c0*/  FMNMX.FTZ R0, R185, R3, !PT ;  /* 0x00000003b9007209 */ /* 0x002fe20007810000 */
[----:B------:R-:W-:Y:S02]  /*83d0*/  FMUL.FTZ R16, R16, c[0x0][0x320] ;  /* 0x0000c80010107a20 */ /* 0x000fe40000410000 */
[----:B------:R-:W-:Y:S02]  /*83e0*/  FMUL.FTZ R19, R19, c[0x0][0x320] ;  /* 0x0000c80013137a20 */ /* 0x000fe40000410000 */
[----:B------:R-:W-:Y:S01]  /*83f0*/  FMUL.FTZ R17, R17, c[0x0][0x320] ;  /* 0x0000c80011117a20 */ /* 0x000fe20000410000 */
[----:B------:R-:W-:Y:S01]  /*8400*/  MUFU.TANH R12, R12 ;  /* 0x0000000c000c7308 */ /* 0x000fe20000002400 */
[----:B------:R-:W-:Y:S01]  /*8410*/  FMUL.FTZ R18, R18, c[0x0][0x320] ;  /* 0x0000c80012127a20 */ /* 0x000fe20000410000 */
[----:B--2---:R-:W-:Y:S08]  /*8420*/  FMNMX.FTZ R2, R187, R116, !PT ;  /* 0x00000074bb027209 */ /* 0x004ff00007810000 */
[----:B------:R1:W-:Y:S10]  /*8430*/  MUFU.TANH R186, R7 ;  /* 0x0000000700ba7308 */ /* 0x0003f40000002400 */
[----:B------:R-:W-:Y:S10]  /*8440*/  MUFU.TANH R13, R13 ;  /* 0x0000000d000d7308 */ /* 0x000ff40000002400 */
[----:B------:R-:W2:Y:S01]  /*8450*/  MUFU.TANH R195, R8 ;  /* 0x0000000800c37308 */ /* 0x000ea20000002400 */
[----:B-1----:R-:W1:Y:S09]  /*8460*/  LDSM.16.M88.4 R4, [R228+0x800] ;  /* 0x00080000e404783b */ /* 0x002e720000000200 */
[----:B------:R-:W3:Y:S10]  /*8470*/  MUFU.TANH R192, R9 ;  /* 0x0000000900c07308 */ /* 0x000ef40000002400 */
[----:B------:R-:W-:Y:S10]  /*8480*/  MUFU.TANH R194, R10 ;  /* 0x0000000a00c27308 */ /* 0x000ff40000002400 */
[----:B------:R4:W-:Y:S10]  /*8490*/  MUFU.TANH R193, R11 ;  /* 0x0000000b00c17308 */ /* 0x0009f40000002400 */
[----:B------:R-:W2:Y:S01]  /*84a0*/  MUFU.TANH R18, R18 ;  /* 0x0000001200127308 */ /* 0x000ea20000002400 */
[-C--:B-1----:R-:W-:Y:S09]  /*84b0*/  HMMA.16816.F32.BF16 R20, R212, R4.reuse, R20 ;  /* 0x00000004d414723c */ /* 0x082ff20000041814 */
[----:B------:R-:W1:Y:S01]  /*84c0*/  MUFU.TANH R16, R16 ;  /* 0x0000001000107308 */ /* 0x000e620000002400 */
[C---:B------:R-:W-:Y:S01]  /*84d0*/  HMMA.16816.F32.BF16 R24, R188.reuse, R4, R24 ;  /* 0x00000004bc18723c */ /* 0x040fe20000041818 */
[----:B----4-:R-:W4:Y:S08]  /*84e0*/  LDSM.16.M88.4 R8, [R228+0x1000] ;  /* 0x00100000e408783b */ /* 0x010f300000000200 */
[----:B------:R-:W1:Y:S01]  /*84f0*/  MUFU.TANH R19, R19 ;  /* 0x0000001300137308 */ /* 0x000e620000002400 */
[-C--:B------:R-:W-:Y:S04]  /*8500*/  HMMA.16816.F32.BF16 R28, R188, R6.reuse, R28 ;  /* 0x00000006bc1c723c */ /* 0x080fe8000004181c */
[----:B------:R-:W-:Y:S04]  /*8510*/  FMUL.FTZ R22, R22, c[0x0][0x320] ;  /* 0x0000c80016167a20 */ /* 0x000fe80000410000 */
[C---:B------:R-:W-:Y:S01]  /*8520*/  HMMA.16816.F32.BF16 R32, R212.reuse, R6, R32 ;  /* 0x00000006d420723c */ /* 0x040fe20000041820 */
[----:B------:R-:W-:Y:S01]  /*8530*/  MUFU.TANH R17, R17 ;  /* 0x0000001100117308 */ /* 0x000fe20000002400 */
[----:B------:R-:W1:Y:S02]  /*8540*/  LDSM.16.M88.4 R4, [R228+0x1800] ;  /* 0x00180000e404783b */ /* 0x000e640000000200 */
[----:B------:R-:W-:Y:S02]  /*8550*/  FMUL.FTZ R20, R20, c[0x0][0x320] ;  /* 0x0000c80014147a20 */ /* 0x000fe40000410000 */
[----:B------:R-:W-:Y:S02]  /*8560*/  FMUL.FTZ R23, R23, c[0x0][0x320] ;  /* 0x0000c80017177a20 */ /* 0x000fe40000410000 */
[----:B------:R-:W-:Y:S03]  /*8570*/  FMUL.FTZ R24, R24, c[0x0][0x320] ;  /* 0x0000c80018187a20 */ /* 0x000fe60000410000 */
[----:B------:R-:W1:Y:S01]  /*8580*/  MUFU.TANH R22, R22 ;  /* 0x0000001600167308 */ /* 0x000e620000002400 */
        /* <DEDUP_REMOVED lines=8> */
[-C--:B----4-:R-:W-:Y:S03]  /*8610*/  HMMA.16816.F32.BF16 R36, R212, R8.reuse, R36 ;  /* 0x00000008d424723c */ /* 0x090fe60000041824 */
[----:B------:R-:W-:Y:S02]  /*8620*/  FMUL.FTZ R34, R34, c[0x0][0x320] ;  /* 0x0000c80022227a20 */ /* 0x000fe40000410000 */
[----:B------:R-:W-:Y:S01]  /*8630*/  FMUL.FTZ R32, R32, c[0x0][0x320] ;  /* 0x0000c80020207a20 */ /* 0x000fe20000410000 */
[----:B------:R-:W-:Y:S01]  /*8640*/  MUFU.TANH R20, R20 ;  /* 0x0000001400147308 */ /* 0x000fe20000002400 */
[----:B------:R-:W-:Y:S01]  /*8650*/  FMUL.FTZ R35, R35, c[0x0][0x320] ;  /* 0x0000c80023237a20 */ /* 0x000fe20000410000 */
[C---:B------:R-:W-:Y:S04]  /*8660*/  HMMA.16816.F32.BF16 R40, R188.reuse, R8, R40 ;  /* 0x00000008bc28723c */ /* 0x040fe80000041828 */
[----:B------:R-:W-:Y:S02]  /*8670*/  FMUL.FTZ R33, R33, c[0x0][0x320] ;  /* 0x0000c80021217a20 */ /* 0x000fe40000410000 */
[----:B------:R-:W-:Y:S02]  /*8680*/  FMUL.FTZ R26, R26, c[0x0][0x320] ;  /* 0x0000c8001a1a7a20 */ /* 0x000fe40000410000 */
[----:B------:R-:W-:Y:S01]  /*8690*/  MUFU.TANH R25, R25 ;  /* 0x0000001900197308 */ /* 0x000fe20000002400 */
[-C--:B------:R-:W-:Y:S07]  /*86a0*/  HMMA.16816.F32.BF16 R44, R188, R10.reuse, R44 ;  /* 0x0000000abc2c723c */ /* 0x080fee000004182c */
[----:B------:R-:W-:Y:S01]  /*86b0*/  FMUL.FTZ R36, R36, c[0x0][0x320] ;  /* 0x0000c80024247a20 */ /* 0x000fe20000410000 */
[C---:B------:R-:W-:Y:S01]  /*86c0*/  HMMA.16816.F32.BF16 R48, R212.reuse, R10, R48 ;  /* 0x0000000ad430723c */ /* 0x040fe20000041830 */
[----:B------:R-:W4:Y:S01]  /*86d0*/  MUFU.TANH R23, R23 ;  /* 0x0000001700177308 */ /* 0x000f220000002400 */
[----:B------:R-:W2:Y:S02]  /*86e0*/  LDSM.16.M88.4 R8, [R228+0x2000] ;  /* 0x00200000e408783b */ /* 0x000ea40000000200 */
[----:B------:R-:W-:Y:S02]  /*86f0*/  FMUL.FTZ R38, R38, c[0x0][0x320] ;  /* 0x0000c80026267a20 */ /* 0x000fe40000410000 */
[----:B------:R-:W-:Y:S02]  /*8700*/  FMUL.FTZ R37, R37, c[0x0][0x320] ;  /* 0x0000c80025257a20 */ /* 0x000fe40000410000 */
[-C--:B-1----:R-:W-:Y:S03]  /*8710*/  HMMA.16816.F32.BF16 R52, R212, R4.reuse, R52 ;  /* 0x00000004d434723c */ /* 0x082fe60000041834 */
[----:B------:R-:W-:Y:S01]  /*8720*/  MUFU.TANH R34, R34 ;  /* 0x0000002200227308 */ /* 0x000fe20000002400 */
[----:B------:R-:W-:Y:S02]  /*8730*/  FMUL.FTZ R39, R39, c[0x0][0x320] ;  /* 0x0000c80027277a20 */ /* 0x000fe40000410000 */
[----:B------:R-:W-:Y:S02]  /*8740*/  FMUL.FTZ R43, R43, c[0x0][0x320] ;  /* 0x0000c8002b2b7a20 */ /* 0x000fe40000410000 */
[C---:B------:R-:W-:Y:S04]  /*8750*/  HMMA.16816.F32.BF16 R56, R188.reuse, R4, R56 ;  /* 0x00000004bc38723c */ /* 0x040fe80000041838 */
[----:B------:R-:W-:Y:S01]  /*8760*/  FMUL.FTZ R46, R46, c[0x0][0x320] ;  /* 0x0000c8002e2e7a20 */ /* 0x000fe20000410000 */
[----:B------:R-:W1:Y:S01]  /*8770*/  MUFU.TANH R21, R21 ;  /* 0x0000001500157308 */ /* 0x000e620000002400 */
[----:B------:R-:W-:Y:S02]  /*8780*/  FMUL.FTZ R41, R41, c[0x0][0x320] ;  /* 0x0000c80029297a20 */ /* 0x000fe40000410000 */
[-C--:B------:R-:W-:Y:S04]  /*8790*/  HMMA.16816.F32.BF16 R60, R188, R6.reuse, R60 ;  /* 0x00000006bc3c723c */ /* 0x080fe8000004183c */
[----:B------:R-:W-:Y:S02]  /*87a0*/  FMUL.FTZ R48, R48, c[0x0][0x320] ;  /* 0x0000c80030307a20 */ /* 0x000fe40000410000 */
[----:B------:R-:W-:Y:S01]  /*87b0*/  FMUL.FTZ R49, R49, c[0x0][0x320] ;  /* 0x0000c80031317a20 */ /* 0x000fe20000410000 */
[----:B------:R-:W1:Y:S01]  /*87c0*/  MUFU.TANH R32, R32 ;  /* 0x0000002000207308 */ /* 0x000e620000002400 */
[C---:B------:R-:W-:Y:S01]  /*87d0*/  HMMA.16816.F32.BF16 R64, R212.reuse, R6, R64 ;  /* 0x00000006d440723c */ /* 0x040fe20000041840 */
[----:B------:R-:W1:Y:S03]  /*87e0*/  LDSM.16.M88.4 R4, [R228+0x2800] ;  /* 0x00280000e404783b */ /* 0x000e660000000200 */
[----:B------:R-:W-:Y:S02]  /*87f0*/  FMUL.FTZ R54, R54, c[0x0][0x320] ;  /* 0x0000c80036367a20 */ /* 0x000fe40000410000 */
[----:B------:R-:W-:Y:S02]  /*8800*/  FMUL.FTZ R52, R52, c[0x0][0x320] ;  /* 0x0000c80034347a20 */ /* 0x000fe40000410000 */
[----:B------:R-:W-:Y:S01]  /*8810*/  FMUL.FTZ R55, R55, c[0x0][0x320] ;  /* 0x0000c80037377a20 */ /* 0x000fe20000410000 */
[----:B------:R-:W-:Y:S01]  /*8820*/  MUFU.TANH R200, R38 ;  /* 0x0000002600c87308 */ /* 0x000fe20000002400 */
[-C--:B--2---:R-:W-:Y:S03]  /*8830*/  HMMA.16816.F32.BF16 R68, R212, R8.reuse, R68 ;  /* 0x00000008d444723c */ /* 0x084fe60000041844 */
[----:B------:R-:W-:Y:S02]  /*8840*/  FMUL.FTZ R53, R53, c[0x0][0x320] ;  /* 0x0000c80035357a20 */ /* 0x000fe40000410000 */
[----:B------:R-:W-:Y:S02]  /*8850*/  FMUL.FTZ R58, R58, c[0x0][0x320] ;  /* 0x0000c8003a3a7a20 */ /* 0x000fe40000410000 */
[----:B------:R-:W-:Y:S01]  /*8860*/  FMUL.FTZ R62, R62, c[0x0][0x320] ;  /* 0x0000c8003e3e7a20 */ /* 0x000fe20000410000 */
[C---:B------:R-:W-:Y:S01]  /*8870*/  HMMA.16816.F32.BF16 R72, R188.reuse, R8, R72 ;  /* 0x00000008bc48723c */ /* 0x040fe20000041848 */
[----:B------:R-:W-:Y:S03]  /*8880*/  MUFU.TANH R28, R28 ;  /* 0x0000001c001c7308 */ /* 0x000fe60000002400 */
[----:B------:R-:W-:Y:S02]  /*8890*/  FMUL.FTZ R60, R60, c[0x0][0x320] ;  /* 0x0000c8003c3c7a20 */ /* 0x000fe40000410000 */
[----:B------:R-:W-:Y:S02]  /*88a0*/  FMUL.FTZ R66, R66, c[0x0][0x320] ;  /* 0x0000c80042427a20 */ /* 0x000fe40000410000 */
[-C--:B------:R-:W-:Y:S03]  /*88b0*/  HMMA.16816.F32.BF16 R76, R188, R10.reuse, R76 ;  /* 0x0000000abc4c723c */ /* 0x080fe6000004184c */
[----:B------:R-:W-:Y:S01]  /*88c0*/  MUFU.TANH R36, R36 ;  /* 0x0000002400247308 */ /* 0x000fe20000002400 */
[----:B------:R-:W-:Y:S02]  /*88d0*/  FMUL.FTZ R64, R64, c[0x0][0x320] ;  /* 0x0000c80040407a20 */ /* 0x000fe40000410000 */
[----:B------:R-:W-:Y:S02]  /*88e0*/  FMUL.FTZ R67, R67, c[0x0][0x320] ;  /* 0x0000c80043437a20 */ /* 0x000fe40000410000 */
[----:B------:R-:W-:Y:S01]  /*88f0*/  FMUL.FTZ R71, R71, c[0x0][0x320] ;  /* 0x0000c80047477a20 */ /* 0x000fe20000410000 */
[C---:B------:R-:W-:Y:S01]  /*8900*/  HMMA.16816.F32.BF16 R80, R212.reuse, R10, R80 ;  /* 0x0000000ad450723c */ /* 0x040fe20000041850 */
[----:B------:R-:W2:Y:S01]  /*8910*/  LDSM.16.M88.4 R8, [R228+0x3000] ;  /* 0x00300000e408783b */ /* 0x000ea20000000200 */
[----:B------:R-:W-:Y:S04]  /*8920*/  DEPBAR.LE SB0, 0x0 ;  /* 0x000080000000791a */ /* 0x000fe80000000000 */
[----:B------:R-:W2:Y:S01]  /*8930*/  MUFU.TANH R35, R35 ;  /* 0x0000002300237308 */ /* 0x000ea20000002400 */
[----:B------:R-:W-:Y:S01]  /*8940*/  FMUL.FTZ R68, R68, c[0x0][0x320] ;  /* 0x0000c80044447a20 */ /* 0x000fe20000410000 */
[-C--:B-1----:R-:W-:Y:S01]  /*8950*/  HMMA.16816.F32.BF16 R84, R212, R4.reuse, R84 ;  /* 0x00000004d454723c */ /* 0x082fe20000041854 */
[----:B------:R-:W-:Y:S04]  /*8960*/  BAR.SYNC.DEFER_BLOCKING 0x0 ;  /* 0x0000000000007b1d */ /* 0x000fe80000010000 */
[----:B------:R-:W-:Y:S02]  /*8970*/  FMUL.FTZ R57, R57, c[0x0][0x320] ;  /* 0x0000c80039397a20 */ /* 0x000fe40000410000 */
[----:B------:R-:W-:Y:S01]  /*8980*/  FMUL.FTZ R76, R76, c[0x0][0x320] ;  /* 0x0000c8004c4c7a20 */ /* 0x000fe20000410000 */
[----:B------:R1:W-:Y:S01]  /*8990*/  MUFU.TANH R222, R71 ;  /* 0x0000004700de7308 */ /* 0x0003e20000002400 */
[C---:B------:R-:W-:Y:S04]  /*89a0*/  HMMA.16816.F32.BF16 R88, R188.reuse, R4, R88 ;  /* 0x00000004bc58723c */ /* 0x040fe80000041858 */
[----:B------:R-:W-:Y:S02]  /*89b0*/  FMUL.FTZ R79, R79, c[0x0][0x320] ;  /* 0x0000c8004f4f7a20 */ /* 0x000fe40000410000 */
[----:B------:R-:W-:Y:S01]  /*89c0*/  FMUL.FTZ R61, R61, c[0x0][0x320] ;  /* 0x0000c8003d3d7a20 */ /* 0x000fe20000410000 */
[----:B------:R-:W-:Y:S01]  /*89d0*/  FMNMX.FTZ R4, R195, R117, !PT ;  /* 0x00000075c3047209 */ /* 0x000fe20007810000 */
[----:B------:R-:W-:Y:S01]  /*89e0*/  FMUL.FTZ R82, R82, c[0x0][0x320] ;  /* 0x0000c80052527a20 */ /* 0x000fe20000410000 */
[----:B------:R-:W4:Y:S01]  /*89f0*/  MUFU.TANH R33, R33 ;  /* 0x0000002100217308 */ /* 0x000f220000002400 */
[-C--:B------:R-:W-:Y:S03]  /*8a00*/  HMMA.16816.F32.BF16 R92, R188, R6.reuse, R92 ;  /* 0x00000006bc5c723c */ /* 0x080fe6000004185c */
[----:B------:R-:W-:Y:S02]  /*8a10*/  FMUL.FTZ R40, R40, c[0x0][0x320] ;  /* 0x0000c80028287a20 */ /* 0x000fe40000410000 */
[----:B------:R-:W-:Y:S02]  /*8a20*/  FMUL.FTZ R86, R86, c[0x0][0x320] ;  /* 0x0000c80056567a20 */ /* 0x000fe40000410000 */
[----:B------:R-:W-:Y:S01]  /*8a30*/  FMUL.FTZ R80, R80, c[0x0][0x320] ;  /* 0x0000c80050507a20 */ /* 0x000fe20000410000 */
[C---:B------:R-:W-:Y:S01]  /*8a40*/  HMMA.16816.F32.BF16 R96, R212.reuse, R6, R96 ;  /* 0x00000006d460723c */ /* 0x040fe20000041860 */
[----:B------:R-:W-:Y:S03]  /*8a50*/  MUFU.TANH R201, R39 ;  /* 0x0000002700c97308 */ /* 0x000fe60000002400 */
[----:B------:R-:W-:Y:S01]  /*8a60*/  FMUL.FTZ R87, R87, c[0x0][0x320] ;  /* 0x0000c80057577a20 */ /* 0x000fe20000410000 */
[----:B-1----:R-:W-:Y:S01]  /*8a70*/  FMNMX.FTZ R71, R184, R0, !PT ;  /* 0x00000000b8477209 */ /* 0x002fe20007810000 */
[----:B------:R-:W-:Y:S01]  /*8a80*/  FMUL.FTZ R85, R85, c[0x0][0x320] ;  /* 0x0000c80055557a20 */ /* 0x000fe20000410000 */
[----:B------:R-:W-:Y:S01]  /*8a90*/  FMNMX.FTZ R0, R186, R2, !PT ;  /* 0x00000002ba007209 */ /* 0x000fe20007810000 */
[-C--:B--2---:R-:W-:Y:S03]  /*8aa0*/  HMMA.16816.F32.BF16 R100, R212, R8.reuse, R100 ;  /* 0x00000008d464723c */ /* 0x084fe60000041864 */
[----:B------:R-:W-:Y:S01]  /*8ab0*/  MUFU.TANH R29, R29 ;  /* 0x0000001d001d7308 */ /* 0x000fe20000002400 */
[----:B---3--:R-:W-:Y:S01]  /*8ac0*/  FMNMX.FTZ R2, R192, R4, !PT ;  /* 0x00000004c0027209 */ /* 0x008fe20007810000 */
[----:B------:R-:W-:Y:S01]  /*8ad0*/  FMUL.FTZ R50, R50, c[0x0][0x320] ;  /* 0x0000c80032327a20 */ /* 0x000fe20000410000 */
[----:B------:R-:W-:Y:S01]  /*8ae0*/  FMNMX.FTZ R0, R18, R0, !PT ;  /* 0x0000000012007209 */ /* 0x000fe20007810000 */
[----:B------:R-:W-:Y:S01]  /*8af0*/  FMUL.FTZ R83, R83, c[0x0][0x320] ;  /* 0x0000c80053537a20 */ /* 0x000fe20000410000 */
[----:B------:R-:W-:Y:S01]  /*8b00*/  FMNMX.FTZ R71, R16, R71, !PT ;  /* 0x0000004710477209 */ /* 0x000fe20007810000 */
[----:B------:R-:W-:Y:S01]  /*8b10*/  FMUL.FTZ R88, R88, c[0x0][0x320] ;  /* 0x0000c80058587a20 */ /* 0x000fe20000410000 */
[C---:B------:R-:W-:Y:S03]  /*8b20*/  HMMA.16816.F32.BF16 R104, R188.reuse, R8, R104 ;  /* 0x00000008bc68723c */ /* 0x040fe60000041868 */
[----:B------:R-:W-:Y:S01]  /*8b30*/  MUFU.TANH R40, R40 ;  /* 0x0000002800287308 */ /* 0x000fe20000002400 */
[----:B------:R-:W-:Y:S01]  /*8b40*/  FMNMX.FTZ R2, R12, R2, !PT ;  /* 0x000000020c027209 */ /* 0x000fe20007810000 */
[----:B------:R-:W-:Y:S01]  /*8b50*/  FMUL.FTZ R81, R81, c[0x0][0x320] ;  /* 0x0000c80051517a20 */ /* 0x000fe20000410000 */
[----:B------:R-:W-:Y:S01]  /*8b60*/  FMNMX.FTZ R0, R19, R0, !PT ;  /* 0x0000000013007209 */ /* 0x000fe20007810000 */
[----:B------:R-:W-:Y:S01]  /*8b70*/  FMUL.FTZ R84, R84, c[0x0][0x320] ;  /* 0x0000c80054547a20 */ /* 0x000fe20000410000 */
[----:B------:R-:W-:Y:S01]  /*8b80*/  FMNMX.FTZ R2, R13, R2, !PT ;  /* 0x000000020d027209 */ /* 0x000fe20007810000 */
[-C--:B------:R-:W-:Y:S03]  /*8b90*/  HMMA.16816.F32.BF16 R108, R188, R10.reuse, R108 ;  /* 0x0000000abc6c723c */ /* 0x080fe6000004186c */
[----:B------:R-:W-:Y:S01]  /*8ba0*/  FMNMX.FTZ R4, R22, R0, !PT ;  /* 0x0000000016047209 */ /* 0x000fe20007810000 */
[----:B------:R-:W-:Y:S01]  /*8bb0*/  MUFU.TANH R26, R26 ;  /* 0x0000001a001a7308 */ /* 0x000fe20000002400 */
[----:B------:R-:W-:Y:S01]  /*8bc0*/  FMNMX.FTZ R71, R17, R71, !PT ;  /* 0x0000004711477209 */ /* 0x000fe20007810000 */
[----:B------:R-:W-:Y:S01]  /*8bd0*/  FMUL.FTZ R91, R91, c[0x0][0x320] ;  /* 0x0000c8005b5b7a20 */ /* 0x000fe20000410000 */
[----:B----4-:R-:W-:Y:S01]  /*8be0*/  FMNMX.FTZ R4, R23, R4, !PT ;  /* 0x0000000417047209 */ /* 0x010fe20007810000 */
[----:B------:R-:W-:Y:S04]  /*8bf0*/  HMMA.16816.F32.BF16 R112, R212, R10, R112 ;  /* 0x0000000ad470723c */ /* 0x000fe80000041870 */
[----:B------:R-:W-:Y:S01]  /*8c00*/  FMNMX.FTZ R71, R20, R71, !PT ;  /* 0x0000004714477209 */ /* 0x000fe20007810000 */
[----:B------:R-:W-:Y:S01]  /*8c10*/  FMUL.FTZ R90, R90, c[0x0][0x320] ;  /* 0x0000c8005a5a7a20 */ /* 0x000fe20000410000 */
[----:B------:R-:W1:Y:S01]  /*8c20*/  MUFU.TANH R37, R37 ;  /* 0x0000002500257308 */ /* 0x000e620000002400 */
[----:B------:R-:W-:Y:S01]  /*8c30*/  FMUL.FTZ R51, R51, c[0x0][0x320] ;  /* 0x0000c80033337a20 */ /* 0x000fe20000410000 */
[----:B------:R-:W-:Y:S01]  /*8c40*/  FMNMX.FTZ R71, R21, R71, !PT ;  /* 0x0000004715477209 */ /* 0x000fe20007810000 */
[----:B------:R-:W-:Y:S03]  /*8c50*/  FMUL.FTZ R96, R96, c[0x0][0x320] ;  /* 0x0000c80060607a20 */ /* 0x000fe60000410000 */
[----:B------:R-:W-:Y:S01]  /*8c60*/  FMUL.FTZ R98, R98, c[0x0][0x320] ;  /* 0x0000c80062627a20 */ /* 0x000fe20000410000 */
[----:B------:R-:W-:Y:S01]  /*8c70*/  FMNMX.FTZ R4, R34, R4, !PT ;  /* 0x0000000422047209 */ /* 0x000fe20007810000 */
[----:B------:R-:W-:Y:S01]  /*8c80*/  FMUL.FTZ R99, R99, c[0x0][0x320] ;  /* 0x0000c80063637a20 */ /* 0x000fe20000410000 */
[----:B------:R-:W-:Y:S01]  /*8c90*/  FMNMX.FTZ R71, R32, R71, !PT ;  /* 0x0000004720477209 */ /* 0x000fe20007810000 */
[----:B------:R-:W2:Y:S01]  /*8ca0*/  MUFU.TANH R50, R50 ;  /* 0x0000003200327308 */ /* 0x000ea20000002400 */
[----:B------:R-:W-:Y:S01]  /*8cb0*/  FMUL.FTZ R97, R97, c[0x0][0x320] ;  /* 0x0000c80061617a20 */ /* 0x000fe20000410000 */
[----:B------:R-:W-:Y:S01]  /*8cc0*/  FMNMX.FTZ R4, R35, R4, !PT ;  /* 0x0000000423047209 */ /* 0x000fe20007810000 */
[----:B------:R-:W-:Y:S01]  /*8cd0*/  FMUL.FTZ R89, R89, c[0x0][0x320] ;  /* 0x0000c80059597a20 */ /* 0x000fe20000410000 */
[----:B------:R-:W-:Y:S01]  /*8ce0*/  FMNMX.FTZ R71, R33, R71, !PT ;  /* 0x0000004721477209 */ /* 0x000fe20007810000 */
[----:B------:R-:W-:Y:S01]  /*8cf0*/  FMUL.FTZ R93, R93, c[0x0][0x320] ;  /* 0x0000c8005d5d7a20 */ /* 0x000fe20000410000 */
[----:B------:R-:W-:Y:S01]  /*8d00*/  FMNMX.FTZ R4, R200, R4, !PT ;  /* 0x00000004c8047209 */ /* 0x000fe20007810000 */
[----:B------:R-:W-:Y:S01]  /*8d10*/  FMUL.FTZ R105, R105, c[0x0][0x320] ;  /* 0x0000c80069697a20 */ /* 0x000fe20000410000 */
[----:B------:R-:W-:Y:S01]  /*8d20*/  FMNMX.FTZ R71, R36, R71, !PT ;  /* 0x0000004724477209 */ /* 0x000fe20007810000 */
[----:B------:R-:W-:Y:S01]  /*8d30*/  FMUL.FTZ R113, R113, c[0x0][0x320] ;  /* 0x0000c80071717a20 */ /* 0x000fe20000410000 */
[----:B------:R-:W3:Y:S01]  /*8d40*/  MUFU.TANH R48, R48 ;  /* 0x0000003000307308 */ /* 0x000ee20000002400 */
[----:B------:R-:W-:Y:S01]  /*8d50*/  FMUL.FTZ R94, R94, c[0x0][0x320] ;  /* 0x0000c8005e5e7a20 */ /* 0x000fe20000410000 */
[----:B------:R-:W-:Y:S01]  /*8d60*/  FMNMX.FTZ R0, R24, R2, !PT ;  /* 0x0000000218007209 */ /* 0x000fe20007810000 */
[----:B------:R-:W-:Y:S01]  /*8d70*/  FMUL.FTZ R95, R95, c[0x0][0x320] ;  /* 0x0000c8005f5f7a20 */ /* 0x000fe20000410000 */
[----:B-1----:R-:W-:Y:S01]  /*8d80*/  FMNMX.FTZ R71, R37, R71, !PT ;  /* 0x0000004725477209 */ /* 0x002fe20007810000 */
[----:B------:R-:W-:Y:S01]  /*8d90*/  FMUL.FTZ R73, R73, c[0x0][0x320] ;  /* 0x0000c80049497a20 */ /* 0x000fe20000410000 */
[----:B------:R-:W-:Y:S01]  /*8da0*/  FMNMX.FTZ R0, R25, R0, !PT ;  /* 0x0000000019007209 */ /* 0x000fe20007810000 */
[----:B------:R-:W-:Y:S02]  /*8db0*/  FMUL.FTZ R77, R77, c[0x0][0x320] ;  /* 0x0000c8004d4d7a20 */ /* 0x000fe40000410000 */
[----:B------:R-:W-:Y:S01]  /*8dc0*/  FMUL.FTZ R103, R103, c[0x0][0x320] ;  /* 0x0000c80067677a20 */ /* 0x000fe20000410000 */
[----:B------:R-:W1:Y:S01]  /*8dd0*/  MUFU.TANH R51, R51 ;  /* 0x0000003300337308 */ /* 0x000e620000002400 */
[----:B------:R-:W-:Y:S01]  /*8de0*/  FMUL.FTZ R108, R108, c[0x0][0x320] ;  /* 0x0000c8006c6c7a20 */ /* 0x000fe20000410000 */
[----:B------:R-:W-:Y:S01]  /*8df0*/  FMNMX.FTZ R0, R28, R0, !PT ;  /* 0x000000001c007209 */ /* 0x000fe20007810000 */
[----:B------:R-:W-:Y:S02]  /*8e00*/  FMUL.FTZ R92, R92, c[0x0][0x320] ;  /* 0x0000c8005c5c7a20 */ /* 0x000fe40000410000 */
[----:B------:R-:W-:Y:S01]  /*8e10*/  FMUL.FTZ R112, R112, c[0x0][0x320] ;  /* 0x0000c80070707a20 */ /* 0x000fe20000410000 */
[----:B------:R-:W-:Y:S01]  /*8e20*/  FMNMX.FTZ R0, R29, R0, !PT ;  /* 0x000000001d007209 */ /* 0x000fe20007810000 */
[----:B------:R-:W-:Y:S02]  /*8e30*/  FMUL.FTZ R104, R104, c[0x0][0x320] ;  /* 0x0000c80068687a20 */ /* 0x000fe40000410000 */
[----:B------:R-:W-:Y:S01]  /*8e40*/  FMUL.FTZ R74, R74, c[0x0][0x320] ;  /* 0x0000c8004a4a7a20 */ /* 0x000fe20000410000 */
[----:B------:R-:W4:Y:S01]  /*8e50*/  MUFU.TANH R49, R49 ;  /* 0x0000003100317308 */ /* 0x000f220000002400 */
[----:B------:R-:W-:Y:S01]  /*8e60*/  FMUL.FTZ R78, R78, c[0x0][0x320] ;  /* 0x0000c8004e4e7a20 */ /* 0x000fe20000410000 */
[----:B------:R-:W-:Y:S01]  /*8e70*/  FMNMX.FTZ R2, R40, R0, !PT ;  /* 0x0000000028027209 */ /* 0x000fe20007810000 */
[----:B------:R-:W-:Y:S01]  /*8e80*/  FMUL.FTZ R107, R107, c[0x0][0x320] ;  /* 0x0000c8006b6b7a20 */ /* 0x000fe20000410000 */
[----:B------:R-:W-:Y:S01]  /*8e90*/  FMNMX.FTZ R0, R201, R4, !PT ;  /* 0x00000004c9007209 */ /* 0x000fe20007810000 */
[----:B------:R-:W-:Y:S01]  /*8ea0*/  FMUL.FTZ R106, R106, c[0x0][0x320] ;  /* 0x0000c8006a6a7a20 */ /* 0x000fe20000410000 */
[----:B------:R-:W-:Y:S01]  /*8eb0*/  FMNMX.FTZ R4, R194, R118, !PT ;  /* 0x00000076c2047209 */ /* 0x000fe20007810000 */
[----:B------:R-:W-:Y:S01]  /*8ec0*/  FMUL.FTZ R65, R65, c[0x0][0x320] ;  /* 0x0000c80041417a20 */ /* 0x000fe20000410000 */
[----:B--2---:R-:W-:Y:S01]  /*8ed0*/  FMNMX.FTZ R0, R50, R0, !PT ;  /* 0x0000000032007209 */ /* 0x004fe20007810000 */
[----:B------:R-:W-:Y:S01]  /*8ee0*/  FMUL.FTZ R70, R70, c[0x0][0x320] ;  /* 0x0000c80046467a20 */ /* 0x000fe20000410000 */
[----:B------:R-:W2:Y:S01]  /*8ef0*/  MUFU.TANH R216, R54 ;  /* 0x0000003600d87308 */ /* 0x000ea20000002400 */
[----:B------:R-:W-:Y:S01]  /*8f00*/  FMNMX.FTZ R4, R193, R4, !PT ;  /* 0x00000004c1047209 */ /* 0x000fe20007810000 */
[----:B------:R-:W-:Y:S01]  /*8f10*/  FMUL.FTZ R45, R45, c[0x0][0x320] ;  /* 0x0000c8002d2d7a20 */ /* 0x000fe20000410000 */
[----:B---3--:R-:W-:Y:S01]  /*8f20*/  FMNMX.FTZ R71, R48, R71, !PT ;  /* 0x0000004730477209 */ /* 0x008fe20007810000 */
[----:B------:R-:W-:Y:S01]  /*8f30*/  FMUL.FTZ R42, R42, c[0x0][0x320] ;  /* 0x0000c8002a2a7a20 */ /* 0x000fe20000410000 */
[----:B-1----:R-:W-:Y:S01]  /*8f40*/  FMNMX.FTZ R0, R51, R0, !PT ;  /* 0x0000000033007209 */ /* 0x002fe20007810000 */
[----:B------:R-:W-:Y:S02]  /*8f50*/  FMUL.FTZ R59, R59, c[0x0][0x320] ;  /* 0x0000c8003b3b7a20 */ /* 0x000fe40000410000 */
[----:B------:R-:W-:Y:S02]  /*8f60*/  FMUL.FTZ R63, R63, c[0x0][0x320] ;  /* 0x0000c8003f3f7a20 */ /* 0x000fe40000410000 */
[----:B------:R-:W1:Y:S01]  /*8f70*/  MUFU.TANH R206, R52 ;  /* 0x0000003400ce7308 */ /* 0x000e620000002400 */
[----:B------:R-:W-:Y:S02]  /*8f80*/  FMUL.FTZ R69, R69, c[0x0][0x320] ;  /* 0x0000c80045457a20 */ /* 0x000fe40000410000 */
[----:B------:R-:W-:Y:S01]  /*8f90*/  FMUL.FTZ R72, R72, c[0x0][0x320] ;  /* 0x0000c80048487a20 */ /* 0x000fe20000410000 */
[----:B----4-:R-:W-:Y:S01]  /*8fa0*/  FMNMX.FTZ R71, R49, R71, !PT ;  /* 0x0000004731477209 */ /* 0x010fe20007810000 */
[----:B------:R-:W-:Y:S02]  /*8fb0*/  FMUL.FTZ R102, R102, c[0x0][0x320] ;  /* 0x0000c80066667a20 */ /* 0x000fe40000410000 */
[----:B------:R-:W-:Y:S02]  /*8fc0*/  FMUL.FTZ R109, R109, c[0x0][0x320] ;  /* 0x0000c8006d6d7a20 */ /* 0x000fe40000410000 */
[----:B------:R-:W-:Y:S01]  /*8fd0*/  FMUL.FTZ R100, R100, c[0x0][0x320] ;  /* 0x0000c80064647a20 */ /* 0x000fe20000410000 */
[----:B------:R-:W3:Y:S01]  /*8fe0*/  MUFU.TANH R245, R55 ;  /* 0x0000003700f57308 */ /* 0x000ee20000002400 */
[----:B------:R-:W-:Y:S02]  /*8ff0*/  FMUL.FTZ R101, R101, c[0x0][0x320] ;  /* 0x0000c80065657a20 */ /* 0x000fe40000410000 */
[----:B------:R-:W-:Y:S01]  /*9000*/  FMUL.FTZ R114, R114, c[0x0][0x320] ;  /* 0x0000c80072727a20 */ /* 0x000fe20000410000 */
[----:B--2---:R-:W-:Y:S01]  /*9010*/  FMNMX.FTZ R0, R216, R0, !PT ;  /* 0x00000000d8007209 */ /* 0x004fe20007810000 */
[----:B------:R-:W-:Y:S02]  /*9020*/  FMUL.FTZ R115, R115, c[0x0][0x320] ;  /* 0x0000c80073737a20 */ /* 0x000fe40000410000 */
[----:B------:R-:W-:Y:S02]  /*9030*/  FMUL.FTZ R47, R47, c[0x0][0x320] ;  /* 0x0000c8002f2f7a20 */ /* 0x000fe40000410000 */
[----:B------:R-:W-:Y:S01]  /*9040*/  FMUL.FTZ R75, R75, c[0x0][0x320] ;  /* 0x0000c8004b4b7a20 */ /* 0x000fe20000410000 */
[----:B------:R2:W4:Y:S01]  /*9050*/  MUFU.TANH R208, R53 ;  /* 0x0000003500d07308 */ /* 0x0005220000002400 */
[----:B------:R-:W-:Y:S02]  /*9060*/  FMUL.FTZ R44, R44, c[0x0][0x320] ;  /* 0x0000c8002c2c7a20 */ /* 0x000fe40000410000 */
[----:B------:R-:W-:Y:S01]  /*9070*/  FMUL.FTZ R56, R56, c[0x0][0x320] ;  /* 0x0000c80038387a20 */ /* 0x000fe20000410000 */
[----:B-1----:R-:W-:Y:S06]  /*9080*/  FMNMX.FTZ R71, R206, R71, !PT ;  /* 0x00000047ce477209 */ /* 0x002fec0007810000 */
[----:B------:R-:W1:Y:S01]  /*9090*/  MUFU.TANH R209, R66 ;  /* 0x0000004200d17308 */ /* 0x000e620000002400 */
[----:B---3--:R-:W-:Y:S09]  /*90a0*/  FMNMX.FTZ R0, R245, R0, !PT ;  /* 0x00000000f5007209 */ /* 0x008ff20007810000 */
[----:B------:R-:W3:Y:S01]  /*90b0*/  MUFU.TANH R203, R64 ;  /* 0x0000004000cb7308 */ /* 0x000ee20000002400 */
[----:B--2---:R-:W2:Y:S01]  /*90c0*/  LDL.64 R52, [R1+0x40] ;  /* 0x0000400001347983 */ /* 0x004ea20000100a00 */
[----:B----4-:R-:W-:Y:S08]  /*90d0*/  FMNMX.FTZ R71, R208, R71, !PT ;  /* 0x00000047d0477209 */ /* 0x010ff00007810000 */
[----:B------:R-:W4:Y:S01]  /*90e0*/  MUFU.TANH R41, R41 ;  /* 0x0000002900297308 */ /* 0x000f220000002400 */
[----:B-1----:R-:W-:Y:S09]  /*90f0*/  FMNMX.FTZ R0, R209, R0, !PT ;  /* 0x00000000d1007209 */ /* 0x002ff20007810000 */
[----:B------:R-:W1:Y:S01]  /*9100*/  MUFU.TANH R211, R67 ;  /* 0x0000004300d37308 */ /* 0x000e620000002400 */
[----:B---3--:R-:W-:Y:S09]  /*9110*/  FMNMX.FTZ R71, R203, R71, !PT ;  /* 0x00000047cb477209 */ /* 0x008ff20007810000 */
[----:B------:R-:W3:Y:S01]  /*9120*/  MUFU.TANH R202, R65 ;  /* 0x0000004100ca7308 */ /* 0x000ee20000002400 */
[----:B----4-:R-:W-:Y:S09]  /*9130*/  FMNMX.FTZ R2, R41, R2, !PT ;  /* 0x0000000229027209 */ /* 0x010ff20007810000 */
[----:B------:R-:W4:Y:S01]  /*9140*/  MUFU.TANH R44, R44 ;  /* 0x0000002c002c7308 */ /* 0x000f220000002400 */
[----:B-1----:R-:W-:Y:S09]  /*9150*/  FMNMX.FTZ R0, R211, R0, !PT ;  /* 0x00000000d3007209 */ /* 0x002ff20007810000 */
[----:B------:R-:W1:Y:S01]  /*9160*/  MUFU.TANH R218, R70 ;  /* 0x0000004600da7308 */ /* 0x000e620000002400 */
[----:B---3--:R-:W-:Y:S09]  /*9170*/  FMNMX.FTZ R71, R202, R71, !PT ;  /* 0x00000047ca477209 */ /* 0x008ff20007810000 */
[----:B------:R3:W-:Y:S01]  /*9180*/  MUFU.TANH R220, R86 ;  /* 0x0000005600dc7308 */ /* 0x0007e20000002400 */
[----:B----4-:R-:W-:Y:S09]  /*9190*/  FMNMX.FTZ R2, R44, R2, !PT ;  /* 0x000000022c027209 */ /* 0x010ff20007810000 */
[----:B------:R-:W4:Y:S01]  /*91a0*/  MUFU.TANH R234, R68 ;  /* 0x0000004400ea7308 */ /* 0x000f220000002400 */
[----:B-1----:R-:W-:Y:S09]  /*91b0*/  FMNMX.FTZ R0, R218, R0, !PT ;  /* 0x00000000da007209 */ /* 0x002ff20007810000 */
[----:B------:R-:W1:Y:S01]  /*91c0*/  MUFU.TANH R45, R45 ;  /* 0x0000002d002d7308 */ /* 0x000e620000002400 */
[----:B---3--:R-:W-:Y:S04]  /*91d0*/  MOV R86, R222 ;  /* 0x000000de00567202 */ /* 0x008fe80000000f00 */
[----:B------:R-:W-:Y:S05]  /*91e0*/  FMNMX.FTZ R0, R86, R0, !PT ;  /* 0x0000000056007209 */ /* 0x000fea0007810000 */
[----:B------:R-:W3:Y:S01]  /*91f0*/  MUFU.TANH R199, R56 ;  /* 0x0000003800c77308 */ /* 0x000ee20000002400 */
[----:B----4-:R-:W-:Y:S09]  /*9200*/  FMNMX.FTZ R71, R234, R71, !PT ;  /* 0x00000047ea477209 */ /* 0x010ff20007810000 */
[----:B------:R3:W-:Y:S01]  /*9210*/  MUFU.TANH R246, R63 ;  /* 0x0000003f00f67308 */ /* 0x0007e20000002400 */
[----:B-1----:R-:W-:Y:S09]  /*9220*/  FMNMX.FTZ R2, R45, R2, !PT ;  /* 0x000000022d027209 */ /* 0x002ff20007810000 */
[----:B------:R-:W1:Y:S10]  /*9230*/  MUFU.TANH R39, R82 ;  /* 0x0000005200277308 */ /* 0x000e740000002400 */
[----:B------:R-:W-:Y:S01]  /*9240*/  MUFU.TANH R204, R42 ;  /* 0x0000002a00cc7308 */ /* 0x000fe20000002400 */
[----:B---3--:R-:W-:Y:S04]  /*9250*/  MOV R63, R199 ;  /* 0x000000c7003f7202 */ /* 0x008fe80000000f00 */
[----:B------:R-:W-:Y:S05]  /*9260*/  FMNMX.FTZ R2, R63, R2, !PT ;  /* 0x000000023f027209 */ /* 0x000fea0007810000 */
[----:B------:R-:W-:Y:S01]  /*9270*/  MUFU.TANH R230, R58 ;  /* 0x0000003a00e67308 */ /* 0x000fe20000002400 */
[----:B-1----:R-:W-:Y:S04]  /*9280*/  MOV R212, R39 ;  /* 0x0000002700d47202 */ /* 0x002fe80000000f00 */
[----:B------:R-:W-:Y:S05]  /*9290*/  FMNMX.FTZ R0, R212, R0, !PT ;  /* 0x00000000d4007209 */ /* 0x000fea0007810000 */
[----:B------:R-:W-:Y:S10]  /*92a0*/  MUFU.TANH R42, R59 ;  /* 0x0000003b002a7308 */ /* 0x000ff40000002400 */
[----:B------:R-:W1:Y:S10]  /*92b0*/  MUFU.TANH R59, R69 ;  /* 0x00000045003b7308 */ /* 0x000e740000002400 */
[----:B------:R-:W3:Y:S10]  /*92c0*/  MUFU.TANH R223, R80 ;  /* 0x0000005000df7308 */ /* 0x000ef40000002400 */
[----:B------:R3:W-:Y:S01]  /*92d0*/  MUFU.TANH R58, R87 ;  /* 0x00000057003a7308 */ /* 0x0007e20000002400 */
[----:B-1----:R-:W-:Y:S09]  /*92e0*/  FMNMX.FTZ R71, R59, R71, !PT ;  /* 0x000000473b477209 */ /* 0x002ff20007810000 */
[----:B------:R-:W1:Y:S10]  /*92f0*/  MUFU.TANH R197, R57 ;  /* 0x0000003900c57308 */ /* 0x000e740000002400 */
[----:B------:R-:W-:Y:S01]  /*9300*/  MUFU.TANH R221, R60 ;  /* 0x0000003c00dd7308 */ /* 0x000fe20000002400 */
[----:B---3--:R-:W-:Y:S04]  /*9310*/  MOV R87, R223 ;  /* 0x000000df00577202 */ /* 0x008fe80000000f00 */
[----:B------:R-:W-:Y:S05]  /*9320*/  FMNMX.FTZ R71, R87, R71, !PT ;  /* 0x0000004757477209 */ /* 0x000fea0007810000 */
[----:B------:R1:W-:Y:S10]  /*9330*/  MUFU.TANH R60, R85 ;  /* 0x00000055003c7308 */ /* 0x0003f40000002400 */
[----:B------:R-:W3:Y:S10]  /*9340*/  MUFU.TANH R14, R14 ;  /* 0x0000000e000e7308 */ /* 0x000ef40000002400 */
[----:B------:R-:W4:Y:S01]  /*9350*/  MUFU.TANH R233, R83 ;  /* 0x0000005300e97308 */ /* 0x000f220000002400 */
[----:B-1----:R-:W-:Y:S04]  /*9360*/  MOV R85, R197 ;  /* 0x000000c500557202 */ /* 0x002fe80000000f00 */
[----:B------:R-:W-:Y:S05]  /*9370*/  FMNMX.FTZ R2, R85, R2, !PT ;  /* 0x0000000255027209 */ /* 0x000fea0007810000 */
[----:B------:R1:W-:Y:S01]  /*9380*/  MUFU.TANH R248, R88 ;  /* 0x0000005800f87308 */ /* 0x0003e20000002400 */
[----:B---3--:R-:W-:Y:S09]  /*9390*/  FMNMX.FTZ R4, R14, R4, !PT ;  /* 0x000000040e047209 */ /* 0x008ff20007810000 */
[----:B------:R-:W3:Y:S01]  /*93a0*/  MUFU.TANH R15, R15 ;  /* 0x0000000f000f7308 */ /* 0x000ee20000002400 */
[----:B----4-:R-:W-:Y:S04]  /*93b0*/  FMNMX.FTZ R0, R233, R0, !PT ;  /* 0x00000000e9007209 */ /* 0x010fe80007810000 */
[----:B------:R-:W-:Y:S05]  /*93c0*/  FMNMX.FTZ R0, R220, R0, !PT ;  /* 0x00000000dc007209 */ /* 0x000fea0007810000 */
[----:B------:R-:W4:Y:S01]  /*93d0*/  MUFU.TANH R80, R81 ;  /* 0x0000005100507308 */ /* 0x000f220000002400 */
[----:B------:R-:W-:Y:S02]  /*93e0*/  FMNMX.FTZ R0, R58, R0, !PT ;  /* 0x000000003a007209 */ /* 0x000fe40007810000 */
[----:B-1----:R-:W-:Y:S04]  /*93f0*/  MOV R88, R221 ;  /* 0x000000dd00587202 */ /* 0x002fe80000000f00 */
[----:B------:R-:W-:Y:S03]  /*9400*/  FMNMX.FTZ R2, R88, R2, !PT ;  /* 0x0000000258027209 */ /* 0x000fe60007810000 */
[----:B------:R-:W1:Y:S01]  /*9410*/  MUFU.TANH R249, R84 ;  /* 0x0000005400f97308 */ /* 0x000e620000002400 */
[----:B---3--:R-:W-:Y:S04]  /*9420*/  FMNMX.FTZ R4, R15, R4, !PT ;  /* 0x000000040f047209 */ /* 0x008fe80007810000 */
[----:B------:R-:W-:Y:S05]  /*9430*/  FMNMX.FTZ R4, R26, R4, !PT ;  /* 0x000000041a047209 */ /* 0x000fea0007810000 */
[----:B------:R1:W-:Y:S01]  /*9440*/  MUFU.TANH R244, R91 ;  /* 0x0000005b00f47308 */ /* 0x0003e20000002400 */
[----:B----4-:R-:W-:Y:S09]  /*9450*/  FMNMX.FTZ R71, R80, R71, !PT ;  /* 0x0000004750477209 */ /* 0x010ff20007810000 */
[----:B------:R-:W3:Y:S10]  /*9460*/  MUFU.TANH R250, R61 ;  /* 0x0000003d00fa7308 */ /* 0x000ef40000002400 */
[----:B------:R3:W-:Y:S01]  /*9470*/  MUFU.TANH R247, R90 ;  /* 0x0000005a00f77308 */ /* 0x0007e20000002400 */
[----:B-1----:R-:W-:Y:S04]  /*9480*/  MOV R91, R249 ;  /* 0x000000f9005b7202 */ /* 0x002fe80000000f00 */
[----:B------:R-:W-:Y:S05]  /*9490*/  FMNMX.FTZ R71, R91, R71, !PT ;  /* 0x000000475b477209 */ /* 0x000fea0007810000 */
[----:B------:R-:W1:Y:S01]  /*94a0*/  MUFU.TANH R27, R27 ;  /* 0x0000001b001b7308 */ /* 0x000e620000002400 */
[----:B------:R-:W-:Y:S09]  /*94b0*/  FMNMX.FTZ R71, R60, R71, !PT ;  /* 0x000000473c477209 */ /* 0x000ff20007810000 */
[----:B------:R-:W4:Y:S01]  /*94c0*/  MUFU.TANH R198, R96 ;  /* 0x0000006000c67308 */ /* 0x000f220000002400 */
[----:B---3--:R-:W-:Y:S04]  /*94d0*/  MOV R90, R250 ;  /* 0x000000fa005a7202 */ /* 0x008fe80000000f00 */
[----:B------:R-:W-:Y:S05]  /*94e0*/  FMNMX.FTZ R2, R90, R2, !PT ;  /* 0x000000025a027209 */ /* 0x000fea0007810000 */
[----:B------:R-:W3:Y:S01]  /*94f0*/  MUFU.TANH R219, R72 ;  /* 0x0000004800db7308 */ /* 0x000ee20000002400 */
[----:B-1----:R-:W-:Y:S09]  /*9500*/  FMNMX.FTZ R4, R27, R4, !PT ;  /* 0x000000041b047209 */ /* 0x002ff20007810000 */
[----:B------:R-:W1:Y:S01]  /*9510*/  MUFU.TANH R196, R73 ;  /* 0x0000004900c47308 */ /* 0x000e620000002400 */
[----:B----4-:R-:W-:Y:S04]  /*9520*/  MOV R215, R198 ;  /* 0x000000c600d77202 */ /* 0x010fe80000000f00 */
[----:B------:R-:W-:Y:S05]  /*9530*/  FMNMX.FTZ R71, R215, R71, !PT ;  /* 0x00000047d7477209 */ /* 0x000fea0007810000 */
[----:B------:R-:W4:Y:S01]  /*9540*/  MUFU.TANH R98, R98 ;  /* 0x0000006200627308 */ /* 0x000f220000002400 */
[----:B---3--:R-:W-:Y:S09]  /*9550*/  FMNMX.FTZ R2, R219, R2, !PT ;  /* 0x00000002db027209 */ /* 0x008ff20007810000 */
[----:B------:R-:W3:Y:S01]  /*9560*/  MUFU.TANH R30, R30 ;  /* 0x0000001e001e7308 */ /* 0x000ee20000002400 */
[----:B-1----:R-:W-:Y:S04]  /*9570*/  MOV R84, R196 ;  /* 0x000000c400547202 */ /* 0x002fe80000000f00 */
[----:B------:R-:W-:Y:S05]  /*9580*/  FMNMX.FTZ R2, R84, R2, !PT ;  /* 0x0000000254027209 */ /* 0x000fea0007810000 */
[----:B------:R-:W1:Y:S01]  /*9590*/  MUFU.TANH R38, R76 ;  /* 0x0000004c00267308 */ /* 0x000e620000002400 */
[----:B----4-:R-:W-:Y:S09]  /*95a0*/  FMNMX.FTZ R0, R98, R0, !PT ;  /* 0x0000000062007209 */ /* 0x010ff20007810000 */
[----:B------:R-:W4:Y:S01]  /*95b0*/  MUFU.TANH R99, R99 ;  /* 0x0000006300637308 */ /* 0x000f220000002400 */
[----:B---3--:R-:W-:Y:S09]  /*95c0*/  FMNMX.FTZ R4, R30, R4, !PT ;  /* 0x000000041e047209 */ /* 0x008ff20007810000 */
[----:B------:R-:W3:Y:S01]  /*95d0*/  MUFU.TANH R5, R102 ;  /* 0x0000006600057308 */ /* 0x000ee20000002400 */
[----:B-1----:R-:W-:Y:S02]  /*95e0*/  MOV R213, R38 ;  /* 0x0000002600d57202 */ /* 0x002fe40000000f00 */
[----:B------:R-:W2:Y:S02]  /*95f0*/  LDL.64 R38, [R1+0x48] ;  /* 0x0000480001267983 */ /* 0x000ea40000100a00 */
[----:B------:R-:W-:Y:S05]  /*9600*/  FMNMX.FTZ R2, R213, R2, !PT ;  /* 0x00000002d5027209 */ /* 0x000fea0007810000 */
[----:B------:R3:W-:Y:S01]  /*9610*/  MUFU.TANH R188, R109 ;  /* 0x0000006d00bc7308 */ /* 0x0007e20000002400 */
[----:B----4-:R-:W-:Y:S09]  /*9620*/  FMNMX.FTZ R0, R99, R0, !PT ;  /* 0x0000000063007209 */ /* 0x010ff20007810000 */
[----:B------:R-:W1:Y:S10]  /*9630*/  MUFU.TANH R31, R31 ;  /* 0x0000001f001f7308 */ /* 0x000e740000002400 */
[----:B------:R-:W4:Y:S01]  /*9640*/  MUFU.TANH R97, R97 ;  /* 0x0000006100617308 */ /* 0x000f220000002400 */
[----:B---3--:R-:W-:Y:S04]  /*9650*/  MOV R109, R5 ;  /* 0x00000005006d7202 */ /* 0x008fe80000000f00 */
[----:B------:R-:W-:Y:S05]  /*9660*/  FMNMX.FTZ R0, R109, R0, !PT ;  /* 0x000000006d007209 */ /* 0x000fea0007810000 */
[----:B------:R-:W3:Y:S01]  /*9670*/  MUFU.TANH R251, R77 ;  /* 0x0000004d00fb7308 */ /* 0x000ee20000002400 */
[----:B-1----:R-:W-:Y:S04]  /*9680*/  FMNMX.FTZ R4, R31, R4, !PT ;  /* 0x000000041f047209 */ /* 0x002fe80007810000 */
[----:B------:R-:W-:Y:S05]  /*9690*/  FMNMX.FTZ R4, R204, R4, !PT ;  /* 0x00000004cc047209 */ /* 0x000fea0007810000 */
[----:B------:R3:W-:Y:S01]  /*96a0*/  MUFU.TANH R243, R89 ;  /* 0x0000005900f37308 */ /* 0x0007e20000002400 */
[----:B----4-:R-:W-:Y:S09]  /*96b0*/  FMNMX.FTZ R71, R97, R71, !PT ;  /* 0x0000004761477209 */ /* 0x010ff20007810000 */
[----:B------:R-:W1:Y:S10]  /*96c0*/  MUFU.TANH R6, R103 ;  /* 0x0000006700067308 */ /* 0x000e740000002400 */
[----:B------:R1:W-:Y:S01]  /*96d0*/  MUFU.TANH R191, R108 ;  /* 0x0000006c00bf7308 */ /* 0x0003e20000002400 */
[----:B---3--:R-:W-:Y:S04]  /*96e0*/  MOV R89, R251 ;  /* 0x000000fb00597202 */ /* 0x008fe80000000f00 */
[----:B------:R-:W-:Y:S05]  /*96f0*/  FMNMX.FTZ R2, R89, R2, !PT ;  /* 0x0000000259027209 */ /* 0x000fea0007810000 */
[----:B------:R3:W-:Y:S10]  /*9700*/  MUFU.TANH R61, R93 ;  /* 0x0000005d003d7308 */ /* 0x0007f40000002400 */
[----:B------:R-:W4:Y:S01]  /*9710*/  MUFU.TANH R100, R100 ;  /* 0x0000006400647308 */ /* 0x000f220000002400 */
[----:B-1----:R-:W-:Y:S04]  /*9720*/  MOV R108, R6 ;  /* 0x00000006006c7202 */ /* 0x002fe80000000f00 */
[----:B------:R-:W-:Y:S05]  /*9730*/  FMNMX.FTZ R0, R108, R0, !PT ;  /* 0x000000006c007209 */ /* 0x000fea0007810000 */
[----:B------:R-:W-:Y:S01]  /*9740*/  MUFU.TANH R240, R62 ;  /* 0x0000003e00f07308 */ /* 0x000fe20000002400 */
[----:B---3--:R-:W-:Y:S09]  /*9750*/  MOV R93, R230 ;  /* 0x000000e6005d7202 */ /* 0x008ff20000000f00 */
[----:B------:R1:W-:Y:S01]  /*9760*/  MUFU.TANH R62, R92 ;  /* 0x0000005c003e7308 */ /* 0x0003e20000002400 */
[----:B----4-:R-:W-:Y:S09]  /*9770*/  FMNMX.FTZ R71, R100, R71, !PT ;  /* 0x0000004764477209 */ /* 0x010ff20007810000 */
[----:B------:R-:W3:Y:S10]  /*9780*/  MUFU.TANH R205, R43 ;  /* 0x0000002b00cd7308 */ /* 0x000ef40000002400 */
[----:B------:R-:W4:Y:S01]  /*9790*/  MUFU.TANH R101, R101 ;  /* 0x0000006500657308 */ /* 0x000f220000002400 */
[----:B-1----:R-:W-:Y:S04]  /*97a0*/  MOV R92, R248 ;  /* 0x000000f8005c7202 */ /* 0x002fe80000000f00 */
[----:B------:R-:W-:Y:S05]  /*97b0*/  FMNMX.FTZ R2, R92, R2, !PT ;  /* 0x000000025c027209 */ /* 0x000fea0007810000 */
[----:B------:R-:W1:Y:S01]  /*97c0*/  MUFU.TANH R114, R114 ;  /* 0x0000007200727308 */ /* 0x000e620000002400 */
[----:B------:R-:W-:Y:S02]  /*97d0*/  FMNMX.FTZ R2, R243, R2, !PT ;  /* 0x00000002f3027209 */ /* 0x000fe40007810000 */
[----:B---3--:R-:W-:Y:S02]  /*97e0*/  FMNMX.FTZ R4, R205, R4, !PT ;  /* 0x00000004cd047209 */ /* 0x008fe40007810000 */
[----:B------:R-:W-:Y:S05]  /*97f0*/  FMNMX.FTZ R2, R62, R2, !PT ;  /* 0x000000023e027209 */ /* 0x000fea0007810000 */
[----:B------:R-:W3:Y:S01]  /*9800*/  MUFU.TANH R207, R46 ;  /* 0x0000002e00cf7308 */ /* 0x000ee20000002400 */
[----:B------:R-:W-:Y:S02]  /*9810*/  FMNMX.FTZ R2, R61, R2, !PT ;  /* 0x000000023d027209 */ /* 0x000fe40007810000 */
[----:B----4-:R-:W-:Y:S07]  /*9820*/  FMNMX.FTZ R71, R101, R71, !PT ;  /* 0x0000004765477209 */ /* 0x010fee0007810000 */
[----:B------:R-:W4:Y:S01]  /*9830*/  MUFU.TANH R102, R112 ;  /* 0x0000007000667308 */ /* 0x000f220000002400 */
[----:B-1----:R-:W-:Y:S09]  /*9840*/  FMNMX.FTZ R0, R114, R0, !PT ;  /* 0x0000000072007209 */ /* 0x002ff20007810000 */
[----:B------:R-:W1:Y:S01]  /*9850*/  MUFU.TANH R115, R115 ;  /* 0x0000007300737308 */ /* 0x000e620000002400 */
[----:B---3--:R-:W-:Y:S09]  /*9860*/  FMNMX.FTZ R4, R207, R4, !PT ;  /* 0x00000004cf047209 */ /* 0x008ff20007810000 */
[----:B------:R-:W3:Y:S01]  /*9870*/  MUFU.TANH R210, R47 ;  /* 0x0000002f00d27308 */ /* 0x000ee20000002400 */
[----:B----4-:R-:W-:Y:S02]  /*9880*/  FMNMX.FTZ R71, R102, R71, !PT ;  /* 0x0000004766477209 */ /* 0x010fe40007810000 */
[----:B------:R-:W-:Y:S07]  /*9890*/  MOV R112, R247 ;  /* 0x000000f700707202 */ /* 0x000fee0000000f00 */
[----:B------:R-:W4:Y:S01]  /*98a0*/  MUFU.TANH R96, R113 ;  /* 0x0000007100607308 */ /* 0x000f220000002400 */
[----:B-1----:R-:W-:Y:S05]  /*98b0*/  FMNMX.FTZ R0, R115, R0, !PT ;  /* 0x0000000073007209 */ /* 0x002fea0007810000 */
[----:B------:R-:W1:Y:S04]  /*98c0*/  SHFL.BFLY PT, R70, R0, 0x2, 0x1f ;  /* 0x0c401f0000467f89 */ /* 0x000e6800000e0000 */
[----:B------:R-:W1:Y:S01]  /*98d0*/  MUFU.TANH R46, R104 ;  /* 0x00000068002e7308 */ /* 0x000e620000002400 */
[----:B---3--:R-:W-:Y:S04]  /*98e0*/  FMNMX.FTZ R4, R210, R4, !PT ;  /* 0x00000004d2047209 */ /* 0x008fe80007810000 */
[----:B------:R-:W-:Y:S05]  /*98f0*/  FMNMX.FTZ R4, R93, R4, !PT ;  /* 0x000000045d047209 */ /* 0x000fea0007810000 */
[----:B------:R-:W3:Y:S01]  /*9900*/  MUFU.TANH R230, R105 ;  /* 0x0000006900e67308 */ /* 0x000ee20000002400 */
[----:B------:R-:W-:Y:S02]  /*9910*/  FMNMX.FTZ R4, R42, R4, !PT ;  /* 0x000000042a047209 */ /* 0x000fe40007810000 */
[----:B----4-:R-:W-:Y:S02]  /*9920*/  FMNMX.FTZ R71, R96, R71, !PT ;  /* 0x0000004760477209 */ /* 0x010fe40007810000 */
[----:B------:R-:W-:Y:S03]  /*9930*/  FMNMX.FTZ R4, R240, R4, !PT ;  /* 0x00000004f0047209 */ /* 0x000fe60007810000 */
[----:B------:R-:W4:Y:S02]  /*9940*/  SHFL.BFLY PT, R5, R71, 0x2, 0x1f ;  /* 0x0c401f0047057f89 */ /* 0x000f2400000e0000 */
[----:B------:R-:W4:Y:S01]  /*9950*/  MUFU.TANH R43, R74 ;  /* 0x0000004a002b7308 */ /* 0x000f220000002400 */
[----:B------:R-:W-:Y:S02]  /*9960*/  FMNMX.FTZ R4, R246, R4, !PT ;  /* 0x00000004f6047209 */ /* 0x000fe40007810000 */
[----:B-1----:R-:W-:Y:S02]  /*9970*/  FMNMX.FTZ R70, R0, R70, !PT ;  /* 0x0000004600467209 */ /* 0x002fe40007810000 */
[----:B------:R-:W-:Y:S05]  /*9980*/  FMNMX.FTZ R2, R46, R2, !PT ;  /* 0x000000022e027209 */ /* 0x000fea0007810000 */
[----:B------:R-:W1:Y:S01]  /*9990*/  MUFU.TANH R252, R75 ;  /* 0x0000004b00fc7308 */ /* 0x000e620000002400 */
[----:B---3--:R-:W-:Y:S04]  /*99a0*/  FMNMX.FTZ R2, R230, R2, !PT ;  /* 0x00000002e6027209 */ /* 0x008fe80007810000 */
[----:B------:R-:W-:Y:S05]  /*99b0*/  FMNMX.FTZ R2, R191, R2, !PT ;  /* 0x00000002bf027209 */ /* 0x000fea0007810000 */
[----:B------:R-:W3:Y:S01]  /*99c0*/  MUFU.TANH R217, R78 ;  /* 0x0000004e00d97308 */ /* 0x000ee20000002400 */
[----:B------:R-:W-:Y:S02]  /*99d0*/  FMNMX.FTZ R2, R188, R2, !PT ;  /* 0x00000002bc027209 */ /* 0x000fe40007810000 */
[----:B----4-:R-:W-:Y:S02]  /*99e0*/  FMNMX.FTZ R4, R43, R4, !PT ;  /* 0x000000042b047209 */ /* 0x010fe40007810000 */
[----:B------:R-:W-:Y:S01]  /*99f0*/  FMNMX.FTZ R71, R71, R5, !PT ;  /* 0x0000000547477209 */ /* 0x000fe20007810000 */
[----:B------:R-:W4:Y:S04]  /*9a00*/  SHFL.BFLY PT, R68, R2, 0x2, 0x1f ;  /* 0x0c401f0002447f89 */ /* 0x000f2800000e0000 */
[----:B------:R-:W4:Y:S01]  /*9a10*/  MUFU.TANH R119, R79 ;  /* 0x0000004f00777308 */ /* 0x000f220000002400 */
[----:B-1----:R-:W-:Y:S03]  /*9a20*/  FMNMX.FTZ R4, R252, R4, !PT ;  /* 0x00000004fc047209 */ /* 0x002fe60007810000 */
[----:B------:R-:W1:Y:S01]  /*9a30*/  SHFL.BFLY PT, R6, R71, 0x1, 0x1f ;  /* 0x0c201f0047067f89 */ /* 0x000e6200000e0000 */
[----:B------:R-:W-:Y:S05]  /*9a40*/  FMUL.FTZ R75, R110, c[0x0][0x320] ;  /* 0x0000c8006e4b7a20 */ /* 0x000fea0000410000 */
[----:B------:R-:W1:Y:S02]  /*9a50*/  MUFU.TANH R7, R107 ;  /* 0x0000006b00077308 */ /* 0x000e640000002400 */
[----:B------:R-:W1:Y:S01]  /*9a60*/  SHFL.BFLY PT, R5, R70, 0x1, 0x1f ;  /* 0x0c201f0046057f89 */ /* 0x000e6200000e0000 */
[----:B---3--:R-:W-:Y:S07]  /*9a70*/  FMNMX.FTZ R0, R217, R4, !PT ;  /* 0x00000004d9007209 */ /* 0x008fee0007810000 */
[----:B------:R-:W3:Y:S01]  /*9a80*/  MUFU.TANH R104, R94 ;  /* 0x0000005e00687308 */ /* 0x000ee20000002400 */
[----:B----4-:R-:W-:Y:S02]  /*9a90*/  FMNMX.FTZ R68, R2, R68, !PT ;  /* 0x0000004402447209 */ /* 0x010fe40007810000 */
[----:B------:R-:W-:Y:S04]  /*9aa0*/  FMNMX.FTZ R0, R119, R0, !PT ;  /* 0x0000000077007209 */ /* 0x000fe80007810000 */
[----:B------:R-:W-:Y:S01]  /*9ab0*/  FMNMX.FTZ R4, R112, R0, !PT ;  /* 0x0000000070047209 */ /* 0x000fe20007810000 */
[----:B------:R-:W-:Y:S02]  /*9ac0*/  FMUL.FTZ R0, R111, c[0x0][0x320] ;  /* 0x0000c8006f007a20 */ /* 0x000fe40000410000 */
[----:B------:R-:W4:Y:S01]  /*9ad0*/  MUFU.TANH R113, R95 ;  /* 0x0000005f00717308 */ /* 0x000f220000002400 */
[----:B-1----:R-:W-:Y:S02]  /*9ae0*/  FMNMX.FTZ R71, R71, R6, !PT ;  /* 0x0000000647477209 */ /* 0x002fe40007810000 */
[----:B------:R-:W-:Y:S03]  /*9af0*/  MOV R111, R7 ;  /* 0x00000007006f7202 */ /* 0x000fe60000000f00 */
[----:B------:R-:W-:Y:S01]  /*9b00*/  FMUL.FTZ R103, R71, c[0x0][0x2d0] ;  /* 0x0000b40047677a20 */ /* 0x000fe20000410000 */
[----:B------:R-:W-:Y:S02]  /*9b10*/  FMNMX.FTZ R70, R70, R5, !PT ;  /* 0x0000000546467209 */ /* 0x000fe40007810000 */
[----:B------:R-:W-:Y:S01]  /*9b20*/  MOV R107, R244 ;  /* 0x000000f4006b7202 */ /* 0x000fe20000000f00 */
[----:B------:R-:W1:Y:S01]  /*9b30*/  MUFU.TANH R8, R106 ;  /* 0x0000006a00087308 */ /* 0x000e620000002400 */
[--C-:B------:R-:W-:Y:S02]  /*9b40*/  FFMA.FTZ R7, R20, c[0x0][0x2d0], -R103.reuse ;  /* 0x0000b40014077a23 */ /* 0x100fe40000010867 */
[--C-:B------:R-:W-:Y:S01]  /*9b50*/  FFMA.FTZ R6, R21, c[0x0][0x2d0], -R103.reuse ;  /* 0x0000b40015067a23 */ /* 0x100fe20000010867 */
[----:B------:R-:W-:Y:S01]  /*9b60*/  FMNMX.FTZ R2, R107, R4, !PT ;  /* 0x000000046b027209 */ /* 0x000fe20007810000 */
[----:B------:R-:W-:Y:S01]  /*9b70*/  FMUL.FTZ R105, R70, c[0x0][0x2d0] ;  /* 0x0000b40046697a20 */ /* 0x000fe20000410000 */
[----:B------:R-:W1:Y:S01]  /*9b80*/  SHFL.BFLY PT, R4, R68, 0x1, 0x1f ;  /* 0x0c201f0044047f89 */ /* 0x000e6200000e0000 */
[--C-:B------:R-:W-:Y:S01]  /*9b90*/  FFMA.FTZ R5, R32, c[0x0][0x2d0], -R103.reuse ;  /* 0x0000b40020057a23 */ /* 0x100fe20000010867 */
[----:B---3--:R-:W-:Y:S01]  /*9ba0*/  FMNMX.FTZ R2, R104, R2, !PT ;  /* 0x0000000268027209 */ /* 0x008fe20007810000 */
[--C-:B------:R-:W-:Y:S01]  /*9bb0*/  FFMA.FTZ R100, R100, c[0x0][0x2d0], -R103.reuse ;  /* 0x0000b40064647a23 */ /* 0x100fe20000010867 */
[----:B------:R3:W-:Y:S01]  /*9bc0*/  MUFU.TANH R74, R0 ;  /* 0x00000000004a7308 */ /* 0x0007e20000002400 */
[--C-:B------:R-:W-:Y:S02]  /*9bd0*/  FFMA.FTZ R101, R101, c[0x0][0x2d0], -R103.reuse ;  /* 0x0000b40065657a23 */ /* 0x100fe40000010867 */
[--C-:B------:R-:W-:Y:S01]  /*9be0*/  FFMA.FTZ R102, R102, c[0x0][0x2d0], -R103.reuse ;  /* 0x0000b40066667a23 */ /* 0x100fe20000010867 */
[----:B----4-:R-:W-:Y:S02]  /*9bf0*/  FMNMX.FTZ R2, R113, R2, !PT ;  /* 0x0000000271027209 */ /* 0x010fe40007810000 */
[----:B--2---:R-:W-:Y:S04]  /*9c00*/  MOV R39, c[0x0][0x1e4] ;  /* 0x0000790000277a02 */ /* 0x004fe80000000f00 */
[----:B------:R-:W2:Y:S01]  /*9c10*/  MUFU.TANH R75, R75 ;  /* 0x0000004b004b7308 */ /* 0x000ea20000002400 */
[----:B-1----:R-:W-:Y:S09]  /*9c20*/  MOV R110, R8 ;  /* 0x00000008006e7202 */ /* 0x002ff20000000f00 */
[----:B------:R1:W-:Y:S01]  /*9c30*/  MUFU.EX2 R95, R5 ;  /* 0x00000005005f7308 */ /* 0x0003e20000000800 */
[----:B------:R-:W-:Y:S01]  /*9c40*/  FMNMX.FTZ R68, R68, R4, !PT ;  /* 0x0000000444447209 */ /* 0x000fe20007810000 */
[----:B------:R-:W-:Y:S01]  /*9c50*/  FFMA.FTZ R4, R185, c[0x0][0x2d0], -R103 ;  /* 0x0000b400b9047a23 */ /* 0x000fe20000010867 */
[----:B------:R-:W-:Y:S01]  /*9c60*/  MOV R185, R61 ;  /* 0x0000003d00b97202 */ /* 0x000fe20000000f00 */
[----:B---3--:R-:W-:Y:S01]  /*9c70*/  FADD.FTZ R0, -R71, R3 ;  /* 0x0000000347007221 */ /* 0x008fe20000010100 */
[----:B------:R-:W-:Y:S01]  /*9c80*/  FMNMX.FTZ R3, R110, R2, !PT ;  /* 0x000000026e037209 */ /* 0x000fe20007810000 */
[----:B------:R-:W-:Y:S02]  /*9c90*/  FMUL.FTZ R106, R68, c[0x0][0x2d0] ;  /* 0x0000b400446a7a20 */ /* 0x000fe40000410000 */
[----:B------:R-:W-:Y:S01]  /*9ca0*/  FMUL.FTZ R2, R0, c[0x0][0x2d0] ;  /* 0x0000b40000027a20 */ /* 0x000fe20000410000 */
[----:B------:R-:W-:Y:S01]  /*9cb0*/  FMNMX.FTZ R0, R111, R3, !PT ;  /* 0x000000036f007209 */ /* 0x000fe20007810000 */
[----:B------:R-:W-:Y:S01]  /*9cc0*/  MUFU.EX2 R244, R4 ;  /* 0x0000000400f47308 */ /* 0x000fe20000000800 */
[--C-:B------:R-:W-:Y:S02]  /*9cd0*/  FFMA.FTZ R9, R25, c[0x0][0x2d0], -R106.reuse ;  /* 0x0000b40019097a23 */ /* 0x100fe4000001086a */
[----:B------:R-:W-:Y:S01]  /*9ce0*/  FFMA.FTZ R44, R44, c[0x0][0x2d0], -R106 ;  /* 0x0000b4002c2c7a23 */ /* 0x000fe2000001086a */
[----:B--2---:R-:W-:Y:S04]  /*9cf0*/  FMNMX.FTZ R0, R75, R0, !PT ;  /* 0x000000004b007209 */ /* 0x004fe80007810000 */
[----:B------:R-:W-:Y:S02]  /*9d00*/  FMNMX.FTZ R0, R74, R0, !PT ;  /* 0x000000004a007209 */ /* 0x000fe40007810000 */
[----:B------:R2:W3:Y:S03]  /*9d10*/  MUFU.EX2 R73, R2 ;  /* 0x0000000200497308 */ /* 0x0004e60000000800 */
[----:B------:R-:W4:Y:S01]  /*9d20*/  SHFL.BFLY PT, R3, R0, 0x2, 0x1f ;  /* 0x0c401f0000037f89 */ /* 0x000f2200000e0000 */
[----:B-1----:R-:W-:Y:S06]  /*9d30*/  FFMA.FTZ R5, R34, c[0x0][0x2d0], -R105 ;  /* 0x0000b40022057a23 */ /* 0x002fec0000010869 */
[----:B------:R-:W-:Y:S10]  /*9d40*/  MUFU.EX2 R214, R5 ;  /* 0x0000000500d67308 */ /* 0x000ff40000000800 */
[----:B------:R1:W-:Y:S01]  /*9d50*/  MUFU.EX2 R81, R7 ;  /* 0x0000000700517308 */ /* 0x0003e20000000800 */
[----:B--2---:R-:W-:Y:S01]  /*9d60*/  FADD.FTZ R2, -R70, R116 ;  /* 0x0000007446027221 */ /* 0x004fe20000010100 */
[----:B----4-:R-:W-:Y:S01]  /*9d70*/  FMNMX.FTZ R0, R0, R3, !PT ;  /* 0x0000000300007209 */ /* 0x010fe20007810000 */
[----:B------:R-:W-:Y:S07]  /*9d80*/  FFMA.FTZ R3, R17, c[0x0][0x2d0], -R103 ;  /* 0x0000b40011037a23 */ /* 0x000fee0000010867 */
[----:B------:R-:W-:Y:S01]  /*9d90*/  MUFU.EX2 R34, R9 ;  /* 0x0000000900227308 */ /* 0x000fe20000000800 */
[----:B---3--:R-:W-:Y:S01]  /*9da0*/  FMUL.FTZ R17, R73, R133 ;  /* 0x0000008549117220 */ /* 0x008fe20000410000 */
[----:B------:R-:W-:Y:S01]  /*9db0*/  MOV R133, R62 ;  /* 0x0000003e00857202 */ /* 0x000fe20000000f00 */
[----:B------:R-:W-:Y:S07]  /*9dc0*/  FMUL.FTZ R2, R2, c[0x0][0x2d0] ;  /* 0x0000b40002027a20 */ /* 0x000fee0000410000 */
[----:B------:R2:W-:Y:S01]  /*9dd0*/  MUFU.EX2 R72, R2 ;  /* 0x0000000200487308 */ /* 0x0005e20000000800 */
[----:B-1----:R-:W-:Y:S09]  /*9de0*/  FFMA.FTZ R7, R35, c[0x0][0x2d0], -R105 ;  /* 0x0000b40023077a23 */ /* 0x002ff20000010869 */
[----:B------:R1:W3:Y:S10]  /*9df0*/  MUFU.EX2 R10, R3 ;  /* 0x00000003000a7308 */ /* 0x0002f40000000800 */
[----:B------:R-:W-:Y:S01]  /*9e00*/  MUFU.EX2 R83, R6 ;  /* 0x0000000600537308 */ /* 0x000fe20000000800 */
[----:B--2---:R-:W-:Y:S04]  /*9e10*/  FADD.FTZ R2, -R68, R117 ;  /* 0x0000007544027221 */ /* 0x004fe80000010100 */
[----:B------:R-:W-:Y:S05]  /*9e20*/  FMUL.FTZ R2, R2, c[0x0][0x2d0] ;  /* 0x0000b40002027a20 */ /* 0x000fea0000410000 */
[----:B------:R2:W-:Y:S01]  /*9e30*/  MUFU.EX2 R117, R7 ;  /* 0x0000000700757308 */ /* 0x0005e20000000800 */
[--C-:B-1----:R-:W-:Y:S09]  /*9e40*/  FFMA.FTZ R3, R187, c[0x0][0x2d0], -R105.reuse ;  /* 0x0000b400bb037a23 */ /* 0x102ff20000010869 */
[----:B------:R1:W-:Y:S10]  /*9e50*/  MUFU.EX2 R222, R3 ;  /* 0x0000000300de7308 */ /* 0x0003f40000000800 */
[----:B------:R4:W4:Y:S01]  /*9e60*/  MUFU.EX2 R69, R2 ;  /* 0x0000000200457308 */ /* 0x0009220000000800 */
[----:B--2---:R-:W-:Y:S01]  /*9e70*/  @P1 MOV R7, R53 ;  /* 0x0000003500071202 */ /* 0x004fe20000000f00 */
[----:B-1----:R-:W-:Y:S01]  /*9e80*/  FFMA.FTZ R3, R186, c[0x0][0x2d0], -R105 ;  /* 0x0000b400ba037a23 */ /* 0x002fe20000010869 */
[----:B---3--:R-:W-:Y:S07]  /*9e90*/  MOV R186, R10 ;  /* 0x0000000a00ba7202 */ /* 0x008fee0000000f00 */
[----:B------:R1:W2:Y:S01]  /*9ea0*/  MUFU.EX2 R247, R3 ;  /* 0x0000000300f77308 */ /* 0x0002a20000000800 */
[----:B----4-:R-:W-:Y:S02]  /*9eb0*/  FFMA.FTZ R2, R184, c[0x0][0x2d0], -R103 ;  /* 0x0000b400b8027a23 */ /* 0x010fe40000010867 */
[C---:B------:R-:W-:Y:S07]  /*9ec0*/  FMUL.FTZ R25, R69.reuse, R141 ;  /* 0x0000008d45197220 */ /* 0x040fee0000410000 */
[----:B------:R3:W4:Y:S01]  /*9ed0*/  MUFU.EX2 R249, R2 ;  /* 0x0000000200f97308 */ /* 0x0007220000000800 */
[----:B------:R-:W-:Y:S02]  /*9ee0*/  FMUL.FTZ R61, R69, R177 ;  /* 0x000000b1453d7220 */ /* 0x000fe40000410000 */
[----:B-1----:R-:W-:Y:S01]  /*9ef0*/  FFMA.FTZ R3, R18, c[0x0][0x2d0], -R105 ;  /* 0x0000b40012037a23 */ /* 0x002fe20000010869 */
[----:B--2---:R-:W-:Y:S01]  /*9f00*/  F2FP.BF16.PACK_AB R77, R247, R222 ;  /* 0x000000def74d723e */ /* 0x004fe200000010ff */
[----:B------:R-:W-:Y:S01]  /*9f10*/  FMUL.FTZ R18, R72, R134 ;  /* 0x0000008648127220 */ /* 0x000fe20000410000 */
[----:B------:R-:W-:Y:S04]  /*9f20*/  MOV R134, R92 ;  /* 0x0000005c00867202 */ /* 0x000fe80000000f00 */
[----:B------:R1:W-:Y:S01]  /*9f30*/  MUFU.EX2 R251, R3 ;  /* 0x0000000300fb7308 */ /* 0x0003e20000000800 */
[--C-:B------:R-:W-:Y:S02]  /*9f40*/  FFMA.FTZ R92, R203, c[0x0][0x2d0], -R103.reuse ;  /* 0x0000b400cb5c7a23 */ /* 0x100fe40000010867 */
[--C-:B---3--:R-:W-:Y:S01]  /*9f50*/  FFMA.FTZ R2, R16, c[0x0][0x2d0], -R103.reuse ;  /* 0x0000b40010027a23 */ /* 0x108fe20000010867 */
[----:B----4-:R-:W-:Y:S01]  /*9f60*/  F2FP.BF16.PACK_AB R76, R249, R244 ;  /* 0x000000f4f94c723e */ /* 0x010fe200000010ff */
[----:B------:R-:W-:Y:S05]  /*9f70*/  FFMA.FTZ R16, R49, c[0x0][0x2d0], -R103 ;  /* 0x0000b40031107a23 */ /* 0x000fea0000010867 */
[----:B------:R2:W3:Y:S01]  /*9f80*/  MUFU.EX2 R250, R2 ;  /* 0x0000000200fa7308 */ /* 0x0004e20000000800 */
[----:B------:R-:W-:Y:S02]  /*9f90*/  FMUL.FTZ R49, R73, R165 ;  /* 0x000000a549317220 */ /* 0x000fe40000410000 */
[--C-:B-1----:R-:W-:Y:S07]  /*9fa0*/  FFMA.FTZ R3, R195, c[0x0][0x2d0], -R106.reuse ;  /* 0x0000b400c3037a23 */ /* 0x102fee000001086a */
[----:B------:R1:W-:Y:S01]  /*9fb0*/  MUFU.EX2 R221, R3 ;  /* 0x0000000300dd7308 */ /* 0x0003e20000000800 */
[----:B--2---:R-:W2:Y:S01]  /*9fc0*/  SHFL.BFLY PT, R2, R0, 0x1, 0x1f ;  /* 0x0c201f0000027f89 */ /* 0x004ea200000e0000 */
[----:B---3--:R-:W-:Y:S01]  /*9fd0*/  F2FP.BF16.PACK_AB R78, R186, R250 ;  /* 0x000000faba4e723e */ /* 0x008fe200000010ff */
[--C-:B-1----:R-:W-:Y:S01]  /*9fe0*/  FFMA.FTZ R3, R192, c[0x0][0x2d0], -R106.reuse ;  /* 0x0000b400c0037a23 */ /* 0x102fe2000001086a */
[----:B------:R-:W-:Y:S06]  /*9ff0*/  MOV R192, R46 ;  /* 0x0000002e00c07202 */ /* 0x000fec0000000f00 */
[----:B------:R1:W3:Y:S01]  /*a000*/  MUFU.EX2 R223, R3 ;  /* 0x0000000300df7308 */ /* 0x0002e20000000800 */
[----:B--2---:R-:W-:Y:S01]  /*a010*/  FMNMX.FTZ R2, R0, R2, !PT ;  /* 0x0000000200027209 */ /* 0x004fe20007810000 */
[----:B------:R-:W-:Y:S02]  /*a020*/  FFMA.FTZ R0, R19, c[0x0][0x2d0], -R105 ;  /* 0x0000b40013007a23 */ /* 0x000fe40000010869 */
[----:B------:R-:W-:Y:S01]  /*a030*/  FMUL.FTZ R19, R72, R135 ;  /* 0x0000008748137220 */ /* 0x000fe20000410000 */
[----:B------:R-:W-:Y:S05]  /*a040*/  MOV R135, R220 ;  /* 0x000000dc00877202 */ /* 0x000fea0000000f00 */
[----:B------:R2:W4:Y:S01]  /*a050*/  MUFU.EX2 R187, R0 ;  /* 0x0000000000bb7308 */ /* 0x0005220000000800 */
[----:B-1----:R-:W-:Y:S01]  /*a060*/  FFMA.FTZ R3, R12, c[0x0][0x2d0], -R106 ;  /* 0x0000b4000c037a23 */ /* 0x002fe2000001086a */
[----:B---3--:R-:W-:Y:S08]  /*a070*/  F2FP.BF16.PACK_AB R64, R223, R221 ;  /* 0x000000dddf40723e */ /* 0x008ff000000010ff */
[----:B------:R1:W-:Y:S01]  /*a080*/  MUFU.EX2 R248, R3 ;  /* 0x0000000300f87308 */ /* 0x0003e20000000800 */
[----:B--2---:R-:W-:Y:S01]  /*a090*/  FADD.FTZ R0, -R2, R118 ;  /* 0x0000007602007221 */ /* 0x004fe20000010100 */
[----:B----4-:R-:W-:Y:S02]  /*a0a0*/  F2FP.BF16.PACK_AB R79, R187, R251 ;  /* 0x000000fbbb4f723e */ /* 0x010fe400000010ff */
[----:B------:R-:W-:Y:S01]  /*a0b0*/  MOV R118, R80 ;  /* 0x0000005000767202 */ /* 0x000fe20000000f00 */
[----:B------:R-:W-:Y:S06]  /*a0c0*/  FMUL.FTZ R0, R0, c[0x0][0x2d0] ;  /* 0x0000b40000007a20 */ /* 0x000fec0000410000 */
[----:B------:R-:W2:Y:S01]  /*a0d0*/  MUFU.EX2 R0, R0 ;  /* 0x0000000000007308 */ /* 0x000ea20000000800 */
[----:B-1----:R-:W-:Y:S09]  /*a0e0*/  FFMA.FTZ R3, R13, c[0x0][0x2d0], -R106 ;  /* 0x0000b4000d037a23 */ /* 0x002ff2000001086a */
[----:B------:R1:W3:Y:S01]  /*a0f0*/  MUFU.EX2 R184, R3 ;  /* 0x0000000300b87308 */ /* 0x0002e20000000800 */
[C---:B--2---:R-:W-:Y:S01]  /*a100*/  FMUL.FTZ R46, R0.reuse, R162 ;  /* 0x000000a2002e7220 */ /* 0x044fe20000410000 */
[----:B------:R-:W-:Y:S01]  /*a110*/  MOV R162, R63 ;  /* 0x0000003f00a27202 */ /* 0x000fe20000000f00 */
[C---:B------:R-:W-:Y:S02]  /*a120*/  FMUL.FTZ R62, R0.reuse, R178 ;  /* 0x000000b2003e7220 */ /* 0x040fe40000410000 */
[----:B------:R-:W-:Y:S02]  /*a130*/  FMUL.FTZ R63, R0, R179 ;  /* 0x000000b3003f7220 */ /* 0x000fe40000410000 */
[----:B-1----:R-:W-:Y:S01]  /*a140*/  FMUL.FTZ R3, R2, c[0x0][0x2d0] ;  /* 0x0000b40002037a20 */ /* 0x002fe20000410000 */
[----:B---3--:R-:W-:Y:S03]  /*a150*/  F2FP.BF16.PACK_AB R66, R184, R248 ;  /* 0x000000f8b842723e */ /* 0x008fe600000010ff */
[--C-:B------:R-:W-:Y:S04]  /*a160*/  FFMA.FTZ R4, R194, c[0x0][0x2d0], -R3.reuse ;  /* 0x0000b400c2047a23 */ /* 0x100fe80000010803 */
[----:B------:R1:W-:Y:S02]  /*a170*/  MUFU.EX2 R189, R4 ;  /* 0x0000000400bd7308 */ /* 0x0003e40000000800 */
[--C-:B-1----:R-:W-:Y:S01]  /*a180*/  FFMA.FTZ R4, R193, c[0x0][0x2d0], -R3.reuse ;  /* 0x0000b400c1047a23 */ /* 0x102fe20000010803 */
[----:B------:R-:W-:Y:S07]  /*a190*/  MOV R193, R243 ;  /* 0x000000f300c17202 */ /* 0x000fee0000000f00 */
[----:B------:R1:W-:Y:S10]  /*a1a0*/  MUFU.EX2 R243, R44 ;  /* 0x0000002c00f37308 */ /* 0x0003f40000000800 */
[----:B------:R2:W3:Y:S01]  /*a1b0*/  MUFU.EX2 R190, R4 ;  /* 0x0000000400be7308 */ /* 0x0004e20000000800 */
[----:B-1----:R-:W-:Y:S01]  /*a1c0*/  FMUL.FTZ R44, R69, R160 ;  /* 0x000000a0452c7220 */ /* 0x002fe20000410000 */
[----:B------:R-:W-:Y:S04]  /*a1d0*/  MOV R160, R88 ;  /* 0x0000005800a07202 */ /* 0x000fe80000000f00 */
[----:B------:R-:W-:Y:S01]  /*a1e0*/  MOV R165, R160 ;  /* 0x000000a000a57202 */ /* 0x000fe20000000f00 */
[--C-:B--2---:R-:W-:Y:S01]  /*a1f0*/  FFMA.FTZ R4, R14, c[0x0][0x2d0], -R3.reuse ;  /* 0x0000b4000e047a23 */ /* 0x104fe20000010803 */
[----:B---3--:R-:W-:Y:S03]  /*a200*/  F2FP.BF16.PACK_AB R65, R190, R189 ;  /* 0x000000bdbe41723e */ /* 0x008fe600000010ff */
[----:B------:R1:W-:Y:S02]  /*a210*/  MUFU.EX2 R198, R4 ;  /* 0x0000000400c67308 */ /* 0x0003e40000000800 */
[----:B-1----:R-:W-:Y:S08]  /*a220*/  FFMA.FTZ R4, R15, c[0x0][0x2d0], -R3 ;  /* 0x0000b4000f047a23 */ /* 0x002ff00000010803 */
[----:B------:R1:W2:Y:S02]  /*a230*/  MUFU.EX2 R199, R4 ;  /* 0x0000000400c77308 */ /* 0x0002a40000000800 */
[----:B-1----:R-:W-:Y:S01]  /*a240*/  FFMA.FTZ R4, R33, c[0x0][0x2d0], -R103 ;  /* 0x0000b40021047a23 */ /* 0x002fe20000010867 */
[----:B--2---:R-:W-:Y:S07]  /*a250*/  F2FP.BF16.PACK_AB R67, R199, R198 ;  /* 0x000000c6c743723e */ /* 0x004fee00000010ff */
[----:B------:R1:W2:Y:S02]  /*a260*/  MUFU.EX2 R116, R4 ;  /* 0x0000000400747308 */ /* 0x0002a40000000800 */
[--C-:B-1----:R-:W-:Y:S01]  /*a270*/  FFMA.FTZ R4, R22, c[0x0][0x2d0], -R105.reuse ;  /* 0x0000b40016047a23 */ /* 0x102fe20000010869 */
[----:B--2---:R-:W-:Y:S02]  /*a280*/  MOV R141, R116 ;  /* 0x00000074008d7202 */ /* 0x004fe40000000f00 */
[----:B------:R-:W-:Y:S05]  /*a290*/  MOV R116, R58 ;  /* 0x0000003a00747202 */ /* 0x000fea0000000f00 */
[----:B------:R1:W-:Y:S01]  /*a2a0*/  MUFU.EX2 R82, R4 ;  /* 0x0000000400527308 */ /* 0x0003e20000000800 */
[----:B------:R-:W-:Y:S02]  /*a2b0*/  FMUL.FTZ R58, R0, R174 ;  /* 0x000000ae003a7220 */ /* 0x000fe40000410000 */
[----:B-1----:R-:W-:Y:S07]  /*a2c0*/  FFMA.FTZ R4, R23, c[0x0][0x2d0], -R105 ;  /* 0x0000b40017047a23 */ /* 0x002fee0000010869 */
[----:B------:R1:W2:Y:S02]  /*a2d0*/  MUFU.EX2 R94, R4 ;  /* 0x00000004005e7308 */ /* 0x0002a40000000800 */
[----:B-1----:R-:W-:Y:S05]  /*a2e0*/  @P1 SHF.R.S32.HI R4, RZ, 0x1f, R242 ;  /* 0x0000001fff041819 */ /* 0x002fea00000114f2 */
[----:B------:R-:W-:Y:S02]  /*a2f0*/  @P1 IMAD R6, R4, c[0x0][0x1e0], RZ ;  /* 0x0000780004061a24 */ /* 0x000fe400078e02ff */
[C---:B------:R-:W-:Y:S04]  /*a300*/  @P1 IMAD.WIDE.U32 R4, R242.reuse, c[0x0][0x1e0], RZ ;  /* 0x00007800f2041a25 */ /* 0x040fe800078e00ff */
[----:B------:R-:W-:Y:S01]  /*a310*/  @P1 IMAD R8, R242, c[0x0][0x1e4], R6 ;  /* 0x00007900f2081a24 */ /* 0x000fe200078e0206 */
[----:B------:R-:W-:Y:S02]  /*a320*/  @P1 MOV R6, R38 ;  /* 0x0000002600061202 */ /* 0x000fe40000000f00 */
[----:B------:R-:W-:Y:S02]  /*a330*/  MOV R38, c[0x0][0x1e0] ;  /* 0x0000780000267a02 */ /* 0x000fe40000000f00 */
[----:B------:R-:W-:Y:S01]  /*a340*/  @P1 IADD3 R5, R5, R8, RZ ;  /* 0x0000000805051210 */ /* 0x000fe20007ffe0ff */
[----:B------:R-:W-:Y:S01]  /*a350*/  @P1 IMAD.WIDE.U32 R6, R4, 0x70, R6 ;  /* 0x0000007004061825 */ /* 0x000fe200078e0006 */
[C---:B------:R-:W-:Y:S02]  /*a360*/  @P1 SHF.L.U32 R15, R38.reuse, 0x5, RZ ;  /* 0x00000005260f1819 */ /* 0x040fe400000006ff */
[----:B------:R-:W-:Y:S01]  /*a370*/  @P1 SHF.L.U64.HI R14, R38, 0x5, R39 ;  /* 0x00000005260e1819 */ /* 0x000fe20000010227 */
[----:B------:R-:W-:Y:S01]  /*a380*/  @P1 IMAD R5, R5, 0x70, RZ ;  /* 0x0000007005051824 */ /* 0x000fe200078e02ff */
[----:B------:R-:W-:Y:S01]  /*a390*/  @P1 LEA R4, P3, R6, c[0x0][0x1c8], 0x1 ;  /* 0x0000720006041a11 */ /* 0x000fe200078608ff */
[--C-:B------:R-:W-:Y:S02]  /*a3a0*/  FFMA.FTZ R8, R24, c[0x0][0x2d0], -R106.reuse ;  /* 0x0000b40018087a23 */ /* 0x100fe4000001086a */
[----:B------:R-:W-:Y:S01]  /*a3b0*/  FFMA.FTZ R24, R201, c[0x0][0x2d0], -R105 ;  /* 0x0000b400c9187a23 */ /* 0x000fe20000010869 */
[----:B------:R-:W-:Y:S01]  /*a3c0*/  @P1 IADD3 R5, R7, R5, RZ ;  /* 0x0000000507051210 */ /* 0x000fe20007ffe0ff */
[----:B------:R1:W-:Y:S01]  /*a3d0*/  MUFU.EX2 R32, R8 ;  /* 0x0000000800207308 */ /* 0x0003e20000000800 */
[----:B------:R-:W-:Y:S02]  /*a3e0*/  MOV R201, R252 ;  /* 0x000000fc00c97202 */ /* 0x000fe40000000f00 */
[----:B------:R-:W-:Y:S01]  /*a3f0*/  @P1 LEA.HI.X R5, R6, c[0x0][0x1cc], R5, 0x1, P3 ;  /* 0x0000730006051a11 */ /* 0x000fe200018f0c05 */
[--C-:B------:R-:W-:Y:S02]  /*a400*/  FFMA.FTZ R6, R28, c[0x0][0x2d0], -R106.reuse ;  /* 0x0000b4001c067a23 */ /* 0x100fe4000001086a */
[----:B------:R-:W-:Y:S02]  /*a410*/  FFMA.FTZ R28, R50, c[0x0][0x2d0], -R105 ;  /* 0x0000b400321c7a23 */ /* 0x000fe40000010869 */
[----:B------:R3:W-:Y:S01]  /*a420*/  @P1 LDGSTS.E.BYPASS.LTC128B.128 [R241+0x3900], [R4.64], !P0 ;  /* 0x0390000004f11fae */ /* 0x0007e2000c101d48 */
[----:B------:R-:W-:Y:S01]  /*a430*/  FMUL.FTZ R50, R72, R166 ;  /* 0x000000a648327220 */ /* 0x000fe20000410000 */
[----:B------:R4:W-:Y:S01]  /*a440*/  MUFU.EX2 R35, R6 ;  /* 0x0000000600237308 */ /* 0x0009e20000000800 */
[-C--:B-1----:R-:W-:Y:S04]  /*a450*/  @P1 IADD3 R8, P2, R4, R15.reuse, RZ ;  /* 0x0000000f04081210 */ /* 0x082fe80007f5e0ff */
[-C--:B------:R-:W-:Y:S02]  /*a460*/  @P1 IADD3.X R9, R5, R14.reuse, RZ, P2, !PT ;  /* 0x0000000e05091210 */ /* 0x080fe400017fe4ff */
[-C--:B------:R-:W-:Y:S03]  /*a470*/  @P1 IADD3 R12, P4, R8, R15.reuse, RZ ;  /* 0x0000000f080c1210 */ /* 0x080fe60007f9e0ff */
[----:B------:R1:W-:Y:S01]  /*a480*/  @P1 LDGSTS.E.BYPASS.LTC128B.128 [R241+0x4100], [R8.64], !P0 ;  /* 0x0410000008f11fae */ /* 0x0003e2000c101d48 */
[-C--:B------:R-:W-:Y:S01]  /*a490*/  @P1 IADD3.X R13, R9, R14.reuse, RZ, P4, !PT ;  /* 0x0000000e090d1210 */ /* 0x080fe200027fe4ff */
[--C-:B---3--:R-:W-:Y:S01]  /*a4a0*/  FFMA.FTZ R4, R29, c[0x0][0x2d0], -R106.reuse ;  /* 0x0000b4001d047a23 */ /* 0x108fe2000001086a */
[----:B------:R-:W-:Y:S01]  /*a4b0*/  @P1 IADD3 R10, P3, R12, R15, RZ ;  /* 0x0000000f0c0a1210 */ /* 0x000fe20007f7e0ff */
[----:B------:R-:W-:Y:S02]  /*a4c0*/  FMUL.FTZ R29, R69, R145 ;  /* 0x00000091451d7220 */ /* 0x000fe40000410000 */
[----:B------:R3:W2:Y:S01]  /*a4d0*/  MUFU.EX2 R33, R4 ;  /* 0x0000000400217308 */ /* 0x0006a20000000800 */
[-C--:B------:R-:W-:Y:S01]  /*a4e0*/  @P1 IADD3.X R11, R13, R14.reuse, RZ, P3, !PT ;  /* 0x0000000e0d0b1210 */ /* 0x080fe20001ffe4ff */
[----:B------:R2:W-:Y:S01]  /*a4f0*/  @P1 LDGSTS.E.BYPASS.LTC128B.128 [R241+0x4900], [R12.64], !P0 ;  /* 0x049000000cf11fae */ /* 0x0005e2000c101d48 */
[-C--:B----4-:R-:W-:Y:S04]  /*a500*/  @P1 IADD3 R6, P2, R10, R15.reuse, RZ ;  /* 0x0000000f0a061210 */ /* 0x090fe80007f5e0ff */
[----:B------:R-:W-:Y:S03]  /*a510*/  @P1 IADD3.X R7, R11, R14, RZ, P2, !PT ;  /* 0x0000000e0b071210 */ /* 0x000fe600017fe4ff */
[----:B------:R4:W-:Y:S08]  /*a520*/  @P1 LDGSTS.E.BYPASS.LTC128B.128 [R241+0x5100], [R10.64], !P0 ;  /* 0x051000000af11fae */ /* 0x0009f0000c101d48 */
[----:B------:R4:W-:Y:S01]  /*a530*/  @P1 LDGSTS.E.BYPASS.LTC128B.128 [R241+0x5900], [R6.64], !P0 ;  /* 0x0590000006f11fae */ /* 0x0009e2000c101d48 */
[----:B-1----:R-:W-:Y:S02]  /*a540*/  FFMA.FTZ R9, R26, c[0x0][0x2d0], -R3 ;  /* 0x0000b4001a097a23 */ /* 0x002fe40000010803 */
[----:B------:R-:W-:Y:S01]  /*a550*/  FMUL.FTZ R26, R0, R142 ;  /* 0x0000008e001a7220 */ /* 0x000fe20000410000 */
[----:B---3--:R-:W-:Y:S01]  /*a560*/  @P1 IADD3 R4, P3, R6, R15, RZ ;  /* 0x0000000f06041210 */ /* 0x008fe20007f7e0ff */
[----:B------:R1:W-:Y:S01]  /*a570*/  MUFU.EX2 R195, R9 ;  /* 0x0000000900c37308 */ /* 0x0003e20000000800 */
[----:B------:R-:W-:Y:S02]  /*a580*/  MOV R142, R91 ;  /* 0x0000005b008e7202 */ /* 0x000fe40000000f00 */
[----:B------:R-:W-:Y:S01]  /*a590*/  @P1 IADD3.X R5, R7, R14, RZ, P3, !PT ;  /* 0x0000000e07051210 */ /* 0x000fe20001ffe4ff */
[----:B--2---:R-:W-:Y:S01]  /*a5a0*/  FFMA.FTZ R12, R48, c[0x0][0x2d0], -R103 ;  /* 0x0000b400300c7a23 */ /* 0x004fe20000010867 */
[----:B------:R-:W-:Y:S01]  /*a5b0*/  @P1 IADD3 R8, P2, R4, R15, RZ ;  /* 0x0000000f04081210 */ /* 0x000fe20007f5e0ff */
[----:B------:R-:W-:Y:S01]  /*a5c0*/  FMUL.FTZ R13, R69, R129 ;  /* 0x00000081450d7220 */ /* 0x000fe20000410000 */
[----:B------:R-:W-:Y:S01]  /*a5d0*/  MOV R129, R94 ;  /* 0x0000005e00817202 */ /* 0x000fe20000000f00 */
[----:B------:R2:W-:Y:S01]  /*a5e0*/  @P1 LDGSTS.E.BYPASS.LTC128B.128 [R241+0x6100], [R4.64], !P0 ;  /* 0x0610000004f11fae */ /* 0x0005e2000c101d48 */
[C---:B------:R-:W-:Y:S01]  /*a5f0*/  FMUL.FTZ R15, R0.reuse, R131 ;  /* 0x00000083000f7220 */ /* 0x040fe20000410000 */
[----:B------:R-:W-:Y:S01]  /*a600*/  MOV R131, R83 ;  /* 0x0000005300837202 */ /* 0x000fe20000000f00 */
[--C-:B------:R-:W-:Y:S02]  /*a610*/  FFMA.FTZ R48, R45, c[0x0][0x2d0], -R106.reuse ;  /* 0x0000b4002d307a23 */ /* 0x100fe4000001086a */
[C---:B----4-:R-:W-:Y:S01]  /*a620*/  FMUL.FTZ R10, R0.reuse, R122 ;  /* 0x0000007a000a7220 */ /* 0x050fe20000410000 */
[----:B------:R-:W-:Y:S01]  /*a630*/  MOV R122, R95 ;  /* 0x0000005f007a7202 */ /* 0x000fe20000000f00 */
[----:B------:R-:W-:Y:S01]  /*a640*/  FMUL.FTZ R11, R0, R123 ;  /* 0x0000007b000b7220 */ /* 0x000fe20000410000 */
[----:B------:R-:W-:Y:S01]  /*a650*/  MOV R123, R34 ;  /* 0x00000022007b7202 */ /* 0x000fe20000000f00 */
[C---:B------:R-:W-:Y:S01]  /*a660*/  FMUL.FTZ R34, R72.reuse, R150 ;  /* 0x0000009648227220 */ /* 0x040fe20000410000 */
[----:B------:R-:W-:Y:S01]  /*a670*/  MOV R150, R218 ;  /* 0x000000da00967202 */ /* 0x000fe20000000f00 */
[----:B------:R-:W-:Y:S01]  /*a680*/  FMUL.FTZ R45, R69, R161 ;  /* 0x000000a1452d7220 */ /* 0x000fe20000410000 */
[----:B------:R-:W-:Y:S01]  /*a690*/  MOV R161, R85 ;  /* 0x0000005500a17202 */ /* 0x000fe20000000f00 */
[--C-:B------:R-:W-:Y:S02]  /*a6a0*/  FFMA.FTZ R6, R27, c[0x0][0x2d0], -R3.reuse ;  /* 0x0000b4001b067a23 */ /* 0x100fe40000010803 */
[----:B------:R-:W-:Y:S01]  /*a6b0*/  FMUL.FTZ R7, R72, R127 ;  /* 0x0000007f48077220 */ /* 0x000fe20000410000 */
[----:B-1----:R-:W-:Y:S01]  /*a6c0*/  @P1 IADD3.X R9, R5, R14, RZ, P2, !PT ;  /* 0x0000000e05091210 */ /* 0x002fe200017fe4ff */
[----:B------:R1:W-:Y:S01]  /*a6d0*/  MUFU.EX2 R194, R6 ;  /* 0x0000000600c27308 */ /* 0x0003e20000000800 */
[C---:B------:R-:W-:Y:S01]  /*a6e0*/  FMUL.FTZ R14, R0.reuse, R130 ;  /* 0x00000082000e7220 */ /* 0x040fe20000410000 */
[----:B------:R-:W-:Y:S01]  /*a6f0*/  MOV R130, R33 ;  /* 0x0000002100827202 */ /* 0x000fe20000000f00 */
[C---:B------:R-:W-:Y:S01]  /*a700*/  FMUL.FTZ R27, R0.reuse, R143 ;  /* 0x0000008f001b7220 */ /* 0x040fe20000410000 */
[----:B------:R3:W-:Y:S01]  /*a710*/  @P1 LDGSTS.E.BYPASS.LTC128B.128 [R241+0x6900], [R8.64], !P0 ;  /* 0x0690000008f11fae */ /* 0x0007e2000c101d48 */
[C---:B------:R-:W-:Y:S01]  /*a720*/  FMUL.FTZ R33, R73.reuse, R149 ;  /* 0x0000009549217220 */ /* 0x040fe20000410000 */
[----:B------:R-:W-:Y:S01]  /*a730*/  MOV R143, R43 ;  /* 0x0000002b008f7202 */ /* 0x000fe20000000f00 */
[----:B------:R-:W-:Y:S01]  /*a740*/  FMUL.FTZ R43, R0, R159 ;  /* 0x0000009f002b7220 */ /* 0x000fe20000410000 */
[----:B------:R-:W-:Y:S01]  /*a750*/  MOV R149, R86 ;  /* 0x0000005600957202 */ /* 0x000fe20000000f00 */
[--C-:B--2---:R-:W-:Y:S01]  /*a760*/  FFMA.FTZ R4, R30, c[0x0][0x2d0], -R3.reuse ;  /* 0x0000b4001e047a23 */ /* 0x104fe20000010803 */
[----:B------:R2:W-:Y:S02]  /*a770*/  MUFU.EX2 R127, R24 ;  /* 0x00000018007f7308 */ /* 0x0005e40000000800 */
[----:B------:R-:W4:Y:S01]  /*a780*/  LDSM.16.MT88.4 R20, [R224+0x100] ;  /* 0x00010000e014783b */ /* 0x000f220000004200 */
[----:B------:R-:W-:Y:S01]  /*a790*/  FMUL.FTZ R5, R73, R125 ;  /* 0x0000007d49057220 */ /* 0x000fe20000410000 */
[----:B------:R-:W-:Y:S01]  /*a7a0*/  MOV R125, R35 ;  /* 0x00000023007d7202 */ /* 0x000fe20000000f00 */
[----:B------:R-:W-:Y:S01]  /*a7b0*/  FMUL.FTZ R30, R0, R146 ;  /* 0x00000092001e7220 */ /* 0x000fe20000410000 */
[----:B------:R-:W-:Y:S01]  /*a7c0*/  MOV R159, R90 ;  /* 0x0000005a009f7202 */ /* 0x000fe20000000f00 */
[----:B------:R-:W-:Y:S01]  /*a7d0*/  FMUL.FTZ R35, R72, R151 ;  /* 0x0000009748237220 */ /* 0x000fe20000410000 */
[----:B------:R-:W-:Y:S01]  /*a7e0*/  MOV R151, R59 ;  /* 0x0000003b00977202 */ /* 0x000fe20000000f00 */
[----:B------:R-:W-:Y:S01]  /*a7f0*/  FMUL.FTZ R59, R0, R175 ;  /* 0x000000af003b7220 */ /* 0x000fe20000410000 */
[----:B------:R-:W-:Y:S01]  /*a800*/  LDSM.16.MT88.4 R52, [R225+0x100] ;  /* 0x00010000e134783b */ /* 0x000fe20000004200 */
[----:B------:R4:W-:Y:S01]  /*a810*/  MUFU.EX2 R196, R4 ;  /* 0x0000000400c47308 */ /* 0x0009e20000000800 */
[----:B------:R-:W-:Y:S01]  /*a820*/  MOV R166, R161 ;  /* 0x000000a100a67202 */ /* 0x000fe20000000f00 */
[----:B-1----:R-:W-:Y:S01]  /*a830*/  FMUL.FTZ R6, R72, R126 ;  /* 0x0000007e48067220 */ /* 0x002fe20000410000 */
[----:B------:R-:W-:Y:S02]  /*a840*/  MOV R126, R214 ;  /* 0x000000d6007e7202 */ /* 0x000fe40000000f00 */
[----:B------:R-:W-:Y:S02]  /*a850*/  MOV R161, R118 ;  /* 0x0000007600a17202 */ /* 0x000fe40000000f00 */
[----:B------:R-:W0:Y:S01]  /*a860*/  LDGDEPBAR ;  /* 0x00000000000079af */ /* 0x000e220000000000 */
[----:B------:R-:W-:Y:S01]  /*a870*/  MOV R118, R215 ;  /* 0x000000d700767202 */ /* 0x000fe20000000f00 */
[C---:B---3--:R-:W-:Y:S02]  /*a880*/  FMUL.FTZ R8, R69.reuse, R120 ;  /* 0x0000007845087220 */ /* 0x048fe40000410000 */
[C---:B------:R-:W-:Y:S01]  /*a890*/  FMUL.FTZ R9, R69.reuse, R121 ;  /* 0x0000007945097220 */ /* 0x040fe20000410000 */
[----:B------:R1:W-:Y:S01]  /*a8a0*/  MUFU.EX2 R120, R12 ;  /* 0x0000000c00787308 */ /* 0x0003e20000000800 */
[----:B--2---:R-:W-:Y:S01]  /*a8b0*/  FMUL.FTZ R24, R69, R140 ;  /* 0x0000008c45187220 */ /* 0x004fe20000410000 */
[----:B------:R-:W-:Y:S02]  /*a8c0*/  MOV R140, R117 ;  /* 0x00000075008c7202 */ /* 0x000fe40000000f00 */
[----:B------:R-:W-:Y:S06]  /*a8d0*/  MOV R117, R217 ;  /* 0x000000d900757202 */ /* 0x000fec0000000f00 */
[----:B------:R2:W-:Y:S01]  /*a8e0*/  MUFU.EX2 R121, R28 ;  /* 0x0000001c00797308 */ /* 0x0005e20000000800 */
[----:B----4-:R-:W-:Y:S02]  /*a8f0*/  FFMA.FTZ R4, R31, c[0x0][0x2d0], -R3 ;  /* 0x0000b4001f047a23 */ /* 0x010fe40000010803 */
[----:B------:R-:W-:Y:S07]  /*a900*/  FMUL.FTZ R31, R0, R147 ;  /* 0x00000093001f7220 */ /* 0x000fee0000410000 */
[----:B------:R3:W-:Y:S01]  /*a910*/  MUFU.EX2 R197, R4 ;  /* 0x0000000400c57308 */ /* 0x0007e20000000800 */
[C---:B-1----:R-:W-:Y:S09]  /*a920*/  FMUL.FTZ R12, R69.reuse, R128 ;  /* 0x00000080450c7220 */ /* 0x042ff20000410000 */
[----:B------:R-:W-:Y:S01]  /*a930*/  MUFU.EX2 R217, R92 ;  /* 0x0000005c00d97308 */ /* 0x000fe20000000800 */
[----:B--2---:R-:W-:Y:S02]  /*a940*/  FMUL.FTZ R28, R69, R144 ;  /* 0x00000090451c7220 */ /* 0x004fe40000410000 */
[--C-:B---3--:R-:W-:Y:S07]  /*a950*/  FFMA.FTZ R4, R36, c[0x0][0x2d0], -R103.reuse ;  /* 0x0000b40024047a23 */ /* 0x108fee0000010867 */
[----:B------:R1:W2:Y:S02]  /*a960*/  MUFU.EX2 R57, R4 ;  /* 0x0000000400397308 */ /* 0x0002a40000000800 */
[----:B-1----:R-:W-:Y:S01]  /*a970*/  FFMA.FTZ R4, R37, c[0x0][0x2d0], -R103 ;  /* 0x0000b40025047a23 */ /* 0x002fe20000010867 */
[----:B--2---:R-:W-:Y:S01]  /*a980*/  MOV R128, R57 ;  /* 0x0000003900807202 */ /* 0x004fe20000000f00 */
[----:B------:R-:W1:Y:S01]  /*a990*/  LDSM.16.MT88.4 R36, [R227+0x100] ;  /* 0x00010000e324783b */ /* 0x000e620000004200 */
[----:B------:R-:W-:Y:S05]  /*a9a0*/  FMUL.FTZ R57, R69, R173 ;  /* 0x000000ad45397220 */ /* 0x000fea0000410000 */
[----:B------:R2:W3:Y:S02]  /*a9b0*/  MUFU.EX2 R47, R4 ;  /* 0x00000004002f7308 */ /* 0x0004e40000000800 */
[C---:B--2---:R-:W-:Y:S01]  /*a9c0*/  FMUL.FTZ R4, R73.reuse, R124 ;  /* 0x0000007c49047220 */ /* 0x044fe20000410000 */
[----:B---3--:R-:W-:Y:S01]  /*a9d0*/  MOV R146, R47 ;  /* 0x0000002f00927202 */ /* 0x008fe20000000f00 */
[----:B------:R-:W-:Y:S06]  /*a9e0*/  FMUL.FTZ R47, R0, R163 ;  /* 0x000000a3002f7220 */ /* 0x000fec0000410000 */
[----:B------:R2:W-:Y:S01]  /*a9f0*/  MUFU.EX2 R124, R16 ;  /* 0x00000010007c7308 */ /* 0x0005e20000000800 */
[----:B------:R-:W-:Y:S01]  /*aa00*/  MOV R163, R245 ;  /* 0x000000f500a37202 */ /* 0x000fe20000000f00 */
[-C--:B------:R-:W-:Y:S08]  /*aa10*/  HMMA.16816.F32.BF16 R4, R76, R20.reuse, R4 ;  /* 0x000000144c04723c */ /* 0x080ff00000041804 */
[----:B------:R3:W-:Y:S01]  /*aa20*/  MUFU.EX2 R245, R48 ;  /* 0x0000003000f57308 */ /* 0x0007e20000000800 */
[C---:B------:R-:W-:Y:S07]  /*aa30*/  HMMA.16816.F32.BF16 R8, R64.reuse, R20, R8 ;  /* 0x000000144008723c */ /* 0x040fee0000041808 */
[----:B------:R-:W-:Y:S01]  /*aa40*/  FFMA.FTZ R20, R200, c[0x0][0x2d0], -R105 ;  /* 0x0000b400c8147a23 */ /* 0x000fe20000010869 */
[-C--:B------:R-:W-:Y:S03]  /*aa50*/  HMMA.16816.F32.BF16 R12, R64, R22.reuse, R12 ;  /* 0x00000016400c723c */ /* 0x080fe6000004180c */
[----:B------:R4:W1:Y:S01]  /*aa60*/  MUFU.EX2 R56, R20 ;  /* 0x0000001400387308 */ /* 0x0008620000000800 */
[C---:B--2---:R-:W-:Y:S01]  /*aa70*/  FMUL.FTZ R16, R73.reuse, R132 ;  /* 0x0000008449107220 */ /* 0x044fe20000410000 */
[----:B------:R-:W-:Y:S01]  /*aa80*/  MOV R132, R84 ;  /* 0x0000005400847202 */ /* 0x000fe20000000f00 */
[C---:B------:R-:W-:Y:S01]  /*aa90*/  FMUL.FTZ R21, R73.reuse, R137 ;  /* 0x0000008949157220 */ /* 0x040fe20000410000 */
[----:B------:R-:W-:Y:S02]  /*aaa0*/  MOV R137, R82 ;  /* 0x0000005200897202 */ /* 0x000fe40000000f00 */
[----:B------:R-:W-:Y:S02]  /*aab0*/  MOV R200, R219 ;  /* 0x000000db00c87202 */ /* 0x000fe40000000f00 */
[C---:B------:R-:W-:Y:S04]  /*aac0*/  HMMA.16816.F32.BF16 R16, R76.reuse, R22, R16 ;  /* 0x000000164c10723c */ /* 0x040fe80000041810 */
[----:B---3--:R-:W-:Y:S01]  /*aad0*/  FMUL.FTZ R48, R73, R164 ;  /* 0x000000a449307220 */ /* 0x008fe20000410000 */
[----:B------:R-:W-:Y:S02]  /*aae0*/  MOV R164, R159 ;  /* 0x0000009f00a47202 */ /* 0x000fe40000000f00 */
[C---:B------:R-:W-:Y:S01]  /*aaf0*/  FMUL.FTZ R22, R72.reuse, R138 ;  /* 0x0000008a48167220 */ /* 0x040fe20000410000 */
[----:B------:R-:W-:Y:S01]  /*ab00*/  MOV R138, R81 ;  /* 0x00000051008a7202 */ /* 0x000fe20000000f00 */
[C---:B------:R-:W-:Y:S01]  /*ab10*/  FMUL.FTZ R23, R72.reuse, R139 ;  /* 0x0000008b48177220 */ /* 0x040fe20000410000 */
[----:B------:R-:W2:Y:S02]  /*ab20*/  LDSM.16.MT88.4 R80, [R226+0x100] ;  /* 0x00010000e250783b */ /* 0x000ea40000004200 */
[----:B------:R-:W-:Y:S01]  /*ab30*/  MOV R139, R60 ;  /* 0x0000003c008b7202 */ /* 0x000fe20000000f00 */
[----:B------:R-:W-:Y:S02]  /*ab40*/  FFMA.FTZ R60, R207, c[0x0][0x2d0], -R3 ;  /* 0x0000b400cf3c7a23 */ /* 0x000fe40000010803 */
[----:B----4-:R-:W-:Y:S01]  /*ab50*/  FMUL.FTZ R20, R73, R136 ;  /* 0x0000008849147220 */ /* 0x010fe20000410000 */
[----:B------:R-:W-:Y:S01]  /*ab60*/  MOV R136, R32 ;  /* 0x0000002000887202 */ /* 0x000fe20000000f00 */
[----:B------:R-:W-:Y:S01]  /*ab70*/  FFMA.FTZ R32, R51, c[0x0][0x2d0], -R105 ;  /* 0x0000b40033207a23 */ /* 0x000fe20000010869 */
[----:B-1----:R-:W-:Y:S01]  /*ab80*/  MOV R147, R56 ;  /* 0x0000003800937202 */ /* 0x002fe20000000f00 */
[--C-:B------:R-:W-:Y:S02]  /*ab90*/  FFMA.FTZ R56, R205, c[0x0][0x2d0], -R3.reuse ;  /* 0x0000b400cd387a23 */ /* 0x100fe40000010803 */
[----:B------:R1:W3:Y:S01]  /*aba0*/  MUFU.EX2 R252, R32 ;  /* 0x0000002000fc7308 */ /* 0x0002e20000000800 */
[-C--:B------:R-:W-:Y:S03]  /*abb0*/  HMMA.16816.F32.BF16 R20, R76, R36.reuse, R20 ;  /* 0x000000244c14723c */ /* 0x080fe60000041814 */
[----:B------:R-:W-:Y:S01]  /*abc0*/  FMUL.FTZ R51, R72, R167 ;  /* 0x000000a748337220 */ /* 0x000fe20000410000 */
[----:B------:R-:W-:Y:S02]  /*abd0*/  MOV R167, R162 ;  /* 0x000000a200a77202 */ /* 0x000fe40000000f00 */
[----:B------:R-:W-:Y:S02]  /*abe0*/  MOV R162, R240 ;  /* 0x000000f000a27202 */ /* 0x000fe40000000f00 */
[C---:B------:R-:W-:Y:S01]  /*abf0*/  HMMA.16816.F32.BF16 R24, R64.reuse, R36, R24 ;  /* 0x000000244018723c */ /* 0x040fe20000041818 */
[----:B------:R4:W5:Y:S06]  /*ac00*/  LDL.LU R240, [R1+0x68] ;  /* 0x0000680001f07983 */ /* 0x00096c0000300800 */
[--C-:B------:R-:W-:Y:S01]  /*ac10*/  FFMA.FTZ R36, R40, c[0x0][0x2d0], -R106.reuse ;  /* 0x0000b40028247a23 */ /* 0x100fe2000001086a */
[-C--:B------:R-:W-:Y:S03]  /*ac20*/  HMMA.16816.F32.BF16 R28, R64, R38.reuse, R28 ;  /* 0x00000026401c723c */ /* 0x080fe6000004181c */
[----:B------:R2:W-:Y:S01]  /*ac30*/  MUFU.EX2 R145, R36 ;  /* 0x0000002400917308 */ /* 0x0005e20000000800 */
[--C-:B------:R-:W-:Y:S02]  /*ac40*/  FFMA.FTZ R40, R41, c[0x0][0x2d0], -R106.reuse ;  /* 0x0000b40029287a23 */ /* 0x100fe4000001086a */
[C---:B------:R-:W-:Y:S02]  /*ac50*/  FMUL.FTZ R37, R73.reuse, R153 ;  /* 0x0000009949257220 */ /* 0x040fe40000410000 */
[----:B-1----:R-:W-:Y:S01]  /*ac60*/  FMUL.FTZ R32, R73, R148 ;  /* 0x0000009449207220 */ /* 0x002fe20000410000 */
[----:B------:R-:W-:Y:S02]  /*ac70*/  MOV R148, R89 ;  /* 0x0000005900947202 */ /* 0x000fe40000000f00 */
[----:B------:R-:W-:Y:S01]  /*ac80*/  LDSM.16.MT88.4 R88, [R227+0x900] ;  /* 0x00090000e358783b */ /* 0x000fe20000004200 */
[----:B------:R-:W-:Y:S01]  /*ac90*/  FMUL.FTZ R41, R69, R157 ;  /* 0x0000009d45297220 */ /* 0x000fe20000410000 */
[----:B------:R-:W-:Y:S01]  /*aca0*/  MOV R157, R87 ;  /* 0x00000057009d7202 */ /* 0x000fe20000000f00 */
[----:B------:R1:W-:Y:S01]  /*acb0*/  MUFU.EX2 R153, R60 ;  /* 0x0000003c00997308 */ /* 0x0003e20000000800 */
[C---:B------:R-:W-:Y:S04]  /*acc0*/  HMMA.16816.F32.BF16 R32, R76.reuse, R38, R32 ;  /* 0x000000264c20723c */ /* 0x040fe80000041820 */
[----:B------:R-:W3:Y:S03]  /*acd0*/  LDSM.16.MT88.4 R84, [R224+0x900] ;  /* 0x00090000e054783b */ /* 0x000ee60000004200 */
[C---:B------:R-:W-:Y:S01]  /*ace0*/  FMUL.FTZ R39, R72.reuse, R155 ;  /* 0x0000009b48277220 */ /* 0x040fe20000410000 */
[----:B------:R-:W-:Y:S01]  /*acf0*/  MOV R155, R246 ;  /* 0x000000f6009b7202 */ /* 0x000fe20000000f00 */
[----:B------:R-:W-:Y:S01]  /*ad00*/  FMUL.FTZ R38, R72, R154 ;  /* 0x0000009a48267220 */ /* 0x000fe20000410000 */
[----:B------:R4:W-:Y:S02]  /*ad10*/  MUFU.EX2 R246, R40 ;  /* 0x0000002800f67308 */ /* 0x0009e40000000800 */
[----:B--2---:R-:W-:Y:S07]  /*ad20*/  FMUL.FTZ R36, R73, R152 ;  /* 0x0000009849247220 */ /* 0x004fee0000410000 */
[-C--:B------:R-:W-:Y:S01]  /*ad30*/  HMMA.16816.F32.BF16 R36, R76, R52.reuse, R36 ;  /* 0x000000344c24723c */ /* 0x080fe20000041824 */
[----:B------:R2:W-:Y:S02]  /*ad40*/  MUFU.EX2 R154, R56 ;  /* 0x00000038009a7308 */ /* 0x0005e40000000800 */
[C---:B-1----:R-:W-:Y:S02]  /*ad50*/  FMUL.FTZ R60, R69.reuse, R176 ;  /* 0x000000b0453c7220 */ /* 0x042fe40000410000 */
[C---:B----4-:R-:W-:Y:S01]  /*ad60*/  FMUL.FTZ R40, R69.reuse, R156 ;  /* 0x0000009c45287220 */ /* 0x050fe20000410000 */
[----:B------:R-:W-:Y:S01]  /*ad70*/  MOV R156, R42 ;  /* 0x0000002a009c7202 */ /* 0x000fe20000000f00 */
[----:B------:R-:W-:Y:S01]  /*ad80*/  FMUL.FTZ R42, R0, R158 ;  /* 0x0000009e002a7220 */ /* 0x000fe20000410000 */
[----:B------:R-:W-:Y:S02]  /*ad90*/  MOV R158, R93 ;  /* 0x0000005d009e7202 */ /* 0x000fe40000000f00 */
[----:B------:R-:W1:Y:S02]  /*ada0*/  LDSM.16.MT88.4 R92, [R225+0x900] ;  /* 0x00090000e15c783b */ /* 0x000e640000004200 */
[----:B------:R-:W-:Y:S02]  /*adb0*/  MOV R160, R156 ;  /* 0x0000009c00a07202 */ /* 0x000fe40000000f00 */
[----:B------:R-:W-:Y:S01]  /*adc0*/  MOV R156, R155 ;  /* 0x0000009b009c7202 */ /* 0x000fe20000000f00 */
[C---:B------:R-:W-:Y:S04]  /*add0*/  HMMA.16816.F32.BF16 R40, R64.reuse, R52, R40 ;  /* 0x000000344028723c */ /* 0x040fe80000041828 */
[----:B------:R-:W-:Y:S01]  /*ade0*/  MOV R155, R234 ;  /* 0x000000ea009b7202 */ /* 0x000fe20000000f00 */
[----:B--2---:R-:W-:Y:S02]  /*adf0*/  FMUL.FTZ R56, R69, R172 ;  /* 0x000000ac45387220 */ /* 0x004fe40000410000 */
[--C-:B------:R-:W-:Y:S01]  /*ae00*/  FFMA.FTZ R52, R204, c[0x0][0x2d0], -R3.reuse ;  /* 0x0000b400cc347a23 */ /* 0x100fe20000010803 */
[-C--:B------:R-:W-:Y:S03]  /*ae10*/  HMMA.16816.F32.BF16 R44, R64, R54.reuse, R44 ;  /* 0x00000036402c723c */ /* 0x080fe6000004182c */
[----:B------:R2:W4:Y:S01]  /*ae20*/  MUFU.EX2 R144, R52 ;  /* 0x0000003400907308 */ /* 0x0005220000000800 */
[C---:B------:R-:W-:Y:S01]  /*ae30*/  FMUL.FTZ R53, R73.reuse, R169 ;  /* 0x000000a949357220 */ /* 0x040fe20000410000 */
[----:B------:R-:W-:Y:S02]  /*ae40*/  MOV R204, R166 ;  /* 0x000000a600cc7202 */ /* 0x000fe40000000f00 */
[----:B------:R-:W-:Y:S01]  /*ae50*/  MOV R166, R164 ;  /* 0x000000a400a67202 */ /* 0x000fe20000000f00 */
[C---:B------:R-:W-:Y:S04]  /*ae60*/  HMMA.16816.F32.BF16 R48, R76.reuse, R54, R48 ;  /* 0x000000364c30723c */ /* 0x040fe80000041830 */
[----:B------:R-:W-:Y:S03]  /*ae70*/  MOV R164, R162 ;  /* 0x000000a200a47202 */ /* 0x000fe60000000f00 */
[C---:B------:R-:W-:Y:S02]  /*ae80*/  FMUL.FTZ R54, R72.reuse, R170 ;  /* 0x000000aa48367220 */ /* 0x040fe40000410000 */
[----:B------:R-:W-:Y:S03]  /*ae90*/  FMUL.FTZ R55, R72, R171 ;  /* 0x000000ab48377220 */ /* 0x000fe60000410000 */
[C---:B--2---:R-:W-:Y:S07]  /*aea0*/  FMUL.FTZ R52, R73.reuse, R168 ;  /* 0x000000a849347220 */ /* 0x044fee0000410000 */
[-C--:B------:R-:W-:Y:S08]  /*aeb0*/  HMMA.16816.F32.BF16 R52, R76, R80.reuse, R52 ;  /* 0x000000504c34723c */ /* 0x080ff00000041834 */
[C---:B------:R-:W-:Y:S07]  /*aec0*/  HMMA.16816.F32.BF16 R56, R64.reuse, R80, R56 ;  /* 0x000000504038723c */ /* 0x040fee0000041838 */
[----:B------:R-:W-:Y:S01]  /*aed0*/  FFMA.FTZ R80, R210, c[0x0][0x2d0], -R3 ;  /* 0x0000b400d2507a23 */ /* 0x000fe20000010803 */
[-C--:B------:R-:W-:Y:S03]  /*aee0*/  HMMA.16816.F32.BF16 R60, R64, R82.reuse, R60 ;  /* 0x00000052403c723c */ /* 0x080fe6000004183c */
[----:B------:R2:W1:Y:S01]  /*aef0*/  MUFU.EX2 R152, R80 ;  /* 0x0000005000987308 */ /* 0x0004620000000800 */
[----:B------:R-:W-:Y:S03]  /*af00*/  F2FP.BF16.PACK_AB R81, R194, R195 ;  /* 0x000000c3c251723e */ /* 0x000fe600000010ff */
[C---:B------:R-:W-:Y:S02]  /*af10*/  FMUL.FTZ R64, R73.reuse, R180 ;  /* 0x000000b449407220 */ /* 0x040fe40000410000 */
[----:B------:R-:W-:Y:S03]  /*af20*/  FMUL.FTZ R65, R73, R181 ;  /* 0x000000b549417220 */ /* 0x000fe60000410000 */
[C---:B------:R-:W-:Y:S02]  /*af30*/  FMUL.FTZ R66, R72.reuse, R182 ;  /* 0x000000b648427220 */ /* 0x040fe40000410000 */
[----:B------:R-:W-:Y:S07]  /*af40*/  FMUL.FTZ R67, R72, R183 ;  /* 0x000000b748437220 */ /* 0x000fee0000410000 */
[----:B------:R-:W-:Y:S04]  /*af50*/  HMMA.16816.F32.BF16 R64, R76, R82, R64 ;  /* 0x000000524c40723c */ /* 0x000fe80000041840 */
[--C-:B--2---:R-:W-:Y:S03]  /*af60*/  FFMA.FTZ R80, R206, c[0x0][0x2d0], -R103.reuse ;  /* 0x0000b400ce507a23 */ /* 0x104fe60000010867 */
[----:B------:R-:W-:Y:S02]  /*af70*/  F2FP.BF16.PACK_AB R76, R131, R138 ;  /* 0x0000008a834c723e */ /* 0x000fe400000010ff */
[----:B------:R-:W-:Y:S01]  /*af80*/  F2FP.BF16.PACK_AB R78, R141, R122 ;  /* 0x0000007a8d4e723e */ /* 0x000fe200000010ff */
[----:B------:R2:W-:Y:S02]  /*af90*/  MUFU.EX2 R220, R80 ;  /* 0x0000005000dc7308 */ /* 0x0005e40000000800 */
[----:B------:R-:W-:Y:S02]  /*afa0*/  F2FP.BF16.PACK_AB R77, R129, R137 ;  /* 0x00000089814d723e */ /* 0x000fe400000010ff */
[----:B------:R-:W-:Y:S02]  /*afb0*/  F2FP.BF16.PACK_AB R79, R140, R126 ;  /* 0x0000007e8c4f723e */ /* 0x000fe400000010ff */
[----:B------:R-:W-:Y:S02]  /*afc0*/  F2FP.BF16.PACK_AB R82, R130, R125 ;  /* 0x0000007d8252723e */ /* 0x000fe400000010ff */
[----:B------:R-:W-:Y:S03]  /*afd0*/  F2FP.BF16.PACK_AB R83, R197, R196 ;  /* 0x000000c4c553723e */ /* 0x000fe600000010ff */
[-C--:B---3--:R-:W-:Y:S03]  /*afe0*/  HMMA.16816.F32.BF16 R4, R76, R84.reuse, R4 ;  /* 0x000000544c04723c */ /* 0x088fe60000041804 */
[--C-:B--2---:R-:W-:Y:S04]  /*aff0*/  FFMA.FTZ R80, R208, c[0x0][0x2d0], -R103.reuse ;  /* 0x0000b400d0507a23 */ /* 0x104fe80000010867 */
[----:B------:R2:W-:Y:S02]  /*b000*/  MUFU.EX2 R219, R80 ;  /* 0x0000005000db7308 */ /* 0x0005e40000000800 */
[----:B--2---:R-:W-:Y:S07]  /*b010*/  F2FP.BF16.PACK_AB R80, R123, R136 ;  /* 0x000000887b50723e */ /* 0x004fee00000010ff */
[C---:B------:R-:W-:Y:S07]  /*b020*/  HMMA.16816.F32.BF16 R8, R80.reuse, R84, R8 ;  /* 0x000000545008723c */ /* 0x040fee0000041808 */
[----:B------:R-:W-:Y:S01]  /*b030*/  FFMA.FTZ R84, R202, c[0x0][0x2d0], -R103 ;  /* 0x0000b400ca547a23 */ /* 0x000fe20000010867 */
[-C--:B------:R-:W-:Y:S03]  /*b040*/  HMMA.16816.F32.BF16 R12, R80, R86.reuse, R12 ;  /* 0x00000056500c723c */ /* 0x080fe6000004180c */
[----:B------:R2:W-:Y:S05]  /*b050*/  MUFU.EX2 R218, R84 ;  /* 0x0000005400da7308 */ /* 0x0005ea0000000800 */
[C---:B------:R-:W-:Y:S08]  /*b060*/  HMMA.16816.F32.BF16 R16, R76.reuse, R86, R16 ;  /* 0x000000564c10723c */ /* 0x040ff00000041810 */
[-C--:B------:R-:W-:Y:S08]  /*b070*/  HMMA.16816.F32.BF16 R20, R76, R88.reuse, R20 ;  /* 0x000000584c14723c */ /* 0x080ff00000041814 */
[C---:B------:R-:W-:Y:S04]  /*b080*/  HMMA.16816.F32.BF16 R24, R80.reuse, R88, R24 ;  /* 0x000000585018723c */ /* 0x040fe80000041818 */
[--C-:B--2---:R-:W-:Y:S03]  /*b090*/  FFMA.FTZ R84, R216, c[0x0][0x2d0], -R105.reuse ;  /* 0x0000b400d8547a23 */ /* 0x104fe60000010869 */
[--C-:B------:R-:W-:Y:S01]  /*b0a0*/  FFMA.FTZ R88, R211, c[0x0][0x2d0], -R105.reuse ;  /* 0x0000b400d3587a23 */ /* 0x100fe20000010869 */
[-C--:B------:R-:W-:Y:S01]  /*b0b0*/  HMMA.16816.F32.BF16 R28, R80, R90.reuse, R28 ;  /* 0x0000005a501c723c */ /* 0x080fe2000004181c */
[----:B------:R2:W-:Y:S07]  /*b0c0*/  MUFU.EX2 R214, R84 ;  /* 0x0000005400d67308 */ /* 0x0005ee0000000800 */
[C---:B------:R-:W-:Y:S03]  /*b0d0*/  HMMA.16816.F32.BF16 R32, R76.reuse, R90, R32 ;  /* 0x0000005a4c20723c */ /* 0x040fe60000041820 */
[----:B------:R3:W-:Y:S05]  /*b0e0*/  MUFU.EX2 R215, R88 ;  /* 0x0000005800d77308 */ /* 0x0007ea0000000800 */
[-C--:B-1----:R-:W-:Y:S08]  /*b0f0*/  HMMA.16816.F32.BF16 R36, R76, R92.reuse, R36 ;  /* 0x0000005c4c24723c */ /* 0x082ff00000041824 */
[C---:B------:R-:W-:Y:S04]  /*b100*/  HMMA.16816.F32.BF16 R40, R80.reuse, R92, R40 ;  /* 0x0000005c5028723c */ /* 0x040fe80000041828 */
[--C-:B--2---:R-:W-:Y:S01]  /*b110*/  FFMA.FTZ R84, R163, c[0x0][0x2d0], -R105.reuse ;  /* 0x0000b400a3547a23 */ /* 0x104fe20000010869 */
[----:B------:R-:W-:Y:S02]  /*b120*/  MOV R163, R158 ;  /* 0x0000009e00a37202 */ /* 0x000fe40000000f00 */
[----:B------:R-:W-:Y:S01]  /*b130*/  MOV R158, R233 ;  /* 0x000000e9009e7202 */ /* 0x000fe20000000f00 */
[-C--:B------:R-:W-:Y:S01]  /*b140*/  HMMA.16816.F32.BF16 R44, R80, R94.reuse, R44 ;  /* 0x0000005e502c723c */ /* 0x080fe2000004182c */
[----:B------:R1:W-:Y:S01]  /*b150*/  MUFU.EX2 R216, R84 ;  /* 0x0000005400d87308 */ /* 0x0003e20000000800 */
[----:B------:R2:W5:Y:S02]  /*b160*/  LDL.LU R233, [R1+0x64] ;  /* 0x0000640001e97983 */ /* 0x0005640000300800 */
[--C-:B---3--:R-:W-:Y:S01]  /*b170*/  FFMA.FTZ R88, R167, c[0x0][0x2d0], -R106.reuse ;  /* 0x0000b400a7587a23 */ /* 0x108fe2000001086a */
[----:B------:R-:W-:Y:S01]  /*b180*/  MOV R167, R165 ;  /* 0x000000a500a77202 */ /* 0x000fe20000000f00 */
[----:B------:R2:W5:Y:S01]  /*b190*/  LDL.LU R234, [R1+0x60] ;  /* 0x0000600001ea7983 */ /* 0x0005620000300800 */
[----:B------:R-:W-:Y:S01]  /*b1a0*/  MOV R165, R163 ;  /* 0x000000a300a57202 */ /* 0x000fe20000000f00 */
[C---:B------:R-:W-:Y:S04]  /*b1b0*/  HMMA.16816.F32.BF16 R48, R76.reuse, R94, R48 ;  /* 0x0000005e4c30723c */ /* 0x040fe80000041830 */
[----:B------:R-:W-:Y:S02]  /*b1c0*/  MOV R163, R155 ;  /* 0x0000009b00a37202 */ /* 0x000fe40000000f00 */
[----:B------:R3:W-:Y:S01]  /*b1d0*/  MUFU.EX2 R155, R88 ;  /* 0x00000058009b7308 */ /* 0x0007e20000000800 */
[----:B------:R-:W-:Y:S02]  /*b1e0*/  MOV R162, R158 ;  /* 0x0000009e00a27202 */ /* 0x000fe40000000f00 */
[----:B------:R-:W-:Y:S03]  /*b1f0*/  MOV R158, R151 ;  /* 0x00000097009e7202 */ /* 0x000fe60000000f00 */
[----:B------:R-:W-:Y:S02]  /*b200*/  MOV R151, R150 ;  /* 0x0000009600977202 */ /* 0x000fe40000000f00 */
[----:B------:R-:W-:Y:S02]  /*b210*/  MOV R205, R167 ;  /* 0x000000a700cd7202 */ /* 0x000fe40000000f00 */
[----:B------:R-:W-:Y:S01]  /*b220*/  MOV R167, R165 ;  /* 0x000000a500a77202 */ /* 0x000fe20000000f00 */
[----:B-1----:R-:W-:Y:S01]  /*b230*/  FFMA.FTZ R84, R209, c[0x0][0x2d0], -R105 ;  /* 0x0000b400d1547a23 */ /* 0x002fe20000010869 */
[----:B------:R-:W-:Y:S02]  /*b240*/  MOV R165, R163 ;  /* 0x000000a300a57202 */ /* 0x000fe40000000f00 */
[----:B------:R-:W-:Y:S01]  /*b250*/  MOV R163, R151 ;  /* 0x0000009700a37202 */ /* 0x000fe20000000f00 */
[----:B------:R1:W-:Y:S01]  /*b260*/  MUFU.EX2 R159, R84 ;  /* 0x00000054009f7308 */ /* 0x0003e20000000800 */
[----:B------:R-:W-:Y:S02]  /*b270*/  MOV R150, R200 ;  /* 0x000000c800967202 */ /* 0x000fe40000000f00 */
[----:B------:R-:W-:Y:S02]  /*b280*/  MOV R200, R119 ;  /* 0x0000007700c87202 */ /* 0x000fe40000000f00 */
[----:B------:R-:W-:Y:S01]  /*b290*/  MOV R151, R150 ;  /* 0x0000009600977202 */ /* 0x000fe20000000f00 */
[----:B------:R2:W5:Y:S01]  /*b2a0*/  LDL.LU R119, [R1+0x5c] ;  /* 0x00005c0001777983 */ /* 0x0005620000300800 */
[----:B------:R-:W-:Y:S01]  /*b2b0*/  MOV R150, R132 ;  /* 0x0000008400967202 */ /* 0x000fe20000000f00 */
[--C-:B---3--:R-:W-:Y:S01]  /*b2c0*/  FFMA.FTZ R88, R204, c[0x0][0x2d0], -R106.reuse ;  /* 0x0000b400cc587a23 */ /* 0x108fe2000001086a */
[----:B------:R-:W-:Y:S02]  /*b2d0*/  MOV R204, R166 ;  /* 0x000000a600cc7202 */ /* 0x000fe40000000f00 */
[----:B------:R-:W-:Y:S02]  /*b2e0*/  MOV R166, R164 ;  /* 0x000000a400a67202 */ /* 0x000fe40000000f00 */
[----:B------:R-:W-:Y:S02]  /*b2f0*/  MOV R164, R158 ;  /* 0x0000009e00a47202 */ /* 0x000fe40000000f00 */
[----:B------:R3:W-:Y:S01]  /*b300*/  MUFU.EX2 R158, R88 ;  /* 0x00000058009e7308 */ /* 0x0007e20000000800 */
[----:B------:R-:W-:Y:S02]  /*b310*/  MOV R132, R192 ;  /* 0x000000c000847202 */ /* 0x000fe40000000f00 */
[----:B------:R-:W-:Y:S02]  /*b320*/  MOV R192, R230 ;  /* 0x000000e600c07202 */ /* 0x000fe40000000f00 */
[----:B------:R2:W5:Y:S04]  /*b330*/  LDL.LU R230, [R1+0x58] ;  /* 0x0000580001e67983 */ /* 0x0005680000300800 */
[----:B-1----:R-:W1:Y:S01]  /*b340*/  LDSM.16.MT88.4 R84, [R226+0x900] ;  /* 0x00090000e254783b */ /* 0x002e620000004200 */
[--C-:B---3--:R-:W-:Y:S01]  /*b350*/  FFMA.FTZ R88, R205, c[0x0][0x2d0], -R106.reuse ;  /* 0x0000b400cd587a23 */ /* 0x108fe2000001086a */
[----:B------:R-:W-:Y:S02]  /*b360*/  MOV R205, R204 ;  /* 0x000000cc00cd7202 */ /* 0x000fe40000000f00 */
        /* <DEDUP_REMOVED lines=8> */
[----:B------:R3:W-:Y:S01]  /*b3f0*/  MUFU.EX2 R213, R88 ;  /* 0x0000005800d57308 */ /* 0x0007e20000000800 */
[-C--:B-1----:R-:W-:Y:S08]  /*b400*/  HMMA.16816.F32.BF16 R52, R76, R84.reuse, R52 ;  /* 0x000000544c34723c */ /* 0x082ff00000041834 */
[C---:B------:R-:W-:Y:S08]  /*b410*/  HMMA.16816.F32.BF16 R56, R80.reuse, R84, R56 ;  /* 0x000000545038723c */ /* 0x040ff00000041838 */
[-C--:B------:R-:W-:Y:S04]  /*b420*/  HMMA.16816.F32.BF16 R60, R80, R86.reuse, R60 ;  /* 0x00000056503c723c */ /* 0x080fe8000004183c */
[--C-:B---3--:R-:W-:Y:S01]  /*b430*/  FFMA.FTZ R88, R205, c[0x0][0x2d0], -R106.reuse ;  /* 0x0000b400cd587a23 */ /* 0x108fe2000001086a */
[----:B------:R-:W-:Y:S02]  /*b440*/  MOV R205, R204 ;  /* 0x000000cc00cd7202 */ /* 0x000fe40000000f00 */
[----:B------:R-:W-:Y:S01]  /*b450*/  MOV R204, R167 ;  /* 0x000000a700cc7202 */ /* 0x000fe20000000f00 */
[----:B------:R-:W-:Y:S04]  /*b460*/  HMMA.16816.F32.BF16 R64, R76, R86, R64 ;  /* 0x000000564c40723c */ /* 0x000fe80000041840 */
[----:B------:R-:W-:Y:S01]  /*b470*/  MOV R167, R166 ;  /* 0x000000a600a77202 */ /* 0x000fe20000000f00 */
[--C-:B------:R-:W-:Y:S01]  /*b480*/  FFMA.FTZ R92, R205, c[0x0][0x2d0], -R3.reuse ;  /* 0x0000b400cd5c7a23 */ /* 0x100fe20000010803 */
[----:B------:R-:W-:Y:S02]  /*b490*/  MOV R166, R165 ;  /* 0x000000a500a67202 */ /* 0x000fe40000000f00 */
[----:B------:R-:W-:Y:S04]  /*b4a0*/  MOV R165, R164 ;  /* 0x000000a400a57202 */ /* 0x000fe80000000f00 */
[----:B------:R-:W-:Y:S02]  /*b4b0*/  MOV R164, R163 ;  /* 0x000000a300a47202 */ /* 0x000fe40000000f00 */
[----:B------:R-:W-:Y:S01]  /*b4c0*/  MOV R205, R204 ;  /* 0x000000cc00cd7202 */ /* 0x000fe20000000f00 */
[----:B------:R1:W3:Y:S01]  /*b4d0*/  MUFU.EX2 R163, R88 ;  /* 0x0000005800a37308 */ /* 0x0002e20000000800 */
[----:B------:R-:W-:Y:S02]  /*b4e0*/  MOV R204, R167 ;  /* 0x000000a700cc7202 */ /* 0x000fe40000000f00 */
[----:B------:R-:W-:Y:S01]  /*b4f0*/  MOV R167, R166 ;  /* 0x000000a600a77202 */ /* 0x000fe20000000f00 */
[--C-:B------:R-:W-:Y:S01]  /*b500*/  FFMA.FTZ R84, R205, c[0x0][0x2d0], -R3.reuse ;  /* 0x0000b400cd547a23 */ /* 0x100fe20000010803 */
[----:B------:R-:W-:Y:S02]  /*b510*/  MOV R166, R165 ;  /* 0x000000a500a67202 */ /* 0x000fe40000000f00 */
[----:B------:R-:W-:Y:S02]  /*b520*/  MOV R165, R164 ;  /* 0x000000a400a57202 */ /* 0x000fe40000000f00 */
[----:B------:R-:W-:Y:S02]  /*b530*/  MOV R164, R157 ;  /* 0x0000009d00a47202 */ /* 0x000fe40000000f00 */
[----:B------:R2:W-:Y:S01]  /*b540*/  MUFU.EX2 R157, R92 ;  /* 0x0000005c009d7308 */ /* 0x0005e20000000800 */
[----:B------:R-:W-:Y:S02]  /*b550*/  MOV R205, R204 ;  /* 0x000000cc00cd7202 */ /* 0x000fe40000000f00 */
[----:B------:R-:W-:Y:S02]  /*b560*/  MOV R204, R167 ;  /* 0x000000a700cc7202 */ /* 0x000fe40000000f00 */
[----:B------:R-:W-:Y:S02]  /*b570*/  MOV R167, R166 ;  /* 0x000000a600a77202 */ /* 0x000fe40000000f00 */
[----:B------:R-:W-:Y:S02]  /*b580*/  MOV R166, R165 ;  /* 0x000000a500a67202 */ /* 0x000fe40000000f00 */
[----:B------:R-:W-:Y:S02]  /*b590*/  MOV R165, R164 ;  /* 0x000000a400a57202 */ /* 0x000fe40000000f00 */
[----:B------:R-:W-:Y:S01]  /*b5a0*/  MOV R164, R161 ;  /* 0x000000a100a47202 */ /* 0x000fe20000000f00 */
[----:B-1----:R-:W1:Y:S01]  /*b5b0*/  LDSM.16.MT88.4 R88, [R224+0x1100] ;  /* 0x00110000e058783b */ /* 0x002e620000004200 */
[----:B------:R3:W-:Y:S01]  /*b5c0*/  MUFU.EX2 R161, R84 ;  /* 0x0000005400a17308 */ /* 0x0007e20000000800 */
[----:B------:R-:W-:Y:S02]  /*b5d0*/  F2FP.BF16.PACK_AB R76, R146, R128 ;  /* 0x00000080924c723e */ /* 0x000fe400000010ff */
[----:B------:R-:W-:Y:S02]  /*b5e0*/  F2FP.BF16.PACK_AB R78, R124, R120 ;  /* 0x000000787c4e723e */ /* 0x000fe400000010ff */
[----:B------:R-:W-:Y:S02]  /*b5f0*/  F2FP.BF16.PACK_AB R77, R127, R147 ;  /* 0x000000937f4d723e */ /* 0x000fe400000010ff */
[----:B------:R-:W-:Y:S02]  /*b600*/  F2FP.BF16.PACK_AB R79, R252, R121 ;  /* 0x00000079fc4f723e */ /* 0x000fe400000010ff */
[----:B------:R-:W-:Y:S01]  /*b610*/  F2FP.BF16.PACK_AB R82, R245, R243 ;  /* 0x000000f3f552723e */ /* 0x000fe200000010ff */
[--C-:B--2---:R-:W-:Y:S01]  /*b620*/  FFMA.FTZ R92, R160, c[0x0][0x2d0], -R3.reuse ;  /* 0x0000b400a05c7a23 */ /* 0x104fe20000010803 */
[----:B------:R-:W-:Y:S02]  /*b630*/  MOV R160, R156 ;  /* 0x0000009c00a07202 */ /* 0x000fe40000000f00 */
[----:B----4-:R-:W-:Y:S01]  /*b640*/  F2FP.BF16.PACK_AB R81, R154, R144 ;  /* 0x000000909a51723e */ /* 0x010fe200000010ff */
[----:B------:R-:W2:Y:S01]  /*b650*/  MUFU.EX2 R156, R92 ;  /* 0x0000005c009c7308 */ /* 0x000ea20000000800 */
[----:B------:R-:W-:Y:S01]  /*b660*/  F2FP.BF16.PACK_AB R83, R152, R153 ;  /* 0x000000999853723e */ /* 0x000fe200000010ff */
[----:B------:R-:W-:Y:S08]  /*b670*/  FFMA.FTZ R80, R160, c[0x0][0x2d0], -R3 ;  /* 0x0000b400a0507a23 */ /* 0x000ff00000010803 */
[----:B------:R4:W2:Y:S01]  /*b680*/  MUFU.EX2 R160, R80 ;  /* 0x0000005000a07308 */ /* 0x0008a20000000800 */
[----:B---3--:R-:W3:Y:S01]  /*b690*/  LDSM.16.MT88.4 R84, [R227+0x1100] ;  /* 0x00110000e354783b */ /* 0x008ee20000004200 */
[-C--:B-1----:R-:W-:Y:S03]  /*b6a0*/  HMMA.16816.F32.BF16 R4, R76, R88.reuse, R4 ;  /* 0x000000584c04723c */ /* 0x082fe60000041804 */
[--C-:B----4-:R-:W-:Y:S01]  /*b6b0*/  FFMA.FTZ R80, R205, c[0x0][0x2d0], -R103.reuse ;  /* 0x0000b400cd507a23 */ /* 0x110fe20000010867 */
[----:B------:R-:W-:Y:S02]  /*b6c0*/  MOV R205, R204 ;  /* 0x000000cc00cd7202 */ /* 0x000fe40000000f00 */
[----:B------:R-:W-:Y:S02]  /*b6d0*/  MOV R204, R164 ;  /* 0x000000a400cc7202 */ /* 0x000fe40000000f00 */
[----:B------:R-:W-:Y:S01]  /*b6e0*/  MOV R164, R162 ;  /* 0x000000a200a47202 */ /* 0x000fe20000000f00 */
[--C-:B------:R-:W-:Y:S01]  /*b6f0*/  FFMA.FTZ R92, R205, c[0x0][0x2d0], -R103.reuse ;  /* 0x0000b400cd5c7a23 */ /* 0x100fe20000010867 */
[----:B------:R1:W-:Y:S10]  /*b700*/  MUFU.EX2 R162, R80 ;  /* 0x0000005000a27308 */ /* 0x0003f40000000800 */
[----:B------:R4:W-:Y:S01]  /*b710*/  MUFU.EX2 R211, R92 ;  /* 0x0000005c00d37308 */ /* 0x0009e20000000800 */
[----:B-1----:R-:W-:Y:S07]  /*b720*/  F2FP.BF16.PACK_AB R80, R246, R145 ;  /* 0x00000091f650723e */ /* 0x002fee00000010ff */
[C---:B------:R-:W-:Y:S01]  /*b730*/  HMMA.16816.F32.BF16 R8, R80.reuse, R88, R8 ;  /* 0x000000585008723c */ /* 0x040fe20000041808 */
[----:B----4-:R-:W1:Y:S06]  /*b740*/  LDSM.16.MT88.4 R92, [R225+0x1100] ;  /* 0x00110000e15c783b */ /* 0x010e6c0000004200 */
[----:B------:R-:W-:Y:S01]  /*b750*/  FFMA.FTZ R88, R166, c[0x0][0x2d0], -R103 ;  /* 0x0000b400a6587a23 */ /* 0x000fe20000010867 */
[-C--:B------:R-:W-:Y:S04]  /*b760*/  HMMA.16816.F32.BF16 R12, R80, R90.reuse, R12 ;  /* 0x0000005a500c723c */ /* 0x080fe8000004180c */
[----:B------:R-:W-:Y:S02]  /*b770*/  MOV R166, R165 ;  /* 0x000000a500a67202 */ /* 0x000fe40000000f00 */
[----:B------:R-:W-:Y:S02]  /*b780*/  MOV R165, R212 ;  /* 0x000000d400a57202 */ /* 0x000fe40000000f00 */
[C---:B------:R-:W-:Y:S01]  /*b790*/  HMMA.16816.F32.BF16 R16, R76.reuse, R90, R16 ;  /* 0x0000005a4c10723c */ /* 0x040fe20000041810 */
[----:B------:R4:W-:Y:S07]  /*b7a0*/  MUFU.EX2 R212, R88 ;  /* 0x0000005800d47308 */ /* 0x0009ee0000000800 */
[-C--:B---3--:R-:W-:Y:S08]  /*b7b0*/  HMMA.16816.F32.BF16 R20, R76, R84.reuse, R20 ;  /* 0x000000544c14723c */ /* 0x088ff00000041814 */
[C---:B------:R-:W-:Y:S07]  /*b7c0*/  HMMA.16816.F32.BF16 R24, R80.reuse, R84, R24 ;  /* 0x000000545018723c */ /* 0x040fee0000041818 */
[----:B------:R-:W-:Y:S01]  /*b7d0*/  FFMA.FTZ R84, R165, c[0x0][0x2d0], -R105 ;  /* 0x0000b400a5547a23 */ /* 0x000fe20000010869 */
[-C--:B------:R-:W-:Y:S03]  /*b7e0*/  HMMA.16816.F32.BF16 R28, R80, R86.reuse, R28 ;  /* 0x00000056501c723c */ /* 0x080fe6000004181c */
[----:B------:R3:W-:Y:S01]  /*b7f0*/  MUFU.EX2 R208, R84 ;  /* 0x0000005400d07308 */ /* 0x0007e20000000800 */
[----:B----4-:R-:W-:Y:S04]  /*b800*/  FFMA.FTZ R88, R204, c[0x0][0x2d0], -R103 ;  /* 0x0000b400cc587a23 */ /* 0x010fe80000010867 */
[C---:B------:R-:W-:Y:S05]  /*b810*/  HMMA.16816.F32.BF16 R32, R76.reuse, R86, R32 ;  /* 0x000000564c20723c */ /* 0x040fea0000041820 */
[----:B------:R4:W-:Y:S03]  /*b820*/  MUFU.EX2 R210, R88 ;  /* 0x0000005800d27308 */ /* 0x0009e60000000800 */
[-C--:B-1----:R-:W-:Y:S08]  /*b830*/  HMMA.16816.F32.BF16 R36, R76, R92.reuse, R36 ;  /* 0x0000005c4c24723c */ /* 0x082ff00000041824 */
[C---:B------:R-:W-:Y:S04]  /*b840*/  HMMA.16816.F32.BF16 R40, R80.reuse, R92, R40 ;  /* 0x0000005c5028723c */ /* 0x040fe80000041828 */
[--C-:B---3--:R-:W-:Y:S03]  /*b850*/  FFMA.FTZ R84, R164, c[0x0][0x2d0], -R105.reuse ;  /* 0x0000b400a4547a23 */ /* 0x108fe60000010869 */
[--C-:B------:R-:W-:Y:S01]  /*b860*/  FFMA.FTZ R92, R148, c[0x0][0x2d0], -R106.reuse ;  /* 0x0000b400945c7a23 */ /* 0x100fe2000001086a */
[-C--:B------:R-:W-:Y:S01]  /*b870*/  HMMA.16816.F32.BF16 R44, R80, R94.reuse, R44 ;  /* 0x0000005e502c723c */ /* 0x080fe2000004182c */
[----:B------:R1:W-:Y:S03]  /*b880*/  MUFU.EX2 R206, R84 ;  /* 0x0000005400ce7308 */ /* 0x0003e60000000800 */
[--C-:B----4-:R-:W-:Y:S04]  /*b890*/  FFMA.FTZ R88, R167, c[0x0][0x2d0], -R105.reuse ;  /* 0x0000b400a7587a23 */ /* 0x110fe80000010869 */
[C---:B------:R-:W-:Y:S03]  /*b8a0*/  HMMA.16816.F32.BF16 R48, R76.reuse, R94, R48 ;  /* 0x0000005e4c30723c */ /* 0x040fe60000041830 */
[----:B------:R3:W-:Y:S10]  /*b8b0*/  MUFU.EX2 R209, R88 ;  /* 0x0000005800d17308 */ /* 0x0007f40000000800 */
[----:B------:R4:W-:Y:S01]  /*b8c0*/  MUFU.EX2 R169, R92 ;  /* 0x0000005c00a97308 */ /* 0x0009e20000000800 */
[--C-:B-1----:R-:W-:Y:S09]  /*b8d0*/  FFMA.FTZ R84, R151, c[0x0][0x2d0], -R106.reuse ;  /* 0x0000b40097547a23 */ /* 0x102ff2000001086a */
[----:B------:R1:W-:Y:S01]  /*b8e0*/  MUFU.EX2 R205, R84 ;  /* 0x0000005400cd7308 */ /* 0x0003e20000000800 */
[----:B---3--:R-:W-:Y:S02]  /*b8f0*/  FFMA.FTZ R88, R166, c[0x0][0x2d0], -R105 ;  /* 0x0000b400a6587a23 */ /* 0x008fe40000010869 */
[----:B------:R-:W-:Y:S07]  /*b900*/  LDSM.16.MT88.4 R164, [R225+0x3100] ;  /* 0x00310000e1a4783b */ /* 0x000fee0000004200 */
[----:B------:R3:W-:Y:S01]  /*b910*/  MUFU.EX2 R207, R88 ;  /* 0x0000005800cf7308 */ /* 0x0007e20000000800 */
[----:B----4-:R-:W-:Y:S02]  /*b920*/  FFMA.FTZ R92, R143, c[0x0][0x2d0], -R3 ;  /* 0x0000b4008f5c7a23 */ /* 0x010fe40000010803 */
[----:B------:R-:W4:Y:S07]  /*b930*/  LDL.LU R143, [R1+0x1c] ;  /* 0x00001c00018f7983 */ /* 0x000f2e0000300800 */
[----:B------:R2:W-:Y:S01]  /*b940*/  MUFU.EX2 R168, R92 ;  /* 0x0000005c00a87308 */ /* 0x0005e20000000800 */
[--C-:B-1----:R-:W-:Y:S09]  /*b950*/  FFMA.FTZ R84, R150, c[0x0][0x2d0], -R106.reuse ;  /* 0x0000b40096547a23 */ /* 0x102ff2000001086a */
[----:B------:R1:W-:Y:S01]  /*b960*/  MUFU.EX2 R171, R84 ;  /* 0x0000005400ab7308 */ /* 0x0003e20000000800 */
[----:B---3--:R-:W3:Y:S01]  /*b970*/  LDSM.16.MT88.4 R88, [R226+0x1100] ;  /* 0x00110000e258783b */ /* 0x008ee20000004200 */
[----:B--2---:R-:W-:Y:S07]  /*b980*/  FFMA.FTZ R92, R142, c[0x0][0x2d0], -R103 ;  /* 0x0000b4008e5c7a23 */ /* 0x004fee0000010867 */
[----:B------:R-:W4:Y:S01]  /*b990*/  LDL.LU R142, [R1+0x18] ;  /* 0x00001800018e7983 */ /* 0x000f220000300800 */
[----:B------:R3:W-:Y:S01]  /*b9a0*/  MUFU.EX2 R204, R92 ;  /* 0x0000005c00cc7308 */ /* 0x0007e20000000800 */
[----:B-1----:R-:W-:Y:S01]  /*b9b0*/  FFMA.FTZ R84, R149, c[0x0][0x2d0], -R106 ;  /* 0x0000b40095547a23 */ /* 0x002fe2000001086a */
[----:B------:R-:W-:Y:S08]  /*b9c0*/  MOV R149, R110 ;  /* 0x0000006e00957202 */ /* 0x000ff00000000f00 */
[----:B------:R1:W1:Y:S01]  /*b9d0*/  MUFU.EX2 R170, R84 ;  /* 0x0000005400aa7308 */ /* 0x0002620000000800 */
[----:B---3--:R-:W-:Y:S01]  /*b9e0*/  LDSM.16.MT88.4 R92, [R225+0x1900] ;  /* 0x00190000e15c783b */ /* 0x008fe20000004200 */
[-C--:B------:R-:W-:Y:S08]  /*b9f0*/  HMMA.16816.F32.BF16 R52, R76, R88.reuse, R52 ;  /* 0x000000584c34723c */ /* 0x080ff00000041834 */
[C---:B------:R-:W-:Y:S01]  /*ba00*/  HMMA.16816.F32.BF16 R56, R80.reuse, R88, R56 ;  /* 0x000000585038723c */ /* 0x040fe20000041838 */
[----:B-1----:R-:W1:Y:S06]  /*ba10*/  LDSM.16.MT88.4 R84, [R224+0x1900] ;  /* 0x00190000e054783b */ /* 0x002e6c0000004200 */
[--C-:B------:R-:W-:Y:S01]  /*ba20*/  FFMA.FTZ R88, R201, c[0x0][0x2d0], -R3.reuse ;  /* 0x0000b400c9587a23 */ /* 0x100fe20000010803 */
[-C--:B------:R-:W-:Y:S04]  /*ba30*/  HMMA.16816.F32.BF16 R60, R80, R90.reuse, R60 ;  /* 0x0000005a503c723c */ /* 0x080fe8000004183c */
[----:B------:R-:W-:Y:S02]  /*ba40*/  MOV R201, R118 ;  /* 0x0000007600c97202 */ /* 0x000fe40000000f00 */
[----:B------:R3:W1:Y:S01]  /*ba50*/  MUFU.EX2 R118, R88 ;  /* 0x0000005800767308 */ /* 0x0006620000000800 */
[--C-:B------:R-:W-:Y:S01]  /*ba60*/  FFMA.FTZ R80, R117, c[0x0][0x2d0], -R3.reuse ;  /* 0x0000b40075507a23 */ /* 0x100fe20000010803 */
[----:B------:R-:W-:Y:S04]  /*ba70*/  HMMA.16816.F32.BF16 R64, R76, R90, R64 ;  /* 0x0000005a4c40723c */ /* 0x000fe80000041840 */
[----:B------:R-:W-:Y:S02]  /*ba80*/  F2FP.BF16.PACK_AB R82, R163, R213 ;  /* 0x000000d5a352723e */ /* 0x000fe400000010ff */
[----:B------:R-:W-:Y:S02]  /*ba90*/  F2FP.BF16.PACK_AB R81, R156, R157 ;  /* 0x0000009d9c51723e */ /* 0x000fe400000010ff */
[----:B------:R1:W-:Y:S01]  /*baa0*/  MUFU.EX2 R117, R80 ;  /* 0x0000005000757308 */ /* 0x0003e20000000800 */
[----:B------:R-:W-:Y:S03]  /*bab0*/  F2FP.BF16.PACK_AB R76, R219, R220 ;  /* 0x000000dcdb4c723e */ /* 0x000fe600000010ff */
[----:B------:R-:W-:Y:S02]  /*bac0*/  F2FP.BF16.PACK_AB R78, R218, R217 ;  /* 0x000000d9da4e723e */ /* 0x000fe400000010ff */
[----:B------:R-:W-:Y:S02]  /*bad0*/  F2FP.BF16.PACK_AB R77, R216, R214 ;  /* 0x000000d6d84d723e */ /* 0x000fe400000010ff */
[----:B------:R-:W-:Y:S02]  /*bae0*/  F2FP.BF16.PACK_AB R79, R215, R159 ;  /* 0x0000009fd74f723e */ /* 0x000fe400000010ff */
[----:B------:R-:W-:Y:S01]  /*baf0*/  F2FP.BF16.PACK_AB R83, R160, R161 ;  /* 0x000000a1a053723e */ /* 0x000fe200000010ff */
[----:B---3--:R-:W3:Y:S04]  /*bb00*/  LDSM.16.MT88.4 R88, [R227+0x1900] ;  /* 0x00190000e358783b */ /* 0x008ee80000004200 */
[-C--:B-1----:R-:W-:Y:S03]  /*bb10*/  HMMA.16816.F32.BF16 R4, R76, R84.reuse, R4 ;  /* 0x000000544c04723c */ /* 0x082fe60000041804 */
[----:B------:R-:W-:Y:S01]  /*bb20*/  FFMA.FTZ R80, R200, c[0x0][0x2d0], -R3 ;  /* 0x0000b400c8507a23 */ /* 0x000fe20000010803 */
[----:B------:R-:W-:Y:S02]  /*bb30*/  MOV R200, R135 ;  /* 0x0000008700c87202 */ /* 0x000fe40000000f00 */
[----:B------:R-:W-:Y:S02]  /*bb40*/  MOV R135, R116 ;  /* 0x0000007400877202 */ /* 0x000fe40000000f00 */
[----:B------:R1:W1:Y:S04]  /*bb50*/  MUFU.EX2 R116, R80 ;  /* 0x0000005000747308 */ /* 0x0002680000000800 */
[----:B-1----:R-:W-:Y:S07]  /*bb60*/  F2FP.BF16.PACK_AB R80, R158, R155 ;  /* 0x0000009b9e50723e */ /* 0x002fee00000010ff */
[C---:B------:R-:W-:Y:S07]  /*bb70*/  HMMA.16816.F32.BF16 R8, R80.reuse, R84, R8 ;  /* 0x000000545008723c */ /* 0x040fee0000041808 */
[--C-:B------:R-:W-:Y:S01]  /*bb80*/  FFMA.FTZ R84, R139, c[0x0][0x2d0], -R103.reuse ;  /* 0x0000b4008b547a23 */ /* 0x100fe20000010867 */
[-C--:B------:R-:W-:Y:S01]  /*bb90*/  HMMA.16816.F32.BF16 R12, R80, R86.reuse, R12 ;  /* 0x00000056500c723c */ /* 0x080fe2000004180c */
[----:B------:R-:W2:Y:S02]  /*bba0*/  LDL.LU R139, [R1+0x20] ;  /* 0x00002000018b7983 */ /* 0x000ea40000300800 */
[----:B------:R1:W-:Y:S05]  /*bbb0*/  MUFU.EX2 R175, R84 ;  /* 0x0000005400af7308 */ /* 0x0003ea0000000800 */
[C---:B------:R-:W-:Y:S08]  /*bbc0*/  HMMA.16816.F32.BF16 R16, R76.reuse, R86, R16 ;  /* 0x000000564c10723c */ /* 0x040ff00000041810 */
[-C--:B---3--:R-:W-:Y:S08]  /*bbd0*/  HMMA.16816.F32.BF16 R20, R76, R88.reuse, R20 ;  /* 0x000000584c14723c */ /* 0x088ff00000041814 */
[C---:B------:R-:W-:Y:S04]  /*bbe0*/  HMMA.16816.F32.BF16 R24, R80.reuse, R88, R24 ;  /* 0x000000585018723c */ /* 0x040fe80000041818 */
[----:B-1----:R-:W-:Y:S03]  /*bbf0*/  FFMA.FTZ R84, R201, c[0x0][0x2d0], -R103 ;  /* 0x0000b400c9547a23 */ /* 0x002fe60000010867 */
[----:B------:R-:W-:Y:S01]  /*bc00*/  FFMA.FTZ R88, R135, c[0x0][0x2d0], -R105 ;  /* 0x0000b40087587a23 */ /* 0x000fe20000010869 */
[-C--:B------:R-:W-:Y:S01]  /*bc10*/  HMMA.16816.F32.BF16 R28, R80, R90.reuse, R28 ;  /* 0x0000005a501c723c */ /* 0x080fe2000004181c */
[----:B------:R1:W-:Y:S01]  /*bc20*/  MUFU.EX2 R203, R84 ;  /* 0x0000005400cb7308 */ /* 0x0003e20000000800 */
[----:B------:R-:W3:Y:S06]  /*bc30*/  LDL.LU R135, [R1+0x24] ;  /* 0x0000240001877983 */ /* 0x000eec0000300800 */
[C---:B------:R-:W-:Y:S03]  /*bc40*/  HMMA.16816.F32.BF16 R32, R76.reuse, R90, R32 ;  /* 0x0000005a4c20723c */ /* 0x040fe60000041820 */
[----:B------:R1:W-:Y:S05]  /*bc50*/  MUFU.EX2 R173, R88 ;  /* 0x0000005800ad7308 */ /* 0x0003ea0000000800 */
[-C--:B------:R-:W-:Y:S08]  /*bc60*/  HMMA.16816.F32.BF16 R36, R76, R92.reuse, R36 ;  /* 0x0000005c4c24723c */ /* 0x080ff00000041824 */
[C---:B------:R-:W-:Y:S04]  /*bc70*/  HMMA.16816.F32.BF16 R40, R80.reuse, R92, R40 ;  /* 0x0000005c5028723c */ /* 0x040fe80000041828 */
[--C-:B-1----:R-:W-:Y:S02]  /*bc80*/  FFMA.FTZ R84, R97, c[0x0][0x2d0], -R103.reuse ;  /* 0x0000b40061547a23 */ /* 0x102fe40000010867 */
[----:B------:R-:W-:Y:S02]  /*bc90*/  FFMA.FTZ R103, R96, c[0x0][0x2d0], -R103 ;  /* 0x0000b40060677a23 */ /* 0x000fe40000010867 */
[-C--:B------:R-:W-:Y:S01]  /*bca0*/  HMMA.16816.F32.BF16 R44, R80, R94.reuse, R44 ;  /* 0x0000005e502c723c */ /* 0x080fe2000004182c */
[----:B------:R1:W-:Y:S03]  /*bcb0*/  MUFU.EX2 R202, R84 ;  /* 0x0000005400ca7308 */ /* 0x0003e60000000800 */
[--C-:B------:R-:W-:Y:S04]  /*bcc0*/  FFMA.FTZ R88, R98, c[0x0][0x2d0], -R105.reuse ;  /* 0x0000b40062587a23 */ /* 0x100fe80000010869 */
[C---:B------:R-:W-:Y:S01]  /*bcd0*/  HMMA.16816.F32.BF16 R48, R76.reuse, R94, R48 ;  /* 0x0000005e4c30723c */ /* 0x040fe20000041830 */
[----:B------:R-:W-:Y:S03]  /*bce0*/  LDSM.16.MT88.4 R92, [R227+0x2100] ;  /* 0x00210000e35c783b */ /* 0x000fe60000004200 */
[--C-:B-1----:R-:W-:Y:S02]  /*bcf0*/  FFMA.FTZ R84, R200, c[0x0][0x2d0], -R105.reuse ;  /* 0x0000b400c8547a23 */ /* 0x102fe40000010869 */
[----:B------:R1:W-:Y:S10]  /*bd00*/  MUFU.EX2 R200, R88 ;  /* 0x0000005800c87308 */ /* 0x0003f40000000800 */
[----:B------:R1:W1:Y:S02]  /*bd10*/  MUFU.EX2 R174, R84 ;  /* 0x0000005400ae7308 */ /* 0x0002640000000800 */
[----:B-1----:R-:W-:Y:S02]  /*bd20*/  FFMA.FTZ R88, R99, c[0x0][0x2d0], -R105 ;  /* 0x0000b40063587a23 */ /* 0x002fe40000010869 */
[----:B------:R-:W-:Y:S06]  /*bd30*/  LDSM.16.MT88.4 R96, [R225+0x2100] ;  /* 0x00210000e160783b */ /* 0x000fec0000004200 */
[----:B------:R1:W-:Y:S02]  /*bd40*/  MUFU.EX2 R201, R88 ;  /* 0x0000005800c97308 */ /* 0x0003e40000000800 */
[----:B------:R-:W4:Y:S02]  /*bd50*/  LDSM.16.MT88.4 R84, [R226+0x1900] ;  /* 0x00190000e254783b */ /* 0x000f240000004200 */
[----:B----4-:R-:W-:Y:S01]  /*bd60*/  FFMA.FTZ R73, R73, R143, R244 ;  /* 0x0000008f49497223 */ /* 0x010fe200000100f4 */
[----:B------:R-:W-:Y:S01]  /*bd70*/  MOV R244, R124 ;  /* 0x0000007c00f47202 */ /* 0x000fe20000000f00 */
[----:B-1----:R-:W-:Y:S01]  /*bd80*/  FFMA.FTZ R88, R134, c[0x0][0x2d0], -R106 ;  /* 0x0000b40086587a23 */ /* 0x002fe2000001086a */
[----:B------:R-:W-:Y:S01]  /*bd90*/  MOV R134, R132 ;  /* 0x0000008400867202 */ /* 0x000fe20000000f00 */
[----:B------:R-:W-:Y:S01]  /*bda0*/  FADD.FTZ R73, R249, R73 ;  /* 0x00000049f9497221 */ /* 0x000fe20000010000 */
[----:B------:R-:W-:Y:S01]  /*bdb0*/  MOV R132, R191 ;  /* 0x000000bf00847202 */ /* 0x000fe20000000f00 */
[----:B------:R1:W-:Y:S01]  /*bdc0*/  MUFU.EX2 R172, R88 ;  /* 0x0000005800ac7308 */ /* 0x0003e20000000800 */
[----:B------:R-:W-:Y:S01]  /*bdd0*/  MOV R249, R128 ;  /* 0x0000008000f97202 */ /* 0x000fe20000000f00 */
[-C--:B------:R-:W-:Y:S03]  /*bde0*/  HMMA.16816.F32.BF16 R52, R76, R84.reuse, R52 ;  /* 0x000000544c34723c */ /* 0x080fe60000041834 */
[----:B------:R-:W-:Y:S01]  /*bdf0*/  FFMA.FTZ R72, R72, R142, R222 ;  /* 0x0000008e48487223 */ /* 0x000fe200000100de */
[----:B------:R-:W-:Y:S01]  /*be00*/  MOV R222, R121 ;  /* 0x0000007900de7202 */ /* 0x000fe20000000f00 */
[--C-:B-1----:R-:W-:Y:S03]  /*be10*/  FFMA.FTZ R88, R193, c[0x0][0x2d0], -R106.reuse ;  /* 0x0000b400c1587a23 */ /* 0x102fe6000001086a */
[C---:B------:R-:W-:Y:S01]  /*be20*/  HMMA.16816.F32.BF16 R56, R80.reuse, R84, R56 ;  /* 0x000000545038723c */ /* 0x040fe20000041838 */
[----:B------:R1:W-:Y:S06]  /*be30*/  MUFU.EX2 R193, R88 ;  /* 0x0000005800c17308 */ /* 0x0003ec0000000800 */
[--C-:B------:R-:W-:Y:S01]  /*be40*/  FFMA.FTZ R84, R112, c[0x0][0x2d0], -R3.reuse ;  /* 0x0000b40070547a23 */ /* 0x100fe20000010803 */
[-C--:B------:R-:W-:Y:S03]  /*be50*/  HMMA.16816.F32.BF16 R60, R80, R86.reuse, R60 ;  /* 0x00000056503c723c */ /* 0x080fe6000004183c */
[----:B------:R4:W-:Y:S04]  /*be60*/  MUFU.EX2 R112, R84 ;  /* 0x0000005400707308 */ /* 0x0009e80000000800 */
[----:B------:R-:W-:Y:S01]  /*be70*/  FFMA.FTZ R80, R107, c[0x0][0x2d0], -R3 ;  /* 0x0000b4006b507a23 */ /* 0x000fe20000010803 */
[----:B------:R-:W-:Y:S04]  /*be80*/  HMMA.16816.F32.BF16 R64, R76, R86, R64 ;  /* 0x000000564c40723c */ /* 0x000fe80000041840 */
[----:B------:R-:W-:Y:S01]  /*be90*/  F2FP.BF16.PACK_AB R82, R169, R170 ;  /* 0x000000aaa952723e */ /* 0x000fe200000010ff */
[--C-:B------:R-:W-:Y:S01]  /*bea0*/  FFMA.FTZ R107, R108, c[0x0][0x2d0], -R105.reuse ;  /* 0x0000b4006c6b7a23 */ /* 0x100fe20000010869 */
[----:B------:R-:W-:Y:S01]  /*beb0*/  F2FP.BF16.PACK_AB R81, R118, R168 ;  /* 0x000000a87651723e */ /* 0x000fe200000010ff */
[----:B------:R-:W-:Y:S01]  /*bec0*/  FFMA.FTZ R108, R114, c[0x0][0x2d0], -R105 ;  /* 0x0000b400726c7a23 */ /* 0x000fe20000010869 */
[----:B------:R-:W-:Y:S03]  /*bed0*/  F2FP.BF16.PACK_AB R76, R211, R162 ;  /* 0x000000a2d34c723e */ /* 0x000fe600000010ff */
[----:B------:R-:W-:Y:S01]  /*bee0*/  MUFU.EX2 R107, R107 ;  /* 0x0000006b006b7308 */ /* 0x000fe20000000800 */
[--C-:B-1----:R-:W-:Y:S01]  /*bef0*/  FFMA.FTZ R88, R133, c[0x0][0x2d0], -R106.reuse ;  /* 0x0000b40085587a23 */ /* 0x102fe2000001086a */
[----:B------:R-:W-:Y:S02]  /*bf00*/  MOV R133, R192 ;  /* 0x000000c000857202 */ /* 0x000fe40000000f00 */
[----:B------:R-:W-:Y:S02]  /*bf10*/  F2FP.BF16.PACK_AB R78, R210, R212 ;  /* 0x000000d4d24e723e */ /* 0x000fe400000010ff */
[----:B------:R-:W-:Y:S01]  /*bf20*/  F2FP.BF16.PACK_AB R77, R207, R209 ;  /* 0x000000d1cf4d723e */ /* 0x000fe200000010ff */
[--C-:B------:R-:W-:Y:S01]  /*bf30*/  FFMA.FTZ R114, R133, c[0x0][0x2d0], -R106.reuse ;  /* 0x0000b40085727a23 */ /* 0x100fe2000001086a */
[----:B------:R-:W-:Y:S02]  /*bf40*/  F2FP.BF16.PACK_AB R79, R206, R208 ;  /* 0x000000d0ce4f723e */ /* 0x000fe400000010ff */
[----:B------:R1:W-:Y:S01]  /*bf50*/  MUFU.EX2 R192, R88 ;  /* 0x0000005800c07308 */ /* 0x0003e20000000800 */
[----:B------:R-:W-:Y:S01]  /*bf60*/  F2FP.BF16.PACK_AB R83, R116, R117 ;  /* 0x000000757453723e */ /* 0x000fe200000010ff */
[----:B----4-:R-:W-:Y:S01]  /*bf70*/  LDSM.16.MT88.4 R84, [R226+0x2100] ;  /* 0x00210000e254783b */ /* 0x010fe20000004200 */
[----:B------:R-:W-:Y:S04]  /*bf80*/  MOV R133, R187 ;  /* 0x000000bb00857202 */ /* 0x000fe80000000f00 */
[----:B------:R-:W-:Y:S03]  /*bf90*/  MOV R142, R133 ;  /* 0x00000085008e7202 */ /* 0x000fe60000000f00 */
[----:B------:R-:W-:Y:S10]  /*bfa0*/  MUFU.EX2 R108, R108 ;  /* 0x0000006c006c7308 */ /* 0x000ff40000000800 */
[----:B------:R-:W-:Y:S01]  /*bfb0*/  MUFU.EX2 R114, R114 ;  /* 0x0000007200727308 */ /* 0x000fe20000000800 */
[--C-:B-1----:R-:W-:Y:S01]  /*bfc0*/  FFMA.FTZ R88, R185, c[0x0][0x2d0], -R106.reuse ;  /* 0x0000b400b9587a23 */ /* 0x102fe2000001086a */
[----:B------:R-:W-:Y:S04]  /*bfd0*/  MOV R185, R111 ;  /* 0x0000006f00b97202 */ /* 0x000fe80000000f00 */
[----:B------:R-:W-:Y:S04]  /*bfe0*/  MOV R148, R185 ;  /* 0x000000b900947202 */ /* 0x000fe80000000f00 */
[----:B------:R1:W-:Y:S10]  /*bff0*/  MUFU.EX2 R111, R80 ;  /* 0x00000050006f7308 */ /* 0x0003f40000000800 */
[----:B------:R4:W-:Y:S10]  /*c000*/  MUFU.EX2 R191, R88 ;  /* 0x0000005800bf7308 */ /* 0x0009f40000000800 */
[----:B------:R4:W-:Y:S01]  /*c010*/  MUFU.EX2 R185, R103 ;  /* 0x0000006700b97308 */ /* 0x0009e20000000800 */
[----:B-1----:R-:W-:Y:S02]  /*c020*/  FFMA.FTZ R80, R104, c[0x0][0x2d0], -R3 ;  /* 0x0000b40068507a23 */ /* 0x002fe40000010803 */
[--C-:B------:R-:W-:Y:S02]  /*c030*/  FFMA.FTZ R104, R109, c[0x0][0x2d0], -R105.reuse ;  /* 0x0000b4006d687a23 */ /* 0x100fe40000010869 */
[----:B------:R-:W-:Y:S05]  /*c040*/  FFMA.FTZ R105, R115, c[0x0][0x2d0], -R105 ;  /* 0x0000b40073697a23 */ /* 0x000fea0000010869 */
[----:B------:R1:W-:Y:S01]  /*c050*/  MUFU.EX2 R109, R80 ;  /* 0x00000050006d7308 */ /* 0x0003e20000000800 */
[--C-:B------:R-:W-:Y:S01]  /*c060*/  FFMA.FTZ R115, R132, c[0x0][0x2d0], -R106.reuse ;  /* 0x0000b40084737a23 */ /* 0x100fe2000001086a */
[----:B------:R-:W-:Y:S01]  /*c070*/  MOV R132, R186 ;  /* 0x000000ba00847202 */ /* 0x000fe20000000f00 */
[----:B----4-:R-:W4:Y:S03]  /*c080*/  LDSM.16.MT88.4 R88, [R224+0x2100] ;  /* 0x00210000e058783b */ /* 0x010f260000004200 */
[----:B------:R-:W-:Y:S04]  /*c090*/  MOV R143, R132 ;  /* 0x00000084008f7202 */ /* 0x000fe80000000f00 */
[----:B------:R2:W2:Y:S01]  /*c0a0*/  MUFU.EX2 R186, R102 ;  /* 0x0000006600ba7308 */ /* 0x0004a20000000800 */
[----:B------:R-:W-:Y:S01]  /*c0b0*/  FADD.FTZ R103, R250, R73 ;  /* 0x00000049fa677221 */ /* 0x000fe20000010000 */
[----:B------:R-:W-:Y:S08]  /*c0c0*/  F2FP.BF16.PACK_AB R73, R173, R174 ;  /* 0x000000aead49723e */ /* 0x000ff000000010ff */
[----:B------:R-:W4:Y:S01]  /*c0d0*/  MUFU.EX2 R105, R105 ;  /* 0x0000006900697308 */ /* 0x000f220000000800 */
[----:B-1----:R-:W-:Y:S02]  /*c0e0*/  FFMA.FTZ R80, R113, c[0x0][0x2d0], -R3 ;  /* 0x0000b40071507a23 */ /* 0x002fe40000010803 */
[--C-:B------:R-:W-:Y:S01]  /*c0f0*/  FFMA.FTZ R113, R134, c[0x0][0x2d0], -R106.reuse ;  /* 0x0000b40086717a23 */ /* 0x100fe2000001086a */
[----:B------:R-:W-:Y:S01]  /*c100*/  MOV R134, R184 ;  /* 0x000000b800867202 */ /* 0x000fe20000000f00 */
[----:B------:R-:W-:Y:S05]  /*c110*/  FFMA.FTZ R106, R188, c[0x0][0x2d0], -R106 ;  /* 0x0000b400bc6a7a23 */ /* 0x000fea000001086a */
[----:B------:R1:W-:Y:S01]  /*c120*/  MUFU.EX2 R110, R80 ;  /* 0x00000050006e7308 */ /* 0x0003e20000000800 */
[----:B--2---:R-:W-:Y:S01]  /*c130*/  FFMA.FTZ R69, R69, R139, R221 ;  /* 0x0000008b45457223 */ /* 0x004fe200000100dd */
[----:B------:R-:W-:Y:S01]  /*c140*/  MOV R139, R134 ;  /* 0x00000086008b7202 */ /* 0x000fe20000000f00 */
[----:B------:R-:W-:Y:S01]  /*c150*/  FFMA.FTZ R102, R148, c[0x0][0x2d0], -R3 ;  /* 0x0000b40094667a23 */ /* 0x000fe20000010803 */
[----:B------:R-:W-:Y:S01]  /*c160*/  MOV R221, R120 ;  /* 0x0000007800dd7202 */ /* 0x000fe20000000f00 */
[----:B------:R-:W-:Y:S01]  /*c170*/  FADD.FTZ R69, R223, R69 ;  /* 0x00000045df457221 */ /* 0x000fe20000010000 */
[----:B------:R-:W-:Y:S04]  /*c180*/  F2FP.BF16.PACK_AB R182, R185, R186 ;  /* 0x000000bab9b6723e */ /* 0x000fe800000010ff */
[----:B------:R2:W-:Y:S01]  /*c190*/  MUFU.EX2 R188, R100 ;  /* 0x0000006400bc7308 */ /* 0x0005e20000000800 */
[-C--:B----4-:R-:W-:Y:S03]  /*c1a0*/  HMMA.16816.F32.BF16 R4, R76, R88.reuse, R4 ;  /* 0x000000584c04723c */ /* 0x090fe60000041804 */
[----:B------:R-:W-:Y:S06]  /*c1b0*/  F2FP.BF16.PACK_AB R183, R105, R108 ;  /* 0x0000006c69b7723e */ /* 0x000fec00000010ff */
[----:B------:R-:W-:Y:S03]  /*c1c0*/  MUFU.EX2 R106, R106 ;  /* 0x0000006a006a7308 */ /* 0x000fe60000000800 */
[----:B-1----:R-:W-:Y:S07]  /*c1d0*/  F2FP.BF16.PACK_AB R80, R171, R205 ;  /* 0x000000cdab50723e */ /* 0x002fee00000010ff */
[----:B------:R-:W1:Y:S01]  /*c1e0*/  MUFU.EX2 R115, R115 ;  /* 0x0000007300737308 */ /* 0x000e620000000800 */
[C---:B------:R-:W-:Y:S04]  /*c1f0*/  HMMA.16816.F32.BF16 R8, R80.reuse, R88, R8 ;  /* 0x000000585008723c */ /* 0x040fe80000041808 */
[----:B--2---:R-:W-:Y:S02]  /*c200*/  FFMA.FTZ R100, R149, c[0x0][0x2d0], -R3 ;  /* 0x0000b40095647a23 */ /* 0x004fe40000010803 */
[----:B------:R-:W-:Y:S01]  /*c210*/  LDSM.16.MT88.4 R148, [R227+0x3100] ;  /* 0x00310000e394783b */ /* 0x000fe20000004200 */
[----:B---3--:R-:W-:Y:S01]  /*c220*/  FFMA.FTZ R0, R0, R135, R189 ;  /* 0x0000008700007223 */ /* 0x008fe200000100bd */
[-C--:B------:R-:W-:Y:S01]  /*c230*/  HMMA.16816.F32.BF16 R12, R80, R90.reuse, R12 ;  /* 0x0000005a500c723c */ /* 0x080fe2000004180c */
[----:B------:R-:W2:Y:S03]  /*c240*/  MUFU.EX2 R184, R104 ;  /* 0x0000006800b87308 */ /* 0x000ea60000000800 */
[----:B------:R-:W-:Y:S02]  /*c250*/  MOV R189, R127 ;  /* 0x0000007f00bd7202 */ /* 0x000fe40000000f00 */
[----:B------:R-:W-:Y:S02]  /*c260*/  LDSM.16.MT88.4 R132, [R224+0x3100] ;  /* 0x00310000e084783b */ /* 0x000fe40000004200 */
[C---:B------:R-:W-:Y:S03]  /*c270*/  HMMA.16816.F32.BF16 R16, R76.reuse, R90, R16 ;  /* 0x0000005a4c10723c */ /* 0x040fe60000041810 */
[----:B------:R3:W4:Y:S01]  /*c280*/  MUFU.EX2 R187, R101 ;  /* 0x0000006500bb7308 */ /* 0x0007220000000800 */
[----:B-1----:R-:W-:Y:S02]  /*c290*/  F2FP.BF16.PACK_AB R178, R106, R115 ;  /* 0x000000736ab2723e */ /* 0x002fe400000010ff */
[----:B------:R-:W1:Y:S02]  /*c2a0*/  LDSM.16.MT88.4 R88, [R224+0x2900] ;  /* 0x00290000e058783b */ /* 0x000e640000004200 */
[-C--:B------:R-:W-:Y:S05]  /*c2b0*/  HMMA.16816.F32.BF16 R20, R76, R92.reuse, R20 ;  /* 0x0000005c4c14723c */ /* 0x080fea0000041814 */
[----:B------:R-:W4:Y:S03]  /*c2c0*/  MUFU.EX2 R113, R113 ;  /* 0x0000007100717308 */ /* 0x000f260000000800 */
[C---:B------:R-:W-:Y:S04]  /*c2d0*/  HMMA.16816.F32.BF16 R24, R80.reuse, R92, R24 ;  /* 0x0000005c5018723c */ /* 0x040fe80000041818 */
[----:B--2---:R-:W-:Y:S01]  /*c2e0*/  F2FP.BF16.PACK_AB R181, R107, R184 ;  /* 0x000000b86bb5723e */ /* 0x004fe200000010ff */
[--C-:B------:R-:W-:Y:S01]  /*c2f0*/  FFMA.FTZ R104, R75, c[0x0][0x2d0], -R3.reuse ;  /* 0x0000b4004b687a23 */ /* 0x100fe20000010803 */
[----:B------:R-:W-:Y:S01]  /*c300*/  F2FP.BF16.PACK_AB R75, R201, R200 ;  /* 0x000000c8c94b723e */ /* 0x000fe200000010ff */
[----:B------:R-:W-:Y:S01]  /*c310*/  FFMA.FTZ R3, R74, c[0x0][0x2d0], -R3 ;  /* 0x0000b4004a037a23 */ /* 0x000fe20000010803 */
[-C--:B------:R-:W-:Y:S01]  /*c320*/  HMMA.16816.F32.BF16 R28, R80, R94.reuse, R28 ;  /* 0x0000005e501c723c */ /* 0x080fe2000004181c */
[----:B------:R-:W-:Y:S03]  /*c330*/  MUFU.EX2 R100, R100 ;  /* 0x0000006400647308 */ /* 0x000fe60000000800 */
[----:B------:R-:W-:Y:S01]  /*c340*/  F2FP.BF16.PACK_AB R74, R202, R203 ;  /* 0x000000cbca4a723e */ /* 0x000fe200000010ff */
[----:B---3--:R-:W-:Y:S01]  /*c350*/  FADD.FTZ R101, R190, R0 ;  /* 0x00000000be657221 */ /* 0x008fe20000010000 */
[----:B----4-:R-:W-:Y:S02]  /*c360*/  F2FP.BF16.PACK_AB R180, R187, R188 ;  /* 0x000000bcbbb4723e */ /* 0x010fe400000010ff */
[C---:B------:R-:W-:Y:S01]  /*c370*/  HMMA.16816.F32.BF16 R32, R76.reuse, R94, R32 ;  /* 0x0000005e4c20723c */ /* 0x040fe20000041820 */
[----:B------:R-:W2:Y:S02]  /*c380*/  LDSM.16.MT88.4 R92, [R227+0x2900] ;  /* 0x00290000e35c783b */ /* 0x000ea40000004200 */
[----:B------:R-:W3:Y:S01]  /*c390*/  MUFU.EX2 R102, R102 ;  /* 0x0000006600667308 */ /* 0x000ee20000000800 */
[----:B------:R-:W-:Y:S04]  /*c3a0*/  F2FP.BF16.PACK_AB R176, R114, R113 ;  /* 0x0000007172b0723e */ /* 0x000fe800000010ff */
[-C--:B------:R-:W-:Y:S08]  /*c3b0*/  HMMA.16816.F32.BF16 R36, R76, R96.reuse, R36 ;  /* 0x000000604c24723c */ /* 0x080ff00000041824 */
[C---:B------:R-:W-:Y:S08]  /*c3c0*/  HMMA.16816.F32.BF16 R40, R80.reuse, R96, R40 ;  /* 0x000000605028723c */ /* 0x040ff00000041828 */
[-C--:B------:R-:W-:Y:S04]  /*c3d0*/  HMMA.16816.F32.BF16 R44, R80, R98.reuse, R44 ;  /* 0x00000062502c723c */ /* 0x080fe8000004182c */
[----:B---3--:R-:W-:Y:S04]  /*c3e0*/  F2FP.BF16.PACK_AB R177, R102, R100 ;  /* 0x0000006466b1723e */ /* 0x008fe800000010ff */
[C---:B------:R-:W-:Y:S01]  /*c3f0*/  HMMA.16816.F32.BF16 R48, R76.reuse, R98, R48 ;  /* 0x000000624c30723c */ /* 0x040fe20000041830 */
[----:B------:R-:W3:Y:S07]  /*c400*/  LDSM.16.MT88.4 R96, [R225+0x2900] ;  /* 0x00290000e160783b */ /* 0x000eee0000004200 */
[-C--:B------:R-:W-:Y:S08]  /*c410*/  HMMA.16816.F32.BF16 R52, R76, R84.reuse, R52 ;  /* 0x000000544c34723c */ /* 0x080ff00000041834 */
[C---:B------:R-:W-:Y:S07]  /*c420*/  HMMA.16816.F32.BF16 R56, R80.reuse, R84, R56 ;  /* 0x000000545038723c */ /* 0x040fee0000041838 */
[----:B------:R-:W-:Y:S01]  /*c430*/  FADD.FTZ R84, R247, R72 ;  /* 0x00000048f7547221 */ /* 0x000fe20000010000 */
[-C--:B------:R-:W-:Y:S01]  /*c440*/  HMMA.16816.F32.BF16 R60, R80, R86.reuse, R60 ;  /* 0x00000056503c723c */ /* 0x080fe2000004183c */
[----:B------:R-:W4:Y:S03]  /*c450*/  LDSM.16.MT88.4 R80, [R226+0x2900] ;  /* 0x00290000e250783b */ /* 0x000f260000004200 */
[----:B------:R-:W-:Y:S01]  /*c460*/  F2FP.BF16.PACK_AB R72, R175, R204 ;  /* 0x000000ccaf48723e */ /* 0x000fe200000010ff */
[----:B------:R-:W-:Y:S01]  /*c470*/  FADD.FTZ R0, R251, R84 ;  /* 0x00000054fb007221 */ /* 0x000fe20000010000 */
[----:B------:R-:W-:Y:S01]  /*c480*/  MOV R247, R130 ;  /* 0x0000008200f77202 */ /* 0x000fe20000000f00 */
[----:B------:R-:W-:Y:S01]  /*c490*/  FADD.FTZ R85, R248, R69 ;  /* 0x00000045f8557221 */ /* 0x000fe20000010000 */
[----:B------:R-:W-:Y:S01]  /*c4a0*/  HMMA.16816.F32.BF16 R64, R76, R86, R64 ;  /* 0x000000564c40723c */ /* 0x000fe20000041840 */
[----:B------:R2:W-:Y:S03]  /*c4b0*/  MUFU.EX2 R86, R3 ;  /* 0x0000000300567308 */ /* 0x0005e60000000800 */
[----:B------:R-:W-:Y:S02]  /*c4c0*/  FADD.FTZ R69, R143, R103 ;  /* 0x000000678f457221 */ /* 0x000fe40000010000 */
[----:B------:R-:W-:Y:S01]  /*c4d0*/  FADD.FTZ R0, R142, R0 ;  /* 0x000000008e007221 */ /* 0x000fe20000010000 */
[----:B------:R-:W-:Y:S01]  /*c4e0*/  F2FP.BF16.PACK_AB R76, R193, R172 ;  /* 0x000000acc14c723e */ /* 0x000fe200000010ff */
[-C--:B-1----:R-:W-:Y:S03]  /*c4f0*/  HMMA.16816.F32.BF16 R4, R72, R88.reuse, R4 ;  /* 0x000000584804723c */ /* 0x082fe60000041804 */
[----:B------:R-:W1:Y:S02]  /*c500*/  MUFU.EX2 R87, R104 ;  /* 0x0000006800577308 */ /* 0x000e640000000800 */
[----:B------:R-:W-:Y:S01]  /*c510*/  F2FP.BF16.PACK_AB R78, R191, R192 ;  /* 0x000000c0bf4e723e */ /* 0x000fe200000010ff */
[----:B------:R-:W-:Y:S01]  /*c520*/  FADD.FTZ R85, R139, R85 ;  /* 0x000000558b557221 */ /* 0x000fe20000010000 */
[----:B------:R-:W-:Y:S01]  /*c530*/  F2FP.BF16.PACK_AB R77, R111, R112 ;  /* 0x000000706f4d723e */ /* 0x000fe200000010ff */
[----:B------:R-:W-:Y:S01]  /*c540*/  FADD.FTZ R84, R198, R101 ;  /* 0x00000065c6547221 */ /* 0x000fe20000010000 */
[----:B------:R-:W-:Y:S07]  /*c550*/  F2FP.BF16.PACK_AB R79, R110, R109 ;  /* 0x0000006d6e4f723e */ /* 0x000fee00000010ff */
[C---:B------:R-:W-:Y:S04]  /*c560*/  HMMA.16816.F32.BF16 R8, R76.reuse, R88, R8 ;  /* 0x000000584c08723c */ /* 0x040fe80000041808 */
[----:B--2---:R-:W-:Y:S04]  /*c570*/  FADD.FTZ R3, R199, R84 ;  /* 0x00000054c7037221 */ /* 0x004fe80000010000 */
[-C--:B------:R-:W-:Y:S04]  /*c580*/  HMMA.16816.F32.BF16 R12, R76, R90.reuse, R12 ;  /* 0x0000005a4c0c723c */ /* 0x080fe8000004180c */
[----:B-1----:R-:W-:Y:S01]  /*c590*/  F2FP.BF16.PACK_AB R179, R86, R87 ;  /* 0x0000005756b3723e */ /* 0x002fe200000010ff */
[----:B------:R-:W-:Y:S03]  /*c5a0*/  FADD.FTZ R3, R195, R3 ;  /* 0x00000003c3037221 */ /* 0x000fe60000010000 */
[C---:B------:R-:W-:Y:S04]  /*c5b0*/  HMMA.16816.F32.BF16 R16, R72.reuse, R90, R16 ;  /* 0x0000005a4810723c */ /* 0x040fe80000041810 */
[----:B------:R-:W-:Y:S04]  /*c5c0*/  FADD.FTZ R3, R194, R3 ;  /* 0x00000003c2037221 */ /* 0x000fe80000010000 */
[-C--:B------:R-:W-:Y:S04]  /*c5d0*/  HMMA.16816.F32.BF16 R20, R72, R92.reuse, R20 ;  /* 0x0000005c4814723c */ /* 0x080fe80000041814 */
[----:B------:R-:W-:Y:S04]  /*c5e0*/  FADD.FTZ R3, R196, R3 ;  /* 0x00000003c4037221 */ /* 0x000fe80000010000 */
[C---:B------:R-:W-:Y:S04]  /*c5f0*/  HMMA.16816.F32.BF16 R24, R76.reuse, R92, R24 ;  /* 0x0000005c4c18723c */ /* 0x040fe80000041818 */
[----:B------:R-:W-:Y:S04]  /*c600*/  FADD.FTZ R3, R197, R3 ;  /* 0x00000003c5037221 */ /* 0x000fe80000010000 */
[-C--:B------:R-:W-:Y:S08]  /*c610*/  HMMA.16816.F32.BF16 R28, R76, R94.reuse, R28 ;  /* 0x0000005e4c1c723c */ /* 0x080ff0000004181c */
[C---:B------:R-:W-:Y:S08]  /*c620*/  HMMA.16816.F32.BF16 R32, R72.reuse, R94, R32 ;  /* 0x0000005e4820723c */ /* 0x040ff00000041820 */
[-C--:B---3--:R-:W-:Y:S08]  /*c630*/  HMMA.16816.F32.BF16 R36, R72, R96.reuse, R36 ;  /* 0x000000604824723c */ /* 0x088ff00000041824 */
[C---:B------:R-:W-:Y:S08]  /*c640*/  HMMA.16816.F32.BF16 R40, R76.reuse, R96, R40 ;  /* 0x000000604c28723c */ /* 0x040ff00000041828 */
[-C--:B------:R-:W-:Y:S08]  /*c650*/  HMMA.16816.F32.BF16 R44, R76, R98.reuse, R44 ;  /* 0x000000624c2c723c */ /* 0x080ff0000004182c */
[C---:B------:R-:W-:Y:S08]  /*c660*/  HMMA.16816.F32.BF16 R48, R72.reuse, R98, R48 ;  /* 0x000000624830723c */ /* 0x040ff00000041830 */
[-C--:B----4-:R-:W-:Y:S08]  /*c670*/  HMMA.16816.F32.BF16 R52, R72, R80.reuse, R52 ;  /* 0x000000504834723c */ /* 0x090ff00000041834 */
[C---:B------:R-:W-:Y:S07]  /*c680*/  HMMA.16816.F32.BF16 R56, R76.reuse, R80, R56 ;  /* 0x000000504c38723c */ /* 0x040fee0000041838 */
[----:B------:R-:W-:Y:S01]  /*c690*/  FADD.FTZ R81, R138, R69 ;  /* 0x000000458a517221 */ /* 0x000fe20000010000 */
[-C--:B------:R-:W-:Y:S04]  /*c6a0*/  HMMA.16816.F32.BF16 R60, R76, R82.reuse, R60 ;  /* 0x000000524c3c723c */ /* 0x080fe8000004183c */
[----:B------:R-:W-:Y:S02]  /*c6b0*/  FADD.FTZ R80, R137, R0 ;  /* 0x0000000089507221 */ /* 0x000fe40000010000 */
[----:B------:R-:W-:Y:S02]  /*c6c0*/  FADD.FTZ R69, R136, R85 ;  /* 0x0000005588457221 */ /* 0x000fe40000010000 */
[----:B------:R-:W-:Y:S01]  /*c6d0*/  FADD.FTZ R80, R129, R80 ;  /* 0x0000005081507221 */ /* 0x000fe20000010000 */
[----:B------:R-:W-:Y:S04]  /*c6e0*/  HMMA.16816.F32.BF16 R64, R72, R82, R64 ;  /* 0x000000524840723c */ /* 0x000fe80000041840 */
[----:B------:R-:W-:Y:S02]  /*c6f0*/  FADD.FTZ R69, R123, R69 ;  /* 0x000000457b457221 */ /* 0x000fe40000010000 */
[----:B------:R-:W-:Y:S02]  /*c700*/  FADD.FTZ R80, R126, R80 ;  /* 0x000000507e507221 */ /* 0x000fe40000010000 */
[----:B------:R-:W-:Y:S02]  /*c710*/  FADD.FTZ R69, R125, R69 ;  /* 0x000000457d457221 */ /* 0x000fe40000010000 */
[-C--:B------:R-:W-:Y:S05]  /*c720*/  HMMA.16816.F32.BF16 R124, R180, R132.reuse, R4 ;  /* 0x00000084b47c723c */ /* 0x080fea0000041804 */
[----:B------:R-:W-:Y:S02]  /*c730*/  FADD.FTZ R0, R131, R81 ;  /* 0x0000005183007221 */ /* 0x000fe40000010000 */
[----:B------:R-:W-:Y:S02]  /*c740*/  FADD.FTZ R4, R247, R69 ;  /* 0x00000045f7047221 */ /* 0x000fe40000010000 */
[----:B------:R-:W-:Y:S02]  /*c750*/  FADD.FTZ R0, R122, R0 ;  /* 0x000000007a007221 */ /* 0x000fe40000010000 */
[C---:B------:R-:W-:Y:S04]  /*c760*/  HMMA.16816.F32.BF16 R120, R176.reuse, R132, R8 ;  /* 0x00000084b078723c */ /* 0x040fe80000041808 */
[----:B------:R-:W-:Y:S02]  /*c770*/  FADD.FTZ R0, R141, R0 ;  /* 0x000000008d007221 */ /* 0x000fe40000010000 */
[----:B------:R-:W-:Y:S02]  /*c780*/  FADD.FTZ R7, R145, R4 ;  /* 0x0000000491077221 */ /* 0x000fe40000010000 */
[----:B------:R-:W-:Y:S01]  /*c790*/  FADD.FTZ R8, R140, R80 ;  /* 0x000000508c087221 */ /* 0x000fe20000010000 */
[-C--:B------:R-:W-:Y:S03]  /*c7a0*/  HMMA.16816.F32.BF16 R128, R176, R134.reuse, R12 ;  /* 0x00000086b080723c */ /* 0x080fe6000004180c */
[----:B------:R-:W-:Y:S02]  /*c7b0*/  FADD.FTZ R0, R249, R0 ;  /* 0x00000000f9007221 */ /* 0x000fe40000010000 */
[----:B------:R-:W-:Y:S02]  /*c7c0*/  FADD.FTZ R8, R147, R8 ;  /* 0x0000000893087221 */ /* 0x000fe40000010000 */
[----:B------:R-:W-:Y:S01]  /*c7d0*/  FADD.FTZ R6, R144, R3 ;  /* 0x0000000390067221 */ /* 0x000fe20000010000 */
        /* <DEDUP_REMOVED lines=8> */
[C---:B------:R-:W-:Y:S01]  /*c860*/  HMMA.16816.F32.BF16 R140, R176.reuse, R148, R24 ;  /* 0x00000094b08c723c */ /* 0x040fe20000041818 */
[----:B------:R-:W1:Y:S03]  /*c870*/  LDSM.16.MT88.4 R4, [R226+0x3100] ;  /* 0x00310000e204783b */ /* 0x000e660000004200 */
        /* <DEDUP_REMOVED lines=10> */
[----:B------:R-:W-:Y:S02]  /*c920*/  FADD.FTZ R9, R155, R0 ;  /* 0x000000009b097221 */ /* 0x000fe40000010000 */
[-C--:B------:R-:W-:Y:S03]  /*c930*/  HMMA.16816.F32.BF16 R152, R180, R164.reuse, R36 ;  /* 0x000000a4b498723c */ /* 0x080fe60000041824 */
[----:B------:R-:W-:Y:S02]  /*c940*/  FADD.FTZ R8, R157, R12 ;  /* 0x0000000c9d087221 */ /* 0x000fe40000010000 */
[----:B------:R-:W-:Y:S02]  /*c950*/  FADD.FTZ R3, R219, R11 ;  /* 0x0000000bdb037221 */ /* 0x000fe40000010000 */
[----:B------:R-:W-:Y:S02]  /*c960*/  FADD.FTZ R0, R216, R10 ;  /* 0x0000000ad8007221 */ /* 0x000fe40000010000 */
[----:B------:R-:W-:Y:S03]  /*c970*/  FADD.FTZ R12, R158, R9 ;  /* 0x000000099e0c7221 */ /* 0x000fe60000010000 */
[----:B------:R-:W-:Y:S02]  /*c980*/  FADD.FTZ R11, R156, R8 ;  /* 0x000000089c0b7221 */ /* 0x000fe40000010000 */
[----:B------:R-:W-:Y:S02]  /*c990*/  FADD.FTZ R10, R217, R3 ;  /* 0x00000003d90a7221 */ /* 0x000fe40000010000 */
[----:B------:R-:W-:Y:S02]  /*c9a0*/  FADD.FTZ R9, R159, R0 ;  /* 0x000000009f097221 */ /* 0x000fe40000010000 */
[----:B------:R-:W-:Y:S01]  /*c9b0*/  FADD.FTZ R8, R213, R12 ;  /* 0x0000000cd5087221 */ /* 0x000fe20000010000 */
[C---:B------:R-:W-:Y:S04]  /*c9c0*/  HMMA.16816.F32.BF16 R156, R176.reuse, R164, R40 ;  /* 0x000000a4b09c723c */ /* 0x040fe80000041828 */
[----:B------:R-:W-:Y:S02]  /*c9d0*/  FADD.FTZ R3, R161, R11 ;  /* 0x0000000ba1037221 */ /* 0x000fe40000010000 */
[----:B------:R-:W-:Y:S02]  /*c9e0*/  FADD.FTZ R0, R218, R10 ;  /* 0x0000000ada007221 */ /* 0x000fe40000010000 */
[----:B------:R-:W-:Y:S04]  /*c9f0*/  FADD.FTZ R12, R215, R9 ;  /* 0x00000009d70c7221 */ /* 0x000fe80000010000 */
[----:B------:R-:W-:Y:S02]  /*ca00*/  FADD.FTZ R11, R163, R8 ;  /* 0x00000008a30b7221 */ /* 0x000fe40000010000 */
        /* <DEDUP_REMOVED lines=11> */
[----:B------:R-:W-:Y:S03]  /*cac0*/  MOV R118, R2 ;  /* 0x0000000200767202 */ /* 0x000fe60000000f00 */
[----:B------:R-:W-:Y:S02]  /*cad0*/  FADD.FTZ R8, R212, R12 ;  /* 0x0000000cd4087221 */ /* 0x000fe40000010000 */
[----:B------:R-:W-:Y:S02]  /*cae0*/  FADD.FTZ R3, R208, R11 ;  /* 0x0000000bd0037221 */ /* 0x000fe40000010000 */
[----:B------:R-:W-:Y:S02]  /*caf0*/  FADD.FTZ R0, R170, R10 ;  /* 0x0000000aaa007221 */ /* 0x000fe40000010000 */
[----:B------:R-:W-:Y:S01]  /*cb00*/  FADD.FTZ R12, R117, R9 ;  /* 0x00000009750c7221 */ /* 0x000fe20000010000 */
[----:B------:R-:W-:Y:S01]  /*cb10*/  MOV R117, R68 ;  /* 0x0000004400757202 */ /* 0x000fe20000000f00 */
[----:B------:R-:W-:Y:S02]  /*cb20*/  FADD.FTZ R11, R210, R8 ;  /* 0x00000008d20b7221 */ /* 0x000fe40000010000 */
[----:B------:R-:W-:Y:S02]  /*cb30*/  FADD.FTZ R10, R206, R3 ;  /* 0x00000003ce0a7221 */ /* 0x000fe40000010000 */
[----:B------:R-:W-:Y:S02]  /*cb40*/  FADD.FTZ R9, R169, R0 ;  /* 0x00000000a9097221 */ /* 0x000fe40000010000 */
[----:B------:R-:W-:Y:S01]  /*cb50*/  FADD.FTZ R8, R116, R12 ;  /* 0x0000000c74087221 */ /* 0x000fe20000010000 */
[-C--:B-1----:R-:W-:Y:S03]  /*cb60*/  HMMA.16816.F32.BF16 R168, R180, R4.reuse, R52 ;  /* 0x00000004b4a8723c */ /* 0x082fe60000041834 */
[----:B------:R-:W-:Y:S01]  /*cb70*/  FADD.FTZ R3, R204, R11 ;  /* 0x0000000bcc037221 */ /* 0x000fe20000010000 */
[----:B------:R-:W-:Y:S01]  /*cb80*/  MOV R116, R70 ;  /* 0x0000004600747202 */ /* 0x000fe20000000f00 */
[----:B------:R-:W-:Y:S02]  /*cb90*/  FADD.FTZ R0, R174, R10 ;  /* 0x0000000aae007221 */ /* 0x000fe40000010000 */
[----:B------:R-:W-:Y:S02]  /*cba0*/  FADD.FTZ R11, R172, R9 ;  /* 0x00000009ac0b7221 */ /* 0x000fe40000010000 */
[----:B------:R-:W-:Y:S03]  /*cbb0*/  FADD.FTZ R10, R112, R8 ;  /* 0x00000008700a7221 */ /* 0x000fe60000010000 */
        /* <DEDUP_REMOVED lines=11> */
[----:B------:R-:W-:Y:S04]  /*cc70*/  HMMA.16816.F32.BF16 R180, R180, R6, R64 ;  /* 0x00000006b4b4723c */ /* 0x000fe80000041840 */
[----:B------:R-:W-:Y:S02]  /*cc80*/  FADD.FTZ R4, R201, R10 ;  /* 0x0000000ac9047221 */ /* 0x000fe40000010000 */
[----:B------:R-:W-:Y:S02]  /*cc90*/  FADD.FTZ R3, R191, R8 ;  /* 0x00000008bf037221 */ /* 0x000fe40000010000 */
[----:B------:R-:W-:Y:S04]  /*cca0*/  FADD.FTZ R9, R188, R9 ;  /* 0x00000009bc097221 */ /* 0x000fe80000010000 */
[----:B------:R-:W-:Y:S02]  /*ccb0*/  FADD.FTZ R0, R110, R5 ;  /* 0x000000056e007221 */ /* 0x000fe40000010000 */
        /* <DEDUP_REMOVED lines=10> */
[----:B------:R-:W-:Y:S01]  /*cd60*/  FADD.FTZ R4, R108, R0 ;  /* 0x000000006c047221 */ /* 0x000fe20000010000 */
[----:B------:R-:W-:Y:S01]  /*cd70*/  STL [R1+0x1c], R5 ;  /* 0x00001c0501007387 */ /* 0x000fe20000100800 */
[----:B------:R-:W-:Y:S02]  /*cd80*/  FADD.FTZ R3, R106, R3 ;  /* 0x000000036a037221 */ /* 0x000fe40000010000 */
[----:B------:R-:W-:Y:S02]  /*cd90*/  FADD.FTZ R4, R105, R4 ;  /* 0x0000000469047221 */ /* 0x000fe40000010000 */
[----:B------:R-:W-:Y:S03]  /*cda0*/  FADD.FTZ R0, R87, R7 ;  /* 0x0000000757007221 */ /* 0x000fe60000010000 */
[----:B------:R-:W-:Y:S01]  /*cdb0*/  STL [R1+0x18], R4 ;  /* 0x0000180401007387 */ /* 0x000fe20000100800 */
[----:B------:R-:W-:Y:S03]  /*cdc0*/  FADD.FTZ R0, R86, R0 ;  /* 0x0000000056007221 */ /* 0x000fe60000010000 */
[----:B------:R1:W-:Y:S04]  /*cdd0*/  STL [R1+0x20], R3 ;  /* 0x0000200301007387 */ /* 0x0003e80000100800 */
[----:B------:R2:W-:Y:S01]  /*cde0*/  STL [R1+0x24], R0 ;  /* 0x0000240001007387 */ /* 0x0005e20000100800 */
[----:B-1----:R-:W-:Y:S01]  /*cdf0*/  MOV R3, R71 ;  /* 0x0000004700037202 */ /* 0x002fe20000000f00 */
[----:B------:R-:W-:-:S05]  /*ce00*/  @P1 BRA `(.L_x_3) ;  /* 0xffffaab000001947 */ /* 0x000fca000383ffff */
.L_x_2:
[----:B----4-:R-:W3:Y:S04]  /*ce10*/  LDL.LU R8, [R1+0x1c] ;  /* 0x00001c0001087983 */ /* 0x010ee80000300800 */
[----:B------:R-:W4:Y:S04]  /*ce20*/  LDL.LU R5, [R1+0x18] ;  /* 0x0000180001057983 */ /* 0x000f280000300800 */
[----:B--2---:R-:W2:Y:S04]  /*ce30*/  LDL.LU R4, [R1+0x20] ;  /* 0x0000200001047983 */ /* 0x004ea80000300800 */
[----:B------:R-:W2:Y:S04]  /*ce40*/  LDL.LU R0, [R1+0x24] ;  /* 0x0000240001007983 */ /* 0x000ea80000300800 */
[----:B------:R-:W2:Y:S01]  /*ce50*/  LDL.LU R13, [R1+0x50] ;  /* 0x00005000010d7983 */ /* 0x000ea20000300800 */
[----:B------:R-:W-:-:S03]  /*ce60*/  MOV R56, c[0x0][0x4e8] ;  /* 0x00013a0000387a02 */ /* 0x000fc60000000f00 */
[----:B------:R-:W2:Y:S01]  /*ce70*/  LDL.LU R57, [R1+0x54] ;  /* 0x0000540001397983 */ /* 0x000ea20000300800 */
[----:B------:R-:W-:-:S03]  /*ce80*/  ISETP.NE.AND P0, PT, R56, 0x1, PT ;  /* 0x000000013800780c */ /* 0x000fc60003f05270 */
[----:B------:R-:W1:Y:S02]  /*ce90*/  S2R R10, SR_CTAID.Y ;  /* 0x00000000000a7919 */ /* 0x000e640000002600 */
[----:B-1----:R-:W-:-:S04]  /*cea0*/  IMAD.WIDE.U32 R20, R10, c[0x0][0x490], RZ ;  /* 0x000124000a147a25 */ /* 0x002fc800078e00ff */
[----:B------:R-:W-:Y:S01]  /*ceb0*/  IMAD.MOV.U32 R49, RZ, RZ, -0x800000 ;  /* 0xff800000ff317424 */ /* 0x000fe200078e00ff */
[----:B------:R-:W-:Y:S01]  /*cec0*/  MOV R50, 0xff800000 ;  /* 0xff80000000327802 */ /* 0x000fe20000000f00 */
[----:B------:R-:W1:Y:S01]  /*ced0*/  S2R R55, SR_CTAID.X ;  /* 0x0000000000377919 */ /* 0x000e620000002500 */
[----:B------:R-:W-:Y:S01]  /*cee0*/  MOV R52, 0xff800000 ;  /* 0xff80000000347802 */ /* 0x000fe20000000f00 */
[----:B------:R-:W-:Y:S02]  /*cef0*/  IMAD.MOV.U32 R51, RZ, RZ, -0x800000 ;  /* 0xff800000ff337424 */ /* 0x000fe400078e00ff */
[----:B------:R-:W-:Y:S06]  /*cf00*/  BAR.SYNC.DEFER_BLOCKING 0x1, 0x80 ;  /* 0x0042000000007b1d */ /* 0x000fec0000010000 */
[----:B---3--:R-:W3:Y:S04]  /*cf10*/  SHFL.BFLY PT, R12, R8, 0x2, 0x1f ;  /* 0x0c401f00080c7f89 */ /* 0x008ee800000e0000 */
[----:B----4-:R-:W4:Y:S04]  /*cf20*/  SHFL.BFLY PT, R9, R5, 0x2, 0x1f ;  /* 0x0c401f0005097f89 */ /* 0x010f2800000e0000 */
[----:B--2---:R-:W2:Y:S04]  /*cf30*/  SHFL.BFLY PT, R7, R4, 0x2, 0x1f ;  /* 0x0c401f0004077f89 */ /* 0x004ea800000e0000 */
[----:B------:R-:W1:Y:S01]  /*cf40*/  SHFL.BFLY PT, R6, R0, 0x2, 0x1f ;  /* 0x0c401f0000067f89 */ /* 0x000e6200000e0000 */
[----:B------:R-:W-:-:S02]  /*cf50*/  IMAD.MOV.U32 R17, RZ, RZ, R13 ;  /* 0x000000ffff117224 */ /* 0x000fc400078e000d */
[----:B---3--:R-:W-:Y:S02]  /*cf60*/  FADD.FTZ R12, R12, R8 ;  /* 0x000000080c0c7221 */ /* 0x008fe40000010000 */
[----:B------:R-:W3:Y:S01]  /*cf70*/  S2R R8, SR_TID.X ;  /* 0x0000000000087919 */ /* 0x000ee20000002100 */
[----:B----4-:R-:W-:Y:S02]  /*cf80*/  FADD.FTZ R9, R9, R5 ;  /* 0x0000000509097221 */ /* 0x010fe40000010000 */
[----:B--2---:R-:W-:-:S03]  /*cf90*/  FADD.FTZ R7, R7, R4 ;  /* 0x0000000407077221 */ /* 0x004fc60000010000 */
[----:B------:R-:W2:Y:S01]  /*cfa0*/  SHFL.BFLY PT, R3, R9, 0x1, 0x1f ;  /* 0x0c201f0009037f89 */ /* 0x000ea200000e0000 */
[----:B-1----:R-:W-:-:S03]  /*cfb0*/  FADD.FTZ R6, R6, R0 ;  /* 0x0000000006067221 */ /* 0x002fc60000010000 */
[----:B------:R-:W1:Y:S04]  /*cfc0*/  SHFL.BFLY PT, R4, R7, 0x1, 0x1f ;  /* 0x0c201f0007047f89 */ /* 0x000e6800000e0000 */
[----:B------:R-:W4:Y:S04]  /*cfd0*/  SHFL.BFLY PT, R0, R12, 0x1, 0x1f ;  /* 0x0c201f000c007f89 */ /* 0x000f2800000e0000 */
[----:B------:R-:W4:Y:S01]  /*cfe0*/  SHFL.BFLY PT, R5, R6, 0x1, 0x1f ;  /* 0x0c201f0006057f89 */ /* 0x000f2200000e0000 */
[----:B---3--:R-:W-:-:S04]  /*cff0*/  SHF.R.S32.HI R54, RZ, 0x1f, R8 ;  /* 0x0000001fff367819 */ /* 0x008fc80000011408 */
[----:B------:R-:W-:Y:S01]  /*d000*/  LEA.HI R38, R54, R8, RZ, 0x5 ;  /* 0x0000000836267211 */ /* 0x000fe200078f28ff */
[----:B--2---:R-:W-:Y:S01]  /*d010*/  FADD.FTZ R9, R9, R3 ;  /* 0x0000000309097221 */ /* 0x004fe20000010000 */
[----:B------:R-:W-:Y:S01]  /*d020*/  SHF.R.S32.HI R3, RZ, 0x1f, R10 ;  /* 0x0000001fff037819 */ /* 0x000fe2000001140a */
[----:B-1----:R-:W-:-:S03]  /*d030*/  FADD.FTZ R7, R7, R4 ;  /* 0x0000000407077221 */ /* 0x002fc60000010000 */
[----:B------:R-:W-:Y:S01]  /*d040*/  FSETP.NE.FTZ.AND P4, PT, R9, RZ, PT ;  /* 0x000000ff0900720b */ /* 0x000fe20003f95000 */
[----:B------:R-:W-:Y:S02]  /*d050*/  IMAD R18, R3, c[0x0][0x490], RZ ;  /* 0x0001240003127a24 */ /* 0x000fe400078e02ff */
[----:B----4-:R-:W-:Y:S02]  /*d060*/  FADD.FTZ R12, R12, R0 ;  /* 0x000000000c0c7221 */ /* 0x010fe40000010000 */
[----:B------:R-:W-:-:S03]  /*d070*/  @P0 IMAD.HI.U32 R0, R13, c[0x0][0x4ec], RZ ;  /* 0x00013b000d000a27 */ /* 0x000fc600078e00ff */
[----:B------:R-:W-:Y:S01]  /*d080*/  FSETP.NE.FTZ.AND P5, PT, R12, RZ, PT ;  /* 0x000000ff0c00720b */ /* 0x000fe20003fb5000 */
[----:B------:R-:W-:Y:S01]  /*d090*/  FADD.FTZ R6, R6, R5 ;  /* 0x0000000506067221 */ /* 0x000fe20000010000 */
[----:B------:R-:W-:Y:S01]  /*d0a0*/  LEA.HI R5, R54, R8, RZ, 0x2 ;  /* 0x0000000836057211 */ /* 0x000fe200078f10ff */
[----:B------:R-:W-:Y:S01]  /*d0b0*/  IMAD R14, R3, c[0x0][0x3e8], RZ ;  /* 0x0000fa00030e7a24 */ /* 0x000fe200078e02ff */
[----:B------:R-:W-:Y:S01]  /*d0c0*/  LOP3.LUT R3, R38, 0xffffffe0, RZ, 0xc0, !PT ;  /* 0xffffffe026037812 */ /* 0x000fe200078ec0ff */
[----:B------:R-:W-:Y:S01]  /*d0d0*/  IMAD.MOV.U32 R4, RZ, RZ, RZ ;  /* 0x000000ffff047224 */ /* 0x000fe200078e00ff */
[----:B------:R-:W-:Y:S01]  /*d0e0*/  @P0 SHF.R.U32.HI R17, RZ, c[0x0][0x4f0], R0 ;  /* 0x00013c00ff110a19 */ /* 0x000fe20000011600 */
[----:B------:R-:W-:Y:S01]  /*d0f0*/  IMAD R18, R10, c[0x0][0x494], R18 ;  /* 0x000125000a127a24 */ /* 0x000fe200078e0212 */
[----:B------:R-:W-:Y:S01]  /*d100*/  MOV R0, RZ ;  /* 0x000000ff00007202 */ /* 0x000fe20000000f00 */
[----:B------:R-:W-:Y:S01]  /*d110*/  IMAD.IADD R3, R8, 0x1, -R3 ;  /* 0x0000000108037824 */ /* 0x000fe200078e0a03 */
[----:B------:R-:W-:-:S02]  /*d120*/  LOP3.LUT R24, R5, 0xfffffffc, RZ, 0xc0, !PT ;  /* 0xfffffffc05187812 */ /* 0x000fc400078ec0ff */
[----:B------:R-:W-:Y:S02]  /*d130*/  FSETP.NE.FTZ.AND P2, PT, R7, RZ, PT ;  /* 0x000000ff0700720b */ /* 0x000fe40003f55000 */
[-C--:B------:R-:W-:Y:S01]  /*d140*/  LEA.HI R54, R54, R8.reuse, RZ, 0x3 ;  /* 0x0000000836367211 */ /* 0x080fe200078f18ff */
[----:B------:R-:W1:Y:S01]  /*d150*/  @P5 MUFU.RCP R0, R12 ;  /* 0x0000000c00005308 */ /* 0x000e620000001000 */
[----:B------:R-:W-:Y:S01]  /*d160*/  IADD3 R24, -R24, R8, RZ ;  /* 0x0000000818187210 */ /* 0x000fe20007ffe1ff */
[----:B------:R-:W-:Y:S01]  /*d170*/  IMAD.MOV R8, RZ, RZ, -R17 ;  /* 0x000000ffff087224 */ /* 0x000fe200078e0a11 */
[----:B------:R-:W-:Y:S01]  /*d180*/  LOP3.LUT P3, RZ, R3, 0x3, RZ, 0xc0, !PT ;  /* 0x0000000303ff7812 */ /* 0x000fe2000786c0ff */
[----:B------:R-:W-:Y:S02]  /*d190*/  IMAD.MOV.U32 R3, RZ, RZ, RZ ;  /* 0x000000ffff037224 */ /* 0x000fe400078e00ff */
[----:B------:R-:W-:Y:S02]  /*d1a0*/  IMAD R48, R8, c[0x0][0x4e8], R13 ;  /* 0x00013a0008307a24 */ /* 0x000fe400078e020d */
[----:B------:R-:W2:Y:S01]  /*d1b0*/  S2R R8, SR_CTAID.Z ;  /* 0x0000000000087919 */ /* 0x000ea20000002700 */
[----:B------:R-:W3:Y:S01]  /*d1c0*/  @P4 MUFU.RCP R4, R9 ;  /* 0x0000000900044308 */ /* 0x000ee20000001000 */
[----:B------:R-:W-:Y:S01]  /*d1d0*/  FSETP.NE.FTZ.AND P1, PT, R6, RZ, PT ;  /* 0x000000ff0600720b */ /* 0x000fe20003f35000 */
[----:B------:R-:W-:Y:S01]  /*d1e0*/  IMAD.IADD R19, R21, 0x1, R18 ;  /* 0x0000000115137824 */ /* 0x000fe200078e0212 */
[----:B------:R-:W-:Y:S01]  /*d1f0*/  MOV R18, R20 ;  /* 0x0000001400127202 */ /* 0x000fe20000000f00 */
[----:B------:R-:W-:-:S02]  /*d200*/  IMAD R14, R10, c[0x0][0x3ec], R14 ;  /* 0x0000fb000a0e7a24 */ /* 0x000fc400078e020e */
[----:B------:R-:W-:Y:S02]  /*d210*/  IMAD.WIDE.U32 R10, R10, c[0x0][0x3e8], RZ ;  /* 0x0000fa000a0a7a25 */ /* 0x000fe400078e00ff */
[----:B------:R-:W4:Y:S02]  /*d220*/  @P2 MUFU.RCP R3, R7 ;  /* 0x0000000700032308 */ /* 0x000f240000001000 */
[C---:B-1----:R-:W-:Y:S01]  /*d230*/  FMUL.FTZ R125, R0.reuse, R125 ;  /* 0x0000007d007d7220 */ /* 0x042fe20000410000 */
[----:B------:R-:W-:Y:S01]  /*d240*/  IADD3 R15, R11, R14, RZ ;  /* 0x0000000e0b0f7210 */ /* 0x000fe20007ffe0ff */
[C---:B------:R-:W-:Y:S01]  /*d250*/  FMUL.FTZ R124, R0.reuse, R124 ;  /* 0x0000007c007c7220 */ /* 0x040fe20000410000 */
[----:B------:R-:W-:Y:S01]  /*d260*/  MOV R14, R10 ;  /* 0x0000000a000e7202 */ /* 0x000fe20000000f00 */
[C---:B------:R-:W-:Y:S02]  /*d270*/  FMUL.FTZ R133, R0.reuse, R133 ;  /* 0x0000008500857220 */ /* 0x040fe40000410000 */
[----:B------:R-:W-:-:S02]  /*d280*/  FMUL.FTZ R13, R0, R132 ;  /* 0x00000084000d7220 */ /* 0x000fc40000410000 */
[C---:B------:R-:W-:Y:S02]  /*d290*/  FMUL.FTZ R137, R0.reuse, R137 ;  /* 0x0000008900897220 */ /* 0x040fe40000410000 */
[C---:B------:R-:W-:Y:S02]  /*d2a0*/  FMUL.FTZ R22, R0.reuse, R136 ;  /* 0x0000008800167220 */ /* 0x040fe40000410000 */
[C---:B------:R-:W-:Y:S02]  /*d2b0*/  FMUL.FTZ R149, R0.reuse, R149 ;  /* 0x0000009500957220 */ /* 0x040fe40000410000 */
[C---:B------:R-:W-:Y:S02]  /*d2c0*/  FMUL.FTZ R25, R0.reuse, R148 ;  /* 0x0000009400197220 */ /* 0x040fe40000410000 */
[C---:B------:R-:W-:Y:S02]  /*d2d0*/  FMUL.FTZ R153, R0.reuse, R153 ;  /* 0x0000009900997220 */ /* 0x040fe40000410000 */
[----:B------:R-:W-:-:S02]  /*d2e0*/  FMUL.FTZ R32, R0, R152 ;  /* 0x0000009800207220 */ /* 0x000fc40000410000 */
[C---:B------:R-:W-:Y:S02]  /*d2f0*/  FMUL.FTZ R165, R0.reuse, R165 ;  /* 0x000000a500a57220 */ /* 0x040fe40000410000 */
[C---:B------:R-:W-:Y:S02]  /*d300*/  FMUL.FTZ R44, R0.reuse, R164 ;  /* 0x000000a4002c7220 */ /* 0x040fe40000410000 */
[C---:B------:R-:W-:Y:S02]  /*d310*/  FMUL.FTZ R169, R0.reuse, R169 ;  /* 0x000000a900a97220 */ /* 0x040fe40000410000 */
[C---:B------:R-:W-:Y:S02]  /*d320*/  FMUL.FTZ R42, R0.reuse, R168 ;  /* 0x000000a8002a7220 */ /* 0x040fe40000410000 */
[C---:B------:R-:W-:Y:S02]  /*d330*/  FMUL.FTZ R181, R0.reuse, R181 ;  /* 0x000000b500b57220 */ /* 0x040fe40000410000 */
[----:B------:R-:W-:Y:S01]  /*d340*/  FMUL.FTZ R180, R0, R180 ;  /* 0x000000b400b47220 */ /* 0x000fe20000410000 */
[----:B------:R-:W-:Y:S01]  /*d350*/  MOV R0, RZ ;  /* 0x000000ff00007202 */ /* 0x000fe20000000f00 */
[----:B---3--:R-:W-:-:S02]  /*d360*/  FMUL.FTZ R127, R4, R127 ;  /* 0x0000007f047f7220 */ /* 0x008fc40000410000 */
[----:B------:R-:W-:-:S03]  /*d370*/  FMUL.FTZ R126, R4, R126 ;  /* 0x0000007e047e7220 */ /* 0x000fc60000410000 */
[----:B------:R-:W1:Y:S01]  /*d380*/  @P1 MUFU.RCP R0, R6 ;  /* 0x0000000600001308 */ /* 0x000e620000001000 */
        /* <DEDUP_REMOVED lines=13> */
[----:B------:R-:W-:Y:S01]  /*d460*/  FMUL.FTZ R37, R4, R182 ;  /* 0x000000b604257220 */ /* 0x000fe20000410000 */
[----:B------:R-:W-:Y:S01]  /*d470*/  SHF.R.S32.HI R4, RZ, 0x2, R5 ;  /* 0x00000002ff047819 */ /* 0x000fe20000011405 */
[C---:B----4-:R-:W-:Y:S02]  /*d480*/  FMUL.FTZ R121, R3.reuse, R121 ;  /* 0x0000007903797220 */ /* 0x050fe40000410000 */
        /* <DEDUP_REMOVED lines=15> */
[----:B------:R-:W-:Y:S01]  /*d580*/  SHF.R.S32.HI R3, RZ, 0x1f, R5 ;  /* 0x0000001fff037819 */ /* 0x000fe20000011405 */
[----:B------:R-:W3:Y:S01]  /*d590*/  @P1 MUFU.LG2 R6, R6 ;  /* 0x0000000600061308 */ /* 0x000ee20000000c00 */
[----:B--2---:R-:W-:-:S02]  /*d5a0*/  SHF.R.S32.HI R5, RZ, 0x1f, R8 ;  /* 0x0000001fff057819 */ /* 0x004fc40000011408 */
[----:B------:R-:W-:-:S04]  /*d5b0*/  LEA.HI R3, R3, R4, RZ, 0x3 ;  /* 0x0000000403037211 */ /* 0x000fc800078f18ff */
[----:B------:R-:W-:Y:S01]  /*d5c0*/  LOP3.LUT R3, R3, 0xfffffff8, RZ, 0xc0, !PT ;  /* 0xfffffff803037812 */ /* 0x000fe200078ec0ff */
[C---:B------:R-:W-:Y:S02]  /*d5d0*/  IMAD R53, R5.reuse, c[0x0][0x498], RZ ;  /* 0x0001260005357a24 */ /* 0x040fe400078e02ff */
[----:B------:R-:W-:Y:S02]  /*d5e0*/  IMAD R47, R5, c[0x0][0x3f0], RZ ;  /* 0x0000fc00052f7a24 */ /* 0x000fe400078e02ff */
[C---:B-1----:R-:W-:Y:S02]  /*d5f0*/  FMUL.FTZ R123, R0.reuse, R123 ;  /* 0x0000007b007b7220 */ /* 0x042fe40000410000 */
        /* <DEDUP_REMOVED lines=15> */
[----:B------:R-:W-:Y:S01]  /*d6f0*/  @P2 MOV R0, 0x3f317218 ;  /* 0x3f31721800002802 */ /* 0x000fe20000000f00 */
[----:B------:R-:W-:Y:S01]  /*d700*/  IMAD.IADD R11, R4, 0x1, -R3 ;  /* 0x00000001040b7824 */ /* 0x000fe200078e0a03 */
[----:B------:R-:W-:Y:S01]  /*d710*/  @P5 MOV R4, 0x3f317218 ;  /* 0x3f31721800045802 */ /* 0x000fe20000000f00 */
[----:B------:R-:W-:-:S02]  /*d720*/  IMAD R53, R8, c[0x0][0x49c], R53 ;  /* 0x0001270008357a24 */ /* 0x000fc400078e0235 */
[C---:B------:R-:W-:Y:S02]  /*d730*/  IMAD R47, R8.reuse, c[0x0][0x3f4], R47 ;  /* 0x0000fd00082f7a24 */ /* 0x040fe400078e022f */
[C---:B------:R-:W-:Y:S01]  /*d740*/  IMAD.WIDE.U32 R34, R8.reuse, c[0x0][0x498], R18 ;  /* 0x0001260008227a25 */ /* 0x040fe200078e0012 */
[----:B------:R-:W1:Y:S03]  /*d750*/  @P2 MUFU.LG2 R7, R7 ;  /* 0x0000000700072308 */ /* 0x000e660000000c00 */
[----:B------:R-:W-:Y:S01]  /*d760*/  IMAD.WIDE.U32 R14, R8, c[0x0][0x3f0], R14 ;  /* 0x0000fc00080e7a25 */ /* 0x000fe200078e000e */
[----:B------:R-:W-:-:S03]  /*d770*/  @P1 MOV R8, 0x3f317218 ;  /* 0x3f31721800081802 */ /* 0x000fc60000000f00 */
[----:B------:R-:W-:Y:S02]  /*d780*/  @P4 IMAD.MOV.U32 R3, RZ, RZ, 0x3f317218 ;  /* 0x3f317218ff034424 */ /* 0x000fe400078e00ff */
[----:B------:R-:W-:Y:S02]  /*d790*/  @P5 FMUL.FTZ R10, R4, c[0x0][0x2d0] ;  /* 0x0000b400040a5a20 */ /* 0x000fe40000410000 */
[----:B------:R-:W-:Y:S02]  /*d7a0*/  @P4 FMUL.FTZ R5, R3, c[0x0][0x2d0] ;  /* 0x0000b40003054a20 */ /* 0x000fe40000410000 */
[----:B------:R-:W-:Y:S02]  /*d7b0*/  @P2 FMUL.FTZ R3, R0, c[0x0][0x2d0] ;  /* 0x0000b40000032a20 */ /* 0x000fe40000410000 */
[----:B---3--:R-:W-:Y:S02]  /*d7c0*/  @P1 FMUL.FTZ R4, R6, 0.69314718246459960938 ;  /* 0x3f31721806041820 */ /* 0x008fe40000410000 */
[----:B------:R-:W-:-:S04]  /*d7d0*/  @P1 FMUL.FTZ R0, R8, c[0x0][0x2d0] ;  /* 0x0000b40008001a20 */ /* 0x000fc80000410000 */
[----:B------:R-:W-:Y:S01]  /*d7e0*/  @P1 FFMA.FTZ R49, R0, R2, R4 ;  /* 0x0000000200311223 */ /* 0x000fe20000010004 */
[----:B------:R-:W-:Y:S01]  /*d7f0*/  SHF.R.S32.HI R0, RZ, 0x5, R38 ;  /* 0x00000005ff007819 */ /* 0x000fe20000011426 */
[----:B-1----:R-:W-:-:S03]  /*d800*/  @P2 FMUL.FTZ R7, R7, 0.69314718246459960938 ;  /* 0x3f31721807072820 */ /* 0x002fc60000410000 */
[----:B------:R-:W-:Y:S02]  /*d810*/  SHF.R.S32.HI R2, RZ, 0x1f, R0 ;  /* 0x0000001fff027819 */ /* 0x000fe40000011400 */
[----:B------:R-:W-:Y:S02]  /*d820*/  LEA.HI R4, R24, R24, RZ, 0x1 ;  /* 0x0000001818047211 */ /* 0x000fe400078f08ff */
[----:B------:R-:W-:Y:S01]  /*d830*/  LEA.HI R2, R2, R0, RZ, 0x2 ;  /* 0x0000000002027211 */ /* 0x000fe200078f10ff */
[----:B------:R-:W-:-:S03]  /*d840*/  @P2 FFMA.FTZ R50, R3, R68, R7 ;  /* 0x0000004403322223 */ /* 0x000fc60000010007 */
[----:B------:R-:W-:Y:S02]  /*d850*/  LOP3.LUT R3, R2, 0xffffffc, RZ, 0xc0, !PT ;  /* 0x0ffffffc02037812 */ /* 0x000fe400078ec0ff */
[----:B------:R-:W-:-:S04]  /*d860*/  LOP3.LUT R2, R4, 0x1ffffffe, RZ, 0xc0, !PT ;  /* 0x1ffffffe04027812 */ /* 0x000fc800078ec0ff */
[----:B------:R-:W-:Y:S02]  /*d870*/  IADD3 R7, R24, -R2, RZ ;  /* 0x8000000218077210 */ /* 0x000fe40007ffe0ff */
[----:B------:R-:W-:Y:S02]  /*d880*/  SHF.R.S32.HI R2, RZ, 0x2, R57 ;  /* 0x00000002ff027819 */ /* 0x000fe40000011439 */
[----:B------:R-:W2:Y:S04]  /*d890*/  LDL.LU R57, [R1+0x28] ;  /* 0x0000280001397983 */ /* 0x000ea80000300800 */
[----:B------:R-:W3:Y:S01]  /*d8a0*/  LDL.64 R58, [R1+0x30] ;  /* 0x00003000013a7983 */ /* 0x000ee20000100a00 */
[----:B------:R-:W1:Y:S08]  /*d8b0*/  @P5 MUFU.LG2 R12, R12 ;  /* 0x0000000c000c5308 */ /* 0x000e700000000c00 */
[----:B------:R-:W4:Y:S01]  /*d8c0*/  @P4 MUFU.LG2 R9, R9 ;  /* 0x0000000900094308 */ /* 0x000f220000000c00 */
[----:B------:R-:W-:Y:S01]  /*d8d0*/  SHF.R.S32.HI R6, RZ, 0x1f, R17 ;  /* 0x0000001fff067819 */ /* 0x000fe20000011411 */
[----:B-1----:R-:W-:-:S04]  /*d8e0*/  @P5 FMUL.FTZ R12, R12, 0.69314718246459960938 ;  /* 0x3f3172180c0c5820 */ /* 0x002fc80000410000 */
[----:B------:R-:W-:Y:S02]  /*d8f0*/  @P5 FFMA.FTZ R52, R10, R71, R12 ;  /* 0x000000470a345223 */ /* 0x000fe4000001000c */
[----:B----4-:R-:W-:Y:S01]  /*d900*/  @P4 FMUL.FTZ R9, R9, 0.69314718246459960938 ;  /* 0x3f31721809094820 */ /* 0x010fe20000410000 */
[----:B------:R-:W-:-:S03]  /*d910*/  LEA R10, R0, R24, 0x9 ;  /* 0x00000018000a7211 */ /* 0x000fc600078e48ff */
[----:B------:R-:W-:Y:S02]  /*d920*/  @P4 FFMA.FTZ R51, R5, R70, R9 ;  /* 0x0000004605334223 */ /* 0x000fe40000010009 */
[----:B------:R-:W-:Y:S02]  /*d930*/  IMAD.IADD R5, R0, 0x1, -R3 ;  /* 0x0000000100057824 */ /* 0x000fe400078e0a03 */
[----:B------:R-:W-:-:S03]  /*d940*/  IMAD.SHL.U32 R0, R4, 0x20, RZ ;  /* 0x0000002004007824 */ /* 0x000fc600078e00ff */
[----:B------:R-:W-:Y:S01]  /*d950*/  LEA R4, R5, R2, 0x4 ;  /* 0x0000000205047211 */ /* 0x000fe200078e20ff */
[C---:B------:R-:W-:Y:S01]  /*d960*/  IMAD.SHL.U32 R5, R11.reuse, 0x40, RZ ;  /* 0x000000400b057824 */ /* 0x040fe200078e00ff */
[----:B------:R-:W-:Y:S01]  /*d970*/  LOP3.LUT R2, R0, 0xffffffc0, RZ, 0xc0, !PT ;  /* 0xffffffc000027812 */ /* 0x000fe200078ec0ff */
[----:B------:R-:W-:Y:S01]  /*d980*/  IMAD R0, R6, c[0x0][0x3e0], RZ ;  /* 0x0000f80006007a24 */ /* 0x000fe200078e02ff */
[----:B------:R-:W-:Y:S02]  /*d990*/  LOP3.LUT R3, R11, 0x1, RZ, 0xc0, !PT ;  /* 0x000000010b037812 */ /* 0x000fe400078ec0ff */
[----:B------:R-:W-:Y:S01]  /*d9a0*/  LEA R7, R7, R2, 0x3 ;  /* 0x0000000207077211 */ /* 0x000fe200078e18ff */
[----:B------:R-:W-:Y:S01]  /*d9b0*/  IMAD R8, R17, c[0x0][0x3e4], R0 ;  /* 0x0000f90011087a24 */ /* 0x000fe200078e0200 */
[----:B------:R-:W-:Y:S02]  /*d9c0*/  LOP3.LUT R5, R5, 0x1c0, RZ, 0xc0, !PT ;  /* 0x000001c005057812 */ /* 0x000fe400078ec0ff */
[----:B------:R-:W-:Y:S01]  /*d9d0*/  LEA R0, R55, R4, 0x7 ;  /* 0x0000000437007211 */ /* 0x000fe200078e38ff */
[----:B------:R-:W-:Y:S01]  /*d9e0*/  IMAD.IADD R7, R4, 0x1, R7 ;  /* 0x0000000104077824 */ /* 0x000fe200078e0207 */
[----:B------:R-:W-:Y:S01]  /*d9f0*/  ISETP.NE.U32.AND P4, PT, R3, 0x1, PT ;  /* 0x000000010300780c */ /* 0x000fe20003f85070 */
[----:B------:R-:W-:Y:S01]  /*da00*/  IMAD R56, R56, c[0x0][0x388], RZ ;  /* 0x0000e20038387a24 */ /* 0x000fe200078e02ff */
[----:B------:R-:W-:-:S02]  /*da10*/  LEA.HI R6, R5, R5, RZ, 0x1d ;  /* 0x0000000505067211 */ /* 0x000fc400078fe8ff */
[----:B------:R-:W-:Y:S02]  /*da20*/  SHF.R.S32.HI R4, RZ, 0x3, R54 ;  /* 0x00000003ff047819 */ /* 0x000fe40000011436 */
[----:B------:R-:W-:Y:S02]  /*da30*/  IADD3 R5, R0, 0x8, RZ ;  /* 0x0000000800057810 */ /* 0x000fe40007ffe0ff */
[----:B------:R-:W-:Y:S02]  /*da40*/  R2P PR, R11, 0x6 ;  /* 0x000000060b007804 */ /* 0x000fe40000000000 */
[----:B------:R-:W-:Y:S01]  /*da50*/  LEA R6, R10, R6, 0x1 ;  /* 0x000000060a067211 */ /* 0x000fe200078e08ff */
[----:B------:R-:W-:Y:S01]  /*da60*/  IMAD R24, R55, 0x80, R4 ;  /* 0x0000008037187824 */ /* 0x000fe200078e0204 */
[----:B------:R-:W-:Y:S02]  /*da70*/  IADD3 R3, R15, R47, RZ ;  /* 0x0000002f0f037210 */ /* 0x000fe40007ffe0ff */
[----:B------:R-:W-:-:S02]  /*da80*/  MOV R2, R14 ;  /* 0x0000000e00027202 */ /* 0x000fc40000000f00 */
[----:B------:R-:W-:Y:S02]  /*da90*/  LEA R10, R55, R7, 0x7 ;  /* 0x00000007370a7211 */ /* 0x000fe400078e38ff */
[----:B------:R-:W-:Y:S02]  /*daa0*/  ISETP.GE.OR P5, PT, R5, R56, P3 ;  /* 0x000000380500720c */ /* 0x000fe40001fa6670 */
[----:B------:R-:W-:Y:S02]  /*dab0*/  MOV R11, 0xfffffff0 ;  /* 0xfffffff0000b7802 */ /* 0x000fe40000000f00 */
[C---:B------:R-:W-:Y:S02]  /*dac0*/  IADD3 R5, R0.reuse, 0x40, RZ ;  /* 0x0000004000057810 */ /* 0x040fe40007ffe0ff */
[----:B------:R-:W-:Y:S01]  /*dad0*/  IADD3 R4, R0, 0x48, RZ ;  /* 0x0000004800047810 */ /* 0x000fe20007ffe0ff */
[----:B------:R-:W-:Y:S01]  /*dae0*/  IMAD.WIDE.U32 R2, R17, c[0x0][0x3e0], R2 ;  /* 0x0000f80011027a25 */ /* 0x000fe200078e0002 */
[----:B------:R-:W-:-:S02]  /*daf0*/  SEL R11, R11, 0x10, !P4 ;  /* 0x000000100b0b7807 */ /* 0x000fc40006000000 */
[-C--:B------:R-:W-:Y:S01]  /*db00*/  ISETP.GE.OR P6, PT, R0, R56.reuse, P3 ;  /* 0x000000380000720c */ /* 0x080fe20001fc6670 */
[----:B------:R-:W-:Y:S01]  /*db10*/  @P0 IMAD.HI.U32 R7, R10, c[0x0][0x4ec], RZ ;  /* 0x00013b000a070a27 */ /* 0x000fe200078e00ff */
[-C--:B------:R-:W-:Y:S02]  /*db20*/  ISETP.GE.OR P4, PT, R5, R56.reuse, P3 ;  /* 0x000000380500720c */ /* 0x080fe40001f86670 */
[----:B------:R-:W-:Y:S02]  /*db30*/  ISETP.GE.OR P3, PT, R4, R56, P3 ;  /* 0x000000380400720c */ /* 0x000fe40001f66670 */
[----:B------:R-:W-:Y:S01]  /*db40*/  SHF.R.S32.HI R4, RZ, 0x1f, R48 ;  /* 0x0000001fff047819 */ /* 0x000fe20000011430 */
[----:B------:R-:W-:Y:S01]  /*db50*/  IMAD.IADD R3, R3, 0x1, R8 ;  /* 0x0000000103037824 */ /* 0x000fe200078e0208 */
[----:B------:R-:W-:Y:S02]  /*db60*/  MOV R5, R10 ;  /* 0x0000000a00057202 */ /* 0x000fe40000000f00 */
[----:B------:R-:W-:-:S02]  /*db70*/  SHF.L.U32 R0, R6, 0x1, RZ ;  /* 0x0000000106007819 */ /* 0x000fc400000006ff */
[----:B------:R-:W-:Y:S01]  /*db80*/  @P0 SHF.R.U32.HI R5, RZ, c[0x0][0x4f0], R7 ;  /* 0x00013c00ff050a19 */ /* 0x000fe20000011607 */
[----:B------:R-:W-:Y:S01]  /*db90*/  IMAD R6, R4, c[0x0][0x3d8], RZ ;  /* 0x0000f60004067a24 */ /* 0x000fe200078e02ff */
[----:B------:R-:W-:Y:S01]  /*dba0*/  F2FP.BF16.PACK_AB R12, R127, R126 ;  /* 0x0000007e7f0c723e */ /* 0x000fe200000010ff */
[----:B------:R-:W-:Y:S01]  /*dbb0*/  IMAD.WIDE.U32 R14, R48, c[0x0][0x3d8], R2 ;  /* 0x0000f600300e7a25 */ /* 0x000fe200078e0002 */
[----:B------:R-:W-:Y:S02]  /*dbc0*/  IADD3 R7, R0, 0x80, RZ ;  /* 0x0000008000077810 */ /* 0x000fe40007ffe0ff */
[----:B------:R-:W-:Y:S01]  /*dbd0*/  IADD3 R2, -R5, RZ, RZ ;  /* 0x000000ff05027210 */ /* 0x000fe20007ffe1ff */
[----:B------:R-:W-:Y:S01]  /*dbe0*/  IMAD R17, R48, c[0x0][0x3dc], R6 ;  /* 0x0000f70030117a24 */ /* 0x000fe200078e0206 */
[----:B------:R-:W-:Y:S01]  /*dbf0*/  F2FP.BF16.PACK_AB R9, R125, R124 ;  /* 0x0000007c7d09723e */ /* 0x000fe200000010ff */
[C---:B------:R-:W-:Y:S01]  /*dc00*/  IMAD.IADD R4, R0.reuse, 0x1, R11 ;  /* 0x0000000100047824 */ /* 0x040fe200078e020b */
[----:B------:R-:W-:Y:S01]  /*dc10*/  IADD3 R6, R0, 0xc0, RZ ;  /* 0x000000c000067810 */ /* 0x000fe20007ffe0ff */
[----:B------:R1:W-:Y:S01]  /*dc20*/  STS [R0+0x480], R12 ;  /* 0x0004800c00007388 */ /* 0x0003e20000000800 */
[----:B------:R-:W-:-:S02]  /*dc30*/  F2FP.BF16.PACK_AB R16, R135, R16 ;  /* 0x000000108710723e */ /* 0x000fc400000010ff */
[----:B------:R-:W-:Y:S01]  /*dc40*/  @P2 IADD3 R6, R7, -0x40, RZ ;  /* 0xffffffc007062810 */ /* 0x000fe20007ffe0ff */
[----:B------:R-:W-:Y:S01]  /*dc50*/  IMAD R7, R2, c[0x0][0x4e8], R10 ;  /* 0x00013a0002077a24 */ /* 0x000fe200078e020a */
[----:B------:R-:W-:Y:S01]  /*dc60*/  F2FP.BF16.PACK_AB R13, R133, R13 ;  /* 0x0000000d850d723e */ /* 0x000fe200000010ff */
[----:B------:R4:W-:Y:S01]  /*dc70*/  STS [R0+0x80], R9 ;  /* 0x0000800900007388 */ /* 0x0009e20000000800 */
[----:B------:R-:W-:Y:S02]  /*dc80*/  F2FP.BF16.PACK_AB R19, R121, R120 ;  /* 0x000000787913723e */ /* 0x000fe400000010ff */
[----:B------:R-:W-:Y:S01]  /*dc90*/  F2FP.BF16.PACK_AB R18, R123, R122 ;  /* 0x0000007a7b12723e */ /* 0x000fe200000010ff */
[----:B------:R4:W-:Y:S01]  /*dca0*/  STS [R4+0x480], R16 ;  /* 0x0004801004007388 */ /* 0x0009e20000000800 */
[----:B------:R-:W-:Y:S02]  /*dcb0*/  F2FP.BF16.PACK_AB R20, R129, R20 ;  /* 0x000000148114723e */ /* 0x000fe400000010ff */
[----:B------:R-:W-:-:S02]  /*dcc0*/  F2FP.BF16.PACK_AB R23, R131, R23 ;  /* 0x000000178317723e */ /* 0x000fc400000010ff */
[----:B------:R-:W-:Y:S02]  /*dcd0*/  SHF.R.S32.HI R3, RZ, 0x1f, R5 ;  /* 0x0000001fff037819 */ /* 0x000fe40000011405 */
[----:B------:R-:W-:Y:S02]  /*dce0*/  IADD3 R8, P0, R5, R34, RZ ;  /* 0x0000002205087210 */ /* 0x000fe40007f1e0ff */
[----:B------:R-:W-:Y:S02]  /*dcf0*/  SHF.R.S32.HI R2, RZ, 0x1f, R7 ;  /* 0x0000001fff027819 */ /* 0x000fe40000011407 */
[----:B-1----:R-:W-:Y:S01]  /*dd00*/  MOV R12, 0x20 ;  /* 0x00000020000c7802 */ /* 0x002fe20000000f00 */
[----:B------:R-:W-:Y:S01]  /*dd10*/  STS [R4+0x80], R13 ;  /* 0x0000800d04007388 */ /* 0x000fe20000000800 */
[----:B------:R-:W-:-:S03]  /*dd20*/  F2FP.BF16.PACK_AB R22, R137, R22 ;  /* 0x000000168916723e */ /* 0x000fc600000010ff */
[----:B------:R-:W-:Y:S01]  /*dd30*/  STS [R0+0x2080], R19 ;  /* 0x0020801300007388 */ /* 0x000fe20000000800 */
[----:B----4-:R-:W-:Y:S02]  /*dd40*/  IADD3.X R9, R3, R35, R53, P0, !PT ;  /* 0x0000002303097210 */ /* 0x010fe400007fe435 */
[----:B------:R-:W-:Y:S01]  /*dd50*/  SEL R16, R12, 0xffffffe0, !P1 ;  /* 0xffffffe00c107807 */ /* 0x000fe20004800000 */
[----:B------:R1:W-:Y:S01]  /*dd60*/  STS [R0+0x2480], R18 ;  /* 0x0024801200007388 */ /* 0x0003e20000000800 */
[----:B------:R-:W-:Y:S02]  /*dd70*/  F2FP.BF16.PACK_AB R21, R139, R21 ;  /* 0x000000158b15723e */ /* 0x000fe400000010ff */
[----:B------:R-:W-:Y:S01]  /*dd80*/  IADD3 R5, R16, R4, RZ ;  /* 0x0000000410057210 */ /* 0x000fe20007ffe0ff */
[----:B------:R-:W-:Y:S01]  /*dd90*/  STS [R4+0x2080], R20 ;  /* 0x0020801404007388 */ /* 0x000fe20000000800 */
[----:B------:R-:W-:-:S03]  /*dda0*/  F2FP.BF16.PACK_AB R25, R149, R25 ;  /* 0x000000199519723e */ /* 0x000fc600000010ff */
[----:B------:R4:W-:Y:S01]  /*ddb0*/  STS [R4+0x2480], R23 ;  /* 0x0024801704007388 */ /* 0x0009e20000000800 */
[----:B------:R-:W-:Y:S02]  /*ddc0*/  F2FP.BF16.PACK_AB R26, R151, R26 ;  /* 0x0000001a971a723e */ /* 0x000fe400000010ff */
[----:B------:R-:W-:Y:S02]  /*ddd0*/  F2FP.BF16.PACK_AB R28, R141, R28 ;  /* 0x0000001c8d1c723e */ /* 0x000fe400000010ff */
[----:B------:R-:W-:Y:S01]  /*dde0*/  F2FP.BF16.PACK_AB R27, R143, R27 ;  /* 0x0000001b8f1b723e */ /* 0x000fe200000010ff */
[----:B-1----:R-:W-:Y:S02]  /*ddf0*/  IMAD.IADD R0, R0, 0x1, R16 ;  /* 0x0000000100007824 */ /* 0x002fe400078e0210 */
[----:B----4-:R-:W-:Y:S02]  /*de00*/  IMAD R4, R2, c[0x0][0x488], RZ ;  /* 0x0001220002047a24 */ /* 0x010fe400078e02ff */
[C---:B------:R-:W-:Y:S01]  /*de10*/  IMAD.WIDE.U32 R2, R7.reuse, c[0x0][0x488], R8 ;  /* 0x0001220007027a25 */ /* 0x040fe200078e0008 */
[----:B------:R-:W-:Y:S03]  /*de20*/  STS [R0+0x80], R22 ;  /* 0x0000801600007388 */ /* 0x000fe60000000800 */
[----:B------:R-:W-:Y:S01]  /*de30*/  IMAD R7, R7, c[0x0][0x48c], R4 ;  /* 0x0001230007077a24 */ /* 0x000fe200078e0204 */
[----:B------:R-:W-:Y:S01]  /*de40*/  STS [R0+0x480], R21 ;  /* 0x0004801500007388 */ /* 0x000fe20000000800 */
[----:B------:R-:W-:-:S03]  /*de50*/  LEA R4, P0, R2, c[0x0][0x450], 0x2 ;  /* 0x0001140002047a11 */ /* 0x000fc600078010ff */
[----:B------:R-:W-:Y:S04]  /*de60*/  STS [R5+0x80], R25 ;  /* 0x0000801905007388 */ /* 0x000fe80000000800 */
[----:B------:R-:W-:Y:S04]  /*de70*/  STS [R5+0x480], R26 ;  /* 0x0004801a05007388 */ /* 0x000fe80000000800 */
[----:B------:R-:W-:Y:S04]  /*de80*/  STS [R0+0x2080], R28 ;  /* 0x0020801c00007388 */ /* 0x000fe80000000800 */
[----:B------:R1:W-:Y:S01]  /*de90*/  STS [R0+0x2480], R27 ;  /* 0x0024801b00007388 */ /* 0x0003e20000000800 */
[----:B------:R-:W-:-:S02]  /*dea0*/  F2FP.BF16.PACK_AB R30, R145, R30 ;  /* 0x0000001e911e723e */ /* 0x000fc400000010ff */
[----:B------:R-:W-:Y:S02]  /*deb0*/  F2FP.BF16.PACK_AB R29, R147, R29 ;  /* 0x0000001d931d723e */ /* 0x000fe400000010ff */
[----:B------:R-:W-:Y:S02]  /*dec0*/  F2FP.BF16.PACK_AB R32, R153, R32 ;  /* 0x000000209920723e */ /* 0x000fe400000010ff */
[----:B------:R-:W-:Y:S01]  /*ded0*/  F2FP.BF16.PACK_AB R31, R155, R31 ;  /* 0x0000001f9b1f723e */ /* 0x000fe200000010ff */
[----:B------:R-:W-:Y:S01]  /*dee0*/  STS [R5+0x2080], R30 ;  /* 0x0020801e05007388 */ /* 0x000fe20000000800 */
[----:B------:R-:W-:Y:S02]  /*def0*/  F2FP.BF16.PACK_AB R44, R165, R44 ;  /* 0x0000002ca52c723e */ /* 0x000fe400000010ff */
[----:B------:R-:W-:Y:S01]  /*df00*/  F2FP.BF16.PACK_AB R43, R167, R43 ;  /* 0x0000002ba72b723e */ /* 0x000fe200000010ff */
[----:B------:R-:W-:Y:S01]  /*df10*/  STS [R5+0x2480], R29 ;  /* 0x0024801d05007388 */ /* 0x000fe20000000800 */
[----:B------:R-:W-:-:S02]  /*df20*/  F2FP.BF16.PACK_AB R46, R157, R46 ;  /* 0x0000002e9d2e723e */ /* 0x000fc400000010ff */
[----:B------:R-:W-:Y:S02]  /*df30*/  F2FP.BF16.PACK_AB R158, R159, R158 ;  /* 0x0000009e9f9e723e */ /* 0x000fe400000010ff */
[----:B-1----:R-:W-:Y:S02]  /*df40*/  IADD3 R0, R3, R7, RZ ;  /* 0x0000000703007210 */ /* 0x002fe40007ffe0ff */
[----:B------:R-:W-:Y:S02]  /*df50*/  IADD3 R3, R16, 0x400, R6 ;  /* 0x0000040010037810 */ /* 0x000fe40007ffe006 */
[----:B------:R-:W-:Y:S02]  /*df60*/  LEA.HI.X R2, R2, c[0x0][0x454], R0, 0x2, P0 ;  /* 0x0001150002027a11 */ /* 0x000fe400000f1400 */
[C---:B------:R-:W-:Y:S01]  /*df70*/  IADD3 R0, R11.reuse, R6, RZ ;  /* 0x000000060b007210 */ /* 0x040fe20007ffe0ff */
[----:B------:R-:W-:Y:S01]  /*df80*/  IMAD.IADD R7, R11, 0x1, R3 ;  /* 0x000000010b077824 */ /* 0x000fe200078e0203 */
[----:B------:R-:W-:Y:S01]  /*df90*/  F2FP.BF16.PACK_AB R45, R161, R45 ;  /* 0x0000002da12d723e */ /* 0x000fe200000010ff */
[----:B------:R-:W-:Y:S01]  /*dfa0*/  SHFL.IDX PT, R13, R2, RZ, 0x1c1f ;  /* 0x001c1fff020d7589 */ /* 0x000fe200000e0000 */
[----:B------:R-:W-:Y:S01]  /*dfb0*/  F2FP.BF16.PACK_AB R162, R163, R162 ;  /* 0x000000a2a3a2723e */ /* 0x000fe200000010ff */
[----:B------:R-:W-:Y:S01]  /*dfc0*/  IMAD.IADD R3, R16, 0x1, R0 ;  /* 0x0000000110037824 */ /* 0x000fe200078e0200 */
[----:B------:R-:W-:Y:S01]  /*dfd0*/  F2FP.BF16.PACK_AB R42, R169, R42 ;  /* 0x0000002aa92a723e */ /* 0x000fe200000010ff */
[----:B------:R-:W-:Y:S01]  /*dfe0*/  SHFL.IDX PT, R11, R2, 0x1, 0x1c1f ;  /* 0x003c1f00020b7f89 */ /* 0x000fe200000e0000 */
[----:B------:R-:W-:-:S03]  /*dff0*/  F2FP.BF16.PACK_AB R41, R171, R41 ;  /* 0x00000029ab29723e */ /* 0x000fc600000010ff */
[----:B------:R-:W-:Y:S01]  /*e000*/  SHFL.IDX PT, R9, R2, 0x2, 0x1c1f ;  /* 0x005c1f0002097f89 */ /* 0x000fe200000e0000 */
[----:B------:R-:W-:-:S03]  /*e010*/  F2FP.BF16.PACK_AB R38, R181, R180 ;  /* 0x000000b4b526723e */ /* 0x000fc600000010ff */
[----:B------:R1:W-:Y:S01]  /*e020*/  SHFL.IDX PT, R5, R2, 0x3, 0x1c1f ;  /* 0x007c1f0002057f89 */ /* 0x0003e200000e0000 */
[----:B------:R-:W-:-:S03]  /*e030*/  F2FP.BF16.PACK_AB R37, R183, R37 ;  /* 0x00000025b725723e */ /* 0x000fc600000010ff */
[----:B------:R2:W-:Y:S01]  /*e040*/  STS [R6], R32 ;  /* 0x0000002006007388 */ /* 0x0005e20000000800 */
[----:B------:R-:W-:-:S03]  /*e050*/  F2FP.BF16.PACK_AB R40, R173, R40 ;  /* 0x00000028ad28723e */ /* 0x000fc600000010ff */
[----:B------:R-:W-:Y:S01]  /*e060*/  STS [R6+0x400], R31 ;  /* 0x0004001f06007388 */ /* 0x000fe20000000800 */
[----:B------:R-:W-:-:S03]  /*e070*/  F2FP.BF16.PACK_AB R39, R175, R39 ;  /* 0x00000027af27723e */ /* 0x000fc600000010ff */
[----:B------:R-:W-:Y:S01]  /*e080*/  STS [R0], R44 ;  /* 0x0000002c00007388 */ /* 0x000fe20000000800 */
[----:B------:R-:W-:-:S03]  /*e090*/  F2FP.BF16.PACK_AB R36, R177, R36 ;  /* 0x00000024b124723e */ /* 0x000fc600000010ff */
[----:B------:R-:W-:Y:S01]  /*e0a0*/  STS [R0+0x400], R43 ;  /* 0x0004002b00007388 */ /* 0x000fe20000000800 */
[----:B------:R-:W-:-:S03]  /*e0b0*/  F2FP.BF16.PACK_AB R33, R179, R33 ;  /* 0x00000021b321723e */ /* 0x000fc600000010ff */
[----:B------:R-:W-:Y:S01]  /*e0c0*/  STS [R6+0x2000], R46 ;  /* 0x0020002e06007388 */ /* 0x000fe20000000800 */
[----:B-1----:R-:W-:-:S03]  /*e0d0*/  IADD3 R2, R16, R6, RZ ;  /* 0x0000000610027210 */ /* 0x002fc60007ffe0ff */
[----:B------:R-:W-:Y:S04]  /*e0e0*/  STS [R6+0x2400], R158 ;  /* 0x0024009e06007388 */ /* 0x000fe80000000800 */
[----:B------:R-:W-:Y:S04]  /*e0f0*/  STS [R0+0x2000], R45 ;  /* 0x0020002d00007388 */ /* 0x000fe80000000800 */
[----:B------:R1:W-:Y:S04]  /*e100*/  STS [R0+0x2400], R162 ;  /* 0x002400a200007388 */ /* 0x0003e80000000800 */
[----:B------:R-:W-:Y:S04]  /*e110*/  STS [R2], R42 ;  /* 0x0000002a02007388 */ /* 0x000fe80000000800 */
[----:B------:R-:W-:Y:S04]  /*e120*/  STS [R2+0x400], R41 ;  /* 0x0004002902007388 */ /* 0x000fe80000000800 */
[----:B------:R-:W-:Y:S04]  /*e130*/  STS [R3], R38 ;  /* 0x0000002603007388 */ /* 0x000fe80000000800 */
[----:B------:R-:W-:Y:S04]  /*e140*/  STS [R7], R37 ;  /* 0x0000002507007388 */ /* 0x000fe80000000800 */
[----:B------:R-:W-:Y:S04]  /*e150*/  STS [R2+0x2000], R40 ;  /* 0x0020002802007388 */ /* 0x000fe80000000800 */
[----:B------:R-:W-:Y:S04]  /*e160*/  STS [R2+0x2400], R39 ;  /* 0x0024002702007388 */ /* 0x000fe80000000800 */
[----:B------:R-:W-:Y:S04]  /*e170*/  STS [R3+0x2000], R36 ;  /* 0x0020002403007388 */ /* 0x000fe80000000800 */
[----:B------:R-:W-:Y:S04]  /*e180*/  STS [R7+0x2000], R33 ;  /* 0x0020002107007388 */ /* 0x000fe80000000800 */
[----:B------:R-:W4:Y:S04]  /*e190*/  SHFL.IDX PT, R12, R4, RZ, 0x1c1f ;  /* 0x001c1fff040c7589 */ /* 0x000f2800000e0000 */
[----:B------:R-:W-:Y:S06]  /*e1a0*/  BAR.SYNC.DEFER_BLOCKING 0x1, 0x80 ;  /* 0x0042000000007b1d */ /* 0x000fec0000010000 */
[----:B------:R-:W3:Y:S04]  /*e1b0*/  SHFL.IDX PT, R10, R4, 0x1, 0x1c1f ;  /* 0x003c1f00040a7f89 */ /* 0x000ee800000e0000 */
[----:B------:R-:W3:Y:S04]  /*e1c0*/  SHFL.IDX PT, R8, R4, 0x2, 0x1c1f ;  /* 0x005c1f0004087f89 */ /* 0x000ee800000e0000 */
[----:B------:R-:W3:Y:S01]  /*e1d0*/  SHFL.IDX PT, R4, R4, 0x3, 0x1c1f ;  /* 0x007c1f0004047f89 */ /* 0x000ee200000e0000 */
[----:B--2---:R-:W-:-:S02]  /*e1e0*/  SHF.L.U32 R32, R57, 0x1, RZ ;  /* 0x0000000139207819 */ /* 0x004fc400000006ff */
[----:B-1----:R-:W-:Y:S01]  /*e1f0*/  IADD3 R0, R15, R17, RZ ;  /* 0x000000110f007210 */ /* 0x002fe20007ffe0ff */
[----:B----4-:R-:W-:Y:S01]  /*e200*/  @!P6 ST.E [R12.64], R52 ;  /* 0x000000340c00e985 */ /* 0x010fe2000c101908 */
[----:B------:R-:W-:-:S03]  /*e210*/  LEA R2, P0, R14, c[0x0][0x380], 0x1 ;  /* 0x0000e0000e027a11 */ /* 0x000fc600078008ff */
[----:B---3--:R-:W-:Y:S04]  /*e220*/  @!P5 ST.E [R10.64], R51 ;  /* 0x000000330a00d985 */ /* 0x008fe8000c101908 */
[----:B------:R-:W-:Y:S04]  /*e230*/  @!P4 ST.E [R8.64], R50 ;  /* 0x000000320800c985 */ /* 0x000fe8000c101908 */
[----:B------:R-:W-:Y:S04]  /*e240*/  @!P3 ST.E [R4.64], R49 ;  /* 0x000000310400b985 */ /* 0x000fe8000c101908 */
[----:B------:R-:W-:Y:S01]  /*e250*/  LDS.128 R28, [R32+0x80] ;  /* 0x00008000201c7984 */ /* 0x000fe20000000c00 */
[----:B------:R-:W-:-:S03]  /*e260*/  LEA.HI.X R0, R14, c[0x0][0x384], R0, 0x1, P0 ;  /* 0x0000e1000e007a11 */ /* 0x000fc600000f0c00 */
[----:B------:R-:W-:Y:S04]  /*e270*/  LDS.128 R20, [R32+0x880] ;  /* 0x0008800020147984 */ /* 0x000fe80000000c00 */
[----:B------:R-:W-:Y:S04]  /*e280*/  SHFL.IDX PT, R10, R2, RZ, 0x181f ;  /* 0x00181fff020a7589 */ /* 0x000fe800000e0000 */
[----:B------:R-:W1:Y:S01]  /*e290*/  SHFL.IDX PT, R11, R0, RZ, 0x181f ;  /* 0x00181fff000b7589 */ /* 0x000e6200000e0000 */
[----:B------:R-:W-:-:S03]  /*e2a0*/  ISETP.GE.AND P6, PT, R58, c[0x0][0x3c8], PT ;  /* 0x0000f2003a007a0c */ /* 0x000fc60003fc6270 */
[----:B------:R-:W-:Y:S04]  /*e2b0*/  LDS.128 R52, [R32+0x1080] ;  /* 0x0010800020347984 */ /* 0x000fe80000000c00 */
[----:B------:R-:W-:Y:S04]  /*e2c0*/  LDS.128 R48, [R32+0x1880] ;  /* 0x0018800020307984 */ /* 0x000fe80000000c00 */
[----:B------:R-:W-:Y:S04]  /*e2d0*/  LDS.128 R44, [R32+0x2080] ;  /* 0x00208000202c7984 */ /* 0x000fe80000000c00 */
[----:B------:R-:W-:Y:S01]  /*e2e0*/  LDS.128 R40, [R32+0x2880] ;  /* 0x0028800020287984 */ /* 0x000fe20000000c00 */
[----:B------:R-:W-:-:S03]  /*e2f0*/  ISETP.GE.OR P0, PT, R24, R56, P6 ;  /* 0x000000381800720c */ /* 0x000fc60003706670 */
[----:B------:R-:W-:Y:S04]  /*e300*/  LDS.128 R36, [R32+0x3080] ;  /* 0x0030800020247984 */ /* 0x000fe80000000c00 */
[----:B------:R-:W-:Y:S04]  /*e310*/  SHFL.IDX PT, R8, R2, 0x1, 0x181f ;  /* 0x00381f0002087f89 */ /* 0x000fe800000e0000 */
[----:B------:R-:W2:Y:S01]  /*e320*/  SHFL.IDX PT, R9, R0, 0x1, 0x181f ;  /* 0x00381f0000097f89 */ /* 0x000ea200000e0000 */
[----:B------:R-:W-:-:S03]  /*e330*/  IADD3 R3, R24, 0x10, RZ ;  /* 0x0000001018037810 */ /* 0x000fc60007ffe0ff */
[----:B------:R-:W-:Y:S04]  /*e340*/  SHFL.IDX PT, R6, R2, 0x2, 0x181f ;  /* 0x00581f0002067f89 */ /* 0x000fe800000e0000 */
[----:B------:R-:W3:Y:S01]  /*e350*/  SHFL.IDX PT, R7, R0, 0x2, 0x181f ;  /* 0x00581f0000077f89 */ /* 0x000ee200000e0000 */
[----:B------:R-:W-:-:S03]  /*e360*/  ISETP.GE.OR P5, PT, R3, R56, P6 ;  /* 0x000000380300720c */ /* 0x000fc600037a6670 */
[----:B------:R-:W-:Y:S04]  /*e370*/  SHFL.IDX PT, R4, R2, 0x3, 0x181f ;  /* 0x00781f0002047f89 */ /* 0x000fe800000e0000 */
[----:B------:R-:W-:Y:S01]  /*e380*/  SHFL.IDX PT, R5, R0, 0x3, 0x181f ;  /* 0x00781f0000057f89 */ /* 0x000fe200000e0000 */
[----:B------:R-:W-:-:S03]  /*e390*/  IADD3 R3, R24, 0x40, RZ ;  /* 0x0000004018037810 */ /* 0x000fc60007ffe0ff */
[----:B------:R-:W-:Y:S04]  /*e3a0*/  SHFL.IDX PT, R12, R2, 0x4, 0x181f ;  /* 0x00981f00020c7f89 */ /* 0x000fe800000e0000 */
[----:B------:R-:W4:Y:S01]  /*e3b0*/  SHFL.IDX PT, R13, R0, 0x4, 0x181f ;  /* 0x00981f00000d7f89 */ /* 0x000f2200000e0000 */
[----:B------:R-:W-:-:S03]  /*e3c0*/  IADD3 R14, R24, 0x30, RZ ;  /* 0x00000030180e7810 */ /* 0x000fc60007ffe0ff */
[----:B------:R-:W-:Y:S04]  /*e3d0*/  SHFL.IDX PT, R16, R2, 0x5, 0x181f ;  /* 0x00b81f0002107f89 */ /* 0x000fe800000e0000 */
[----:B------:R-:W-:Y:S01]  /*e3e0*/  SHFL.IDX PT, R17, R0, 0x5, 0x181f ;  /* 0x00b81f0000117f89 */ /* 0x000fe200000e0000 */
[----:B------:R-:W-:-:S03]  /*e3f0*/  IADD3 R15, R24, 0x20, RZ ;  /* 0x00000020180f7810 */ /* 0x000fc60007ffe0ff */
[----:B------:R-:W-:Y:S04]  /*e400*/  SHFL.IDX PT, R18, R2, 0x6, 0x181f ;  /* 0x00d81f0002127f89 */ /* 0x000fe800000e0000 */
[----:B------:R-:W4:Y:S01]  /*e410*/  SHFL.IDX PT, R19, R0, 0x6, 0x181f ;  /* 0x00d81f0000137f89 */ /* 0x000f2200000e0000 */
[-C--:B------:R-:W-:Y:S01]  /*e420*/  ISETP.GE.OR P2, PT, R3, R56.reuse, P6 ;  /* 0x000000380300720c */ /* 0x080fe20003746670 */
[----:B-1----:R-:W-:Y:S01]  /*e430*/  @!P0 IMAD.WIDE R10, R58, 0x2, R10 ;  /* 0x000000023a0a8825 */ /* 0x002fe200078e020a */
[-C--:B------:R-:W-:Y:S01]  /*e440*/  ISETP.GE.OR P3, PT, R14, R56.reuse, P6 ;  /* 0x000000380e00720c */ /* 0x080fe20003766670 */
[----:B------:R-:W1:Y:S01]  /*e450*/  LDS.128 R32, [R32+0x3880] ;  /* 0x0038800020207984 */ /* 0x000e620000000c00 */
[----:B------:R-:W-:Y:S02]  /*e460*/  IADD3 R3, R24, 0x50, RZ ;  /* 0x0000005018037810 */ /* 0x000fe40007ffe0ff */
[----:B------:R-:W-:-:S02]  /*e470*/  ISETP.GE.OR P4, PT, R15, R56, P6 ;  /* 0x000000380f00720c */ /* 0x000fc40003786670 */
[----:B------:R-:W-:Y:S01]  /*e480*/  IADD3 R14, R24, 0x60, RZ ;  /* 0x00000060180e7810 */ /* 0x000fe20007ffe0ff */
[----:B------:R-:W-:Y:S01]  /*e490*/  @!P0 ST.E.128 [R10.64], R28 ;  /* 0x0000001c0a008985 */ /* 0x000fe2000c101d08 */
[-C--:B------:R-:W-:Y:S02]  /*e4a0*/  ISETP.GE.OR P1, PT, R3, R56.reuse, P6 ;  /* 0x000000380300720c */ /* 0x080fe40003726670 */
[----:B------:R-:W-:Y:S01]  /*e4b0*/  ISETP.GE.OR P0, PT, R14, R56, P6 ;  /* 0x000000380e00720c */ /* 0x000fe20003706670 */
[----:B------:R1:W1:Y:S01]  /*e4c0*/  SHFL.IDX PT, R11, R0, 0x7, 0x181f ;  /* 0x00f81f00000b7f89 */ /* 0x00026200000e0000 */
[----:B--2---:R-:W-:-:S05]  /*e4d0*/  @!P5 IMAD.WIDE R8, R58, 0x2, R8 ;  /* 0x000000023a08d825 */ /* 0x004fca00078e0208 */
[----:B------:R-:W-:Y:S01]  /*e4e0*/  @!P5 ST.E.128 [R8.64], R20 ;  /* 0x000000140800d985 */ /* 0x000fe2000c101d08 */
[----:B---3--:R-:W-:-:S03]  /*e4f0*/  @!P4 IMAD.WIDE R14, R58, 0x2, R6 ;  /* 0x000000023a0ec825 */ /* 0x008fc600078e0206 */
[----:B------:R2:W3:Y:S01]  /*e500*/  SHFL.IDX PT, R10, R2, 0x7, 0x181f ;  /* 0x00f81f00020a7f89 */ /* 0x0004e200000e0000 */
[----:B----4-:R-:W-:Y:S01]  /*e510*/  @!P2 IMAD.WIDE R6, R58, 0x2, R12 ;  /* 0x000000023a06a825 */ /* 0x010fe200078e020c */
[----:B-1----:R-:W-:-:S04]  /*e520*/  IADD3 R0, R24, 0x70, RZ ;  /* 0x0000007018007810 */ /* 0x002fc80007ffe0ff */
[----:B------:R-:W-:Y:S01]  /*e530*/  ISETP.GE.OR P6, PT, R0, R56, P6 ;  /* 0x000000380000720c */ /* 0x000fe200037c6670 */
[----:B------:R1:W-:Y:S01]  /*e540*/  @!P4 ST.E.128 [R14.64], R52 ;  /* 0x000000340e00c985 */ /* 0x0003e2000c101d08 */
[----:B--2---:R-:W-:-:S04]  /*e550*/  @!P0 IMAD.WIDE R2, R58, 0x2, R18 ;  /* 0x000000023a028825 */ /* 0x004fc800078e0212 */
[----:B------:R-:W-:-:S04]  /*e560*/  @!P3 IMAD.WIDE R8, R58, 0x2, R4 ;  /* 0x000000023a08b825 */ /* 0x000fc800078e0204 */
[----:B------:R-:W-:Y:S01]  /*e570*/  @!P1 IMAD.WIDE R4, R58, 0x2, R16 ;  /* 0x000000023a049825 */ /* 0x000fe200078e0210 */
[----:B------:R1:W-:Y:S04]  /*e580*/  @!P3 ST.E.128 [R8.64], R48 ;  /* 0x000000300800b985 */ /* 0x0003e8000c101d08 */
[----:B------:R1:W-:Y:S04]  /*e590*/  @!P2 ST.E.128 [R6.64], R44 ;  /* 0x0000002c0600a985 */ /* 0x0003e8000c101d08 */
[----:B------:R1:W-:Y:S04]  /*e5a0*/  @!P1 ST.E.128 [R4.64], R40 ;  /* 0x0000002804009985 */ /* 0x0003e8000c101d08 */
[----:B------:R1:W-:Y:S01]  /*e5b0*/  @!P0 ST.E.128 [R2.64], R36 ;  /* 0x0000002402008985 */ /* 0x0003e2000c101d08 */
[----:B------:R-:W-:Y:S05]  /*e5c0*/  @P6 EXIT ;  /* 0x000000000000694d */ /* 0x000fea0003800000 */
[----:B-1-3--:R-:W-:-:S05]  /*e5d0*/  IMAD.WIDE R2, R58, 0x2, R10 ;  /* 0x000000023a027825 */ /* 0x00afca00078e020a */
[----:B------:R-:W-:Y:S01]  /*e5e0*/  ST.E.128 [R2.64], R32 ;  /* 0x0000002002007985 */ /* 0x000fe2000c101d08 */
[----:B------:R-:W-:Y:S05]  /*e5f0*/  EXIT ;  /* 0x000000000000794d */ /* 0x000fea0003800000 */
.L_x_4:
[----:B------:R-:W-:-:S00]  /*e600*/  BRA `(.L_x_4) ;  /* 0xfffffff000007947 */ /* 0x000fc0000383ffff */
[----:B------:R-:W-:-:S00]  /*e610*/  NOP ;  /* 0x0000000000007918 */ /* 0x000fc00000000000 */
        /* <DEDUP_REMOVED lines=14> */
.L_x_735:


//--------------------- .text._ZN7cutlass13device_kernelIN5flash19enable_sm80_to_sm89INS1_16FlashAttnFwdSm80INS1_25CollectiveMainloopFwdSm80ILi4ELi1ELb0EN4cute5tupleIJNS5_1CILi128EEENS7_ILi112EEENS7_ILi64EEEEEELi64ENS_10bfloat16_tEfNS_4arch4Sm80ELb0ELb0ELb1ELb1ELb0ELb0ELb1ELb0EEENS1_21CollectiveEpilogueFwdINS6_IJS8_SA_S9_EEENS6_IJNS7_ILi1EEESI_SI_EEESC_SE_Li128ELb1ELb1ELb0ELb0EEENS1_19SingleTileSchedulerILb1ELb0ELb1ELi128EEEEEEEEEvNT_6ParamsE --------------------------
	.section	.text._ZN7cutlass13device_kernelIN5flash19enable_sm80_to_sm89INS1_16FlashAttnFwdSm80INS1_25CollectiveMainloopFwdSm80ILi4ELi1ELb0EN4cute5tupleIJNS5_1CILi128EEENS7_ILi112EEENS7_ILi64EEEEEELi64ENS_10bfloat16_tEfNS_4arch4Sm80ELb0ELb0ELb1ELb1ELb0ELb0ELb1ELb0EEENS1_21CollectiveEpilogueFwdINS6_IJS8_SA_S9_EEENS6_IJNS7_ILi1EEESI_SI_EEESC_SE_Li128ELb1ELb1ELb0ELb0EEENS1_19SingleTileSchedulerILb1ELb0ELb1ELi128EEEEEEEEEvNT_6ParamsE,"ax",@progbits
	.sectioninfo	@"SHI_REGISTERS=255"
	.align	128
.text._ZN7cutlass13device_kernelIN5flash19enable_sm80_to_sm89INS1_16FlashAttnFwdSm80INS1_25CollectiveMainloopFwdSm80ILi4ELi1ELb0EN4cute5tupleIJNS5_1CILi128EEENS7_ILi112EEENS7_ILi64EEEEEELi64ENS_10bfloat16_tEfNS_4arch4Sm80ELb0ELb0ELb1ELb1ELb0ELb0ELb1ELb0EEENS1_21CollectiveEpilogueFwdINS6_IJS8_SA_S9_EEENS6_IJNS7_ILi1EEESI_SI_EEESC_SE_Li128ELb1ELb1ELb0ELb0EEENS1_19SingleTileSchedulerILb1ELb0ELb1ELi128EEEEEEEEEvNT_6ParamsE:
        .type           _ZN7cutlass13device_kernelIN5flash19enable_sm80_to_sm89INS1_16FlashAttnFwdSm80INS1_25CollectiveMainloopFwdSm80ILi4ELi1ELb0EN4cute5tupleIJNS5_1CILi128EEENS7_ILi112EEENS7_ILi64EEEEEELi64ENS_10bfloat16_tEfNS_4arch4Sm80ELb0ELb0ELb1ELb1ELb0ELb0ELb1ELb0EEENS1_21CollectiveEpilogueFwdINS6_IJS8_SA_S9_EEENS6_IJNS7_ILi1EEESI_SI_EEESC_SE_Li128ELb1ELb1ELb0ELb0EEENS1_19SingleTileSchedulerILb1ELb0ELb1ELi128EEEEEEEEEvNT_6ParamsE,@function
        .size           _ZN7cutlass13device_kernelIN5flash19enable_sm80_to_sm89INS1_16FlashAttnFwdSm80INS1_25CollectiveMainloopFwdSm80ILi4ELi1ELb0EN4cute5tupleIJNS5_1CILi128EEENS7_ILi112EEENS7_ILi64EEEEEELi64ENS_10bfloat16_tEfNS_4arch4Sm80ELb0ELb0ELb1ELb1ELb0ELb0ELb1ELb0EEENS1_21CollectiveEpilogueFwdINS6_IJS8_SA_S9_EEENS6_IJNS7_ILi1EEESI_SI_EEESC_SE_Li128ELb1ELb1ELb0ELb0EEENS1_19SingleTileSchedulerILb1ELb0ELb1ELi128EEEEEEEEEvNT_6ParamsE,(.L_x_736 - _ZN7cutlass13device_kernelIN5flash19enable_sm80_to_sm89INS1_16FlashAttnFwdSm80INS1_25CollectiveMainloopFwdSm80ILi4ELi1ELb0EN4cute5tupleIJNS5_1CILi128EEENS7_ILi112EEENS7_ILi64EEEEEELi64ENS_10bfloat16_tEfNS_4arch4Sm80ELb0ELb0ELb1ELb1ELb0ELb0ELb1ELb0EEENS1_21CollectiveEpilogueFwdINS6_IJS8_SA_S9_EEENS6_IJNS7_ILi1EEESI_SI_EEESC_SE_Li128ELb1ELb1ELb0ELb0EEENS1_19SingleTileSchedulerILb1ELb0ELb1ELi128EEEEEEEEEvNT_6ParamsE)
        .other          _ZN7cutlass13device_kernelIN5flash19enable_sm80_to_sm89INS1_16FlashAttnFwdSm80INS1_25CollectiveMainloopFwdSm80ILi4ELi1ELb0EN4cute5tupleIJNS5_1CILi128EEENS7_ILi112EEENS7_ILi64EEEEEELi64ENS_10bfloat16_tEfNS_4arch4Sm80ELb0ELb0ELb1ELb1ELb0ELb0ELb1ELb0EEENS1_21CollectiveEpilogueFwdINS6_IJS8_SA_S9_EEENS6_IJNS7_ILi1EEESI_SI_EEESC_SE_Li128ELb1ELb1ELb0ELb0EEENS1_19SingleTileSchedulerILb1ELb0ELb1ELi128EEEEEEEEEvNT_6ParamsE,@"STO_CUDA_ENTRY STV_DEFAULT"
_ZN7cutlass13device_kernelIN5flash19enable_sm80_to_sm89INS1_16FlashAttnFwdSm80INS1_25CollectiveMainloopFwdSm80ILi4ELi1ELb0EN4cute5tupleIJNS5_1CILi128EEENS7_ILi112EEENS7_ILi64EEEEEELi64ENS_10bfloat16_tEfNS_4arch4Sm80ELb0ELb0ELb1ELb1ELb0ELb0ELb1ELb0EEENS1_21CollectiveEpilogueFwdINS6_IJS8_SA_S9_EEENS6_IJNS7_ILi1EEESI_SI_EEESC_SE_Li128ELb1ELb1ELb0ELb0EEENS1_19SingleTileSchedulerILb1ELb0ELb1ELi128EEEEEEEEEvNT_6ParamsE:
[----:B------:R-:W-:Y:S02]  /*0000*/  MOV R1, c[0x0][0x28] ;  /* 0x00000a0000017a02 */ /* 0x000fe40000000f00 */
[----:B------:R-:W1:Y:S01]  /*0010*/  S2R R192, SR_TID.X ;  /* 0x0000000000c07919 */ /* 0x000e620000002100 */
[----:B------:R-:W-:Y:S01]  /*0020*/  IMAD.MOV.U32 R18, RZ, RZ, 0x4 ;  /* 0x00000004ff127424 */ /* 0x000fe200078e00ff */
[----:B------:R-:W-:Y:S01]  /*0030*/  ULDC.64 UR8, c[0x0][0x118] ;  /* 0x0000460000087ab9 */ /* 0x000fe20000000a00 */
[----:B------:R-:W-:Y:S01]  /*0040*/  IADD3 R1, R1, -0x78, RZ ;  /* 0xffffff8801017810 */ /* 0x000fe20007ffe0ff */
[----:B------:R-:W2:Y:S04]  /*0050*/  S2R R5, SR_CTAID.Z ;  /* 0x0000000000057919 */ /* 0x000ea80000002700 */
[----:B------:R-:W3:Y:S01]  /*0060*/  S2R R35, SR_CTAID.X ;  /* 0x0000000000237919 */ /* 0x000ee20000002500 */
[----:B-1----:R-:W-:Y:S01]  /*0070*/  SHF.R.U32.HI R0, RZ, 0x5, R192 ;  /* 0x00000005ff007819 */ /* 0x002fe200000116c0 */
[----:B--2---:R-:W-:-:S05]  /*0080*/  IMAD.WIDE R2, R5, R18, c[0x0][0x568] ;  /* 0x00015a0005027625 */ /* 0x004fca00078e0212 */
[----:B------:R-:W1:Y:S02]  /*0090*/  SHFL.IDX PT, R0, R0, RZ, 0x1f ;  /* 0x00001fff00007589 */ /* 0x000e6400000e0000 */
[----:B-1----:R-:W-:-:S13]  /*00a0*/  ISETP.NE.AND P0, PT, R0, RZ, PT ;  /* 0x000000ff0000720c */ /* 0x002fda0003f05270 */
[----:B------:R-:W-:Y:S05]  /*00b0*/  @!P0 BRA `(.L_x_5) ;  /* 0x0000014000008947 */ /* 0x000fea0003800000 */
[----:B---3--:R-:W-:-:S04]  /*00c0*/  ISETP.NE.U32.AND P0, PT, RZ, c[0x0][0x568], PT ;  /* 0x00015a00ff007a0c */ /* 0x008fc80003f05070 */
[----:B------:R-:W-:-:S13]  /*00d0*/  ISETP.NE.AND.EX P0, PT, RZ, c[0x0][0x56c], PT, P0 ;  /* 0x00015b00ff007a0c */ /* 0x000fda0003f05300 */
[----:B------:R-:W-:Y:S05]  /*00e0*/  @!P0 BRA `(.L_x_6) ;  /* 0x0000002000008947 */ /* 0x000fea0003800000 */
[----:B------:R1:W5:Y:S01]  /*00f0*/  LDG.E R0, [R2.64] ;  /* 0x0000000802007981 */ /* 0x000362000c1e1900 */
[----:B------:R-:W-:Y:S05]  /*0100*/  BRA `(.L_x_7) ;  /* 0x0000009000007947 */ /* 0x000fea0003800000 */
.L_x_6:
[----:B------:R-:W-:-:S04]  /*0110*/  ISETP.NE.U32.AND P0, PT, RZ, c[0x0][0x560], PT ;  /* 0x00015800ff007a0c */ /* 0x000fc80003f05070 */
[----:B------:R-:W-:-:S13]  /*0120*/  ISETP.NE.AND.EX P0, PT, RZ, c[0x0][0x564], PT, P0 ;  /* 0x00015900ff007a0c */ /* 0x000fda0003f05300 */
[----:B------:R-:W-:Y:S05]  /*0130*/  @!P0 BRA `(.L_x_8) ;  /* 0x0000005000008947 */ /* 0x000fea0003800000 */
[----:B------:R-:W-:-:S05]  /*0140*/  IMAD.WIDE R2, R5, R18, c[0x0][0x560] ;  /* 0x0001580005027625 */ /* 0x000fca00078e0212 */
[----:B------:R-:W2:Y:S04]  /*0150*/  LDG.E R4, [R2.64] ;  /* 0x0000000802047981 */ /* 0x000ea8000c1e1900 */
[----:B------:R-:W2:Y:S02]  /*0160*/  LDG.E R0, [R2.64+0x4] ;  /* 0x0000040802007981 */ /* 0x000ea4000c1e1900 */
[----:B--2---:R-:W-:Y:S01]  /*0170*/  IADD3 R0, -R4, R0, RZ ;  /* 0x0000000004007210 */ /* 0x004fe20007ffe1ff */
[----:B------:R-:W-:Y:S05]  /*0180*/  BRA `(.L_x_7) ;  /* 0x0000001000007947 */ /* 0x000fea0003800000 */
.L_x_8:
[----:B------:R-:W-:-:S05]  /*0190*/  MOV R0, c[0x0][0x54c] ;  /* 0x0001530000007a02 */ /* 0x000fca0000000f00 */
.L_x_7:
[----:B-----5:R-:W-:Y:S01]  /*01a0*/  IMAD R0, R0, c[0x0][0x548], RZ ;  /* 0x0001520000007a24 */ /* 0x020fe200078e02ff */
[----:B-1----:R-:W-:-:S04]  /*01b0*/  SHF.L.U32 R2, R35, 0x7, RZ ;  /* 0x0000000723027819 */ /* 0x002fc800000006ff */
[----:B------:R-:W-:-:S04]  /*01c0*/  ISETP.GE.AND P0, PT, R2, R0, PT ;  /* 0x000000000200720c */ /* 0x000fc80003f06270 */
[----:B------:R-:W-:-:S05]  /*01d0*/  SEL R0, R5, 0xffffffff, !P0 ;  /* 0xffffffff05007807 */ /* 0x000fca0004000000 */
[----:B------:R1:W-:Y:S01]  /*01e0*/  STL [R1+0x40], R0 ;  /* 0x0000400001007387 */ /* 0x0003e20000100800 */
[----:B------:R-:W-:Y:S05]  /*01f0*/  BRA `(.L_x_9) ;  /* 0x0000013000007947 */ /* 0x000fea0003800000 */
.L_x_5:
[----:B---3--:R-:W-:-:S04]  /*0200*/  ISETP.NE.U32.AND P0, PT, RZ, c[0x0][0x568], PT ;  /* 0x00015a00ff007a0c */ /* 0x008fc80003f05070 */
[----:B------:R-:W-:-:S13]  /*0210*/  ISETP.NE.AND.EX P0, PT, RZ, c[0x0][0x56c], PT, P0 ;  /* 0x00015b00ff007a0c */ /* 0x000fda0003f05300 */
[----:B------:R-:W-:Y:S05]  /*0220*/  @!P0 BRA `(.L_x_10) ;  /* 0x0000002000008947 */ /* 0x000fea0003800000 */
[----:B------:R1:W5:Y:S01]  /*0230*/  LDG.E R0, [R2.64] ;  /* 0x0000000802007981 */ /* 0x000362000c1e1900 */
[----:B------:R-:W-:Y:S05]  /*0240*/  BRA `(.L_x_11) ;  /* 0x0000009000007947 */ /* 0x000fea0003800000 */
.L_x_10:
        /* <DEDUP_REMOVED lines=8> */
.L_x_12:
[----:B------:R-:W-:-:S05]  /*02d0*/  MOV R0, c[0x0][0x54c] ;  /* 0x0001530000007a02 */ /* 0x000fca0000000f00 */
.L_x_11:
[----:B-----5:R-:W-:Y:S01]  /*02e0*/  IMAD R0, R0, c[0x0][0x548], RZ ;  /* 0x0001520000007a24 */ /* 0x020fe200078e02ff */
[----:B-1----:R-:W-:-:S04]  /*02f0*/  SHF.L.U32 R2, R35, 0x7, RZ ;  /* 0x0000000723027819 */ /* 0x002fc800000006ff */
[----:B------:R-:W-:-:S04]  /*0300*/  ISETP.GE.AND P0, PT, R2, R0, PT ;  /* 0x000000000200720c */ /* 0x000fc80003f06270 */
[----:B------:R-:W-:-:S05]  /*0310*/  SEL R0, R5, 0xffffffff, !P0 ;  /* 0xffffffff05007807 */ /* 0x000fca0004000000 */
[----:B------:R1:W-:Y:S04]  /*0320*/  STL [R1+0x40], R0 ;  /* 0x0000400001007387 */ /* 0x0003e80000100800 */
.L_x_9:
[----:B------:R-:W2:Y:S02]  /*0330*/  LDL R41, [R1+0x40] ;  /* 0x0000400001297983 */ /* 0x000ea40000100800 */
[----:B--2---:R-:W-:-:S13]  /*0340*/  ISETP.GE.AND P0, PT, R41, RZ, PT ;  /* 0x000000ff2900720c */ /* 0x004fda0003f06270 */
[----:B------:R-:W-:Y:S05]  /*0350*/  @!P0 EXIT ;  /* 0x000000000000894d */ /* 0x000fea0003800000 */
[----:B------:R-:W-:Y:S01]  /*0360*/  ISETP.NE.U32.AND P3, PT, RZ, c[0x0][0x370], PT ;  /* 0x0000dc00ff007a0c */ /* 0x000fe20003f65070 */
[----:B------:R-:W-:Y:S01]  /*0370*/  CS2R R10, SRZ ;  /* 0x00000000000a7805 */ /* 0x000fe2000001ff00 */
[----:B------:R-:W-:Y:S01]  /*0380*/  ISETP.NE.U32.AND P2, PT, RZ, c[0x0][0x360], PT ;  /* 0x0000d800ff007a0c */ /* 0x000fe20003f45070 */
[----:B------:R-:W-:Y:S01]  /*0390*/  IMAD.MOV.U32 R21, RZ, RZ, c[0x0][0x168] ;  /* 0x00005a00ff157624 */ /* 0x000fe200078e00ff */
[----:B------:R-:W-:Y:S01]  /*03a0*/  ISETP.NE.AND.EX P3, PT, RZ, c[0x0][0x374], PT, P3 ;  /* 0x0000dd00ff007a0c */ /* 0x000fe20003f65330 */
[----:B------:R-:W-:Y:S01]  /*03b0*/  IMAD.MOV.U32 R12, RZ, RZ, RZ ;  /* 0x000000ffff0c7224 */ /* 0x000fe200078e00ff */
[----:B------:R-:W-:Y:S01]  /*03c0*/  ISETP.NE.AND.EX P2, PT, RZ, c[0x0][0x364], PT, P2 ;  /* 0x0000d900ff007a0c */ /* 0x000fe20003f45320 */
[CC--:B------:R-:W-:Y:S01]  /*03d0*/  IMAD.WIDE R4, R41.reuse, R18.reuse, c[0x0][0x348] ;  /* 0x0000d20029047625 */ /* 0x0c0fe200078e0212 */
[----:B------:R-:W-:Y:S02]  /*03e0*/  ISETP.NE.U32.AND P1, PT, RZ, c[0x0][0x348], PT ;  /* 0x0000d200ff007a0c */ /* 0x000fe40003f25070 */
[----:B------:R-:W-:Y:S01]  /*03f0*/  ISETP.NE.U32.AND P0, PT, RZ, c[0x0][0x350], PT ;  /* 0x0000d400ff007a0c */ /* 0x000fe20003f05070 */
[----:B------:R-:W-:Y:S01]  /*0400*/  IMAD.WIDE R2, R41, R18, c[0x0][0x350] ;  /* 0x0000d40029027625 */ /* 0x000fe200078e0212 */
[----:B------:R-:W-:-:S02]  /*0410*/  ISETP.NE.AND.EX P1, PT, RZ, c[0x0][0x34c], PT, P1 ;  /* 0x0000d300ff007a0c */ /* 0x000fc40003f25310 */
[----:B------:R-:W-:-:S03]  /*0420*/  ISETP.NE.AND.EX P0, PT, RZ, c[0x0][0x354], PT, P0 ;  /* 0x0000d500ff007a0c */ /* 0x000fc60003f05300 */
[----:B------:R-:W-:-:S04]  /*0430*/  @P3 IMAD.WIDE R8, R41, R18, c[0x0][0x370] ;  /* 0x0000dc0029083625 */ /* 0x000fc800078e0212 */
[----:B------:R-:W-:Y:S01]  /*0440*/  @P2 IMAD.WIDE R6, R41, R18, c[0x0][0x360] ;  /* 0x0000d80029062625 */ /* 0x000fe200078e0212 */
[----:B------:R2:W5:Y:S04]  /*0450*/  @P3 LDG.E R10, [R8.64] ;  /* 0x00000008080a3981 */ /* 0x000568000c1e1900 */
[----:B------:R2:W5:Y:S04]  /*0460*/  @P2 LDG.E R21, [R6.64] ;  /* 0x0000000806152981 */ /* 0x000568000c1e1900 */
[----:B------:R2:W5:Y:S04]  /*0470*/  @P1 LDG.E R11, [R4.64] ;  /* 0x00000008040b1981 */ /* 0x000568000c1e1900 */
[----:B------:R2:W5:Y:S01]  /*0480*/  @P0 LDG.E R12, [R2.64] ;  /* 0x00000008020c0981 */ /* 0x000562000c1e1900 */
[----:B-1----:R-:W-:Y:S01]  /*0490*/  IMAD.MOV.U32 R0, RZ, RZ, c[0x0][0x1d0] ;  /* 0x00007400ff007624 */ /* 0x002fe200078e00ff */
[----:B------:R-:W-:Y:S05]  /*04a0*/  @P2 BRA `(.L_x_13) ;  /* 0x0000004000002947 */ /* 0x000fea0003800000 */
[----:B------:R-:W-:Y:S05]  /*04b0*/  @!P1 BRA `(.L_x_13) ;  /* 0x0000003000009947 */ /* 0x000fea0003800000 */
[----:B--2---:R1:W2:Y:S04]  /*04c0*/  LDG.E R6, [R4.64] ;  /* 0x0000000804067981 */ /* 0x0042a8000c1e1900 */
[----:B-1----:R-:W2:Y:S02]  /*04d0*/  LDG.E R4, [R4.64+0x4] ;  /* 0x0000040804047981 */ /* 0x002ea4000c1e1900 */
[----:B--2--5:R-:W-:-:S02]  /*04e0*/  IADD3 R21, -R6, R4, RZ ;  /* 0x0000000406157210 */ /* 0x024fc40007ffe1ff */
.L_x_13:
[----:B------:R-:W-:-:S04]  /*04f0*/  ISETP.NE.U32.AND P2, PT, RZ, c[0x0][0x368], PT ;  /* 0x0000da00ff007a0c */ /* 0x000fc80003f45070 */
[----:B------:R-:W-:-:S13]  /*0500*/  ISETP.NE.AND.EX P2, PT, RZ, c[0x0][0x36c], PT, P2 ;  /* 0x0000db00ff007a0c */ /* 0x000fda0003f45320 */
[----:B------:R-:W-:Y:S05]  /*0510*/  @!P2 BRA `(.L_x_14) ;  /* 0x000000300000a947 */ /* 0x000fea0003800000 */
[----:B--2---:R-:W-:-:S05]  /*0520*/  IMAD.WIDE R2, R41, R18, c[0x0][0x368] ;  /* 0x0000da0029027625 */ /* 0x004fca00078e0212 */
[----:B------:R1:W5:Y:S01]  /*0530*/  LDG.E R0, [R2.64] ;  /* 0x0000000802007981 */ /* 0x000362000c1e1900 */
[----:B------:R-:W-:Y:S05]  /*0540*/  BRA `(.L_x_15) ;  /* 0x0000004000007947 */ /* 0x000fea0003800000 */
.L_x_14:
[----:B------:R-:W-:Y:S05]  /*0550*/  @!P0 BRA `(.L_x_15) ;  /* 0x0000003000008947 */ /* 0x000fea0003800000 */
[----:B------:R1:W3:Y:S04]  /*0560*/  LDG.E R0, [R2.64] ;  /* 0x0000000802007981 */ /* 0x0002e8000c1e1900 */
[----:B-12---:R-:W3:Y:S02]  /*0570*/  LDG.E R2, [R2.64+0x4] ;  /* 0x0000040802027981 */ /* 0x006ee4000c1e1900 */
[----:B---3--:R-:W-:-:S05]  /*0580*/  IADD3 R0, -R0, R2, RZ ;  /* 0x0000000200007210 */ /* 0x008fca0007ffe1ff */
.L_x_15:
[----:B-----5:R-:W-:Y:S01]  /*0590*/  IMAD.IADD R112, R0, 0x1, -R10 ;  /* 0x0000000100707824 */ /* 0x020fe200078e0a0a */
[----:B------:R-:W-:Y:S01]  /*05a0*/  IADD3 R10, R12, R10, RZ ;  /* 0x0000000a0c0a7210 */ /* 0x000fe20007ffe0ff */
[----:B-12---:R-:W-:Y:S01]  /*05b0*/  IMAD.MOV.U32 R2, RZ, RZ, RZ ;  /* 0x000000ffff027224 */ /* 0x006fe200078e00ff */
[----:B------:R-:W-:Y:S01]  /*05c0*/  PLOP3.LUT P4, PT, PT, PT, PT, 0x80, 0x0 ;  /* 0x000000000000781c */ /* 0x000fe20003f8f070 */
[----:B------:R-:W-:Y:S01]  /*05d0*/  CS2R R178, SRZ ;  /* 0x0000000000b27805 */ /* 0x000fe2000001ff00 */
[C---:B------:R-:W-:Y:S01]  /*05e0*/  IADD3 R3, R112.reuse, 0x6f, RZ ;  /* 0x0000006f70037810 */ /* 0x040fe20007ffe0ff */
[----:B------:R-:W-:Y:S01]  /*05f0*/  CS2R R176, SRZ ;  /* 0x0000000000b07805 */ /* 0x000fe2000001ff00 */
[----:B------:R-:W-:Y:S01]  /*0600*/  ISETP.GE.AND P2, PT, R112, 0x1, PT ;  /* 0x000000017000780c */ /* 0x000fe20003f46270 */
[----:B------:R-:W-:Y:S01]  /*0610*/  CS2R R182, SRZ ;  /* 0x0000000000b67805 */ /* 0x000fe2000001ff00 */
[----:B------:R-:W-:Y:S01]  /*0620*/  CS2R R12, SRZ ;  /* 0x00000000000c7805 */ /* 0x000fe2000001ff00 */
[----:B------:R-:W-:Y:S01]  /*0630*/  IMAD.HI R2, R3, -0x6db6db6d, R2 ;  /* 0x9249249303027827 */ /* 0x000fe200078e0202 */
[----:B------:R-:W-:Y:S01]  /*0640*/  CS2R R14, SRZ ;  /* 0x00000000000e7805 */ /* 0x000fe2000001ff00 */
[----:B------:R-:W-:Y:S01]  /*0650*/  MOV R174, RZ ;  /* 0x000000ff00ae7202 */ /* 0x000fe20000000f00 */
[----:B------:R-:W-:Y:S01]  /*0660*/  CS2R R16, SRZ ;  /* 0x0000000000107805 */ /* 0x000fe2000001ff00 */
[----:B------:R-:W-:Y:S01]  /*0670*/  IMAD.MOV.U32 R180, RZ, RZ, RZ ;  /* 0x000000ffffb47224 */ /* 0x000fe200078e00ff */
[----:B------:R-:W-:Y:S01]  /*0680*/  SHF.R.U32.HI R0, RZ, 0x1f, R2 ;  /* 0x0000001fff007819 */ /* 0x000fe20000011602 */
[----:B------:R-:W-:Y:S01]  /*0690*/  IMAD.MOV.U32 R172, RZ, RZ, RZ ;  /* 0x000000ffffac7224 */ /* 0x000fe200078e00ff */
[----:B------:R-:W-:Y:S01]  /*06a0*/  MOV R170, RZ ;  /* 0x000000ff00aa7202 */ /* 0x000fe20000000f00 */
[----:B------:R-:W-:Y:S01]  /*06b0*/  IMAD.MOV.U32 R19, RZ, RZ, RZ ;  /* 0x000000ffff137224 */ /* 0x000fe200078e00ff */
[----:B------:R-:W-:Y:S01]  /*06c0*/  LEA.HI.SX32 R195, R2, R0, 0x1a ;  /* 0x0000000002c37211 */ /* 0x000fe200078fd2ff */
[----:B------:R-:W-:Y:S01]  /*06d0*/  CS2R R26, SRZ ;  /* 0x00000000001a7805 */ /* 0x000fe2000001ff00 */
[----:B------:R-:W-:Y:S01]  /*06e0*/  MOV R168, RZ ;  /* 0x000000ff00a87202 */ /* 0x000fe20000000f00 */
[----:B------:R-:W-:Y:S01]  /*06f0*/  IMAD.MOV.U32 R162, RZ, RZ, RZ ;  /* 0x000000ffffa27224 */ /* 0x000fe200078e00ff */
[----:B------:R-:W-:Y:S01]  /*0700*/  MOV R20, RZ ;  /* 0x000000ff00147202 */ /* 0x000fe20000000f00 */
[----:B------:R1:W-:Y:S01]  /*0710*/  STL [R1+0x8], R195 ;  /* 0x000008c301007387 */ /* 0x0003e20000100800 */
[----:B------:R-:W-:Y:S01]  /*0720*/  IMAD.MOV.U32 R160, RZ, RZ, RZ ;  /* 0x000000ffffa07224 */ /* 0x000fe200078e00ff */
[----:B------:R-:W-:Y:S01]  /*0730*/  MOV R166, RZ ;  /* 0x000000ff00a67202 */ /* 0x000fe20000000f00 */
[----:B------:R-:W-:Y:S01]  /*0740*/  CS2R R164, SRZ ;  /* 0x0000000000a47805 */ /* 0x000fe2000001ff00 */
[----:B------:R-:W-:Y:S01]  /*0750*/  CS2R R22, SRZ ;  /* 0x0000000000167805 */ /* 0x000fe2000001ff00 */
[----:B------:R-:W-:Y:S01]  /*0760*/  IMAD.MOV.U32 R158, RZ, RZ, RZ ;  /* 0x000000ffff9e7224 */ /* 0x000fe200078e00ff */
[----:B------:R-:W-:Y:S01]  /*0770*/  MOV R156, RZ ;  /* 0x000000ff009c7202 */ /* 0x000fe20000000f00 */
[----:B------:R-:W-:Y:S01]  /*0780*/  CS2R R24, SRZ ;  /* 0x0000000000187805 */ /* 0x000fe2000001ff00 */
[----:B------:R-:W-:Y:S01]  /*0790*/  IMAD.MOV.U32 R154, RZ, RZ, RZ ;  /* 0x000000ffff9a7224 */ /* 0x000fe200078e00ff */
[----:B------:R-:W-:Y:S01]  /*07a0*/  MOV R152, RZ ;  /* 0x000000ff00987202 */ /* 0x000fe20000000f00 */
[----:B------:R-:W-:Y:S01]  /*07b0*/  CS2R R146, SRZ ;  /* 0x0000000000927805 */ /* 0x000fe2000001ff00 */
[----:B------:R-:W-:Y:S01]  /*07c0*/  CS2R R30, SRZ ;  /* 0x00000000001e7805 */ /* 0x000fe2000001ff00 */
[----:B------:R-:W-:Y:S01]  /*07d0*/  IMAD.MOV.U32 R144, RZ, RZ, RZ ;  /* 0x000000ffff907224 */ /* 0x000fe200078e00ff */
[----:B------:R-:W-:Y:S01]  /*07e0*/  MOV R150, RZ ;  /* 0x000000ff00967202 */ /* 0x000fe20000000f00 */
[----:B------:R-:W-:Y:S01]  /*07f0*/  IMAD.MOV.U32 R148, RZ, RZ, RZ ;  /* 0x000000ffff947224 */ /* 0x000fe200078e00ff */
[----:B------:R-:W-:Y:S01]  /*0800*/  CS2R R142, SRZ ;  /* 0x00000000008e7805 */ /* 0x000fe2000001ff00 */
[----:B------:R-:W-:Y:S01]  /*0810*/  CS2R R32, SRZ ;  /* 0x0000000000207805 */ /* 0x000fe2000001ff00 */
[----:B------:R-:W-:Y:S01]  /*0820*/  MOV R140, RZ ;  /* 0x000000ff008c7202 */ /* 0x000fe20000000f00 */
        /* <DEDUP_REMOVED lines=10> */
[----:B------:R-:W-:Y:S01]  /*08d0*/  CS2R R126, SRZ ;  /* 0x00000000007e7805 */ /* 0x000fe2000001ff00 */
[----:B------:R-:W-:Y:S01]  /*08e0*/  CS2R R124, SRZ ;  /* 0x00000000007c7805 */ /* 0x000fe2000001ff00 */
[----:B------:R-:W-:Y:S01]  /*08f0*/  IMAD.MOV.U32 R40, RZ, RZ, RZ ;  /* 0x000000ffff287224 */ /* 0x000fe200078e00ff */
[----:B------:R-:W-:Y:S01]  /*0900*/  CS2R R38, SRZ ;  /* 0x0000000000267805 */ /* 0x000fe2000001ff00 */
[----:B------:R-:W-:Y:S01]  /*0910*/  MOV R37, RZ ;  /* 0x000000ff00257202 */ /* 0x000fe20000000f00 */
[----:B------:R-:W-:Y:S05]  /*0920*/  @!P2 BRA `(.L_x_16) ;  /* 0x0000ca400000a947 */ /* 0x000fea0003800000 */
[----:B-1----:R-:W-:-:S04]  /*0930*/  ISETP.NE.U32.AND P4, PT, RZ, c[0x0][0x340], PT ;  /* 0x0000d000ff007a0c */ /* 0x002fc80003f85070 */
[----:B------:R-:W-:-:S13]  /*0940*/  ISETP.NE.AND.EX P4, PT, RZ, c[0x0][0x344], PT, P4 ;  /* 0x0000d100ff007a0c */ /* 0x000fda0003f85340 */
[----:B------:R-:W-:-:S05]  /*0950*/  @P4 IMAD.WIDE R2, R41, R18, c[0x0][0x340] ;  /* 0x0000d00029024625 */ /* 0x000fca00078e0212 */
[----:B------:R1:W2:Y:S01]  /*0960*/  @P4 LDG.E R18, [R2.64] ;  /* 0x0000000802124981 */ /* 0x0002a2000c1e1900 */
[----:B------:R-:W-:Y:S01]  /*0970*/  SHF.R.S32.HI R28, RZ, 0x1f, R192 ;  /* 0x0000001fff1c7819 */ /* 0x000fe200000114c0 */
[----:B------:R-:W-:Y:S01]  /*0980*/  IMAD.MOV.U32 R6, RZ, RZ, c[0x0][0x2c4] ;  /* 0x0000b100ff067624 */ /* 0x000fe200078e00ff */
[----:B------:R-:W-:Y:S01]  /*0990*/  SHF.R.S32.HI R0, RZ, 0x1f, R11 ;  /* 0x0000001fff007819 */ /* 0x000fe2000001140b */
[----:B------:R-:W3:Y:S01]  /*09a0*/  S2R R22, SR_CTAID.Y ;  /* 0x0000000000167919 */ /* 0x000ee20000002600 */
[-C--:B------:R-:W-:Y:S01]  /*09b0*/  LEA.HI R4, R28, R192.reuse, RZ, 0x3 ;  /* 0x000000c01c047211 */ /* 0x080fe200078f18ff */
[----:B------:R-:W-:Y:S01]  /*09c0*/  BSSY B0, `(.L_x_17) ;  /* 0x000006f000007945 */ /* 0x000fe20003800000 */
[----:B------:R-:W-:Y:S01]  /*09d0*/  ISETP.NE.AND P3, PT, R6, 0x1, PT ;  /* 0x000000010600780c */ /* 0x000fe20003f65270 */
[----:B------:R-:W-:Y:S01]  /*09e0*/  IMAD R0, R0, c[0x0][0x178], RZ ;  /* 0x00005e0000007a24 */ /* 0x000fe200078e02ff */
[----:B------:R-:W-:Y:S02]  /*09f0*/  SHF.R.S32.HI R19, RZ, 0x3, R4 ;  /* 0x00000003ff137819 */ /* 0x000fe40000011404 */
[----:B------:R-:W-:Y:S01]  /*0a00*/  LOP3.LUT R4, R4, 0xfffffff8, RZ, 0xc0, !PT ;  /* 0xfffffff804047812 */ /* 0x000fe200078ec0ff */
[----:B------:R-:W-:Y:S01]  /*0a10*/  IMAD R5, R11, c[0x0][0x17c], R0 ;  /* 0x00005f000b057a24 */ /* 0x000fe200078e0200 */
[----:B------:R-:W-:Y:S01]  /*0a20*/  SHF.R.S32.HI R8, RZ, 0x1f, R10 ;  /* 0x0000001fff087819 */ /* 0x000fe2000001140a */
[----:B------:R-:W-:Y:S01]  /*0a30*/  IMAD.SHL.U32 R0, R19, 0x40, RZ ;  /* 0x0000004013007824 */ /* 0x000fe200078e00ff */
[----:B------:R-:W-:-:S02]  /*0a40*/  IADD3 R40, -R4, R192, RZ ;  /* 0x000000c004287210 */ /* 0x000fc40007ffe1ff */
[----:B------:R-:W-:Y:S02]  /*0a50*/  IADD3 R4, P2, R10, R19, RZ ;  /* 0x000000130a047210 */ /* 0x000fe40007f5e0ff */
[----:B------:R-:W-:Y:S01]  /*0a60*/  LOP3.LUT R0, R0, 0x1c0, RZ, 0xc0, !PT ;  /* 0x000001c000007812 */ /* 0x000fe200078ec0ff */
[----:B------:R-:W-:Y:S01]  /*0a70*/  IMAD.SHL.U32 R6, R40, 0x8, RZ ;  /* 0x0000000828067824 */ /* 0x000fe200078e00ff */
[----:B------:R-:W-:Y:S02]  /*0a80*/  SHF.R.S32.HI R17, RZ, 0x1f, R41 ;  /* 0x0000001fff117819 */ /* 0x000fe40000011429 */
[----:B------:R-:W-:Y:S01]  /*0a90*/  LEA.HI R27, R28, R192, RZ, 0x4 ;  /* 0x000000c01c1b7211 */ /* 0x000fe200078f20ff */
[----:B-1----:R-:W-:Y:S01]  /*0aa0*/  IMAD.WIDE.U32 R2, R11, c[0x0][0x178], RZ ;  /* 0x00005e000b027a25 */ /* 0x002fe200078e00ff */
[----:B------:R-:W-:Y:S02]  /*0ab0*/  LOP3.LUT R7, R0, 0x38, R6, 0xf8, !PT ;  /* 0x0000003800077812 */ /* 0x000fe400078ef806 */
[----:B---3--:R-:W-:-:S02]  /*0ac0*/  SHF.R.S32.HI R16, RZ, 0x1f, R22 ;  /* 0x0000001fff107819 */ /* 0x008fc40000011416 */
[----:B------:R-:W-:Y:S02]  /*0ad0*/  IADD3 R3, R3, R5, RZ ;  /* 0x0000000503037210 */ /* 0x000fe40007ffe0ff */
[----:B------:R-:W-:Y:S01]  /*0ae0*/  SHF.R.U32.HI R5, RZ, 0x3, R0 ;  /* 0x00000003ff057819 */ /* 0x000fe20000011600 */
[----:B------:R-:W-:Y:S01]  /*0af0*/  IMAD R10, R16, c[0x0][0x1b8], RZ ;  /* 0x00006e00100a7a24 */ /* 0x000fe200078e02ff */
[----:B------:R-:W-:Y:S01]  /*0b00*/  LEA.HI.X.SX32 R0, R19, R8, 0x1, P2 ;  /* 0x0000000813007211 */ /* 0x000fe200010f0eff */
[----:B------:R-:W-:Y:S01]  /*0b10*/  IMAD.WIDE.U32 R2, R22, c[0x0][0x1b8], R2 ;  /* 0x00006e0016027a25 */ /* 0x000fe200078e0002 */
[----:B------:R-:W-:Y:S02]  /*0b20*/  LOP3.LUT R20, R7, R5, RZ, 0x3c, !PT ;  /* 0x0000000507147212 */ /* 0x000fe400078e3cff */
[----:B------:R-:W-:Y:S01]  /*0b30*/  SEL R12, R17, RZ, !P1 ;  /* 0x000000ff110c7207 */ /* 0x000fe20004800000 */
[----:B------:R-:W-:Y:S01]  /*0b40*/  IMAD R5, R40, 0x10, R19 ;  /* 0x0000001028057824 */ /* 0x000fe200078e0213 */
[----:B------:R-:W-:Y:S01]  /*0b50*/  SHF.R.S32.HI R7, RZ, 0x1f, R6 ;  /* 0x0000001fff077819 */ /* 0x000fe20000011406 */
[----:B------:R-:W-:-:S02]  /*0b60*/  IMAD R8, R0, c[0x0][0x1e0], RZ ;  /* 0x0000780000087a24 */ /* 0x000fc400078e02ff */
[----:B------:R-:W-:Y:S01]  /*0b70*/  IMAD R10, R22, c[0x0][0x1bc], R10 ;  /* 0x00006f00160a7a24 */ /* 0x000fe200078e020a */
[----:B------:R-:W-:Y:S01]  /*0b80*/  LEA R11, R35, R5, 0x7 ;  /* 0x00000005230b7211 */ /* 0x000fe200078e38ff */
[----:B------:R-:W-:Y:S02]  /*0b90*/  IMAD R0, R0, c[0x0][0x208], RZ ;  /* 0x0000820000007a24 */ /* 0x000fe400078e02ff */
[----:B------:R-:W-:Y:S01]  /*0ba0*/  IMAD.IADD R3, R3, 0x1, R10 ;  /* 0x0000000103037824 */ /* 0x000fe200078e020a */
[----:B------:R-:W-:Y:S01]  /*0bb0*/  SEL R10, R41, RZ, !P1 ;  /* 0x000000ff290a7207 */ /* 0x000fe20004800000 */
[----:B------:R-:W-:-:S04]  /*0bc0*/  @P3 IMAD.HI.U32 R13, R11, c[0x0][0x2c8], RZ ;  /* 0x0000b2000b0d3a27 */ /* 0x000fc800078e00ff */
[----:B------:R-:W-:Y:S01]  /*0bd0*/  IMAD R15, R4, c[0x0][0x20c], R0 ;  /* 0x00008300040f7a24 */ /* 0x000fe200078e0200 */
[----:B------:R-:W-:Y:S01]  /*0be0*/  MOV R0, R11 ;  /* 0x0000000b00007202 */ /* 0x000fe20000000f00 */
[----:B------:R-:W-:Y:S01]  /*0bf0*/  IMAD R12, R12, c[0x0][0x1c0], RZ ;  /* 0x000070000c0c7a24 */ /* 0x000fe200078e02ff */
[----:B------:R-:W-:Y:S01]  /*0c00*/  @P3 SHF.R.U32.HI R0, RZ, c[0x0][0x2cc], R13 ;  /* 0x0000b300ff003a19 */ /* 0x000fe2000001160d */
[----:B------:R-:W-:-:S04]  /*0c10*/  IMAD.WIDE.U32 R2, R10, c[0x0][0x1c0], R2 ;  /* 0x000070000a027a25 */ /* 0x000fc800078e0002 */
[----:B------:R-:W-:Y:S01]  /*0c20*/  IMAD R13, R10, c[0x0][0x1c4], R12 ;  /* 0x000071000a0d7a24 */ /* 0x000fe200078e020c */
[--C-:B------:R-:W-:Y:S01]  /*0c30*/  SHF.R.S32.HI R10, RZ, 0x1f, R0.reuse ;  /* 0x0000001fff0a7819 */ /* 0x100fe20000011400 */
[----:B------:R-:W-:Y:S02]  /*0c40*/  IMAD.MOV R12, RZ, RZ, -R0 ;  /* 0x000000ffff0c7224 */ /* 0x000fe400078e0a00 */
[----:B------:R-:W-:Y:S01]  /*0c50*/  IMAD R14, R4, c[0x0][0x1e4], R8 ;  /* 0x00007900040e7a24 */ /* 0x000fe200078e0208 */
[----:B------:R-:W-:Y:S01]  /*0c60*/  IADD3 R3, R3, R13, RZ ;  /* 0x0000000d03037210 */ /* 0x000fe20007ffe0ff */
[----:B------:R-:W-:Y:S01]  /*0c70*/  IMAD R12, R12, c[0x0][0x2c4], R11 ;  /* 0x0000b1000c0c7a24 */ /* 0x000fe200078e020b */
[----:B------:R-:W-:Y:S01]  /*0c80*/  LOP3.LUT R11, R27, 0xfffffff0, RZ, 0xc0, !PT ;  /* 0xfffffff01b0b7812 */ /* 0x000fe200078ec0ff */
[----:B------:R-:W-:Y:S02]  /*0c90*/  IMAD R10, R10, c[0x0][0x1b0], RZ ;  /* 0x00006c000a0a7a24 */ /* 0x000fe400078e02ff */
[----:B------:R-:W-:Y:S01]  /*0ca0*/  IMAD.WIDE.U32 R8, R4, c[0x0][0x1e0], R6 ;  /* 0x0000780004087a25 */ /* 0x000fe200078e0006 */
[----:B------:R-:W-:-:S03]  /*0cb0*/  SHF.R.S32.HI R13, RZ, 0x1f, R12 ;  /* 0x0000001fff0d7819 */ /* 0x000fc6000001140c */
[----:B------:R-:W-:-:S04]  /*0cc0*/  IMAD.WIDE.U32 R4, R4, c[0x0][0x208], R6 ;  /* 0x0000820004047a25 */ /* 0x000fc800078e0006 */
[C---:B------:R-:W-:Y:S01]  /*0cd0*/  IMAD R10, R0.reuse, c[0x0][0x1b4], R10 ;  /* 0x00006d00000a7a24 */ /* 0x040fe200078e020a */
[----:B------:R-:W-:Y:S01]  /*0ce0*/  IADD3 R5, R5, R15, RZ ;  /* 0x0000000f05057210 */ /* 0x000fe20007ffe0ff */
[----:B------:R-:W-:-:S04]  /*0cf0*/  IMAD.WIDE.U32 R2, R0, c[0x0][0x1b0], R2 ;  /* 0x00006c0000027a25 */ /* 0x000fc800078e0002 */
[----:B------:R-:W-:Y:S01]  /*0d00*/  IMAD.IADD R0, R192, 0x1, -R11 ;  /* 0x00000001c0007824 */ /* 0x000fe200078e0a0b */
[----:B------:R-:W-:Y:S01]  /*0d10*/  IADD3 R3, R3, R10, RZ ;  /* 0x0000000a03037210 */ /* 0x000fe20007ffe0ff */
[----:B------:R-:W-:Y:S02]  /*0d20*/  IMAD.IADD R9, R9, 0x1, R14 ;  /* 0x0000000109097824 */ /* 0x000fe400078e020e */
[C---:B------:R-:W-:Y:S02]  /*0d30*/  IMAD R14, R16.reuse, c[0x0][0x1e8], RZ ;  /* 0x00007a00100e7a24 */ /* 0x040fe400078e02ff */
[----:B------:R-:W-:Y:S01]  /*0d40*/  IMAD R15, R16, c[0x0][0x210], RZ ;  /* 0x00008400100f7a24 */ /* 0x000fe200078e02ff */
[----:B------:R-:W-:Y:S01]  /*0d50*/  SHF.R.S32.HI R16, RZ, 0x1f, R0 ;  /* 0x0000001fff107819 */ /* 0x000fe20000011400 */
[----:B------:R-:W-:-:S03]  /*0d60*/  IMAD.WIDE.U32 R10, R22, c[0x0][0x1e8], R8 ;  /* 0x00007a00160a7a25 */ /* 0x000fc600078e0008 */
[----:B------:R-:W-:Y:S01]  /*0d70*/  LEA.HI R26, R16, R0, RZ, 0x3 ;  /* 0x00000000101a7211 */ /* 0x000fe200078f18ff */
[----:B------:R-:W-:-:S04]  /*0d80*/  IMAD.WIDE.U32 R8, R22, c[0x0][0x210], R4 ;  /* 0x0000840016087a25 */ /* 0x000fc800078e0004 */
[----:B------:R-:W-:Y:S01]  /*0d90*/  IMAD.WIDE.U32 R4, R12, c[0x0][0x1a8], R2 ;  /* 0x00006a000c047a25 */ /* 0x000fe200078e0002 */
[----:B------:R-:W-:-:S03]  /*0da0*/  LOP3.LUT R2, R26, 0xfffffff8, RZ, 0xc0, !PT ;  /* 0xfffffff81a027812 */ /* 0x000fc600078ec0ff */
[----:B------:R-:W-:Y:S01]  /*0db0*/  IMAD R15, R22, c[0x0][0x214], R15 ;  /* 0x00008500160f7a24 */ /* 0x000fe200078e020f */
[----:B------:R-:W-:Y:S01]  /*0dc0*/  IADD3 R25, R0, -R2, RZ ;  /* 0x8000000200197210 */ /* 0x000fe20007ffe0ff */
[----:B------:R-:W-:Y:S02]  /*0dd0*/  IMAD R14, R22, c[0x0][0x1ec], R14 ;  /* 0x00007b00160e7a24 */ /* 0x000fe400078e020e */
[----:B------:R-:W-:Y:S01]  /*0de0*/  IMAD R13, R13, c[0x0][0x1a8], RZ ;  /* 0x00006a000d0d7a24 */ /* 0x000fe200078e02ff */
[----:B------:R-:W-:Y:S01]  /*0df0*/  IADD3 R9, R9, R15, RZ ;  /* 0x0000000f09097210 */ /* 0x000fe20007ffe0ff */
[----:B------:R-:W-:Y:S02]  /*0e00*/  IMAD.IADD R11, R11, 0x1, R14 ;  /* 0x000000010b0b7824 */ /* 0x000fe400078e020e */
[----:B------:R-:W-:-:S04]  /*0e10*/  IMAD R13, R12, c[0x0][0x1ac], R13 ;  /* 0x00006b000c0d7a24 */ /* 0x000fc800078e020d */
[----:B------:R-:W-:Y:S01]  /*0e20*/  IMAD.IADD R12, R5, 0x1, R13 ;  /* 0x00000001050c7824 */ /* 0x000fe200078e020d */
[C---:B------:R-:W-:Y:S01]  /*0e30*/  LEA R13, P1, R4.reuse, c[0x0][0x160], 0x1 ;  /* 0x00005800040d7a11 */ /* 0x040fe200078208ff */
[----:B------:R-:W-:Y:S01]  /*0e40*/  IMAD R5, R21, c[0x0][0x2c4], RZ ;  /* 0x0000b10015057a24 */ /* 0x000fe200078e02ff */
[----:B------:R-:W-:Y:S02]  /*0e50*/  MOV R21, 0x20 ;  /* 0x0000002000157802 */ /* 0x000fe40000000f00 */
[----:B------:R-:W-:Y:S01]  /*0e60*/  LEA.HI.X R12, R4, c[0x0][0x164], R12, 0x1, P1 ;  /* 0x00005900040c7a11 */ /* 0x000fe200008f0c0c */
[----:B------:R1:W3:Y:S01]  /*0e70*/  SHFL.IDX PT, R15, R13, RZ, 0x181f ;  /* 0x00181fff0d0f7589 */ /* 0x0002e200000e0000 */
[----:B------:R-:W-:-:S03]  /*0e80*/  LEA.HI R4, R28, R192, RZ, 0x6 ;  /* 0x000000c01c047211 */ /* 0x000fc600078f30ff */
[----:B------:R1:W4:Y:S02]  /*0e90*/  SHFL.IDX PT, R16, R12, RZ, 0x181f ;  /* 0x00181fff0c107589 */ /* 0x00032400000e0000 */
[----:B------:R-:W-:Y:S01]  /*0ea0*/  IMAD.SHL.U32 R4, R4, 0x8, RZ ;  /* 0x0000000804047824 */ /* 0x000fe200078e00ff */
[--C-:B--2---:R-:W-:Y:S01]  /*0eb0*/  @P4 SHF.R.S32.HI R3, RZ, 0x1f, R18.reuse ;  /* 0x0000001fff034819 */ /* 0x104fe20000011412 */
[----:B------:R-:W-:Y:S01]  /*0ec0*/  @P4 IMAD.MOV.U32 R2, RZ, RZ, R18 ;  /* 0x000000ffff024224 */ /* 0x000fe200078e0012 */
[----:B------:R-:W-:Y:S01]  /*0ed0*/  @!P4 MOV R2, R41 ;  /* 0x000000290002c202 */ /* 0x000fe20000000f00 */
[----:B------:R-:W-:Y:S01]  /*0ee0*/  @!P4 IMAD.MOV.U32 R3, RZ, RZ, R17 ;  /* 0x000000ffff03c224 */ /* 0x000fe200078e0011 */
[----:B------:R-:W-:Y:S01]  /*0ef0*/  LEA R17, R35, R19, 0x7 ;  /* 0x0000001323117211 */ /* 0x000fe200078e38ff */
[----:B------:R-:W-:Y:S01]  /*0f00*/  IMAD.MOV.U32 R18, RZ, RZ, 0x10 ;  /* 0x00000010ff127424 */ /* 0x000fe200078e00ff */
[----:B------:R-:W-:Y:S02]  /*0f10*/  SEL R0, R2, RZ, !P0 ;  /* 0x000000ff02007207 */ /* 0x000fe40004000000 */
[----:B------:R-:W-:-:S02]  /*0f20*/  SEL R2, R3, RZ, !P0 ;  /* 0x000000ff03027207 */ /* 0x000fc40004000000 */
[----:B------:R-:W-:Y:S01]  /*0f30*/  ISETP.GE.AND P3, PT, R17, R5, PT ;  /* 0x000000051100720c */ /* 0x000fe20003f66270 */
[----:B------:R-:W-:Y:S01]  /*0f40*/  IMAD.WIDE.U32 R30, R0, c[0x0][0x1f0], R10 ;  /* 0x00007c00001e7a25 */ /* 0x000fe200078e000a */
[----:B------:R-:W-:-:S03]  /*0f50*/  ISETP.GE.AND P0, PT, R6, c[0x0][0x198], PT ;  /* 0x0000660006007a0c */ /* 0x000fc60003f06270 */
[C---:B------:R-:W-:Y:S01]  /*0f60*/  IMAD R3, R2.reuse, c[0x0][0x1f0], RZ ;  /* 0x00007c0002037a24 */ /* 0x040fe200078e02ff */
[----:B------:R1:W-:Y:S01]  /*0f70*/  STL.64 [R1+0x38], R30 ;  /* 0x0000381e01007387 */ /* 0x0003e20000100a00 */
[----:B------:R-:W-:Y:S01]  /*0f80*/  IMAD R2, R2, c[0x0][0x218], RZ ;  /* 0x0000860002027a24 */ /* 0x000fe200078e02ff */
[----:B------:R-:W-:Y:S01]  /*0f90*/  R2P PR, R25, 0x6 ;  /* 0x0000000619007804 */ /* 0x000fe20000000000 */
[C---:B------:R-:W-:Y:S02]  /*0fa0*/  IMAD R14, R0.reuse, c[0x0][0x1f4], R3 ;  /* 0x00007d00000e7a24 */ /* 0x040fe400078e0203 */
[C---:B------:R-:W-:Y:S02]  /*0fb0*/  IMAD R2, R0.reuse, c[0x0][0x21c], R2 ;  /* 0x0000870000027a24 */ /* 0x040fe400078e0202 */
[----:B------:R-:W-:Y:S01]  /*0fc0*/  IMAD.WIDE.U32 R32, R0, c[0x0][0x218], R8 ;  /* 0x0000860000207a25 */ /* 0x000fe200078e0008 */
[----:B------:R-:W-:Y:S02]  /*0fd0*/  IADD3 R37, R31, R14, RZ ;  /* 0x0000000e1f257210 */ /* 0x000fe40007ffe0ff */
[----:B------:R-:W-:Y:S01]  /*0fe0*/  LOP3.LUT R0, R20, 0xfffffe00, R4, 0xf8, !PT ;  /* 0xfffffe0014007812 */ /* 0x000fe200078ef804 */
[----:B------:R-:W-:Y:S01]  /*0ff0*/  IMAD.IADD R23, R33, 0x1, R2 ;  /* 0x0000000121177824 */ /* 0x000fe200078e0202 */
[----:B------:R1:W-:Y:S01]  /*1000*/  STL.64 [R1+0x10], R32 ;  /* 0x0000102001007387 */ /* 0x0003e20000100a00 */
[----:B------:R-:W-:-:S02]  /*1010*/  SEL R3, R18, 0xfffffff0, !P1 ;  /* 0xfffffff012037807 */ /* 0x000fc40004800000 */
[----:B------:R-:W-:Y:S01]  /*1020*/  SEL R4, R21, 0xffffffe0, !P2 ;  /* 0xffffffe015047807 */ /* 0x000fe20005000000 */
[----:B------:R1:W-:Y:S04]  /*1030*/  STL [R1+0x4], R23 ;  /* 0x0000041701007387 */ /* 0x0003e80000100800 */
[----:B------:R1:W-:Y:S01]  /*1040*/  STL [R1+0x34], R37 ;  /* 0x0000342501007387 */ /* 0x0003e20000100800 */
[----:B------:R-:W-:Y:S05]  /*1050*/  @P3 BRA `(.L_x_18) ;  /* 0x0000005000003947 */ /* 0x000fea0003800000 */
[----:B---34-:R-:W-:Y:S01]  /*1060*/  LEA R8, P1, R6, R15, 0x1 ;  /* 0x0000000f06087211 */ /* 0x018fe200078208ff */
[----:B------:R-:W-:-:S03]  /*1070*/  IMAD.SHL.U32 R2, R0, 0x2, RZ ;  /* 0x0000000200027824 */ /* 0x000fc600078e00ff */
[----:B------:R-:W-:-:S05]  /*1080*/  LEA.HI.X R9, R6, R16, R7, 0x1, P1 ;  /* 0x0000001006097211 */ /* 0x000fca00008f0c07 */
[----:B------:R-:W-:Y:S01]  /*1090*/  @!PT LDS RZ, [RZ] ;  /* 0x00000000fffff984 */ /* 0x000fe20000000800 */
[----:B------:R2:W-:Y:S04]  /*10a0*/  LDGSTS.E.BYPASS.LTC128B.128 [R2+0x7100], [R8.64], !P0 ;  /* 0x0710000008027fae */ /* 0x0005e8000c101d48 */
.L_x_18:
[----:B---34-:R-:W-:Y:S05]  /*10b0*/  BSYNC B0 ;  /* 0x0000000000007941 */ /* 0x018fea0003800000 */
.L_x_17:
[----:B--2---:R-:W-:Y:S01]  /*10c0*/  IADD3 R9, R17, 0x10, RZ ;  /* 0x0000001011097810 */ /* 0x004fe20007ffe0ff */
[----:B------:R2:W3:Y:S01]  /*10d0*/  SHFL.IDX PT, R2, R12, 0x1, 0x181f ;  /* 0x00381f000c027f89 */ /* 0x0004e200000e0000 */
[----:B------:R-:W-:Y:S02]  /*10e0*/  BSSY B0, `(.L_x_19) ;  /* 0x0000009000007945 */ /* 0x000fe40003800000 */
[----:B------:R-:W-:Y:S01]  /*10f0*/  ISETP.GE.AND P1, PT, R9, R5, PT ;  /* 0x000000050900720c */ /* 0x000fe20003f26270 */
[----:B------:R2:W4:-:S12]  /*1100*/  SHFL.IDX PT, R8, R13, 0x1, 0x181f ;  /* 0x00381f000d087f89 */ /* 0x00051800000e0000 */
[----:B------:R-:W-:Y:S05]  /*1110*/  @P1 BRA `(.L_x_20) ;  /* 0x0000005000001947 */ /* 0x000fea0003800000 */
[----:B----4-:R-:W-:-:S04]  /*1120*/  LEA R8, P1, R6, R8, 0x1 ;  /* 0x0000000806087211 */ /* 0x010fc800078208ff */
[----:B---3--:R-:W-:Y:S01]  /*1130*/  LEA.HI.X R9, R6, R2, R7, 0x1, P1 ;  /* 0x0000000206097211 */ /* 0x008fe200008f0c07 */
[----:B------:R-:W-:-:S05]  /*1140*/  IMAD.SHL.U32 R2, R0, 0x2, RZ ;  /* 0x0000000200027824 */ /* 0x000fca00078e00ff */
[----:B------:R-:W-:Y:S01]  /*1150*/  @!PT LDS RZ, [RZ] ;  /* 0x00000000fffff984 */ /* 0x000fe20000000800 */
[----:B------:R3:W-:Y:S03]  /*1160*/  LDGSTS.E.BYPASS.LTC128B.128 [R2+0x7900], [R8.64], !P0 ;  /* 0x0790000008027fae */ /* 0x0007e6000c101d48 */
.L_x_20:
[----:B------:R-:W-:Y:S05]  /*1170*/  BSYNC B0 ;  /* 0x0000000000007941 */ /* 0x000fea0003800000 */
.L_x_19:
[----:B---3--:R-:W-:Y:S01]  /*1180*/  IADD3 R9, R17, 0x20, RZ ;  /* 0x0000002011097810 */ /* 0x008fe20007ffe0ff */
[----:B------:R3:W1:Y:S01]  /*1190*/  SHFL.IDX PT, R2, R12, 0x2, 0x181f ;  /* 0x00581f000c027f89 */ /* 0x00066200000e0000 */
[----:B------:R-:W-:Y:S02]  /*11a0*/  BSSY B0, `(.L_x_21) ;  /* 0x0000009000007945 */ /* 0x000fe40003800000 */
[----:B------:R-:W-:Y:S01]  /*11b0*/  ISETP.GE.AND P1, PT, R9, R5, PT ;  /* 0x000000050900720c */ /* 0x000fe20003f26270 */
[----:B----4-:R3:W4:-:S12]  /*11c0*/  SHFL.IDX PT, R8, R13, 0x2, 0x181f ;  /* 0x00581f000d087f89 */ /* 0x01071800000e0000 */
[----:B------:R-:W-:Y:S05]  /*11d0*/  @P1 BRA `(.L_x_22) ;  /* 0x0000005000001947 */ /* 0x000fea0003800000 */
[----:B----4-:R-:W-:-:S04]  /*11e0*/  LEA R8, P1, R6, R8, 0x1 ;  /* 0x0000000806087211 */ /* 0x010fc800078208ff */
[----:B-1----:R-:W-:Y:S01]  /*11f0*/  LEA.HI.X R9, R6, R2, R7, 0x1, P1 ;  /* 0x0000000206097211 */ /* 0x002fe200008f0c07 */
[----:B------:R-:W-:-:S05]  /*1200*/  IMAD.SHL.U32 R2, R0, 0x2, RZ ;  /* 0x0000000200027824 */ /* 0x000fca00078e00ff */
[----:B------:R-:W-:Y:S01]  /*1210*/  @!PT LDS RZ, [RZ] ;  /* 0x00000000fffff984 */ /* 0x000fe20000000800 */
[----:B------:R1:W-:Y:S03]  /*1220*/  LDGSTS.E.BYPASS.LTC128B.128 [R2+0x8100], [R8.64], !P0 ;  /* 0x0810000008027fae */ /* 0x0003e6000c101d48 */
.L_x_22:
[----:B------:R-:W-:Y:S05]  /*1230*/  BSYNC B0 ;  /* 0x0000000000007941 */ /* 0x000fea0003800000 */
.L_x_21:
[----:B-1----:R-:W-:Y:S01]  /*1240*/  IADD3 R9, R17, 0x30, RZ ;  /* 0x0000003011097810 */ /* 0x002fe20007ffe0ff */
[----:B------:R1:W2:Y:S01]  /*1250*/  SHFL.IDX PT, R2, R12, 0x3, 0x181f ;  /* 0x00781f000c027f89 */ /* 0x0002a200000e0000 */
[----:B------:R-:W-:Y:S02]  /*1260*/  BSSY B0, `(.L_x_23) ;  /* 0x0000009000007945 */ /* 0x000fe40003800000 */
[----:B------:R-:W-:Y:S01]  /*1270*/  ISETP.GE.AND P1, PT, R9, R5, PT ;  /* 0x000000050900720c */ /* 0x000fe20003f26270 */
[----:B----4-:R1:W4:-:S12]  /*1280*/  SHFL.IDX PT, R8, R13, 0x3, 0x181f ;  /* 0x00781f000d087f89 */ /* 0x01031800000e0000 */
[----:B------:R-:W-:Y:S05]  /*1290*/  @P1 BRA `(.L_x_24) ;  /* 0x0000005000001947 */ /* 0x000fea0003800000 */
[----:B----4-:R-:W-:-:S04]  /*12a0*/  LEA R8, P1, R6, R8, 0x1 ;  /* 0x0000000806087211 */ /* 0x010fc800078208ff */
[----:B--2---:R-:W-:Y:S01]  /*12b0*/  LEA.HI.X R9, R6, R2, R7, 0x1, P1 ;  /* 0x0000000206097211 */ /* 0x004fe200008f0c07 */
[----:B------:R-:W-:-:S05]  /*12c0*/  IMAD.SHL.U32 R2, R0, 0x2, RZ ;  /* 0x0000000200027824 */ /* 0x000fca00078e00ff */
[----:B------:R-:W-:Y:S01]  /*12d0*/  @!PT LDS RZ, [RZ] ;  /* 0x00000000fffff984 */ /* 0x000fe20000000800 */
[----:B------:R2:W-:Y:S03]  /*12e0*/  LDGSTS.E.BYPASS.LTC128B.128 [R2+0x8900], [R8.64], !P0 ;  /* 0x0890000008027fae */ /* 0x0005e6000c101d48 */
.L_x_24:
[----:B------:R-:W-:Y:S05]  /*12f0*/  BSYNC B0 ;  /* 0x0000000000007941 */ /* 0x000fea0003800000 */
.L_x_23:
[----:B--2---:R-:W-:Y:S01]  /*1300*/  IADD3 R9, R17, 0x40, RZ ;  /* 0x0000004011097810 */ /* 0x004fe20007ffe0ff */
        /* <DEDUP_REMOVED lines=10> */
.L_x_26:
[----:B------:R-:W-:Y:S05]  /*13b0*/  BSYNC B0 ;  /* 0x0000000000007941 */ /* 0x000fea0003800000 */
.L_x_25:
        /* <DEDUP_REMOVED lines=11> */
.L_x_28:
[----:B------:R-:W-:Y:S05]  /*1470*/  BSYNC B0 ;  /* 0x0000000000007941 */ /* 0x000fea0003800000 */
.L_x_27:
        /* <DEDUP_REMOVED lines=11> */
.L_x_30:
[----:B------:R-:W-:Y:S05]  /*1530*/  BSYNC B0 ;  /* 0x0000000000007941 */ /* 0x000fea0003800000 */
.L_x_29:
[----:B-1--4-:R-:W1:Y:S01]  /*1540*/  SHFL.IDX PT, R8, R13, 0x7, 0x181f ;  /* 0x00f81f000d087f89 */ /* 0x012e6200000e0000 */
[----:B------:R-:W-:Y:S01]  /*1550*/  IADD3 R9, R17, 0x70, RZ ;  /* 0x0000007011097810 */ /* 0x000fe20007ffe0ff */
[----:B------:R-:W-:Y:S01]  /*1560*/  ULDC.64 UR4, c[0x0][0x208] ;  /* 0x0000820000047ab9 */ /* 0x000fe20000000a00 */
[----:B------:R-:W-:Y:S01]  /*1570*/  SHF.L.U32 R241, R0, 0x1, RZ ;  /* 0x0000000100f17819 */ /* 0x000fe200000006ff */
[----:B------:R-:W4:Y:S01]  /*1580*/  SHFL.IDX PT, R2, R12, 0x7, 0x181f ;  /* 0x00f81f000c027f89 */ /* 0x000f2200000e0000 */
[----:B------:R-:W-:Y:S01]  /*1590*/  ISETP.GE.AND P1, PT, R9, R5, PT ;  /* 0x000000050900720c */ /* 0x000fe20003f26270 */
[----:B------:R-:W-:Y:S01]  /*15a0*/  USHF.L.U32 UR7, UR4, 0x5, URZ ;  /* 0x0000000504077899 */ /* 0x000fe2000800063f */
[----:B------:R-:W-:Y:S01]  /*15b0*/  MOV R5, 0x70 ;  /* 0x0000007000057802 */ /* 0x000fe20000000f00 */
[----:B------:R-:W-:Y:S01]  /*15c0*/  UMOV UR6, 0x5 ;  /* 0x0000000500067882 */ /* 0x000fe20000000000 */
[C---:B------:R-:W-:Y:S01]  /*15d0*/  IADD3 R17, R195.reuse, -0x1, RZ ;  /* 0xffffffffc3117810 */ /* 0x040fe20007ffe0ff */
[----:B------:R-:W-:Y:S01]  /*15e0*/  USHF.L.U64.HI UR5, UR4, UR6, UR5 ;  /* 0x0000000604057299 */ /* 0x000fe20008010205 */
[----:B------:R-:W-:Y:S01]  /*15f0*/  MOV R198, R36 ;  /* 0x0000002400c67202 */ /* 0x000fe20000000f00 */
[----:B------:R-:W-:Y:S01]  /*1600*/  IMAD R156, R195, -0x70, R5 ;  /* 0xffffff90c39c7824 */ /* 0x000fe200078e0205 */
[----:B------:R-:W-:Y:S01]  /*1610*/  MOV R199, R37 ;  /* 0x0000002500c77202 */ /* 0x000fe20000000f00 */
[C---:B------:R-:W-:Y:S01]  /*1620*/  IMAD R10, R5.reuse, c[0x0][0x1e4], RZ ;  /* 0x00007900050a7a24 */ /* 0x040fe200078e02ff */
[----:B------:R-:W-:Y:S01]  /*1630*/  SHF.R.S32.HI R24, RZ, 0x1f, R17 ;  /* 0x0000001fff187819 */ /* 0x000fe20000011411 */
[----:B------:R-:W-:Y:S01]  /*1640*/  IMAD.WIDE.U32 R196, R5, c[0x0][0x1e0], RZ ;  /* 0x0000780005c47a25 */ /* 0x000fe200078e00ff */
[----:B------:R-:W-:-:S02]  /*1650*/  IADD3 R18, R156, R112, -R19 ;  /* 0x000000709c127210 */ /* 0x000fc40007ffe813 */
[----:B------:R-:W-:Y:S02]  /*1660*/  MOV R198, R30 ;  /* 0x0000001e00c67202 */ /* 0x000fe40000000f00 */
[----:B------:R-:W-:Y:S02]  /*1670*/  IADD3 R191, R197, R10, RZ ;  /* 0x0000000ac5bf7210 */ /* 0x000fe40007ffe0ff */
[----:B------:R-:W-:Y:S01]  /*1680*/  ISETP.GE.AND P5, PT, R18, 0x1, PT ;  /* 0x000000011200780c */ /* 0x000fe20003fa6270 */
[----:B------:R-:W-:Y:S01]  /*1690*/  STL.64 [R1+0x30], R198 ;  /* 0x000030c601007387 */ /* 0x000fe20000100a00 */
[----:B-1----:R-:W-:Y:S01]  /*16a0*/  @!P1 LEA R8, P2, R6, R8, 0x1 ;  /* 0x0000000806089211 */ /* 0x002fe200078408ff */
[----:B------:R-:W-:Y:S01]  /*16b0*/  IMAD R0, R191, R17, RZ ;  /* 0x00000011bf007224 */ /* 0x000fe200078e02ff */
[----:B------:R-:W-:Y:S02]  /*16c0*/  ISETP.GE.AND P3, PT, R18, 0x21, PT ;  /* 0x000000211200780c */ /* 0x000fe40003f66270 */
[----:B----4-:R-:W-:Y:S01]  /*16d0*/  @!P1 LEA.HI.X R9, R6, R2, R7, 0x1, P2 ;  /* 0x0000000206099211 */ /* 0x010fe200010f0c07 */
[----:B------:R-:W-:Y:S01]  /*16e0*/  IMAD R0, R24, R196, R0 ;  /* 0x000000c418007224 */ /* 0x000fe200078e0200 */
[----:B------:R-:W-:-:S02]  /*16f0*/  ISETP.GE.AND P2, PT, R6, c[0x0][0x1d4], PT ;  /* 0x0000750006007a0c */ /* 0x000fc40003f46270 */
[----:B------:R-:W-:Y:S01]  /*1700*/  MOV R193, c[0x0][0x1e0] ;  /* 0x0000780000c17a02 */ /* 0x000fe20000000f00 */
[----:B------:R-:W-:Y:S01]  /*1710*/  @!PT LDS RZ, [RZ] ;  /* 0x00000000fffff984 */ /* 0x000fe20000000800 */
[----:B------:R1:W-:Y:S01]  /*1720*/  @!P1 LDGSTS.E.BYPASS.LTC128B.128 [R241+0xa900], [R8.64], !P0 ;  /* 0x0a90000008f19fae */ /* 0x0003e2000c101d48 */
[C---:B------:R-:W-:Y:S02]  /*1730*/  ISETP.GE.AND P0, PT, R18.reuse, 0x11, PT ;  /* 0x000000111200780c */ /* 0x040fe40003f06270 */
[----:B------:R-:W-:Y:S01]  /*1740*/  ISETP.GE.AND P6, PT, R18, 0x31, PT ;  /* 0x000000311200780c */ /* 0x000fe20003fc6270 */
[----:B------:R-:W0:Y:S01]  /*1750*/  LDGDEPBAR ;  /* 0x00000000000079af */ /* 0x000e220000000000 */
[----:B--23--:R-:W-:Y:S01]  /*1760*/  IMAD.WIDE.U32 R12, R193, 0x20, RZ ;  /* 0x00000020c10c7825 */ /* 0x00cfe200078e00ff */
[----:B------:R-:W-:Y:S02]  /*1770*/  MOV R194, c[0x0][0x1e4] ;  /* 0x0000790000c27a02 */ /* 0x000fe40000000f00 */
[----:B------:R-:W-:Y:S02]  /*1780*/  MOV R30, R22 ;  /* 0x00000016001e7202 */ /* 0x000fe40000000f00 */
[----:B------:R-:W-:-:S02]  /*1790*/  SHF.L.U32 R7, R194, 0x5, RZ ;  /* 0x00000005c2077819 */ /* 0x000fc400000006ff */
[----:B------:R-:W-:Y:S02]  /*17a0*/  MOV R31, R23 ;  /* 0x00000017001f7202 */ /* 0x000fe40000000f00 */
[----:B------:R-:W-:Y:S02]  /*17b0*/  SHF.R.S32.HI R15, RZ, 0x4, R27 ;  /* 0x00000004ff0f7819 */ /* 0x000fe4000001141b */
[----:B------:R-:W-:Y:S02]  /*17c0*/  SHF.L.U32 R19, R19, 0x3, RZ ;  /* 0x0000000313137819 */ /* 0x000fe400000006ff */
[----:B------:R-:W-:Y:S02]  /*17d0*/  LEA.HI R14, R27, R15, RZ, 0x1 ;  /* 0x0000000f1b0e7211 */ /* 0x000fe400078f08ff */
[----:B------:R-:W-:Y:S02]  /*17e0*/  MOV R30, R32 ;  /* 0x00000020001e7202 */ /* 0x000fe40000000f00 */
[----:B------:R-:W-:-:S03]  /*17f0*/  LEA.HI R190, R28, R192, RZ, 0x5 ;  /* 0x000000c01cbe7211 */ /* 0x000fc600078f28ff */
[----:B------:R-:W-:Y:S01]  /*1800*/  STL.64 [R1], R30 ;  /* 0x0000001e01007387 */ /* 0x000fe20000100a00 */
[----:B-1----:R-:W-:-:S03]  /*1810*/  IMAD.WIDE.U32 R8, R17, R196, R198 ;  /* 0x000000c411087225 */ /* 0x002fc600078e00c6 */
[----:B------:R-:W-:Y:S02]  /*1820*/  BAR.SYNC.DEFER_BLOCKING 0x0 ;  /* 0x0000000000007b1d */ /* 0x000fe40000010000 */
[C---:B------:R-:W-:Y:S02]  /*1830*/  @P5 LEA R10, P1, R8.reuse, c[0x0][0x1c8], 0x1 ;  /* 0x00007200080a5a11 */ /* 0x040fe400078208ff */
[----:B------:R-:W-:Y:S02]  /*1840*/  IADD3 R9, R9, R0, RZ ;  /* 0x0000000009097210 */ /* 0x000fe40007ffe0ff */
[----:B------:R-:W-:Y:S02]  /*1850*/  @P0 LEA R0, P4, R193, R8, 0x4 ;  /* 0x00000008c1000211 */ /* 0x000fe400078820ff */
[C---:B------:R-:W-:Y:S02]  /*1860*/  @P5 LEA.HI.X R11, R8.reuse, c[0x0][0x1cc], R9, 0x1, P1 ;  /* 0x00007300080b5a11 */ /* 0x040fe400008f0c09 */
[----:B------:R-:W-:-:S02]  /*1870*/  @P3 IADD3 R2, P1, R8, R12, RZ ;  /* 0x0000000c08023210 */ /* 0x000fc40007f3e0ff */
[----:B------:R-:W-:Y:S02]  /*1880*/  @P0 LEA.HI.X R5, R193, R9, R194, 0x4, P4 ;  /* 0x00000009c1050211 */ /* 0x000fe400020f24c2 */
[C---:B------:R-:W-:Y:S02]  /*1890*/  @P0 LEA R12, P4, R0.reuse, c[0x0][0x1c8], 0x1 ;  /* 0x00007200000c0a11 */ /* 0x040fe400078808ff */
[----:B------:R-:W-:Y:S02]  /*18a0*/  @P3 IADD3.X R7, R9, R13, R7, P1, !PT ;  /* 0x0000000d09073210 */ /* 0x000fe40000ffe407 */
[----:B------:R-:W-:Y:S01]  /*18b0*/  @P0 LEA.HI.X R13, R0, c[0x0][0x1cc], R5, 0x1, P4 ;  /* 0x00007300000d0a11 */ /* 0x000fe200020f0c05 */
[----:B------:R-:W-:Y:S01]  /*18c0*/  @P6 IMAD R0, R194, 0x30, RZ ;  /* 0x00000030c2006824 */ /* 0x000fe200078e02ff */
[C---:B------:R-:W-:Y:S01]  /*18d0*/  ISETP.GE.AND P4, PT, R18.reuse, 0x51, PT ;  /* 0x000000511200780c */ /* 0x040fe20003f86270 */
[----:B------:R-:W-:Y:S01]  /*18e0*/  @!PT LDS RZ, [RZ] ;  /* 0x00000000fffff984 */ /* 0x000fe20000000800 */
[----:B------:R-:W-:Y:S01]  /*18f0*/  @!PT LDS RZ, [RZ] ;  /* 0x00000000fffff984 */ /* 0x000fe20000000800 */
[----:B------:R-:W-:Y:S01]  /*1900*/  @!PT LDS RZ, [RZ] ;  /* 0x00000000fffff984 */ /* 0x000fe20000000800 */
[----:B------:R1:W-:Y:S01]  /*1910*/  @P5 LDGSTS.E.BYPASS.LTC128B.128 [R241+0x3900], [R10.64], !P2 ;  /* 0x039000000af15fae */ /* 0x0003e2000d101d48 */
[----:B------:R-:W-:-:S03]  /*1920*/  ISETP.GE.AND P5, PT, R18, 0x41, PT ;  /* 0x000000411200780c */ /* 0x000fc60003fa6270 */
[----:B------:R2:W-:Y:S01]  /*1930*/  @P0 LDGSTS.E.BYPASS.LTC128B.128 [R241+0x4100], [R12.64], !P2 ;  /* 0x041000000cf10fae */ /* 0x0005e2000d101d48 */
[----:B-1----:R-:W-:Y:S01]  /*1940*/  @P6 IMAD.WIDE.U32 R10, R193, 0x30, R8 ;  /* 0x00000030c10a6825 */ /* 0x002fe200078e0008 */
[----:B--2---:R-:W-:-:S04]  /*1950*/  @P3 LEA R12, P1, R2, c[0x0][0x1c8], 0x1 ;  /* 0x00007200020c3a11 */ /* 0x004fc800078208ff */
[----:B------:R-:W-:Y:S02]  /*1960*/  @P6 IADD3 R0, R11, R0, RZ ;  /* 0x000000000b006210 */ /* 0x000fe40007ffe0ff */
[----:B------:R-:W-:Y:S02]  /*1970*/  @P6 LEA R22, P0, R10, c[0x0][0x1c8], 0x1 ;  /* 0x000072000a166a11 */ /* 0x000fe400078008ff */
[----:B------:R-:W-:Y:S01]  /*1980*/  @P3 LEA.HI.X R13, R2, c[0x0][0x1cc], R7, 0x1, P1 ;  /* 0x00007300020d3a11 */ /* 0x000fe200008f0c07 */
[----:B------:R-:W-:Y:S01]  /*1990*/  @P4 IMAD R7, R194, 0x50, RZ ;  /* 0x00000050c2074824 */ /* 0x000fe200078e02ff */
[----:B------:R-:W-:Y:S02]  /*19a0*/  @P6 LEA.HI.X R23, R10, c[0x0][0x1cc], R0, 0x1, P0 ;  /* 0x000073000a176a11 */ /* 0x000fe400000f0c00 */
[----:B------:R-:W-:Y:S01]  /*19b0*/  @P5 LEA R0, P0, R193, R8, 0x6 ;  /* 0x00000008c1005211 */ /* 0x000fe200078030ff */
[----:B------:R1:W-:Y:S01]  /*19c0*/  @P3 LDGSTS.E.BYPASS.LTC128B.128 [R241+0x4900], [R12.64], !P2 ;  /* 0x049000000cf13fae */ /* 0x0003e2000d101d48 */
[----:B------:R-:W-:-:S02]  /*19d0*/  SHF.L.U32 R2, R40, 0x6, RZ ;  /* 0x0000000628027819 */ /* 0x000fc400000006ff */
[----:B------:R-:W-:Y:S01]  /*19e0*/  @P4 MOV R10, R8 ;  /* 0x00000008000a4202 */ /* 0x000fe20000000f00 */
[----:B------:R2:W-:Y:S01]  /*19f0*/  @P6 LDGSTS.E.BYPASS.LTC128B.128 [R241+0x5100], [R22.64], !P2 ;  /* 0x0510000016f16fae */ /* 0x0005e2000d101d48 */
[-C--:B------:R-:W-:Y:S02]  /*1a00*/  @P4 MOV R11, R9.reuse ;  /* 0x00000009000b4202 */ /* 0x080fe40000000f00 */
[C---:B------:R-:W-:Y:S02]  /*1a10*/  @P5 LEA.HI.X R5, R193.reuse, R9, R194, 0x6, P0 ;  /* 0x00000009c1055211 */ /* 0x040fe400000f34c2 */
[----:B------:R-:W-:Y:S01]  /*1a20*/  ISETP.GE.AND P1, PT, R18, 0x61, PT ;  /* 0x000000611200780c */ /* 0x000fe20003f26270 */
[----:B------:R-:W-:Y:S01]  /*1a30*/  @P4 IMAD.WIDE.U32 R10, R193, 0x50, R10 ;  /* 0x00000050c10a4825 */ /* 0x000fe200078e000a */
[----:B------:R-:W-:Y:S02]  /*1a40*/  @P5 LEA R20, P0, R0, c[0x0][0x1c8], 0x1 ;  /* 0x0000720000145a11 */ /* 0x000fe400078008ff */
[----:B------:R-:W-:-:S02]  /*1a50*/  LOP3.LUT R2, R2, 0x1c0, RZ, 0xc0, !PT ;  /* 0x000001c002027812 */ /* 0x000fc400078ec0ff */
[----:B------:R-:W-:Y:S02]  /*1a60*/  @P5 LEA.HI.X R21, R0, c[0x0][0x1cc], R5, 0x1, P0 ;  /* 0x0000730000155a11 */ /* 0x000fe400000f0c05 */
[----:B------:R-:W-:Y:S02]  /*1a70*/  LOP3.LUT R0, R2, 0x8, R19, 0xf8, !PT ;  /* 0x0000000802007812 */ /* 0x000fe400078ef813 */
[----:B------:R-:W-:Y:S01]  /*1a80*/  SHF.R.U32.HI R2, RZ, 0x3, R2 ;  /* 0x00000003ff027819 */ /* 0x000fe20000011602 */
[----:B------:R2:W-:Y:S01]  /*1a90*/  @P5 LDGSTS.E.BYPASS.LTC128B.128 [R241+0x5900], [R20.64], !P2 ;  /* 0x0590000014f15fae */ /* 0x0005e2000d101d48 */
[----:B------:R-:W-:Y:S01]  /*1aa0*/  LOP3.LUT R5, R14, 0xfffffffe, RZ, 0xc0, !PT ;  /* 0xfffffffe0e057812 */ /* 0x000fe200078ec0ff */
[----:B------:R-:W-:Y:S01]  /*1ab0*/  @P1 IMAD.WIDE.U32 R8, R193, 0x60, R8 ;  /* 0x00000060c1081825 */ /* 0x000fe200078e0008 */
[----:B------:R-:W-:Y:S02]  /*1ac0*/  @P4 IADD3 R7, R11, R7, RZ ;  /* 0x000000070b074210 */ /* 0x000fe40007ffe0ff */
[----:B------:R-:W-:-:S02]  /*1ad0*/  @P4 LEA R14, P0, R10, c[0x0][0x1c8], 0x1 ;  /* 0x000072000a0e4a11 */ /* 0x000fc400078008ff */
[----:B------:R-:W-:Y:S01]  /*1ae0*/  LOP3.LUT R16, R0, R2, RZ, 0x3c, !PT ;  /* 0x0000000200107212 */ /* 0x000fe200078e3cff */
[----:B-1----:R-:W-:Y:S01]  /*1af0*/  IMAD R13, R24, c[0x0][0x208], RZ ;  /* 0x00008200180d7a24 */ /* 0x002fe200078e02ff */
[----:B------:R-:W-:Y:S02]  /*1b00*/  IADD3 R5, R15, -R5, RZ ;  /* 0x800000050f057210 */ /* 0x000fe40007ffe0ff */
[----:B------:R-:W-:Y:S01]  /*1b10*/  SHF.L.U32 R0, R25, 0x6, RZ ;  /* 0x0000000619007819 */ /* 0x000fe200000006ff */
[C---:B------:R-:W-:Y:S01]  /*1b20*/  IMAD R13, R17.reuse, c[0x0][0x20c], R13 ;  /* 0x00008300110d7a24 */ /* 0x040fe200078e020d */
[----:B------:R-:W-:Y:S01]  /*1b30*/  @P4 LEA.HI.X R15, R10, c[0x0][0x1cc], R7, 0x1, P0 ;  /* 0x000073000a0f4a11 */ /* 0x000fe200000f0c07 */
[----:B------:R-:W-:Y:S01]  /*1b40*/  @P1 IMAD R7, R194, 0x60, RZ ;  /* 0x00000060c2071824 */ /* 0x000fe200078e02ff */
[----:B------:R-:W-:Y:S01]  /*1b50*/  LOP3.LUT R2, R0, 0x1c0, RZ, 0xc0, !PT ;  /* 0x000001c000027812 */ /* 0x000fe200078ec0ff */
[----:B------:R-:W-:Y:S01]  /*1b60*/  IMAD.WIDE.U32 R10, R17, c[0x0][0x208], RZ ;  /* 0x00008200110a7a25 */ /* 0x000fe200078e00ff */
[C---:B------:R-:W-:Y:S01]  /*1b70*/  LEA R0, R5.reuse, R16, 0x9 ;  /* 0x0000001005007211 */ /* 0x040fe200078e48ff */
[----:B------:R1:W-:Y:S01]  /*1b80*/  @P4 LDGSTS.E.BYPASS.LTC128B.128 [R241+0x6100], [R14.64], !P2 ;  /* 0x061000000ef14fae */ /* 0x0003e2000d101d48 */
[----:B------:R-:W-:-:S02]  /*1b90*/  SHF.L.U32 R16, R5, 0x3, RZ ;  /* 0x0000000305107819 */ /* 0x000fc400000006ff */
[----:B------:R-:W-:Y:S02]  /*1ba0*/  @P1 IADD3 R5, R9, R7, RZ ;  /* 0x0000000709051210 */ /* 0x000fe40007ffe0ff */
[----:B------:R-:W-:Y:S02]  /*1bb0*/  @P1 LEA R12, P0, R8, c[0x0][0x1c8], 0x1 ;  /* 0x00007200080c1a11 */ /* 0x000fe400078008ff */
[----:B------:R-:W-:Y:S01]  /*1bc0*/  IADD3 R7, R11, R13, RZ ;  /* 0x0000000d0b077210 */ /* 0x000fe20007ffe0ff */
[----:B------:R-:W-:Y:S01]  /*1bd0*/  IMAD.WIDE.U32 R10, R10, 0x70, R30 ;  /* 0x000000700a0a7825 */ /* 0x000fe200078e001e */
[----:B------:R-:W-:Y:S02]  /*1be0*/  @P1 LEA.HI.X R13, R8, c[0x0][0x1cc], R5, 0x1, P0 ;  /* 0x00007300080d1a11 */ /* 0x000fe400000f0c05 */
[----:B------:R-:W-:Y:S02]  /*1bf0*/  LOP3.LUT P3, RZ, R40, 0x2, RZ, 0xc0, !PT ;  /* 0x0000000228ff7812 */ /* 0x000fe4000786c0ff */
[----:B------:R-:W-:Y:S01]  /*1c00*/  SHF.L.U32 R119, R0, 0x1, RZ ;  /* 0x0000000100777819 */ /* 0x000fe200000006ff */
[----:B------:R3:W-:Y:S01]  /*1c10*/  @P1 LDGSTS.E.BYPASS.LTC128B.128 [R241+0x6900], [R12.64], !P2 ;  /* 0x069000000cf11fae */ /* 0x0007e2000d101d48 */
[----:B------:R-:W-:Y:S01]  /*1c20*/  IMAD R0, R7, 0x70, RZ ;  /* 0x0000007007007824 */ /* 0x000fe200078e02ff */
[----:B------:R-:W-:-:S02]  /*1c30*/  LOP3.LUT R8, R2, 0x8, R16, 0xf8, !PT ;  /* 0x0000000802087812 */ /* 0x000fc400078ef810 */
[----:B------:R-:W0:Y:S01]  /*1c40*/  LDGDEPBAR ;  /* 0x00000000000079af */ /* 0x000e220000000000 */
[----:B------:R-:W-:Y:S02]  /*1c50*/  IADD3 R5, R119, 0x3900, RZ ;  /* 0x0000390077057810 */ /* 0x000fe40007ffe0ff */
[----:B------:R-:W-:Y:S02]  /*1c60*/  SHF.R.U32.HI R2, RZ, 0x3, R2 ;  /* 0x00000003ff027819 */ /* 0x000fe40000011602 */
[----:B------:R-:W-:Y:S02]  /*1c70*/  LEA R16, P0, R10, c[0x0][0x1f8], 0x1 ;  /* 0x00007e000a107a11 */ /* 0x000fe400078008ff */
[----:B------:R-:W-:Y:S02]  /*1c80*/  IADD3 R0, R11, R0, RZ ;  /* 0x000000000b007210 */ /* 0x000fe40007ffe0ff */
[----:B------:R-:W-:Y:S02]  /*1c90*/  IADD3 R234, R119, 0x3920, RZ ;  /* 0x0000392077ea7810 */ /* 0x000fe40007ffe0ff */
[----:B------:R-:W-:-:S02]  /*1ca0*/  @P3 IADD3 R234, R5, -0x20, RZ ;  /* 0xffffffe005ea3810 */ /* 0x000fc40007ffe0ff */
[----:B------:R-:W-:Y:S02]  /*1cb0*/  LOP3.LUT R5, R8, R2, RZ, 0x3c, !PT ;  /* 0x0000000208057212 */ /* 0x000fe400078e3cff */
[----:B------:R-:W-:Y:S02]  /*1cc0*/  LEA.HI.X R17, R10, c[0x0][0x1fc], R0, 0x1, P0 ;  /* 0x00007f000a117a11 */ /* 0x000fe400000f0c00 */
[----:B------:R-:W-:Y:S02]  /*1cd0*/  SHF.L.U32 R2, R26, 0x6, RZ ;  /* 0x000000061a027819 */ /* 0x000fe400000006ff */
[----:B------:R-:W-:Y:S02]  /*1ce0*/  SHF.L.U32 R0, R190, 0x5, RZ ;  /* 0x00000005be007819 */ /* 0x000fe400000006ff */
[----:B------:R-:W-:Y:S02]  /*1cf0*/  LOP3.LUT R2, R2, 0xfffffe00, RZ, 0xc0, !PT ;  /* 0xfffffe0002027812 */ /* 0x000fe400078ec0ff */
[----:B------:R-:W-:Y:S01]  /*1d00*/  LOP3.LUT R0, R0, 0x7ffffc00, RZ, 0xc0, !PT ;  /* 0x7ffffc0000007812 */ /* 0x000fe200078ec0ff */
[----:B------:R-:W-:-:S04]  /*1d10*/  DEPBAR.LE SB0, 0x1 ;  /* 0x000080400000791a */ /* 0x000fc80000000000 */
[----:B------:R-:W-:-:S04]  /*1d20*/  DEPBAR.LE SB0, 0x0 ;  /* 0x000080000000791a */ /* 0x000fc80000000000 */
[----:B------:R-:W-:Y:S01]  /*1d30*/  BAR.SYNC.DEFER_BLOCKING 0x0 ;  /* 0x0000000000007b1d */ /* 0x000fe20000010000 */
[----:B------:R-:W-:Y:S02]  /*1d40*/  IADD3 R0, R5, R2, R0 ;  /* 0x0000000205007210 */ /* 0x000fe40007ffe000 */
[----:B------:R-:W-:Y:S02]  /*1d50*/  ISETP.GE.AND P3, PT, R6, c[0x0][0x1d4], PT ;  /* 0x0000750006007a0c */ /* 0x000fe40003f66270 */
[----:B------:R-:W-:Y:S02]  /*1d60*/  SHF.L.U32 R230, R0, 0x1, RZ ;  /* 0x0000000100e67819 */ /* 0x000fe400000006ff */
[----:B------:R-:W-:Y:S02]  /*1d70*/  ISETP.LT.OR P6, PT, R18, 0x1, P3 ;  /* 0x000000011200780c */ /* 0x000fe40001fc1670 */
[----:B---3--:R-:W-:Y:S02]  /*1d80*/  IADD3 R12, P1, R16, UR7, RZ ;  /* 0x00000007100c7c10 */ /* 0x008fe4000ff3e0ff */
[----:B------:R-:W-:-:S02]  /*1d90*/  LEA R233, R3, R230, 0x1 ;  /* 0x000000e603e97211 */ /* 0x000fc400078e08ff */
[----:B------:R-:W-:Y:S02]  /*1da0*/  ISETP.LT.OR P5, PT, R18, 0x11, P3 ;  /* 0x000000111200780c */ /* 0x000fe40001fa1670 */
[----:B------:R-:W-:Y:S02]  /*1db0*/  IADD3 R10, P4, R12, UR7, RZ ;  /* 0x000000070c0a7c10 */ /* 0x000fe4000ff9e0ff */
[----:B------:R-:W-:Y:S02]  /*1dc0*/  ISETP.LT.OR P0, PT, R18, 0x21, P3 ;  /* 0x000000211200780c */ /* 0x000fe40001f01670 */
[----:B------:R-:W-:Y:S02]  /*1dd0*/  IADD3.X R13, R17, UR5, RZ, P1, !PT ;  /* 0x00000005110d7c10 */ /* 0x000fe40008ffe4ff */
[----:B------:R-:W-:Y:S02]  /*1de0*/  IADD3 R8, P1, R10, UR7, RZ ;  /* 0x000000070a087c10 */ /* 0x000fe4000ff3e0ff */
[----:B------:R-:W-:Y:S01]  /*1df0*/  IADD3.X R11, R13, UR5, RZ, P4, !PT ;  /* 0x000000050d0b7c10 */ /* 0x000fe2000a7fe4ff */
[----:B------:R-:W-:Y:S01]  /*1e00*/  LDSM.16.M88.4 R36, [R230+0x7100] ;  /* 0x00710000e624783b */ /* 0x000fe20000000200 */
[----:B------:R-:W-:-:S02]  /*1e10*/  IADD3 R6, P4, R8, UR7, RZ ;  /* 0x0000000708067c10 */ /* 0x000fc4000ff9e0ff */
[----:B------:R-:W-:Y:S01]  /*1e20*/  IADD3.X R9, R11, UR5, RZ, P1, !PT ;  /* 0x000000050b097c10 */ /* 0x000fe20008ffe4ff */
[----:B------:R-:W3:Y:S01]  /*1e30*/  LDSM.16.M88.4 R48, [R119+0x3900] ;  /* 0x003900007730783b */ /* 0x000ee20000000200 */
[----:B------:R-:W-:Y:S02]  /*1e40*/  LOP3.LUT P1, RZ, R40, 0x4, RZ, 0xc0, !PT ;  /* 0x0000000428ff7812 */ /* 0x000fe4000782c0ff */
[----:B------:R-:W-:Y:S01]  /*1e50*/  IADD3.X R7, R9, UR5, RZ, P4, !PT ;  /* 0x0000000509077c10 */ /* 0x000fe2000a7fe4ff */
[----:B------:R-:W4:Y:S01]  /*1e60*/  LDSM.16.M88.4 R32, [R230+0x9100] ;  /* 0x00910000e620783b */ /* 0x000f220000000200 */
[----:B------:R-:W-:Y:S02]  /*1e70*/  ISETP.LT.OR P4, PT, R18, 0x51, P3 ;  /* 0x000000511200780c */ /* 0x000fe40001f81670 */
[----:B------:R-:W-:Y:S01]  /*1e80*/  MOV R0, 0x40 ;  /* 0x0000004000007802 */ /* 0x000fe20000000f00 */
[----:B------:R-:W-:Y:S01]  /*1e90*/  LDSM.16.M88.4 R80, [R119+0x4100] ;  /* 0x004100007750783b */ /* 0x000fe20000000200 */
[----:B------:R-:W-:-:S02]  /*1ea0*/  LEA R231, R4, R230, 0x1 ;  /* 0x000000e604e77211 */ /* 0x000fc400078e08ff */
[----:B------:R-:W-:Y:S01]  /*1eb0*/  SEL R0, R0, 0xffffffc0, !P1 ;  /* 0xffffffc000007807 */ /* 0x000fe20004800000 */
[----:B------:R-:W-:Y:S01]  /*1ec0*/  LDSM.16.M88.4 R88, [R119+0x4900] ;  /* 0x004900007758783b */ /* 0x000fe20000000200 */
[----:B------:R-:W-:Y:S02]  /*1ed0*/  LEA R232, R3, R231, 0x1 ;  /* 0x000000e703e87211 */ /* 0x000fe400078e08ff */
[----:B------:R-:W-:Y:S01]  /*1ee0*/  IADD3 R229, R119, R0, RZ ;  /* 0x0000000077e57210 */ /* 0x000fe20007ffe0ff */
[----:B------:R-:W-:Y:S01]  /*1ef0*/  LDSM.16.M88.4 R96, [R119+0x5100] ;  /* 0x005100007760783b */ /* 0x000fe20000000200 */
[----:B------:R-:W-:Y:S02]  /*1f00*/  IADD3 R228, R0, R234, RZ ;  /* 0x000000ea00e47210 */ /* 0x000fe40007ffe0ff */
[C---:B------:R-:W-:Y:S01]  /*1f10*/  IADD3 R240, R234.reuse, 0x800, RZ ;  /* 0x00000800eaf07810 */ /* 0x040fe20007ffe0ff */
[----:B------:R-:W-:Y:S01]  /*1f20*/  LDSM.16.M88.4 R104, [R119+0x5900] ;  /* 0x005900007768783b */ /* 0x000fe20000000200 */
[----:B------:R-:W-:-:S02]  /*1f30*/  IADD3 R239, R234, 0x1000, RZ ;  /* 0x00001000eaef7810 */ /* 0x000fc40007ffe0ff */
[C---:B------:R-:W-:Y:S01]  /*1f40*/  IADD3 R238, R234.reuse, 0x1800, RZ ;  /* 0x00001800eaee7810 */ /* 0x040fe20007ffe0ff */
[----:B------:R-:W-:Y:S01]  /*1f50*/  LDSM.16.M88.4 R120, [R119+0x6100] ;  /* 0x006100007778783b */ /* 0x000fe20000000200 */
[C---:B------:R-:W-:Y:S02]  /*1f60*/  IADD3 R237, R234.reuse, 0x2000, RZ ;  /* 0x00002000eaed7810 */ /* 0x040fe40007ffe0ff */
[C---:B------:R-:W-:Y:S01]  /*1f70*/  IADD3 R236, R234.reuse, 0x2800, RZ ;  /* 0x00002800eaec7810 */ /* 0x040fe20007ffe0ff */
[----:B------:R-:W-:Y:S01]  /*1f80*/  LDSM.16.M88.4 R128, [R119+0x6900] ;  /* 0x006900007780783b */ /* 0x000fe20000000200 */
[----:B------:R-:W-:-:S03]  /*1f90*/  IADD3 R235, R234, 0x3000, RZ ;  /* 0x00003000eaeb7810 */ /* 0x000fc60007ffe0ff */
[----:B------:R-:W-:Y:S04]  /*1fa0*/  LDSM.16.M88.4 R28, [R233+0x7100] ;  /* 0x00710000e91c783b */ /* 0x000fe80000000200 */
[----:B------:R-:W-:Y:S04]  /*1fb0*/  LDSM.16.M88.4 R24, [R233+0x9100] ;  /* 0x00910000e918783b */ /* 0x000fe80000000200 */
[----:B------:R-:W5:Y:S01]  /*1fc0*/  LDSM.16.M88.4 R52, [R234] ;  /* 0x00000000ea34783b */ /* 0x000f620000000200 */
[----:B---3--:R-:W-:Y:S03]  /*1fd0*/  HMMA.16816.F32.BF16 R68, R36, R50, RZ ;  /* 0x000000322444723c */ /* 0x008fe600000418ff */
[----:B------:R-:W-:Y:S04]  /*1fe0*/  LDSM.16.M88.4 R84, [R234+0x800] ;  /* 0x00080000ea54783b */ /* 0x000fe80000000200 */
[----:B------:R-:W-:Y:S01]  /*1ff0*/  LDSM.16.M88.4 R92, [R234+0x1000] ;  /* 0x00100000ea5c783b */ /* 0x000fe20000000200 */
[----:B----4-:R-:W-:Y:S03]  /*2000*/  HMMA.16816.F32.BF16 R56, R32, R48, RZ ;  /* 0x000000302038723c */ /* 0x010fe600000418ff */
[----:B------:R-:W-:Y:S04]  /*2010*/  LDSM.16.M88.4 R100, [R234+0x1800] ;  /* 0x00180000ea64783b */ /* 0x000fe80000000200 */
[----:B------:R-:W-:Y:S04]  /*2020*/  LDSM.16.M88.4 R108, [R234+0x2000] ;  /* 0x00200000ea6c783b */ /* 0x000fe80000000200 */
[----:B------:R-:W-:Y:S04]  /*2030*/  LDSM.16.M88.4 R124, [R234+0x2800] ;  /* 0x00280000ea7c783b */ /* 0x000fe80000000200 */
[----:B------:R-:W-:Y:S04]  /*2040*/  LDSM.16.M88.4 R132, [R234+0x3000] ;  /* 0x00300000ea84783b */ /* 0x000fe80000000200 */
[----:B------:R-:W-:Y:S01]  /*2050*/  @!PT LDS RZ, [RZ] ;  /* 0x00000000fffff984 */ /* 0x000fe20000000800 */
[----:B------:R-:W-:Y:S01]  /*2060*/  @!PT LDS RZ, [RZ] ;  /* 0x00000000fffff984 */ /* 0x000fe20000000800 */
[----:B------:R-:W-:Y:S01]  /*2070*/  @!PT LDS RZ, [RZ] ;  /* 0x00000000fffff984 */ /* 0x000fe20000000800 */
[----:B------:R3:W-:Y:S01]  /*2080*/  LDGSTS.E.BYPASS.LTC128B.128 [R241+0x100], [R16.64], !P6 ;  /* 0x0010000010f17fae */ /* 0x0007e2000f101d48 */
[----:B------:R-:W-:-:S03]  /*2090*/  ISETP.LT.OR P6, PT, R18, 0x31, P3 ;  /* 0x000000311200780c */ /* 0x000fc60001fc1670 */
[----:B------:R1:W-:Y:S01]  /*20a0*/  LDGSTS.E.BYPASS.LTC128B.128 [R241+0x900], [R12.64], !P5 ;  /* 0x009000000cf17fae */ /* 0x0003e2000e901d48 */
[C---:B------:R-:W-:Y:S02]  /*20b0*/  ISETP.LT.OR P5, PT, R18.reuse, 0x41, P3 ;  /* 0x000000411200780c */ /* 0x040fe40001fa1670 */
[----:B------:R-:W-:Y:S01]  /*20c0*/  ISETP.LT.OR P3, PT, R18, 0x61, P3 ;  /* 0x000000611200780c */ /* 0x000fe20001f61670 */
[----:B------:R4:W-:Y:S01]  /*20d0*/  LDGSTS.E.BYPASS.LTC128B.128 [R241+0x1100], [R10.64], !P0 ;  /* 0x011000000af17fae */ /* 0x0009e2000c101d48 */
[----:B-----5:R-:W-:Y:S05]  /*20e0*/  HMMA.16816.F32.BF16 R56, R24, R52, R56 ;  /* 0x000000341838723c */ /* 0x020fea0000041838 */
[----:B------:R5:W-:Y:S04]  /*20f0*/  LDGSTS.E.BYPASS.LTC128B.128 [R241+0x1900], [R8.64], !P6 ;  /* 0x0190000008f17fae */ /* 0x000be8000f101d48 */
[----:B------:R2:W-:Y:S01]  /*2100*/  LDGSTS.E.BYPASS.LTC128B.128 [R241+0x2100], [R6.64], !P5 ;  /* 0x0210000006f17fae */ /* 0x0005e2000e901d48 */
[----:B-1----:R-:W-:Y:S01]  /*2110*/  HMMA.16816.F32.BF16 R12, R36, R48, RZ ;  /* 0x00000030240c723c */ /* 0x002fe200000418ff */
[----:B----4-:R-:W-:-:S04]  /*2120*/  IADD3 R10, P0, R6, UR7, RZ ;  /* 0x00000007060a7c10 */ /* 0x010fc8000ff1e0ff */
[----:B------:R-:W-:Y:S02]  /*2130*/  IADD3.X R11, R7, UR5, RZ, P0, !PT ;  /* 0x00000005070b7c10 */ /* 0x000fe400087fe4ff */
[----:B-----5:R-:W-:Y:S02]  /*2140*/  IADD3 R8, P1, R10, UR7, RZ ;  /* 0x000000070a087c10 */ /* 0x020fe4000ff3e0ff */
[----:B------:R-:W-:Y:S01]  /*2150*/  ISETP.GE.AND P0, PT, R112, 0x71, PT ;  /* 0x000000717000780c */ /* 0x000fe20003f06270 */
[----:B------:R1:W-:Y:S01]  /*2160*/  LDGSTS.E.BYPASS.LTC128B.128 [R241+0x2900], [R10.64], !P4 ;  /* 0x029000000af17fae */ /* 0x0003e2000e101d48 */
[----:B------:R-:W-:-:S05]  /*2170*/  IADD3.X R9, R11, UR5, RZ, P1, !PT ;  /* 0x000000050b097c10 */ /* 0x000fca0008ffe4ff */
[----:B------:R1:W-:Y:S04]  /*2180*/  LDGSTS.E.BYPASS.LTC128B.128 [R241+0x3100], [R8.64], !P3 ;  /* 0x0310000008f17fae */ /* 0x0003e8000d901d48 */
[----:B------:R-:W-:Y:S04]  /*2190*/  LDSM.16.M88.4 R40, [R229+0x3900] ;  /* 0x00390000e528783b */ /* 0x000fe80000000200 */
[----:B------:R-:W-:Y:S01]  /*21a0*/  HMMA.16816.F32.BF16 R60, R28, R52, R12 ;  /* 0x000000341c3c723c */ /* 0x000fe2000004180c */
[----:B--2---:R-:W2:Y:S04]  /*21b0*/  LDSM.16.M88.4 R20, [R231+0x7100] ;  /* 0x00710000e714783b */ /* 0x004ea80000000200 */
[----:B---3--:R-:W3:Y:S04]  /*21c0*/  LDSM.16.M88.4 R16, [R231+0x9100] ;  /* 0x00910000e710783b */ /* 0x008ee80000000200 */
[----:B------:R-:W-:Y:S04]  /*21d0*/  LDSM.16.M88.4 R44, [R228] ;  /* 0x00000000e42c783b */ /* 0x000fe80000000200 */
[----:B------:R-:W4:Y:S04]  /*21e0*/  LDSM.16.M88.4 R12, [R232+0x7100] ;  /* 0x00710000e80c783b */ /* 0x000f280000000200 */
[----:B------:R-:W0:Y:S04]  /*21f0*/  LDGDEPBAR ;  /* 0x00000000000079af */ /* 0x000e280000000000 */
[----:B-1----:R-:W1:Y:S03]  /*2200*/  LDSM.16.M88.4 R8, [R232+0x9100] ;  /* 0x00910000e808783b */ /* 0x002e660000000200 */
[----:B--2---:R-:W-:Y:S08]  /*2210*/  HMMA.16816.F32.BF16 R64, R20, R40, R60 ;  /* 0x000000281440723c */ /* 0x004ff0000004183c */
[----:B------:R-:W-:Y:S08]  /*2220*/  HMMA.16816.F32.BF16 R60, R32, R50, RZ ;  /* 0x00000032203c723c */ /* 0x000ff000000418ff */
[----:B---3--:R-:W-:Y:S08]  /*2230*/  HMMA.16816.F32.BF16 R48, R16, R40, R56 ;  /* 0x000000281030723c */ /* 0x008ff00000041838 */
[----:B------:R-:W-:Y:S08]  /*2240*/  HMMA.16816.F32.BF16 R56, R28, R54, R68 ;  /* 0x000000361c38723c */ /* 0x000ff00000041844 */
[----:B----4-:R-:W-:Y:S08]  /*2250*/  HMMA.16816.F32.BF16 R68, R12, R44, R64 ;  /* 0x0000002c0c44723c */ /* 0x010ff00000041840 */
[----:B------:R-:W-:Y:S08]  /*2260*/  HMMA.16816.F32.BF16 R64, R24, R54, R60 ;  /* 0x000000361840723c */ /* 0x000ff0000004183c */
[----:B------:R-:W-:Y:S08]  /*2270*/  HMMA.16816.F32.BF16 R60, R36, R80, RZ ;  /* 0x00000050243c723c */ /* 0x000ff000000418ff */
[----:B-1----:R-:W-:Y:S01]  /*2280*/  HMMA.16816.F32.BF16 R76, R8, R44, R48 ;  /* 0x0000002c084c723c */ /* 0x002fe20000041830 */
        /* <DEDUP_REMOVED lines=9> */
[----:B------:R-:W5:Y:S01]  /*2320*/  LDSM.16.M88.4 R40, [R228+0x800] ;  /* 0x00080000e428783b */ /* 0x000f620000000200 */
[----:B--2---:R-:W-:-:S04]  /*2330*/  FMUL.FTZ R0, R70, c[0x0][0x320] ;  /* 0x0000c80046007a20 */ /* 0x004fc80000410000 */
[----:B------:R2:W2:Y:S10]  /*2340*/  MUFU.TANH R187, R0 ;  /* 0x0000000000bb7308 */ /* 0x0004b40000002400 */
[----:B-1----:R-:W-:Y:S08]  /*2350*/  HMMA.16816.F32.BF16 R60, R20, R48, R60 ;  /* 0x00000030143c723c */ /* 0x002ff0000004183c */
[----:B------:R-:W-:Y:S01]  /*2360*/  HMMA.16816.F32.BF16 R72, R8, R46, R64 ;  /* 0x0000002e0848723c */ /* 0x000fe20000041840 */
[----:B--2---:R-:W-:-:S07]  /*2370*/  FMUL.FTZ R0, R71, c[0x0][0x320] ;  /* 0x0000c80047007a20 */ /* 0x004fce0000410000 */
[----:B------:R-:W-:Y:S01]  /*2380*/  HMMA.16816.F32.BF16 R68, R12, R46, R52 ;  /* 0x0000002e0c44723c */ /* 0x000fe20000041834 */
[----:B------:R1:W2:Y:S07]  /*2390*/  MUFU.TANH R186, R0 ;  /* 0x0000000000ba7308 */ /* 0x0002ae0000002400 */
[----:B------:R-:W-:Y:S08]  /*23a0*/  HMMA.16816.F32.BF16 R52, R24, R84, R56 ;  /* 0x000000541834723c */ /* 0x000ff00000041838 */
[----:B------:R-:W-:Y:S01]  /*23b0*/  HMMA.16816.F32.BF16 R56, R36, R82, RZ ;  /* 0x000000522438723c */ /* 0x000fe200000418ff */
[----:B-1----:R-:W-:-:S04]  /*23c0*/  FMUL.FTZ R0, R76, c[0x0][0x320] ;  /* 0x0000c8004c007a20 */ /* 0x002fc80000410000 */
[----:B------:R1:W1:Y:S03]  /*23d0*/  MUFU.TANH R185, R0 ;  /* 0x0000000000b97308 */ /* 0x0002660000002400 */
[----:B------:R-:W-:Y:S08]  /*23e0*/  HMMA.16816.F32.BF16 R64, R32, R82, RZ ;  /* 0x000000522040723c */ /* 0x000ff000000418ff */
[----:B------:R-:W-:Y:S01]  /*23f0*/  HMMA.16816.F32.BF16 R44, R16, R48, R52 ;  /* 0x00000030102c723c */ /* 0x000fe20000041834 */
[----:B-1----:R-:W-:-:S07]  /*2400*/  FMUL.FTZ R0, R77, c[0x0][0x320] ;  /* 0x0000c8004d007a20 */ /* 0x002fce0000410000 */
[-C--:B------:R-:W-:Y:S01]  /*2410*/  HMMA.16816.F32.BF16 R52, R28, R86.reuse, R56 ;  /* 0x000000561c34723c */ /* 0x080fe20000041838 */
[----:B------:R1:W1:Y:S07]  /*2420*/  MUFU.TANH R184, R0 ;  /* 0x0000000000b87308 */ /* 0x00026e0000002400 */
[----:B------:R-:W-:Y:S08]  /*2430*/  HMMA.16816.F32.BF16 R64, R24, R86, R64 ;  /* 0x000000561840723c */ /* 0x000ff00000041840 */
[----:B------:R-:W-:Y:S01]  /*2440*/  HMMA.16816.F32.BF16 R56, R32, R88, RZ ;  /* 0x000000582038723c */ /* 0x000fe200000418ff */
[----:B-1----:R-:W-:-:S04]  /*2450*/  FMUL.FTZ R0, R78, c[0x0][0x320] ;  /* 0x0000c8004e007a20 */ /* 0x002fc80000410000 */
[----:B------:R1:W1:Y:S03]  /*2460*/  MUFU.TANH R180, R0 ;  /* 0x0000000000b47308 */ /* 0x0002660000002400 */
[-C--:B------:R-:W-:Y:S08]  /*2470*/  HMMA.16816.F32.BF16 R52, R20, R50.reuse, R52 ;  /* 0x000000321434723c */ /* 0x080ff00000041834 */
        /* <DEDUP_REMOVED lines=288> */
[C---:B------:R-:W-:Y:S07]  /*3680*/  HMMA.16816.F32.BF16 R40, R12.reuse, R48, R40 ;  /* 0x000000300c28723c */ /* 0x040fee0000041828 */
[----:B------:R-:W1:Y:S01]  /*3690*/  MUFU.TANH R56, R71 ;  /* 0x0000004700387308 */ /* 0x000e620000002400 */
[-C--:B------:R-:W-:Y:S07]  /*36a0*/  HMMA.16816.F32.BF16 R12, R12, R50.reuse, R20 ;  /* 0x000000320c0c723c */ /* 0x080fee0000041814 */
[----:B------:R5:W1:Y:S01]  /*36b0*/  MUFU.TANH R52, R0 ;  /* 0x0000000000347308 */ /* 0x000a620000002400 */
[----:B------:R-:W-:Y:S01]  /*36c0*/  HMMA.16816.F32.BF16 R8, R8, R50, R16 ;  /* 0x000000320808723c */ /* 0x000fe20000041810 */
[----:B------:R-:W-:-:S02]  /*36d0*/  FMUL.FTZ R24, R24, c[0x0][0x320] ;  /* 0x0000c80018187a20 */ /* 0x000fc40000410000 */
[----:B------:R-:W-:Y:S02]  /*36e0*/  FMUL.FTZ R25, R25, c[0x0][0x320] ;  /* 0x0000c80019197a20 */ /* 0x000fe40000410000 */
[----:B------:R-:W-:Y:S02]  /*36f0*/  FMUL.FTZ R26, R26, c[0x0][0x320] ;  /* 0x0000c8001a1a7a20 */ /* 0x000fe40000410000 */
[----:B------:R-:W1:Y:S01]  /*3700*/  MUFU.TANH R34, R24 ;  /* 0x0000001800227308 */ /* 0x000e620000002400 */
[----:B------:R-:W-:Y:S02]  /*3710*/  FMUL.FTZ R27, R27, c[0x0][0x320] ;  /* 0x0000c8001b1b7a20 */ /* 0x000fe40000410000 */
[----:B------:R-:W-:Y:S02]  /*3720*/  FMUL.FTZ R40, R40, c[0x0][0x320] ;  /* 0x0000c80028287a20 */ /* 0x000fe40000410000 */
[----:B------:R-:W-:Y:S02]  /*3730*/  FMUL.FTZ R41, R41, c[0x0][0x320] ;  /* 0x0000c80029297a20 */ /* 0x000fe40000410000 */
[----:B------:R-:W-:Y:S01]  /*3740*/  FMUL.FTZ R42, R42, c[0x0][0x320] ;  /* 0x0000c8002a2a7a20 */ /* 0x000fe20000410000 */
[----:B------:R-:W1:Y:S01]  /*3750*/  MUFU.TANH R35, R25 ;  /* 0x0000001900237308 */ /* 0x000e620000002400 */
[----:B-----5:R-:W-:-:S02]  /*3760*/  FMUL.FTZ R0, R43, c[0x0][0x320] ;  /* 0x0000c8002b007a20 */ /* 0x020fc40000410000 */
[----:B------:R-:W-:Y:S02]  /*3770*/  FMUL.FTZ R12, R12, c[0x0][0x320] ;  /* 0x0000c8000c0c7a20 */ /* 0x000fe40000410000 */
[----:B------:R-:W-:Y:S02]  /*3780*/  FMUL.FTZ R13, R13, c[0x0][0x320] ;  /* 0x0000c8000d0d7a20 */ /* 0x000fe40000410000 */
[----:B------:R-:W-:Y:S01]  /*3790*/  FMUL.FTZ R14, R14, c[0x0][0x320] ;  /* 0x0000c8000e0e7a20 */ /* 0x000fe20000410000 */
[----:B------:R-:W1:Y:S01]  /*37a0*/  MUFU.TANH R37, R26 ;  /* 0x0000001a00257308 */ /* 0x000e620000002400 */
[----:B------:R-:W-:Y:S02]  /*37b0*/  FMUL.FTZ R15, R15, c[0x0][0x320] ;  /* 0x0000c8000f0f7a20 */ /* 0x000fe40000410000 */
[----:B------:R-:W-:Y:S02]  /*37c0*/  FMUL.FTZ R8, R8, c[0x0][0x320] ;  /* 0x0000c80008087a20 */ /* 0x000fe40000410000 */
[----:B------:R-:W-:-:S02]  /*37d0*/  FMUL.FTZ R9, R9, c[0x0][0x320] ;  /* 0x0000c80009097a20 */ /* 0x000fc40000410000 */
[----:B------:R-:W-:Y:S01]  /*37e0*/  FMUL.FTZ R10, R10, c[0x0][0x320] ;  /* 0x0000c8000a0a7a20 */ /* 0x000fe20000410000 */
[----:B------:R-:W1:Y:S01]  /*37f0*/  MUFU.TANH R36, R27 ;  /* 0x0000001b00247308 */ /* 0x000e620000002400 */
[----:B------:R-:W-:-:S07]  /*3800*/  FMUL.FTZ R11, R11, c[0x0][0x320] ;  /* 0x0000c8000b0b7a20 */ /* 0x000fce0000410000 */
[----:B------:R-:W1:Y:S08]  /*3810*/  MUFU.TANH R33, R40 ;  /* 0x0000002800217308 */ /* 0x000e700000002400 */
        /* <DEDUP_REMOVED lines=10> */
[----:B------:R5:W1:Y:S02]  /*38c0*/  MUFU.TANH R48, R0 ;  /* 0x0000000000307308 */ /* 0x000a640000002400 */
[----:B-----5:R-:W-:Y:S01]  /*38d0*/  LOP3.LUT R0, R5, R2, RZ, 0xfc, !PT ;  /* 0x0000000205007212 */ /* 0x020fe200078efcff */
        /* <DEDUP_REMOVED lines=12> */
[----:B------:R-:W-:Y:S02]  /*39a0*/  LEA.HI.X R7, R8, c[0x0][0x1cc], R2, 0x1, P1 ;  /* 0x0000730008077a11 */ /* 0x000fe400008f0c02 */
[----:B------:R-:W-:-:S03]  /*39b0*/  IADD3 R12, P1, R14, R18, RZ ;  /* 0x000000120e0c7210 */ /* 0x000fc60007f3e0ff */
[----:B------:R-:W-:Y:S01]  /*39c0*/  IMAD.X R15, R5, 0x1, R7, P3 ;  /* 0x00000001050f7824 */ /* 0x000fe200018e0607 */
[-C--:B------:R-:W-:Y:S01]  /*39d0*/  IADD3 R10, P3, R12, R18.reuse, RZ ;  /* 0x000000120c0a7210 */ /* 0x080fe20007f7e0ff */
[----:B------:R-:W-:Y:S01]  /*39e0*/  @!PT LDS RZ, [RZ] ;  /* 0x00000000fffff984 */ /* 0x000fe20000000800 */
[----:B------:R-:W-:Y:S01]  /*39f0*/  @!PT LDS RZ, [RZ] ;  /* 0x00000000fffff984 */ /* 0x000fe20000000800 */
[----:B------:R-:W-:Y:S01]  /*3a00*/  @!PT LDS RZ, [RZ] ;  /* 0x00000000fffff984 */ /* 0x000fe20000000800 */
[----:B------:R1:W-:Y:S02]  /*3a10*/  LDGSTS.E.BYPASS.LTC128B.128 [R241+0x3900], [R6.64], !P2 ;  /* 0x0390000006f17fae */ /* 0x0003e4000d101d48 */
[--C-:B------:R-:W-:Y:S01]  /*3a20*/  IMAD.X R13, R15, 0x1, R5.reuse, P1 ;  /* 0x000000010f0d7824 */ /* 0x100fe200008e0605 */
[----:B------:R-:W-:Y:S01]  /*3a30*/  IADD3 R8, P1, R10, R18, RZ ;  /* 0x000000120a087210 */ /* 0x000fe20007f3e0ff */
[----:B------:R2:W-:Y:S02]  /*3a40*/  LDGSTS.E.BYPASS.LTC128B.128 [R241+0x4100], [R14.64], !P2 ;  /* 0x041000000ef17fae */ /* 0x0005e4000d101d48 */
[--C-:B------:R-:W-:Y:S02]  /*3a50*/  IMAD.X R11, R13, 0x1, R5.reuse, P3 ;  /* 0x000000010d0b7824 */ /* 0x100fe400018e0605 */
[----:B------:R3:W-:Y:S02]  /*3a60*/  LDGSTS.E.BYPASS.LTC128B.128 [R241+0x4900], [R12.64], !P2 ;  /* 0x049000000cf17fae */ /* 0x0007e4000d101d48 */
[----:B------:R-:W-:-:S02]  /*3a70*/  IMAD.X R9, R11, 0x1, R5, P1 ;  /* 0x000000010b097824 */ /* 0x000fc400008e0605 */
[----:B------:R3:W-:Y:S04]  /*3a80*/  LDGSTS.E.BYPASS.LTC128B.128 [R241+0x5100], [R10.64], !P2 ;  /* 0x051000000af17fae */ /* 0x0007e8000d101d48 */
[----:B------:R3:W-:Y:S01]  /*3a90*/  LDGSTS.E.BYPASS.LTC128B.128 [R241+0x5900], [R8.64], !P2 ;  /* 0x0590000008f17fae */ /* 0x0007e2000d101d48 */
[----:B-1----:R-:W-:-:S04]  /*3aa0*/  IADD3 R6, P3, R8, R18, RZ ;  /* 0x0000001208067210 */ /* 0x002fc80007f7e0ff */
[----:B--2---:R-:W-:Y:S01]  /*3ab0*/  IADD3 R14, P1, R6, R18, RZ ;  /* 0x00000012060e7210 */ /* 0x004fe20007f3e0ff */
[----:B------:R-:W-:-:S04]  /*3ac0*/  IMAD.X R7, R9, 0x1, R5, P3 ;  /* 0x0000000109077824 */ /* 0x000fc800018e0605 */
[----:B------:R-:W-:Y:S01]  /*3ad0*/  IMAD.X R15, R7, 0x1, R5, P1 ;  /* 0x00000001070f7824 */ /* 0x000fe200008e0605 */
[----:B------:R3:W-:Y:S04]  /*3ae0*/  LDGSTS.E.BYPASS.LTC128B.128 [R241+0x6100], [R6.64], !P2 ;  /* 0x0610000006f17fae */ /* 0x0007e8000d101d48 */
[----:B------:R3:W-:Y:S03]  /*3af0*/  LDGSTS.E.BYPASS.LTC128B.128 [R241+0x6900], [R14.64], !P2 ;  /* 0x069000000ef17fae */ /* 0x0007e6000d101d48 */
.L_x_31:
[----:B-1234-:R-:W-:Y:S01]  /*3b00*/  LOP3.LUT R2, R190, 0xffffffe0, RZ, 0xc0, !PT ;  /* 0xffffffe0be027812 */ /* 0x01efe200078ec0ff */
[----:B------:R-:W-:Y:S01]  /*3b10*/  IMAD.IADD R6, R112, 0x1, R156 ;  /* 0x0000000170067824 */ /* 0x000fe200078e029c */
[----:B------:R-:W0:Y:S01]  /*3b20*/  LDGDEPBAR ;  /* 0x00000000000079af */ /* 0x000e220000000000 */
[----:B------:R-:W-:Y:S02]  /*3b30*/  IMAD.SHL.U32 R224, R0, 0x2, RZ ;  /* 0x0000000200e07824 */ /* 0x000fe400078e00ff */
[----:B------:R-:W-:-:S02]  /*3b40*/  IMAD.IADD R2, R192, 0x1, -R2 ;  /* 0x00000001c0027824 */ /* 0x000fc400078e0a02 */
[--C-:B------:R-:W-:Y:S02]  /*3b50*/  IMAD R225, R4, 0x2, R224.reuse ;  /* 0x0000000204e17824 */ /* 0x100fe400078e02e0 */
[C---:B------:R-:W-:Y:S01]  /*3b60*/  IMAD R227, R3.reuse, 0x2, R224 ;  /* 0x0000000203e37824 */ /* 0x040fe200078e02e0 */
[----:B------:R-:W-:Y:S01]  /*3b70*/  SHF.R.S32.HI R5, RZ, 0x1f, R2 ;  /* 0x0000001fff057819 */ /* 0x000fe20000011402 */
[----:B------:R-:W-:-:S03]  /*3b80*/  IMAD R226, R3, 0x2, R225 ;  /* 0x0000000203e27824 */ /* 0x000fc600078e02e1 */
[----:B------:R-:W-:-:S04]  /*3b90*/  LEA.HI R5, R5, R2, RZ, 0x2 ;  /* 0x0000000205057211 */ /* 0x000fc800078f10ff */
[----:B------:R-:W-:-:S05]  /*3ba0*/  LOP3.LUT R5, R5, 0x7ffffffc, RZ, 0xc0, !PT ;  /* 0x7ffffffc05057812 */ /* 0x000fca00078ec0ff */
[----:B------:R-:W-:-:S04]  /*3bb0*/  IMAD.IADD R2, R2, 0x1, -R5 ;  /* 0x0000000102027824 */ /* 0x000fc800078e0a05 */
[----:B------:R-:W-:-:S05]  /*3bc0*/  IMAD R2, R2, -0x2, R6 ;  /* 0xfffffffe02027824 */ /* 0x000fca00078e0206 */
[C---:B------:R-:W-:Y:S02]  /*3bd0*/  ISETP.GT.AND P4, PT, R2.reuse, RZ, PT ;  /* 0x000000ff0200720c */ /* 0x040fe40003f84270 */
[C---:B------:R-:W-:Y:S02]  /*3be0*/  ISETP.GT.AND P3, PT, R2.reuse, 0x1, PT ;  /* 0x000000010200780c */ /* 0x040fe40003f64270 */
[----:B------:R-:W-:Y:S02]  /*3bf0*/  ISETP.GT.AND P1, PT, R2, 0x8, PT ;  /* 0x000000080200780c */ /* 0x000fe40003f24270 */
[----:B------:R-:W-:Y:S02]  /*3c00*/  FSEL R10, R189, -INF , P4 ;  /* 0xff800000bd0a7808 */ /* 0x000fe40002000000 */
[----:B------:R-:W-:Y:S02]  /*3c10*/  FSEL R11, R188, -INF , P3 ;  /* 0xff800000bc0b7808 */ /* 0x000fe40001800000 */
[----:B------:R-:W-:-:S02]  /*3c20*/  ISETP.GT.AND P6, PT, R2, 0x9, PT ;  /* 0x000000090200780c */ /* 0x000fc40003fc4270 */
[----:B------:R-:W-:Y:S02]  /*3c30*/  FSEL R12, R183, -INF , P1 ;  /* 0xff800000b70c7808 */ /* 0x000fe40000800000 */
[----:B------:R-:W-:Y:S02]  /*3c40*/  FMNMX.FTZ R70, R10, R11, !PT ;  /* 0x0000000b0a467209 */ /* 0x000fe40007810000 */
[----:B------:R-:W-:Y:S02]  /*3c50*/  ISETP.GT.AND P5, PT, R2, 0x10, PT ;  /* 0x000000100200780c */ /* 0x000fe40003fa4270 */
[----:B------:R-:W-:Y:S02]  /*3c60*/  FSEL R13, R182, -INF , P6 ;  /* 0xff800000b60d7808 */ /* 0x000fe40003000000 */
[----:B------:R-:W-:Y:S02]  /*3c70*/  FMNMX.FTZ R70, R12, R70, !PT ;  /* 0x000000460c467209 */ /* 0x000fe40007810000 */
[----:B------:R-:W-:-:S02]  /*3c80*/  FSEL R21, R180, -INF , P4 ;  /* 0xff800000b4157808 */ /* 0x000fc40002000000 */
        /* <DEDUP_REMOVED lines=28> */
[----:B------:R-:W-:Y:S02]  /*3e50*/  FSEL R116, R159, -INF , P6 ;  /* 0xff8000009f747808 */ /* 0x000fe40003000000 */
[----:B------:R-:W-:-:S02]  /*3e60*/  FMNMX.FTZ R70, R31, R70, !PT ;  /* 0x000000461f467209 */ /* 0x000fc40007810000 */
[----:B------:R-:W-:Y:S02]  /*3e70*/  FSEL R92, R165, -INF , P4 ;  /* 0xff800000a55c7808 */ /* 0x000fe40002000000 */
[----:B------:R-:W-:Y:S02]  /*3e80*/  FSEL R45, R168, -INF , P4 ;  /* 0xff800000a82d7808 */ /* 0x000fe40002000000 */
[----:B------:R-:W-:Y:S02]  /*3e90*/  FSEL R99, R170, -INF , P4 ;  /* 0xff800000aa637808 */ /* 0x000fe40002000000 */
[----:B------:R-:W-:Y:S02]  /*3ea0*/  FSEL R112, R113, -INF , P6 ;  /* 0xff80000071707808 */ /* 0x000fe40003000000 */
[----:B------:R-:W-:Y:S02]  /*3eb0*/  ISETP.GT.AND P4, PT, R2, 0x28, PT ;  /* 0x000000280200780c */ /* 0x000fe40003f84270 */
[----:B------:R-:W-:-:S02]  /*3ec0*/  FSEL R113, R117, -INF , P5 ;  /* 0xff80000075717808 */ /* 0x000fc40002800000 */
[----:B------:R-:W-:Y:S02]  /*3ed0*/  FSEL R117, R160, -INF , P5 ;  /* 0xff800000a0757808 */ /* 0x000fe40002800000 */
[----:B------:R-:W-:Y:S02]  /*3ee0*/  FMNMX.FTZ R70, R116, R70, !PT ;  /* 0x0000004674467209 */ /* 0x000fe40007810000 */
[----:B------:R-:W-:Y:S02]  /*3ef0*/  FSEL R96, R157, -INF , P3 ;  /* 0xff8000009d607808 */ /* 0x000fe40001800000 */
[----:B------:R-:W-:Y:S02]  /*3f00*/  FSEL R46, R162, -INF , P3 ;  /* 0xff800000a22e7808 */ /* 0x000fe40001800000 */
[----:B------:R-:W-:Y:S02]  /*3f10*/  FSEL R104, R164, -INF , P3 ;  /* 0xff800000a4687808 */ /* 0x000fe40001800000 */
[----:B------:R-:W-:-:S02]  /*3f20*/  FSEL R110, R118, -INF , P4 ;  /* 0xff800000766e7808 */ /* 0x000fc40002000000 */
[----:B------:R-:W-:Y:S02]  /*3f30*/  ISETP.GT.AND P3, PT, R2, 0x29, PT ;  /* 0x000000290200780c */ /* 0x000fe40003f64270 */
[----:B------:R-:W-:Y:S02]  /*3f40*/  FSEL R118, R149, -INF , P4 ;  /* 0xff80000095767808 */ /* 0x000fe40002000000 */
[----:B------:R-:W-:Y:S02]  /*3f50*/  FMNMX.FTZ R70, R117, R70, !PT ;  /* 0x0000004675467209 */ /* 0x000fe40007810000 */
[----:B------:R-:W-:Y:S02]  /*3f60*/  FSEL R97, R158, -INF , P1 ;  /* 0xff8000009e617808 */ /* 0x000fe40000800000 */
[----:B------:R-:W-:Y:S02]  /*3f70*/  FSEL R47, R161, -INF , P1 ;  /* 0xff800000a12f7808 */ /* 0x000fe40000800000 */
[----:B------:R-:W-:-:S02]  /*3f80*/  FSEL R105, R163, -INF , P1 ;  /* 0xff800000a3697808 */ /* 0x000fc40000800000 */
[----:B------:R-:W-:Y:S02]  /*3f90*/  ISETP.GT.AND P1, PT, R2, 0x30, PT ;  /* 0x000000300200780c */ /* 0x000fe40003f24270 */
[----:B------:R-:W-:Y:S02]  /*3fa0*/  FSEL R124, R152, -INF , P3 ;  /* 0xff800000987c7808 */ /* 0x000fe40001800000 */
[----:B------:R-:W-:Y:S02]  /*3fb0*/  FMNMX.FTZ R70, R118, R70, !PT ;  /* 0x0000004676467209 */ /* 0x000fe40007810000 */
[----:B------:R-:W-:Y:S02]  /*3fc0*/  FSEL R125, R155, -INF , P6 ;  /* 0xff8000009b7d7808 */ /* 0x000fe40003000000 */
[----:B------:R-:W-:Y:S02]  /*3fd0*/  ISETP.GT.AND P6, PT, R2, 0x31, PT ;  /* 0x000000310200780c */ /* 0x000fe40003fc4270 */
[----:B------:R-:W-:-:S02]  /*3fe0*/  FSEL R129, R142, -INF , P1 ;  /* 0xff8000008e817808 */ /* 0x000fc40000800000 */
[----:B------:R-:W-:Y:S02]  /*3ff0*/  FMNMX.FTZ R70, R124, R70, !PT ;  /* 0x000000467c467209 */ /* 0x000fe40007810000 */
[----:B------:R-:W-:Y:S02]  /*4000*/  FSEL R109, R153, -INF , P5 ;  /* 0xff800000996d7808 */ /* 0x000fe40002800000 */
[----:B------:R-:W-:Y:S02]  /*4010*/  FSEL R126, R154, -INF , P5 ;  /* 0xff8000009a7e7808 */ /* 0x000fe40002800000 */
[----:B------:R-:W-:Y:S02]  /*4020*/  ISETP.GT.AND P5, PT, R2, 0x38, PT ;  /* 0x000000380200780c */ /* 0x000fe40003fa4270 */
        /* <DEDUP_REMOVED lines=52> */
[----:B------:R-:W-:Y:S02]  /*4370*/  FSEL R222, R68, -INF , P1 ;  /* 0xff80000044de7808 */ /* 0x000fe40000800000 */
[----:B------:R-:W-:Y:S02]  /*4380*/  ISETP.GT.AND P4, PT, R2, 0x59, PT ;  /* 0x000000590200780c */ /* 0x000fe40003f84270 */
        /* <DEDUP_REMOVED lines=10> */
[C---:B------:R-:W-:Y:S02]  /*4430*/  ISETP.GT.AND P5, PT, R2.reuse, 0x61, PT ;  /* 0x000000610200780c */ /* 0x040fe40003fa4270 */
[----:B------:R-:W-:Y:S02]  /*4440*/  FSEL R196, R33, -INF , P6 ;  /* 0xff80000021c47808 */ /* 0x000fe40003000000 */
[----:B------:R-:W-:Y:S02]  /*4450*/  FMNMX.FTZ R70, R223, R70, !PT ;  /* 0x00000046df467209 */ /* 0x000fe40007810000 */
[----:B------:R-:W-:Y:S01]  /*4460*/  ISETP.GT.AND P4, PT, R2, 0x68, PT ;  /* 0x000000680200780c */ /* 0x000fe20003f84270 */
[----:B------:R-:W-:Y:S01]  /*4470*/  IMAD.MOV.U32 R4, RZ, RZ, R196 ;  /* 0x000000ffff047224 */ /* 0x000fe200078e00c4 */
[----:B------:R-:W-:-:S02]  /*4480*/  FSEL R197, R32, -INF , P5 ;  /* 0xff80000020c57808 */ /* 0x000fc40002800000 */
[----:B------:R-:W-:Y:S02]  /*4490*/  FMNMX.FTZ R70, R196, R70, !PT ;  /* 0x00000046c4467209 */ /* 0x000fe40007810000 */
[----:B------:R-:W-:Y:S02]  /*44a0*/  FSEL R178, R79, -INF , P3 ;  /* 0xff8000004fb27808 */ /* 0x000fe40001800000 */
[----:B------:R-:W-:Y:S02]  /*44b0*/  FSEL R172, R77, -INF , P3 ;  /* 0xff8000004dac7808 */ /* 0x000fe40001800000 */
[----:B------:R-:W-:Y:S02]  /*44c0*/  FSEL R249, R73, -INF , P3 ;  /* 0xff80000049f97808 */ /* 0x000fe40001800000 */
[----:B------:R-:W-:Y:S02]  /*44d0*/  ISETP.GT.AND P3, PT, R2, 0x69, PT ;  /* 0x000000690200780c */ /* 0x000fe40003f64270 */
[----:B------:R-:W-:-:S02]  /*44e0*/  FSEL R195, R17, -INF , P4 ;  /* 0xff80000011c37808 */ /* 0x000fc40002000000 */
[----:B------:R-:W-:Y:S02]  /*44f0*/  FMNMX.FTZ R70, R197, R70, !PT ;  /* 0x00000046c5467209 */ /* 0x000fe40007810000 */
[----:B------:R-:W-:Y:S02]  /*4500*/  FSEL R187, R16, -INF , P3 ;  /* 0xff80000010bb7808 */ /* 0x000fe40001800000 */
[----:B------:R-:W-:Y:S02]  /*4510*/  FMNMX.FTZ R70, R195, R70, !PT ;  /* 0x00000046c3467209 */ /* 0x000fe40007810000 */
[----:B------:R-:W-:Y:S02]  /*4520*/  FMNMX.FTZ R68, R15, R18, !PT ;  /* 0x000000120f447209 */ /* 0x000fe40007810000 */
[----:B------:R-:W-:Y:S02]  /*4530*/  FMNMX.FTZ R70, R187, R70, !PT ;  /* 0x00000046bb467209 */ /* 0x000fe40007810000 */
[----:B------:R-:W-:-:S02]  /*4540*/  FMNMX.FTZ R68, R19, R68, !PT ;  /* 0x0000004413447209 */ /* 0x000fc40007810000 */
[----:B------:R-:W-:Y:S01]  /*4550*/  FSEL R176, R66, -INF , P1 ;  /* 0xff80000042b07808 */ /* 0x000fe20000800000 */
[----:B------:R-:W1:Y:S01]  /*4560*/  SHFL.BFLY PT, R5, R70, 0x2, 0x1f ;  /* 0x0c401f0046057f89 */ /* 0x000e6200000e0000 */
[----:B------:R-:W-:Y:S02]  /*4570*/  FMNMX.FTZ R68, R20, R68, !PT ;  /* 0x0000004414447209 */ /* 0x000fe40007810000 */
[----:B------:R-:W-:Y:S02]  /*4580*/  FSEL R171, R64, -INF , P1 ;  /* 0xff80000040ab7808 */ /* 0x000fe40000800000 */
[----:B------:R-:W-:Y:S02]  /*4590*/  FMNMX.FTZ R68, R44, R68, !PT ;  /* 0x000000442c447209 */ /* 0x000fe40007810000 */
[----:B------:R-:W-:Y:S02]  /*45a0*/  FSEL R245, R60, -INF , P1 ;  /* 0xff8000003cf57808 */ /* 0x000fe40000800000 */
[----:B------:R-:W-:-:S02]  /*45b0*/  FMNMX.FTZ R68, R45, R68, !PT ;  /* 0x000000442d447209 */ /* 0x000fc40007810000 */
[----:B------:R-:W-:Y:S02]  /*45c0*/  FMNMX.FTZ R6, R40, R41, !PT ;  /* 0x0000002928067209 */ /* 0x000fe40007810000 */
[----:B------:R-:W-:Y:S02]  /*45d0*/  FMNMX.FTZ R68, R46, R68, !PT ;  /* 0x000000442e447209 */ /* 0x000fe40007810000 */
[----:B------:R-:W-:Y:S02]  /*45e0*/  FSEL R179, R34, -INF , P6 ;  /* 0xff80000022b37808 */ /* 0x000fe40003000000 */
[----:B------:R-:W-:Y:S02]  /*45f0*/  FMNMX.FTZ R68, R47, R68, !PT ;  /* 0x000000442f447209 */ /* 0x000fe40007810000 */
[----:B------:R-:W-:Y:S02]  /*4600*/  FSEL R182, R35, -INF , P5 ;  /* 0xff80000023b67808 */ /* 0x000fe40002800000 */
[----:B------:R-:W-:Y:S01]  /*4610*/  FMNMX.FTZ R68, R108, R68, !PT ;  /* 0x000000446c447209 */ /* 0x000fe20007810000 */
[----:B------:R-:W-:Y:S01]  /*4620*/  LDSM.16.MT88.4 R32, [R225+0x100] ;  /* 0x00010000e120783b */ /* 0x000fe20000004200 */
[----:B------:R-:W-:-:S02]  /*4630*/  FSEL R183, R24, -INF , P4 ;  /* 0xff80000018b77808 */ /* 0x000fc40002000000 */
[----:B-1----:R-:W-:Y:S02]  /*4640*/  FMNMX.FTZ R70, R70, R5, !PT ;  /* 0x0000000546467209 */ /* 0x002fe40007810000 */
[----:B------:R-:W-:Y:S02]  /*4650*/  FMNMX.FTZ R68, R109, R68, !PT ;  /* 0x000000446d447209 */ /* 0x000fe40007810000 */
[----:B------:R-:W-:Y:S01]  /*4660*/  FSEL R208, R25, -INF , P3 ;  /* 0xff80000019d07808 */ /* 0x000fe20001800000 */
[----:B------:R-:W1:Y:S01]  /*4670*/  SHFL.BFLY PT, R5, R70, 0x1, 0x1f ;  /* 0x0c201f0046057f89 */ /* 0x000e6200000e0000 */
[----:B------:R-:W-:Y:S02]  /*4680*/  FMNMX.FTZ R68, R110, R68, !PT ;  /* 0x000000446e447209 */ /* 0x000fe40007810000 */
[----:B------:R-:W-:Y:S02]  /*4690*/  FSEL R181, R37, -INF , P6 ;  /* 0xff80000025b57808 */ /* 0x000fe40003000000 */
[----:B------:R-:W-:-:S02]  /*46a0*/  FMNMX.FTZ R68, R111, R68, !PT ;  /* 0x000000446f447209 */ /* 0x000fc40007810000 */
[----:B------:R-:W-:Y:S02]  /*46b0*/  FSEL R180, R36, -INF , P5 ;  /* 0xff80000024b47808 */ /* 0x000fe40002800000 */
[----:B------:R-:W-:Y:S02]  /*46c0*/  FMNMX.FTZ R68, R131, R68, !PT ;  /* 0x0000004483447209 */ /* 0x000fe40007810000 */
[----:B------:R-:W-:Y:S02]  /*46d0*/  FSEL R209, R27, -INF , P4 ;  /* 0xff8000001bd17808 */ /* 0x000fe40002000000 */
[----:B------:R-:W-:Y:S02]  /*46e0*/  FMNMX.FTZ R68, R132, R68, !PT ;  /* 0x0000004484447209 */ /* 0x000fe40007810000 */
[----:B------:R-:W-:Y:S02]  /*46f0*/  FSEL R221, R26, -INF , P3 ;  /* 0xff8000001add7808 */ /* 0x000fe40001800000 */
[----:B------:R-:W-:Y:S01]  /*4700*/  FMNMX.FTZ R68, R133, R68, !PT ;  /* 0x0000004485447209 */ /* 0x000fe20007810000 */
[----:B------:R-:W-:Y:S01]  /*4710*/  LDSM.16.MT88.4 R24, [R227+0x100] ;  /* 0x00010000e318783b */ /* 0x000fe20000004200 */
[----:B------:R-:W-:-:S02]  /*4720*/  FSEL R219, R49, -INF , P6 ;  /* 0xff80000031db7808 */ /* 0x000fc40003000000 */
[----:B------:R-:W-:Y:S02]  /*4730*/  FMNMX.FTZ R68, R134, R68, !PT ;  /* 0x0000004486447209 */ /* 0x000fe40007810000 */
[----:B------:R-:W-:Y:S02]  /*4740*/  FSEL R215, R48, -INF , P5 ;  /* 0xff80000030d77808 */ /* 0x000fe40002800000 */
[----:B-1----:R-:W-:Y:S02]  /*4750*/  FMNMX.FTZ R70, R70, R5, !PT ;  /* 0x0000000546467209 */ /* 0x002fe40007810000 */
[----:B------:R-:W-:Y:S02]  /*4760*/  FMNMX.FTZ R5, R21, R22, !PT ;  /* 0x0000001615057209 */ /* 0x000fe40007810000 */
[----:B------:R-:W-:Y:S01]  /*4770*/  FMNMX.FTZ R68, R152, R68, !PT ;  /* 0x0000004498447209 */ /* 0x000fe20007810000 */
[----:B------:R-:W-:Y:S01]  /*4780*/  FMUL.FTZ R7, R70, c[0x0][0x2d0] ;  /* 0x0000b40046077a20 */ /* 0x000fe20000410000 */
[----:B------:R-:W-:-:S02]  /*4790*/  FMNMX.FTZ R5, R23, R5, !PT ;  /* 0x0000000517057209 */ /* 0x000fc40007810000 */
[----:B------:R-:W-:Y:S02]  /*47a0*/  FSETP.NEU.FTZ.AND P1, PT, R70, -INF , PT ;  /* 0xff8000004600780b */ /* 0x000fe40003f3d000 */
[----:B------:R-:W-:Y:S02]  /*47b0*/  FMNMX.FTZ R5, R28, R5, !PT ;  /* 0x000000051c057209 */ /* 0x000fe40007810000 */
[----:B------:R-:W-:Y:S02]  /*47c0*/  FMNMX.FTZ R68, R153, R68, !PT ;  /* 0x0000004499447209 */ /* 0x000fe40007810000 */
[----:B------:R-:W-:Y:S02]  /*47d0*/  FMNMX.FTZ R5, R71, R5, !PT ;  /* 0x0000000547057209 */ /* 0x000fe40007810000 */
[----:B------:R-:W-:Y:S02]  /*47e0*/  FSEL R7, R7, RZ, P1 ;  /* 0x000000ff07077208 */ /* 0x000fe40000800000 */
[----:B------:R-:W-:-:S02]  /*47f0*/  FMNMX.FTZ R5, R92, R5, !PT ;  /* 0x000000055c057209 */ /* 0x000fc40007810000 */
[----:B------:R-:W-:Y:S01]  /*4800*/  ISETP.GT.AND P1, PT, R2, 0x59, PT ;  /* 0x000000590200780c */ /* 0x000fe20003f24270 */
[----:B------:R-:W-:Y:S01]  /*4810*/  FFMA.FTZ R4, R4, c[0x0][0x2d0], -R7 ;  /* 0x0000b40004047a23 */ /* 0x000fe20000010807 */
        /* <DEDUP_REMOVED lines=9> */
[----:B------:R-:W-:Y:S02]  /*48b0*/  FSEL R164, R65, -INF , P1 ;  /* 0xff80000041a47808 */ /* 0x000fe40000800000 */
        /* <DEDUP_REMOVED lines=26> */
[----:B------:R-:W-:Y:S02]  /*4a60*/  FSEL R165, R52, -INF , P1 ;  /* 0xff80000034a57808 */ /* 0x000fe40000800000 */
[----:B------:R-:W-:Y:S01]  /*4a70*/  FMNMX.FTZ R2, R176, R2, !PT ;  /* 0x00000002b0027209 */ /* 0x000fe20007810000 */
[----:B------:R-:W1:Y:S01]  /*4a80*/  SHFL.BFLY PT, R6, R68, 0x2, 0x1f ;  /* 0x0c401f0044067f89 */ /* 0x000e6200000e0000 */
        /* <DEDUP_REMOVED lines=11> */
[----:B------:R-:W-:Y:S01]  /*4b40*/  FSEL R170, R56, -INF , P1 ;  /* 0xff80000038aa7808 */ /* 0x000fe20000800000 */
[----:B------:R-:W2:Y:S01]  /*4b50*/  SHFL.BFLY PT, R8, R2, 0x2, 0x1f ;  /* 0x0c401f0002087f89 */ /* 0x000ea200000e0000 */
[----:B------:R-:W-:Y:S02]  /*4b60*/  FMNMX.FTZ R5, R166, R5, !PT ;  /* 0x00000005a6057209 */ /* 0x000fe40007810000 */
[----:B-1----:R-:W-:Y:S01]  /*4b70*/  FMNMX.FTZ R68, R68, R6, !PT ;  /* 0x0000000644447209 */ /* 0x002fe20007810000 */
[----:B------:R-:W-:Y:S01]  /*4b80*/  FFMA.FTZ R6, R10, c[0x0][0x2d0], -R7 ;  /* 0x0000b4000a067a23 */ /* 0x000fe20000010807 */
[----:B------:R-:W-:-:S02]  /*4b90*/  FMNMX.FTZ R5, R167, R5, !PT ;  /* 0x00000005a7057209 */ /* 0x000fc40007810000 */
[----:B------:R-:W-:Y:S01]  /*4ba0*/  FSEL R210, R39, -INF , P4 ;  /* 0xff80000027d27808 */ /* 0x000fe20002000000 */
[----:B------:R-:W1:Y:S01]  /*4bb0*/  SHFL.BFLY PT, R9, R68, 0x1, 0x1f ;  /* 0x0c201f0044097f89 */ /* 0x000e6200000e0000 */
[----:B------:R-:W-:Y:S01]  /*4bc0*/  FMNMX.FTZ R5, R169, R5, !PT ;  /* 0x00000005a9057209 */ /* 0x000fe20007810000 */
[----:B------:R3:W-:Y:S01]  /*4bd0*/  MUFU.EX2 R243, R6 ;  /* 0x0000000600f37308 */ /* 0x0007e20000000800 */
[----:B------:R-:W-:Y:S02]  /*4be0*/  FSEL R207, R38, -INF , P3 ;  /* 0xff80000026cf7808 */ /* 0x000fe40001800000 */
[----:B------:R-:W-:Y:S01]  /*4bf0*/  FMNMX.FTZ R5, R250, R5, !PT ;  /* 0x00000005fa057209 */ /* 0x000fe20007810000 */
[----:B------:R-:W-:Y:S03]  /*4c00*/  LDSM.16.MT88.4 R36, [R226+0x100] ;  /* 0x00010000e224783b */ /* 0x000fe60000004200 */
[----:B------:R-:W-:-:S02]  /*4c10*/  FMNMX.FTZ R5, R249, R5, !PT ;  /* 0x00000005f9057209 */ /* 0x000fc40007810000 */
[----:B--2---:R-:W-:Y:S01]  /*4c20*/  FMNMX.FTZ R2, R2, R8, !PT ;  /* 0x0000000802027209 */ /* 0x004fe20007810000 */
[----:B---3--:R-:W-:-:S04]  /*4c30*/  FFMA.FTZ R6, R11, c[0x0][0x2d0], -R7 ;  /* 0x0000b4000b067a23 */ /* 0x008fc80000010807 */
[----:B------:R-:W2:Y:S01]  /*4c40*/  SHFL.BFLY PT, R11, R2, 0x1, 0x1f ;  /* 0x0c201f00020b7f89 */ /* 0x000ea200000e0000 */
[----:B------:R3:W4:Y:S01]  /*4c50*/  MUFU.EX2 R242, R6 ;  /* 0x0000000600f27308 */ /* 0x0007220000000800 */
[----:B-1----:R-:W-:-:S04]  /*4c60*/  FMNMX.FTZ R68, R68, R9, !PT ;  /* 0x0000000944447209 */ /* 0x002fc80007810000 */
[C---:B------:R-:W-:Y:S01]  /*4c70*/  FSETP.NEU.FTZ.AND P1, PT, R68.reuse, -INF , PT ;  /* 0xff8000004400780b */ /* 0x040fe20003f3d000 */
[----:B------:R-:W-:Y:S01]  /*4c80*/  FMUL.FTZ R9, R68, c[0x0][0x2d0] ;  /* 0x0000b40044097a20 */ /* 0x000fe20000410000 */
[----:B---3--:R-:W-:Y:S01]  /*4c90*/  FMNMX.FTZ R6, R245, R5, !PT ;  /* 0x00000005f5067209 */ /* 0x008fe20007810000 */
[--C-:B------:R-:W-:Y:S01]  /*4ca0*/  FFMA.FTZ R5, R12, c[0x0][0x2d0], -R7.reuse ;  /* 0x0000b4000c057a23 */ /* 0x100fe20000010807 */
[----:B----4-:R-:W-:Y:S02]  /*4cb0*/  F2FP.BF16.PACK_AB R12, R242, R243 ;  /* 0x000000f3f20c723e */ /* 0x010fe400000010ff */
[----:B------:R-:W-:Y:S01]  /*4cc0*/  FMNMX.FTZ R6, R170, R6, !PT ;  /* 0x00000006aa067209 */ /* 0x000fe20007810000 */
[----:B------:R1:W-:Y:S01]  /*4cd0*/  MUFU.EX2 R201, R5 ;  /* 0x0000000500c97308 */ /* 0x0003e20000000800 */
[----:B--2---:R-:W-:Y:S02]  /*4ce0*/  FMNMX.FTZ R2, R2, R11, !PT ;  /* 0x0000000b02027209 */ /* 0x004fe40007810000 */
[----:B-1----:R-:W-:Y:S01]  /*4cf0*/  FMNMX.FTZ R5, R219, R6, !PT ;  /* 0x00000006db057209 */ /* 0x002fe20007810000 */
[----:B------:R-:W-:-:S03]  /*4d00*/  FFMA.FTZ R6, R13, c[0x0][0x2d0], -R7 ;  /* 0x0000b4000d067a23 */ /* 0x000fc60000010807 */
[----:B------:R-:W-:Y:S01]  /*4d10*/  FMNMX.FTZ R5, R215, R5, !PT ;  /* 0x00000005d7057209 */ /* 0x000fe20007810000 */
[----:B------:R1:W2:Y:S03]  /*4d20*/  MUFU.EX2 R190, R6 ;  /* 0x0000000600be7308 */ /* 0x0002a60000000800 */
[----:B------:R-:W-:Y:S01]  /*4d30*/  FMNMX.FTZ R8, R210, R5, !PT ;  /* 0x00000005d2087209 */ /* 0x000fe20007810000 */
[----:B------:R-:W-:-:S03]  /*4d40*/  FFMA.FTZ R5, R14, c[0x0][0x2d0], -R7 ;  /* 0x0000b4000e057a23 */ /* 0x000fc60000010807 */
[----:B------:R-:W-:Y:S01]  /*4d50*/  FMNMX.FTZ R8, R207, R8, !PT ;  /* 0x00000008cf087209 */ /* 0x000fe20007810000 */
[----:B------:R3:W-:Y:S04]  /*4d60*/  MUFU.EX2 R200, R5 ;  /* 0x0000000500c87308 */ /* 0x0007e80000000800 */
[----:B------:R-:W4:Y:S01]  /*4d70*/  SHFL.BFLY PT, R10, R8, 0x2, 0x1f ;  /* 0x0c401f00080a7f89 */ /* 0x000f2200000e0000 */
[----:B-1----:R-:W-:Y:S02]  /*4d80*/  FSEL R6, R9, RZ, P1 ;  /* 0x000000ff09067208 */ /* 0x002fe40000800000 */
[----:B------:R-:W-:Y:S02]  /*4d90*/  FSETP.NEU.FTZ.AND P1, PT, R2, -INF , PT ;  /* 0xff8000000200780b */ /* 0x000fe40003f3d000 */
[----:B--2---:R-:W-:Y:S01]  /*4da0*/  F2FP.BF16.PACK_AB R14, R190, R201 ;  /* 0x000000c9be0e723e */ /* 0x004fe200000010ff */
[----:B------:R-:W-:-:S02]  /*4db0*/  FFMA.FTZ R9, R19, c[0x0][0x2d0], -R6 ;  /* 0x0000b40013097a23 */ /* 0x000fc40000010806 */
[--C-:B---3--:R-:W-:Y:S02]  /*4dc0*/  FFMA.FTZ R5, R15, c[0x0][0x2d0], -R6.reuse ;  /* 0x0000b4000f057a23 */ /* 0x108fe40000010806 */
[----:B------:R1:W-:Y:S08]  /*4dd0*/  MUFU.EX2 R185, R9 ;  /* 0x0000000900b97308 */ /* 0x0003f00000000800 */
[----:B------:R2:W-:Y:S01]  /*4de0*/  MUFU.EX2 R202, R5 ;  /* 0x0000000500ca7308 */ /* 0x0005e20000000800 */
[----:B----4-:R-:W-:Y:S01]  /*4df0*/  FMNMX.FTZ R8, R8, R10, !PT ;  /* 0x0000000a08087209 */ /* 0x010fe20007810000 */
[----:B-1----:R-:W-:-:S06]  /*4e00*/  FFMA.FTZ R9, R20, c[0x0][0x2d0], -R6 ;  /* 0x0000b40014097a23 */ /* 0x002fcc0000010806 */
[----:B------:R-:W1:Y:S01]  /*4e10*/  MUFU.EX2 R189, R9 ;  /* 0x0000000900bd7308 */ /* 0x000e620000000800 */
[----:B--2---:R-:W-:Y:S02]  /*4e20*/  FFMA.FTZ R5, R18, c[0x0][0x2d0], -R6 ;  /* 0x0000b40012057a23 */ /* 0x004fe40000010806 */
[----:B------:R-:W-:Y:S05]  /*4e30*/  LDSM.16.MT88.4 R16, [R224+0x100] ;  /* 0x00010000e010783b */ /* 0x000fea0000004200 */
[----:B------:R2:W3:Y:S01]  /*4e40*/  MUFU.EX2 R145, R5 ;  /* 0x0000000500917308 */ /* 0x0004e20000000800 */
[----:B-1----:R-:W-:Y:S01]  /*4e50*/  F2FP.BF16.PACK_AB R10, R189, R185 ;  /* 0x000000b9bd0a723e */ /* 0x002fe200000010ff */
[----:B--2---:R-:W-:-:S05]  /*4e60*/  FMUL.FTZ R5, R2, c[0x0][0x2d0] ;  /* 0x0000b40002057a20 */ /* 0x004fca0000410000 */
[----:B------:R-:W-:-:S05]  /*4e70*/  FSEL R5, R5, RZ, P1 ;  /* 0x000000ff05057208 */ /* 0x000fca0000800000 */
[--C-:B------:R-:W-:Y:S02]  /*4e80*/  FFMA.FTZ R9, R21, c[0x0][0x2d0], -R5.reuse ;  /* 0x0000b40015097a23 */ /* 0x100fe40000010805 */
[--C-:B------:R-:W-:Y:S02]  /*4e90*/  FFMA.FTZ R0, R22, c[0x0][0x2d0], -R5.reuse ;  /* 0x0000b40016007a23 */ /* 0x100fe40000010805 */
[----:B------:R1:W-:Y:S08]  /*4ea0*/  MUFU.EX2 R191, R9 ;  /* 0x0000000900bf7308 */ /* 0x0003f00000000800 */
[----:B------:R2:W4:Y:S01]  /*4eb0*/  MUFU.EX2 R244, R0 ;  /* 0x0000000000f47308 */ /* 0x0005220000000800 */
[----:B-1----:R-:W1:Y:S01]  /*4ec0*/  SHFL.BFLY PT, R9, R8, 0x1, 0x1f ;  /* 0x0c201f0008097f89 */ /* 0x002e6200000e0000 */
[----:B--2---:R-:W-:-:S03]  /*4ed0*/  FFMA.FTZ R0, R23, c[0x0][0x2d0], -R5 ;  /* 0x0000b40017007a23 */ /* 0x004fc60000010805 */
[----:B------:R-:W2:Y:S03]  /*4ee0*/  LDSM.16.MT88.4 R20, [R224+0x900] ;  /* 0x00090000e014783b */ /* 0x000ea60000004200 */
[----:B------:R5:W-:Y:S01]  /*4ef0*/  MUFU.EX2 R248, R0 ;  /* 0x0000000000f87308 */ /* 0x000be20000000800 */
[----:B-1----:R-:W-:Y:S02]  /*4f00*/  FMNMX.FTZ R69, R8, R9, !PT ;  /* 0x0000000908457209 */ /* 0x002fe40007810000 */
[----:B---3--:R-:W-:Y:S01]  /*4f10*/  F2FP.BF16.PACK_AB R8, R145, R202 ;  /* 0x000000ca9108723e */ /* 0x008fe200000010ff */
[----:B-----5:R-:W-:Y:S01]  /*4f20*/  FFMA.FTZ R0, R28, c[0x0][0x2d0], -R5 ;  /* 0x0000b4001c007a23 */ /* 0x020fe20000010805 */
[C---:B------:R-:W-:Y:S01]  /*4f30*/  FSETP.NEU.FTZ.AND P1, PT, R69.reuse, -INF , PT ;  /* 0xff8000004500780b */ /* 0x040fe20003f3d000 */
[----:B------:R-:W-:Y:S01]  /*4f40*/  FMUL.FTZ R3, R69, c[0x0][0x2d0] ;  /* 0x0000b40045037a20 */ /* 0x000fe20000410000 */
[----:B----4-:R-:W-:Y:S01]  /*4f50*/  F2FP.BF16.PACK_AB R9, R244, R191 ;  /* 0x000000bff409723e */ /* 0x010fe200000010ff */
[----:B------:R1:W3:Y:S02]  /*4f60*/  MUFU.EX2 R194, R0 ;  /* 0x0000000000c27308 */ /* 0x0002e40000000800 */
[----:B-1----:R-:W-:Y:S01]  /*4f70*/  FFMA.FTZ R0, R29, c[0x0][0x2d0], -R7 ;  /* 0x0000b4001d007a23 */ /* 0x002fe20000010807 */
[----:B---3--:R-:W-:-:S05]  /*4f80*/  F2FP.BF16.PACK_AB R11, R194, R248 ;  /* 0x000000f8c20b723e */ /* 0x008fca00000010ff */
[----:B------:R1:W-:Y:S02]  /*4f90*/  MUFU.EX2 R147, R0 ;  /* 0x0000000000937308 */ /* 0x0003e40000000800 */
[C---:B------:R-:W-:Y:S08]  /*4fa0*/  HMMA.16816.F32.BF16 R80, R8.reuse, R16, RZ ;  /* 0x000000100850723c */ /* 0x040ff000000418ff */
[----:B------:R-:W-:Y:S01]  /*4fb0*/  HMMA.16816.F32.BF16 R60, R8, R18, RZ ;  /* 0x00000012083c723c */ /* 0x000fe200000418ff */
[----:B-1----:R-:W-:-:S04]  /*4fc0*/  FFMA.FTZ R0, R30, c[0x0][0x2d0], -R7 ;  /* 0x0000b4001e007a23 */ /* 0x002fc80000010807 */
[----:B------:R1:W-:Y:S03]  /*4fd0*/  MUFU.EX2 R193, R0 ;  /* 0x0000000000c17308 */ /* 0x0003e60000000800 */
[C---:B------:R-:W-:Y:S08]  /*4fe0*/  HMMA.16816.F32.BF16 R76, R8.reuse, R24, RZ ;  /* 0x00000018084c723c */ /* 0x040ff000000418ff */
[----:B------:R-:W-:Y:S01]  /*4ff0*/  HMMA.16816.F32.BF16 R56, R8, R26, RZ ;  /* 0x0000001a0838723c */ /* 0x000fe200000418ff */
[----:B-1----:R-:W-:Y:S01]  /*5000*/  FSEL R0, R3, RZ, P1 ;  /* 0x000000ff03007208 */ /* 0x002fe20000800000 */
[----:B------:R-:W-:-:S06]  /*5010*/  FFMA.FTZ R3, R31, c[0x0][0x2d0], -R7 ;  /* 0x0000b4001f037a23 */ /* 0x000fcc0000010807 */
[C---:B------:R-:W-:Y:S01]  /*5020*/  HMMA.16816.F32.BF16 R72, R8.reuse, R32, RZ ;  /* 0x000000200848723c */ /* 0x040fe200000418ff */
[----:B------:R-:W1:Y:S01]  /*5030*/  LDSM.16.MT88.4 R28, [R226+0x900] ;  /* 0x00090000e21c783b */ /* 0x000e620000004200 */
[----:B------:R3:W-:Y:S06]  /*5040*/  MUFU.EX2 R156, R3 ;  /* 0x00000003009c7308 */ /* 0x0007ec0000000800 */
[C---:B------:R-:W-:Y:S08]  /*5050*/  HMMA.16816.F32.BF16 R64, R8.reuse, R36, RZ ;  /* 0x000000240840723c */ /* 0x040ff000000418ff */
[----:B------:R-:W-:Y:S01]  /*5060*/  HMMA.16816.F32.BF16 R52, R8, R34, RZ ;  /* 0x000000220834723c */ /* 0x000fe200000418ff */
[----:B---3--:R-:W-:-:S04]  /*5070*/  FFMA.FTZ R3, R40, c[0x0][0x2d0], -R0 ;  /* 0x0000b40028037a23 */ /* 0x008fc80000010800 */
[----:B------:R3:W-:Y:S03]  /*5080*/  MUFU.EX2 R175, R3 ;  /* 0x0000000300af7308 */ /* 0x0007e60000000800 */
[----:B------:R-:W-:Y:S01]  /*5090*/  HMMA.16816.F32.BF16 R48, R8, R38, RZ ;  /* 0x000000260830723c */ /* 0x000fe200000418ff */
        /* <DEDUP_REMOVED lines=10> */
[C---:B------:R-:W-:Y:S08]  /*5140*/  HMMA.16816.F32.BF16 R84, R12.reuse, R16, RZ ;  /* 0x000000100c54723c */ /* 0x040ff000000418ff */
[----:B------:R-:W-:Y:S01]  /*5150*/  HMMA.16816.F32.BF16 R88, R12, R18, RZ ;  /* 0x000000120c58723c */ /* 0x000fe200000418ff */
[----:B------:R-:W4:Y:S01]  /*5160*/  LDSM.16.MT88.4 R16, [R227+0x900] ;  /* 0x00090000e310783b */ /* 0x000f220000004200 */
[----:B---3--:R-:W-:-:S04]  /*5170*/  FFMA.FTZ R3, R45, c[0x0][0x2d0], -R6 ;  /* 0x0000b4002d037a23 */ /* 0x008fc80000010806 */
[----:B------:R3:W5:Y:S02]  /*5180*/  MUFU.EX2 R146, R3 ;  /* 0x0000000300927308 */ /* 0x0007640000000800 */
[C---:B------:R-:W-:Y:S08]  /*5190*/  HMMA.16816.F32.BF16 R40, R12.reuse, R32, RZ ;  /* 0x000000200c28723c */ /* 0x040ff000000418ff */
[----:B------:R-:W-:Y:S01]  /*51a0*/  HMMA.16816.F32.BF16 R100, R12, R34, RZ ;  /* 0x000000220c64723c */ /* 0x000fe200000418ff */
[----:B---3--:R-:W-:Y:S01]  /*51b0*/  FFMA.FTZ R3, R46, c[0x0][0x2d0], -R6 ;  /* 0x0000b4002e037a23 */ /* 0x008fe20000010806 */
[----:B-----5:R-:W-:-:S06]  /*51c0*/  F2FP.BF16.PACK_AB R8, R146, R199 ;  /* 0x000000c79208723e */ /* 0x020fcc00000010ff */
[----:B------:R-:W-:Y:S01]  /*51d0*/  HMMA.16816.F32.BF16 R32, R12, R36, RZ ;  /* 0x000000240c20723c */ /* 0x000fe200000418ff */
[----:B------:R3:W-:Y:S02]  /*51e0*/  MUFU.EX2 R198, R3 ;  /* 0x0000000300c67308 */ /* 0x0007e40000000800 */
[----:B---3--:R-:W-:-:S05]  /*51f0*/  FFMA.FTZ R3, R47, c[0x0][0x2d0], -R6 ;  /* 0x0000b4002f037a23 */ /* 0x008fca0000010806 */
[----:B------:R-:W-:Y:S01]  /*5200*/  HMMA.16816.F32.BF16 R44, R12, R24, RZ ;  /* 0x000000180c2c723c */ /* 0x000fe200000418ff */
[----:B------:R3:W5:Y:S02]  /*5210*/  MUFU.EX2 R192, R3 ;  /* 0x0000000300c07308 */ /* 0x0007640000000800 */
[----:B---3--:R-:W-:Y:S01]  /*5220*/  FFMA.FTZ R3, R71, c[0x0][0x2d0], -R5 ;  /* 0x0000b40047037a23 */ /* 0x008fe20000010805 */
[----:B-----5:R-:W-:Y:S01]  /*5230*/  F2FP.BF16.PACK_AB R10, R192, R198 ;  /* 0x000000c6c00a723e */ /* 0x020fe200000010ff */
[----:B------:R-:W-:-:S04]  /*5240*/  IMAD.MOV.U32 R71, RZ, RZ, R197 ;  /* 0x000000ffff477224 */ /* 0x000fc800078e00c5 */
[----:B------:R3:W-:Y:S02]  /*5250*/  MUFU.EX2 R247, R3 ;  /* 0x0000000300f77308 */ /* 0x0007e40000000800 */
[--C-:B---3--:R-:W-:Y:S02]  /*5260*/  FFMA.FTZ R3, R92, c[0x0][0x2d0], -R5.reuse ;  /* 0x0000b4005c037a23 */ /* 0x108fe40000010805 */
[----:B------:R-:W-:Y:S01]  /*5270*/  HMMA.16816.F32.BF16 R92, R12, R26, RZ ;  /* 0x0000001a0c5c723c */ /* 0x000fe200000418ff */
[----:B------:R-:W3:Y:S03]  /*5280*/  LDSM.16.MT88.4 R24, [R225+0x900] ;  /* 0x00090000e118783b */ /* 0x000ee60000004200 */
[----:B------:R5:W1:Y:S02]  /*5290*/  MUFU.EX2 R246, R3 ;  /* 0x0000000300f67308 */ /* 0x000a640000000800 */
[----:B-----5:R-:W-:Y:S01]  /*52a0*/  FFMA.FTZ R3, R96, c[0x0][0x2d0], -R5 ;  /* 0x0000b40060037a23 */ /* 0x020fe20000010805 */
[----:B-1----:R-:W-:-:S05]  /*52b0*/  F2FP.BF16.PACK_AB R9, R246, R247 ;  /* 0x000000f7f609723e */ /* 0x002fca00000010ff */
[----:B------:R1:W-:Y:S02]  /*52c0*/  MUFU.EX2 R252, R3 ;  /* 0x0000000300fc7308 */ /* 0x0003e40000000800 */
[----:B-1----:R-:W-:-:S06]  /*52d0*/  FFMA.FTZ R3, R97, c[0x0][0x2d0], -R5 ;  /* 0x0000b40061037a23 */ /* 0x002fcc0000010805 */
[----:B------:R1:W5:Y:S02]  /*52e0*/  MUFU.EX2 R251, R3 ;  /* 0x0000000300fb7308 */ /* 0x0003640000000800 */
[----:B-1----:R-:W-:Y:S01]  /*52f0*/  FFMA.FTZ R3, R98, c[0x0][0x2d0], -R0 ;  /* 0x0000b40062037a23 */ /* 0x002fe20000010800 */
[----:B-----5:R-:W-:-:S05]  /*5300*/  F2FP.BF16.PACK_AB R11, R251, R252 ;  /* 0x000000fcfb0b723e */ /* 0x020fca00000010ff */
[----:B------:R1:W-:Y:S02]  /*5310*/  MUFU.EX2 R214, R3 ;  /* 0x0000000300d67308 */ /* 0x0003e40000000800 */
[C---:B--2---:R-:W-:Y:S08]  /*5320*/  HMMA.16816.F32.BF16 R120, R8.reuse, R20, R80 ;  /* 0x000000140878723c */ /* 0x044ff00000041850 */
[----:B------:R-:W-:Y:S01]  /*5330*/  HMMA.16816.F32.BF16 R48, R8, R30, R48 ;  /* 0x0000001e0830723c */ /* 0x000fe20000041830 */
[----:B-1----:R-:W-:-:S04]  /*5340*/  FFMA.FTZ R3, R99, c[0x0][0x2d0], -R0 ;  /* 0x0000b40063037a23 */ /* 0x002fc80000010800 */
[----:B------:R1:W2:Y:S03]  /*5350*/  MUFU.EX2 R213, R3 ;  /* 0x0000000300d57308 */ /* 0x0002a60000000800 */
[----:B------:R-:W-:Y:S01]  /*5360*/  HMMA.16816.F32.BF16 R96, R12, R38, RZ ;  /* 0x000000260c60723c */ /* 0x000fe200000418ff */
[----:B------:R-:W-:Y:S01]  /*5370*/  LDSM.16.MT88.4 R12, [R224+0x1100] ;  /* 0x00110000e00c783b */ /* 0x000fe20000004200 */
[----:B-1----:R-:W-:-:S04]  /*5380*/  FFMA.FTZ R3, R104, c[0x0][0x2d0], -R0 ;  /* 0x0000b40068037a23 */ /* 0x002fc80000010800 */
[----:B------:R1:W-:Y:S02]  /*5390*/  MUFU.EX2 R217, R3 ;  /* 0x0000000300d97308 */ /* 0x0003e40000000800 */
[----:B-1----:R-:W-:Y:S02]  /*53a0*/  FFMA.FTZ R3, R105, c[0x0][0x2d0], -R0 ;  /* 0x0000b40069037a23 */ /* 0x002fe40000010800 */
[C---:B----4-:R-:W-:Y:S04]  /*53b0*/  HMMA.16816.F32.BF16 R104, R8.reuse, R16, R76 ;  /* 0x000000100868723c */ /* 0x050fe8000004184c */
[----:B------:R1:W4:Y:S04]  /*53c0*/  MUFU.EX2 R212, R3 ;  /* 0x0000000300d47308 */ /* 0x0003280000000800 */
[C---:B---3--:R-:W-:Y:S08]  /*53d0*/  HMMA.16816.F32.BF16 R76, R8.reuse, R24, R72 ;  /* 0x00000018084c723c */ /* 0x048ff00000041848 */
[----:B------:R-:W-:Y:S01]  /*53e0*/  HMMA.16816.F32.BF16 R72, R8, R28, R64 ;  /* 0x0000001c0848723c */ /* 0x000fe20000041840 */
[----:B-1----:R-:W-:-:S04]  /*53f0*/  FFMA.FTZ R3, R108, c[0x0][0x2d0], -R6 ;  /* 0x0000b4006c037a23 */ /* 0x002fc80000010806 */
[----:B------:R1:W-:Y:S03]  /*5400*/  MUFU.EX2 R206, R3 ;  /* 0x0000000300ce7308 */ /* 0x0003e60000000800 */
[C---:B------:R-:W-:Y:S08]  /*5410*/  HMMA.16816.F32.BF16 R64, R8.reuse, R22, R60 ;  /* 0x000000160840723c */ /* 0x040ff0000004183c */
[----:B------:R-:W-:Y:S01]  /*5420*/  HMMA.16816.F32.BF16 R60, R8, R18, R56 ;  /* 0x00000012083c723c */ /* 0x000fe20000041838 */
[----:B-1----:R-:W-:-:S07]  /*5430*/  FFMA.FTZ R3, R109, c[0x0][0x2d0], -R6 ;  /* 0x0000b4006d037a23 */ /* 0x002fce0000010806 */
[----:B------:R-:W-:Y:S01]  /*5440*/  HMMA.16816.F32.BF16 R56, R8, R26, R52 ;  /* 0x0000001a0838723c */ /* 0x000fe20000041834 */
[----:B------:R1:W3:Y:S06]  /*5450*/  MUFU.EX2 R205, R3 ;  /* 0x0000000300cd7308 */ /* 0x0002ec0000000800 */
[----:B------:R-:W-:Y:S02]  /*5460*/  F2FP.BF16.PACK_AB R8, R147, R200 ;  /* 0x000000c89308723e */ /* 0x000fe400000010ff */
[----:B--2---:R-:W-:Y:S02]  /*5470*/  F2FP.BF16.PACK_AB R9, R213, R214 ;  /* 0x000000d6d509723e */ /* 0x004fe400000010ff */
[----:B------:R-:W-:-:S02]  /*5480*/  F2FP.BF16.PACK_AB R10, R156, R193 ;  /* 0x000000c19c0a723e */ /* 0x000fc400000010ff */
[----:B----4-:R-:W-:Y:S01]  /*5490*/  F2FP.BF16.PACK_AB R11, R212, R217 ;  /* 0x000000d9d40b723e */ /* 0x010fe200000010ff */
[----:B-1----:R-:W-:-:S06]  /*54a0*/  FFMA.FTZ R3, R110, c[0x0][0x2d0], -R6 ;  /* 0x0000b4006e037a23 */ /* 0x002fcc0000010806 */
[C---:B------:R-:W-:Y:S01]  /*54b0*/  HMMA.16816.F32.BF16 R44, R8.reuse, R16, R44 ;  /* 0x00000010082c723c */ /* 0x040fe2000004182c */
[----:B------:R1:W-:Y:S07]  /*54c0*/  MUFU.EX2 R204, R3 ;  /* 0x0000000300cc7308 */ /* 0x0003ee0000000800 */
[C---:B------:R-:W-:Y:S07]  /*54d0*/  HMMA.16816.F32.BF16 R16, R8.reuse, R18, R92 ;  /* 0x000000120810723c */ /* 0x040fee000004185c */
[----:B------:R-:W-:Y:S01]  /*54e0*/  IMAD.MOV.U32 R93, RZ, RZ, R200 ;  /* 0x000000ffff5d7224 */ /* 0x000fe200078e00c8 */
[----:B------:R-:W-:Y:S01]  /*54f0*/  HMMA.16816.F32.BF16 R80, R8, R24, R40 ;  /* 0x000000180850723c */ /* 0x000fe20000041828 */
[----:B------:R-:W-:-:S02]  /*5500*/  IMAD.MOV.U32 R95, RZ, RZ, R199 ;  /* 0x000000ffff5f7224 */ /* 0x000fc400078e00c7 */
[----:B-1----:R-:W-:Y:S02]  /*5510*/  FFMA.FTZ R3, R111, c[0x0][0x2d0], -R6 ;  /* 0x0000b4006f037a23 */ /* 0x002fe40000010806 */
[----:B------:R-:W-:Y:S02]  /*5520*/  IMAD.MOV.U32 R94, RZ, RZ, R195 ;  /* 0x000000ffff5e7224 */ /* 0x000fe400078e00c3 */
[----:B------:R1:W2:Y:S01]  /*5530*/  MUFU.EX2 R203, R3 ;  /* 0x0000000300cb7308 */ /* 0x0002a20000000800 */
[----:B------:R-:W-:Y:S01]  /*5540*/  HMMA.16816.F32.BF16 R40, R8, R26, R100 ;  /* 0x0000001a0828723c */ /* 0x000fe20000041864 */
[----:B------:R-:W-:Y:S01]  /*5550*/  LDSM.16.MT88.4 R24, [R226+0x1100] ;  /* 0x00110000e218783b */ /* 0x000fe20000004200 */
[----:B------:R-:W-:-:S05]  /*5560*/  IMAD.MOV.U32 R92, RZ, RZ, R187 ;  /* 0x000000ffff5c7224 */ /* 0x000fca00078e00bb */
[----:B------:R-:W-:Y:S01]  /*5570*/  IMAD.MOV.U32 R103, RZ, RZ, R198 ;  /* 0x000000ffff677224 */ /* 0x000fe200078e00c6 */
[C---:B------:R-:W-:Y:S01]  /*5580*/  HMMA.16816.F32.BF16 R52, R8.reuse, R20, R84 ;  /* 0x000000140834723c */ /* 0x040fe20000041854 */
[----:B------:R-:W-:Y:S02]  /*5590*/  IMAD.MOV.U32 R102, RZ, RZ, R194 ;  /* 0x000000ffff667224 */ /* 0x000fe400078e00c2 */
[----:B------:R-:W-:Y:S02]  /*55a0*/  IMAD.MOV.U32 R100, RZ, RZ, R192 ;  /* 0x000000ffff647224 */ /* 0x000fe400078e00c0 */
[----:B------:R-:W-:Y:S02]  /*55b0*/  IMAD.MOV.U32 R101, RZ, RZ, R190 ;  /* 0x000000ffff657224 */ /* 0x000fe400078e00be */
[----:B-1----:R-:W-:Y:S01]  /*55c0*/  FFMA.FTZ R3, R112, c[0x0][0x2d0], -R5 ;  /* 0x0000b40070037a23 */ /* 0x002fe20000010805 */
[----:B------:R-:W-:Y:S01]  /*55d0*/  HMMA.16816.F32.BF16 R84, R8, R30, R96 ;  /* 0x0000001e0854723c */ /* 0x000fe20000041860 */
[----:B------:R-:W-:-:S02]  /*55e0*/  IMAD.MOV.U32 R112, RZ, RZ, R202 ;  /* 0x000000ffff707224 */ /* 0x000fc400078e00ca */
[----:B------:R1:W-:Y:S04]  /*55f0*/  MUFU.EX2 R202, R3 ;  /* 0x0000000300ca7308 */ /* 0x0003e80000000800 */
[----:B------:R-:W-:Y:S01]  /*5600*/  IMAD.MOV.U32 R97, RZ, RZ, R193 ;  /* 0x000000ffff617224 */ /* 0x000fe200078e00c1 */
[----:B------:R-:W-:Y:S01]  /*5610*/  HMMA.16816.F32.BF16 R108, R8, R28, R32 ;  /* 0x0000001c086c723c */ /* 0x000fe20000041820 */
[----:B------:R-:W4:Y:S01]  /*5620*/  LDSM.16.MT88.4 R32, [R225+0x1100] ;  /* 0x00110000e120783b */ /* 0x000f220000004200 */
[----:B------:R-:W-:Y:S02]  /*5630*/  IMAD.MOV.U32 R96, RZ, RZ, R191 ;  /* 0x000000ffff607224 */ /* 0x000fe400078e00bf */
[----:B------:R-:W-:Y:S02]  /*5640*/  IMAD.MOV.U32 R98, RZ, RZ, R185 ;  /* 0x000000ffff627224 */ /* 0x000fe400078e00b9 */
[----:B------:R-:W-:-:S02]  /*5650*/  IMAD.MOV.U32 R99, RZ, RZ, R156 ;  /* 0x000000ffff637224 */ /* 0x000fc400078e009c */
[----:B------:R-:W-:Y:S01]  /*5660*/  HMMA.16816.F32.BF16 R36, R8, R22, R88 ;  /* 0x000000160824723c */ /* 0x000fe20000041858 */
[----:B------:R-:W5:Y:S01]  /*5670*/  LDSM.16.MT88.4 R20, [R227+0x1100] ;  /* 0x00110000e314783b */ /* 0x000f620000004200 */
[----:B-1----:R-:W-:Y:S02]  /*5680*/  FFMA.FTZ R3, R113, c[0x0][0x2d0], -R5 ;  /* 0x0000b40071037a23 */ /* 0x002fe40000010805 */
[----:B------:R-:W-:Y:S02]  /*5690*/  IMAD.MOV.U32 R113, RZ, RZ, R201 ;  /* 0x000000ffff717224 */ /* 0x000fe400078e00c9 */
[----:B------:R1:W1:Y:S01]  /*56a0*/  MUFU.EX2 R201, R3 ;  /* 0x0000000300c97308 */ /* 0x0002620000000800 */
[----:B---3--:R-:W-:Y:S02]  /*56b0*/  F2FP.BF16.PACK_AB R8, R205, R206 ;  /* 0x000000cecd08723e */ /* 0x008fe400000010ff */
[----:B--2---:R-:W-:Y:S01]  /*56c0*/  F2FP.BF16.PACK_AB R10, R203, R204 ;  /* 0x000000cccb0a723e */ /* 0x004fe200000010ff */
[----:B-1----:R-:W-:Y:S01]  /*56d0*/  FFMA.FTZ R3, R114, c[0x0][0x2d0], -R5 ;  /* 0x0000b40072037a23 */ /* 0x002fe20000010805 */
[----:B------:R-:W-:Y:S01]  /*56e0*/  F2FP.BF16.PACK_AB R9, R201, R202 ;  /* 0x000000cac909723e */ /* 0x000fe200000010ff */
[----:B------:R-:W-:-:S02]  /*56f0*/  IMAD.MOV.U32 R114, RZ, RZ, R189 ;  /* 0x000000ffff727224 */ /* 0x000fc400078e00bd */
[----:B------:R1:W-:Y:S02]  /*5700*/  MUFU.EX2 R200, R3 ;  /* 0x0000000300c87308 */ /* 0x0003e40000000800 */
[----:B-1----:R-:W-:-:S06]  /*5710*/  FFMA.FTZ R3, R115, c[0x0][0x2d0], -R5 ;  /* 0x0000b40073037a23 */ /* 0x002fcc0000010805 */
[----:B------:R1:W2:Y:S02]  /*5720*/  MUFU.EX2 R199, R3 ;  /* 0x0000000300c77308 */ /* 0x0002a40000000800 */
[----:B-1----:R-:W-:Y:S01]  /*5730*/  FFMA.FTZ R3, R116, c[0x0][0x2d0], -R7 ;  /* 0x0000b40074037a23 */ /* 0x002fe20000010807 */
[----:B--2---:R-:W-:-:S05]  /*5740*/  F2FP.BF16.PACK_AB R11, R199, R200 ;  /* 0x000000c8c70b723e */ /* 0x004fca00000010ff */
[----:B------:R1:W-:Y:S02]  /*5750*/  MUFU.EX2 R198, R3 ;  /* 0x0000000300c67308 */ /* 0x0003e40000000800 */
[C---:B----4-:R-:W-:Y:S08]  /*5760*/  HMMA.16816.F32.BF16 R156, R8.reuse, R32, R76 ;  /* 0x00000020089c723c */ /* 0x050ff0000004184c */
[----:B------:R-:W-:Y:S01]  /*5770*/  HMMA.16816.F32.BF16 R76, R8, R14, R64 ;  /* 0x0000000e084c723c */ /* 0x000fe20000041840 */
[----:B-1----:R-:W-:-:S04]  /*5780*/  FFMA.FTZ R3, R117, c[0x0][0x2d0], -R7 ;  /* 0x0000b40075037a23 */ /* 0x002fc80000010807 */
[----:B------:R1:W2:Y:S03]  /*5790*/  MUFU.EX2 R197, R3 ;  /* 0x0000000300c57308 */ /* 0x0002a60000000800 */
[C---:B------:R-:W-:Y:S08]  /*57a0*/  HMMA.16816.F32.BF16 R88, R8.reuse, R24, R72 ;  /* 0x000000180858723c */ /* 0x040ff00000041848 */
[----:B------:R-:W-:Y:S01]  /*57b0*/  HMMA.16816.F32.BF16 R64, R8, R34, R56 ;  /* 0x000000220840723c */ /* 0x000fe20000041838 */
[----:B-1----:R-:W-:-:S07]  /*57c0*/  FFMA.FTZ R3, R118, c[0x0][0x2d0], -R7 ;  /* 0x0000b40076037a23 */ /* 0x002fce0000010807 */
[C---:B------:R-:W-:Y:S01]  /*57d0*/  HMMA.16816.F32.BF16 R120, R8.reuse, R12, R120 ;  /* 0x0000000c0878723c */ /* 0x040fe20000041878 */
[----:B------:R1:W-:Y:S07]  /*57e0*/  MUFU.EX2 R196, R3 ;  /* 0x0000000300c47308 */ /* 0x0003ee0000000800 */
[C---:B-----5:R-:W-:Y:S08]  /*57f0*/  HMMA.16816.F32.BF16 R104, R8.reuse, R20, R104 ;  /* 0x000000140868723c */ /* 0x060ff00000041868 */
[----:B------:R-:W-:Y:S01]  /*5800*/  HMMA.16816.F32.BF16 R72, R8, R22, R60 ;  /* 0x000000160848723c */ /* 0x000fe2000004183c */
[----:B-1----:R-:W-:-:S02]  /*5810*/  FFMA.FTZ R3, R124, c[0x0][0x2d0], -R7 ;  /* 0x0000b4007c037a23 */ /* 0x002fc40000010807 */
[----:B------:R-:W-:Y:S02]  /*5820*/  IMAD.MOV.U32 R124, RZ, RZ, R113 ;  /* 0x000000ffff7c7224 */ /* 0x000fe400078e0071 */
[----:B------:R1:W3:Y:S03]  /*5830*/  MUFU.EX2 R195, R3 ;  /* 0x0000000300c37308 */ /* 0x0002e60000000800 */
[----:B------:R-:W-:Y:S07]  /*5840*/  HMMA.16816.F32.BF16 R56, R8, R26, R48 ;  /* 0x0000001a0838723c */ /* 0x000fee0000041830 */
[----:B--2---:R-:W-:Y:S01]  /*5850*/  F2FP.BF16.PACK_AB R8, R197, R198 ;  /* 0x000000c6c508723e */ /* 0x004fe200000010ff */
[----:B-1----:R-:W-:Y:S01]  /*5860*/  FFMA.FTZ R3, R125, c[0x0][0x2d0], -R0 ;  /* 0x0000b4007d037a23 */ /* 0x002fe20000010800 */
[----:B---3--:R-:W-:Y:S01]  /*5870*/  F2FP.BF16.PACK_AB R10, R195, R196 ;  /* 0x000000c4c30a723e */ /* 0x008fe200000010ff */
[----:B------:R-:W-:-:S02]  /*5880*/  IMAD.MOV.U32 R125, RZ, RZ, R112 ;  /* 0x000000ffff7d7224 */ /* 0x000fc400078e0070 */
[----:B------:R1:W-:Y:S02]  /*5890*/  MUFU.EX2 R194, R3 ;  /* 0x0000000300c27308 */ /* 0x0003e40000000800 */
[----:B-1----:R-:W-:Y:S02]  /*58a0*/  FFMA.FTZ R3, R126, c[0x0][0x2d0], -R0 ;  /* 0x0000b4007e037a23 */ /* 0x002fe40000010800 */
[----:B------:R-:W-:-:S04]  /*58b0*/  IMAD.MOV.U32 R126, RZ, RZ, R145 ;  /* 0x000000ffff7e7224 */ /* 0x000fc800078e0091 */
[----:B------:R1:W2:Y:S02]  /*58c0*/  MUFU.EX2 R193, R3 ;  /* 0x0000000300c17308 */ /* 0x0002a40000000800 */
[----:B-1----:R-:W-:Y:S01]  /*58d0*/  FFMA.FTZ R3, R127, c[0x0][0x2d0], -R0 ;  /* 0x0000b4007f037a23 */ /* 0x002fe20000010800 */
[----:B--2---:R-:W-:Y:S01]  /*58e0*/  F2FP.BF16.PACK_AB R9, R193, R194 ;  /* 0x000000c2c109723e */ /* 0x004fe200000010ff */
[----:B------:R-:W-:-:S04]  /*58f0*/  IMAD.MOV.U32 R127, RZ, RZ, R146 ;  /* 0x000000ffff7f7224 */ /* 0x000fc800078e0092 */
        /* <DEDUP_REMOVED lines=8> */
[----:B------:R-:W-:Y:S01]  /*5980*/  LDSM.16.MT88.4 R12, [R227+0x1900] ;  /* 0x00190000e30c783b */ /* 0x000fe20000004200 */
[----:B-1----:R-:W-:-:S04]  /*5990*/  FFMA.FTZ R3, R130, c[0x0][0x2d0], -R7 ;  /* 0x0000b40082037a23 */ /* 0x002fc80000010807 */
[----:B------:R1:W-:Y:S02]  /*59a0*/  MUFU.EX2 R189, R3 ;  /* 0x0000000300bd7308 */ /* 0x0003e40000000800 */
[C---:B------:R-:W-:Y:S08]  /*59b0*/  HMMA.16816.F32.BF16 R60, R8.reuse, R24, R108 ;  /* 0x00000018083c723c */ /* 0x040ff0000004186c */
[----:B------:R-:W-:Y:S01]  /*59c0*/  HMMA.16816.F32.BF16 R44, R8, R20, R44 ;  /* 0x00000014082c723c */ /* 0x000fe2000004182c */
[----:B-1----:R-:W-:-:S07]  /*59d0*/  FFMA.FTZ R3, R131, c[0x0][0x2d0], -R6 ;  /* 0x0000b40083037a23 */ /* 0x002fce0000010806 */
[C---:B------:R-:W-:Y:S01]  /*59e0*/  HMMA.16816.F32.BF16 R36, R8.reuse, R22, R16 ;  /* 0x000000160824723c */ /* 0x040fe20000041810 */
[----:B------:R-:W1:Y:S01]  /*59f0*/  LDSM.16.MT88.4 R16, [R224+0x1900] ;  /* 0x00190000e010783b */ /* 0x000e620000004200 */
[----:B------:R2:W-:Y:S03]  /*5a00*/  MUFU.EX2 R188, R3 ;  /* 0x0000000300bc7308 */ /* 0x0005e60000000800 */
[----:B------:R-:W3:Y:S03]  /*5a10*/  LDSM.16.MT88.4 R20, [R225+0x1900] ;  /* 0x00190000e114783b */ /* 0x000ee60000004200 */
[C---:B------:R-:W-:Y:S08]  /*5a20*/  HMMA.16816.F32.BF16 R28, R8.reuse, R32, R80 ;  /* 0x00000020081c723c */ /* 0x040ff00000041850 */
[----:B------:R-:W-:Y:S01]  /*5a30*/  HMMA.16816.F32.BF16 R40, R8, R34, R40 ;  /* 0x000000220828723c */ /* 0x000fe20000041828 */
[----:B--2---:R-:W-:-:S02]  /*5a40*/  FFMA.FTZ R3, R132, c[0x0][0x2d0], -R6 ;  /* 0x0000b40084037a23 */ /* 0x004fc40000010806 */
[----:B------:R-:W-:Y:S02]  /*5a50*/  IMAD.MOV.U32 R132, RZ, RZ, R102 ;  /* 0x000000ffff847224 */ /* 0x000fe400078e0066 */
[----:B------:R2:W4:Y:S03]  /*5a60*/  MUFU.EX2 R187, R3 ;  /* 0x0000000300bb7308 */ /* 0x0005260000000800 */
[----:B------:R-:W-:Y:S01]  /*5a70*/  HMMA.16816.F32.BF16 R84, R8, R26, R84 ;  /* 0x0000001a0854723c */ /* 0x000fe20000041854 */
[----:B------:R-:W5:Y:S01]  /*5a80*/  LDSM.16.MT88.4 R24, [R226+0x1900] ;  /* 0x00190000e218783b */ /* 0x000f620000004200 */
[----:B--2---:R-:W-:-:S05]  /*5a90*/  FFMA.FTZ R3, R133, c[0x0][0x2d0], -R6 ;  /* 0x0000b40085037a23 */ /* 0x004fca0000010806 */
[----:B----4-:R-:W-:Y:S01]  /*5aa0*/  F2FP.BF16.PACK_AB R8, R187, R188 ;  /* 0x000000bcbb08723e */ /* 0x010fe200000010ff */
[----:B------:R-:W-:Y:S01]  /*5ab0*/  IMAD.MOV.U32 R133, RZ, RZ, R92 ;  /* 0x000000ffff857224 */ /* 0x000fe200078e005c */
[----:B------:R2:W-:Y:S01]  /*5ac0*/  MUFU.EX2 R186, R3 ;  /* 0x0000000300ba7308 */ /* 0x0005e20000000800 */
[----:B------:R-:W-:Y:S02]  /*5ad0*/  IMAD.MOV.U32 R92, RZ, RZ, R95 ;  /* 0x000000ffff5c7224 */ /* 0x000fe400078e005f */
[----:B--2---:R-:W-:-:S05]  /*5ae0*/  FFMA.FTZ R3, R134, c[0x0][0x2d0], -R6 ;  /* 0x0000b40086037a23 */ /* 0x004fca0000010806 */
[----:B------:R2:W4:Y:S02]  /*5af0*/  MUFU.EX2 R185, R3 ;  /* 0x0000000300b97308 */ /* 0x0005240000000800 */
[----:B--2---:R-:W-:Y:S01]  /*5b00*/  FFMA.FTZ R3, R135, c[0x0][0x2d0], -R5 ;  /* 0x0000b40087037a23 */ /* 0x004fe20000010805 */
[----:B----4-:R-:W-:-:S05]  /*5b10*/  F2FP.BF16.PACK_AB R10, R185, R186 ;  /* 0x000000bab90a723e */ /* 0x010fca00000010ff */
[----:B------:R2:W-:Y:S02]  /*5b20*/  MUFU.EX2 R184, R3 ;  /* 0x0000000300b87308 */ /* 0x0005e40000000800 */
[----:B--2---:R-:W-:-:S06]  /*5b30*/  FFMA.FTZ R3, R137, c[0x0][0x2d0], -R5 ;  /* 0x0000b40089037a23 */ /* 0x004fcc0000010805 */
[----:B------:R2:W4:Y:S02]  /*5b40*/  MUFU.EX2 R118, R3 ;  /* 0x0000000300767308 */ /* 0x0005240000000800 */
[----:B--2---:R-:W-:Y:S01]  /*5b50*/  FFMA.FTZ R3, R136, c[0x0][0x2d0], -R5 ;  /* 0x0000b40088037a23 */ /* 0x004fe20000010805 */
[----:B----4-:R-:W-:Y:S01]  /*5b60*/  F2FP.BF16.PACK_AB R9, R118, R184 ;  /* 0x000000b87609723e */ /* 0x010fe200000010ff */
[----:B------:R-:W-:-:S04]  /*5b70*/  IMAD.MOV.U32 R136, RZ, RZ, R124 ;  /* 0x000000ffff887224 */ /* 0x000fc800078e007c */
[----:B------:R2:W-:Y:S01]  /*5b80*/  MUFU.EX2 R116, R3 ;  /* 0x0000000300747308 */ /* 0x0005e20000000800 */
[----:B------:R-:W-:Y:S02]  /*5b90*/  IMAD.MOV.U32 R124, RZ, RZ, R101 ;  /* 0x000000ffff7c7224 */ /* 0x000fe400078e0065 */
[----:B--2---:R-:W-:Y:S02]  /*5ba0*/  FFMA.FTZ R3, R138, c[0x0][0x2d0], -R5 ;  /* 0x0000b4008a037a23 */ /* 0x004fe40000010805 */
[----:B------:R-:W-:-:S03]  /*5bb0*/  IMAD.MOV.U32 R138, RZ, RZ, R97 ;  /* 0x000000ffff8a7224 */ /* 0x000fc600078e0061 */
[----:B------:R2:W4:Y:S01]  /*5bc0*/  MUFU.EX2 R117, R3 ;  /* 0x0000000300757308 */ /* 0x0005220000000800 */
[----:B------:R-:W-:Y:S02]  /*5bd0*/  IMAD.MOV.U32 R97, RZ, RZ, R114 ;  /* 0x000000ffff617224 */ /* 0x000fe400078e0072 */
[----:B--2---:R-:W-:Y:S01]  /*5be0*/  FFMA.FTZ R3, R140, c[0x0][0x2d0], -R7 ;  /* 0x0000b4008c037a23 */ /* 0x004fe20000010807 */
[----:B----4-:R-:W-:-:S04]  /*5bf0*/  F2FP.BF16.PACK_AB R11, R117, R116 ;  /* 0x00000074750b723e */ /* 0x010fc800000010ff */
[----:B------:R2:W-:Y:S03]  /*5c00*/  MUFU.EX2 R115, R3 ;  /* 0x0000000300737308 */ /* 0x0005e60000000800 */
[C---:B-1----:R-:W-:Y:S08]  /*5c10*/  HMMA.16816.F32.BF16 R128, R8.reuse, R18, R76 ;  /* 0x000000120880723c */ /* 0x042ff0000004184c */
[----:B------:R-:W-:Y:S01]  /*5c20*/  HMMA.16816.F32.BF16 R120, R8, R16, R120 ;  /* 0x000000100878723c */ /* 0x000fe20000041878 */
[----:B--2---:R-:W-:-:S02]  /*5c30*/  FFMA.FTZ R3, R139, c[0x0][0x2d0], -R7 ;  /* 0x0000b4008b037a23 */ /* 0x004fc40000010807 */
[----:B------:R-:W-:Y:S02]  /*5c40*/  IMAD.MOV.U32 R139, RZ, RZ, R96 ;  /* 0x000000ffff8b7224 */ /* 0x000fe400078e0060 */
[----:B------:R1:W2:Y:S01]  /*5c50*/  MUFU.EX2 R114, R3 ;  /* 0x0000000300727308 */ /* 0x0002a20000000800 */
[----:B------:R-:W-:Y:S02]  /*5c60*/  IMAD.MOV.U32 R96, RZ, RZ, R103 ;  /* 0x000000ffff607224 */ /* 0x000fe400078e0067 */
[----:B---3--:R-:W-:Y:S01]  /*5c70*/  HMMA.16816.F32.BF16 R156, R8, R20, R156 ;  /* 0x00000014089c723c */ /* 0x008fe2000004189c */
[----:B------:R-:W-:Y:S02]  /*5c80*/  IMAD.MOV.U32 R103, RZ, RZ, R147 ;  /* 0x000000ffff677224 */ /* 0x000fe400078e0093 */
[----:B------:R-:W-:-:S05]  /*5c90*/  IMAD.MOV.U32 R137, RZ, RZ, R96 ;  /* 0x000000ffff897224 */ /* 0x000fca00078e0060 */
[----:B------:R-:W-:Y:S01]  /*5ca0*/  HMMA.16816.F32.BF16 R80, R8, R22, R64 ;  /* 0x000000160850723c */ /* 0x000fe20000041840 */
[----:B-1----:R-:W-:-:S07]  /*5cb0*/  FFMA.FTZ R3, R141, c[0x0][0x2d0], -R7 ;  /* 0x0000b4008d037a23 */ /* 0x002fce0000010807 */
[----:B-----5:R-:W-:Y:S01]  /*5cc0*/  HMMA.16816.F32.BF16 R76, R8, R24, R88 ;  /* 0x00000018084c723c */ /* 0x020fe20000041858 */
[----:B------:R1:W-:Y:S02]  /*5cd0*/  MUFU.EX2 R113, R3 ;  /* 0x0000000300717308 */ /* 0x0003e40000000800 */
[----:B-1----:R-:W-:-:S06]  /*5ce0*/  FFMA.FTZ R3, R142, c[0x0][0x2d0], -R7 ;  /* 0x0000b4008e037a23 */ /* 0x002fcc0000010807 */
[----:B------:R1:W-:Y:S02]  /*5cf0*/  MUFU.EX2 R112, R3 ;  /* 0x0000000300707308 */ /* 0x0003e40000000800 */
[--C-:B-1----:R-:W-:Y:S02]  /*5d00*/  FFMA.FTZ R3, R143, c[0x0][0x2d0], -R0.reuse ;  /* 0x0000b4008f037a23 */ /* 0x102fe40000010800 */
[----:B------:R-:W-:Y:S04]  /*5d10*/  HMMA.16816.F32.BF16 R140, R8, R12, R104 ;  /* 0x0000000c088c723c */ /* 0x000fe80000041868 */
[----:B------:R1:W-:Y:S02]  /*5d20*/  MUFU.EX2 R110, R3 ;  /* 0x00000003006e7308 */ /* 0x0003e40000000800 */
[----:B-1----:R-:W-:-:S02]  /*5d30*/  FFMA.FTZ R3, R144, c[0x0][0x2d0], -R0 ;  /* 0x0000b40090037a23 */ /* 0x002fc40000010800 */
[C---:B------:R-:W-:Y:S04]  /*5d40*/  HMMA.16816.F32.BF16 R144, R8.reuse, R14, R72 ;  /* 0x0000000e0890723c */ /* 0x040fe80000041848 */
[----:B------:R1:W3:Y:S04]  /*5d50*/  MUFU.EX2 R109, R3 ;  /* 0x00000003006d7308 */ /* 0x0002e80000000800 */
[----:B------:R-:W-:Y:S07]  /*5d60*/  HMMA.16816.F32.BF16 R72, R8, R26, R56 ;  /* 0x0000001a0848723c */ /* 0x000fee0000041838 */
[----:B------:R-:W-:-:S02]  /*5d70*/  F2FP.BF16.PACK_AB R8, R189, R190 ;  /* 0x000000bebd08723e */ /* 0x000fc400000010ff */
[----:B--2---:R-:W-:Y:S01]  /*5d80*/  F2FP.BF16.PACK_AB R10, R114, R115 ;  /* 0x00000073720a723e */ /* 0x004fe200000010ff */
[----:B-1----:R-:W-:Y:S01]  /*5d90*/  FFMA.FTZ R3, R150, c[0x0][0x2d0], -R0 ;  /* 0x0000b40096037a23 */ /* 0x002fe20000010800 */
[----:B---3--:R-:W-:-:S03]  /*5da0*/  F2FP.BF16.PACK_AB R9, R109, R110 ;  /* 0x0000006e6d09723e */ /* 0x008fc600000010ff */
        /* <DEDUP_REMOVED lines=8> */
[----:B------:R-:W2:Y:S01]  /*5e30*/  LDSM.16.MT88.4 R16, [R224+0x2100] ;  /* 0x00210000e010783b */ /* 0x000ea20000004200 */
[----:B-1----:R-:W-:-:S03]  /*5e40*/  FFMA.FTZ R3, R149, c[0x0][0x2d0], -R7 ;  /* 0x0000b40095037a23 */ /* 0x002fc60000010807 */
[----:B------:R-:W-:Y:S01]  /*5e50*/  LDSM.16.MT88.4 R148, [R227+0x3100] ;  /* 0x00310000e394783b */ /* 0x000fe20000004200 */
[----:B------:R1:W-:Y:S02]  /*5e60*/  MUFU.EX2 R108, R3 ;  /* 0x00000003006c7308 */ /* 0x0003e40000000800 */
[C---:B------:R-:W-:Y:S08]  /*5e70*/  HMMA.16816.F32.BF16 R52, R8.reuse, R12, R44 ;  /* 0x0000000c0834723c */ /* 0x040ff0000004182c */
[----:B------:R-:W-:Y:S01]  /*5e80*/  HMMA.16816.F32.BF16 R48, R8, R14, R36 ;  /* 0x0000000e0830723c */ /* 0x000fe20000041824 */
[----:B------:R-:W3:Y:S01]  /*5e90*/  LDSM.16.MT88.4 R12, [R227+0x2100] ;  /* 0x00210000e30c783b */ /* 0x000ee20000004200 */
[----:B-1----:R-:W-:-:S06]  /*5ea0*/  FFMA.FTZ R3, R152, c[0x0][0x2d0], -R6 ;  /* 0x0000b40098037a23 */ /* 0x002fcc0000010806 */
[----:B------:R-:W-:Y:S01]  /*5eb0*/  HMMA.16816.F32.BF16 R32, R8, R20, R28 ;  /* 0x000000140820723c */ /* 0x000fe2000004181c */
[----:B------:R-:W-:Y:S01]  /*5ec0*/  IMAD.MOV.U32 R152, RZ, RZ, R127 ;  /* 0x000000ffff987224 */ /* 0x000fe200078e007f */
[----:B------:R-:W-:Y:S01]  /*5ed0*/  LDSM.16.MT88.4 R28, [R226+0x2100] ;  /* 0x00210000e21c783b */ /* 0x000fe20000004200 */
[----:B------:R1:W-:Y:S01]  /*5ee0*/  MUFU.EX2 R105, R3 ;  /* 0x0000000300697308 */ /* 0x0003e20000000800 */
[----:B------:R-:W-:-:S04]  /*5ef0*/  IMAD.MOV.U32 R127, RZ, RZ, R98 ;  /* 0x000000ffff7f7224 */ /* 0x000fc800078e0062 */
[C---:B------:R-:W-:Y:S01]  /*5f00*/  HMMA.16816.F32.BF16 R40, R8.reuse, R22, R40 ;  /* 0x000000160828723c */ /* 0x040fe20000041828 */
[----:B------:R-:W4:Y:S07]  /*5f10*/  LDSM.16.MT88.4 R20, [R225+0x2100] ;  /* 0x00210000e114783b */ /* 0x000f2e0000004200 */
[----:B------:R-:W-:Y:S01]  /*5f20*/  HMMA.16816.F32.BF16 R36, R8, R26, R84 ;  /* 0x0000001a0824723c */ /* 0x000fe20000041854 */
[----:B-1----:R-:W-:Y:S02]  /*5f30*/  FFMA.FTZ R3, R153, c[0x0][0x2d0], -R6 ;  /* 0x0000b40099037a23 */ /* 0x002fe40000010806 */
[----:B------:R-:W-:-:S02]  /*5f40*/  IMAD.MOV.U32 R153, RZ, RZ, R103 ;  /* 0x000000ffff997224 */ /* 0x000fc400078e0067 */
[----:B------:R1:W5:Y:S03]  /*5f50*/  MUFU.EX2 R104, R3 ;  /* 0x0000000300687308 */ /* 0x0003660000000800 */
[----:B------:R-:W-:Y:S01]  /*5f60*/  HMMA.16816.F32.BF16 R44, R8, R24, R60 ;  /* 0x00000018082c723c */ /* 0x000fe2000004183c */
[----:B------:R-:W2:Y:S01]  /*5f70*/  LDSM.16.MT88.4 R24, [R224+0x2900] ;  /* 0x00290000e018783b */ /* 0x000ea20000004200 */
[----:B-1----:R-:W-:-:S05]  /*5f80*/  FFMA.FTZ R3, R155, c[0x0][0x2d0], -R6 ;  /* 0x0000b4009b037a23 */ /* 0x002fca0000010806 */
[----:B-----5:R-:W-:Y:S01]  /*5f90*/  F2FP.BF16.PACK_AB R8, R104, R105 ;  /* 0x000000696808723e */ /* 0x020fe200000010ff */
[----:B------:R-:W-:Y:S01]  /*5fa0*/  IMAD.MOV.U32 R155, RZ, RZ, R125 ;  /* 0x000000ffff9b7224 */ /* 0x000fe200078e007d */
[----:B------:R1:W-:Y:S01]  /*5fb0*/  MUFU.EX2 R103, R3 ;  /* 0x0000000300677308 */ /* 0x0003e20000000800 */
[----:B------:R-:W-:Y:S02]  /*5fc0*/  IMAD.MOV.U32 R125, RZ, RZ, R100 ;  /* 0x000000ffff7d7224 */ /* 0x000fe400078e0064 */
[----:B-1----:R-:W-:Y:S02]  /*5fd0*/  FFMA.FTZ R3, R154, c[0x0][0x2d0], -R6 ;  /* 0x0000b4009a037a23 */ /* 0x002fe40000010806 */
[----:B------:R-:W-:-:S03]  /*5fe0*/  IMAD.MOV.U32 R154, RZ, RZ, R126 ;  /* 0x000000ffff9a7224 */ /* 0x000fc600078e007e */
[----:B------:R1:W5:Y:S01]  /*5ff0*/  MUFU.EX2 R102, R3 ;  /* 0x0000000300667308 */ /* 0x0003620000000800 */
[----:B------:R-:W-:Y:S02]  /*6000*/  IMAD.MOV.U32 R126, RZ, RZ, R99 ;  /* 0x000000ffff7e7224 */ /* 0x000fe400078e0063 */
[----:B-1----:R-:W-:Y:S01]  /*6010*/  FFMA.FTZ R3, R160, c[0x0][0x2d0], -R5 ;  /* 0x0000b400a0037a23 */ /* 0x002fe20000010805 */
[----:B-----5:R-:W-:-:S04]  /*6020*/  F2FP.BF16.PACK_AB R10, R102, R103 ;  /* 0x00000067660a723e */ /* 0x020fc800000010ff */
[----:B------:R1:W-:Y:S02]  /*6030*/  MUFU.EX2 R101, R3 ;  /* 0x0000000300657308 */ /* 0x0003e40000000800 */
[----:B-1----:R-:W-:-:S06]  /*6040*/  FFMA.FTZ R3, R163, c[0x0][0x2d0], -R5 ;  /* 0x0000b400a3037a23 */ /* 0x002fcc0000010805 */
[----:B------:R1:W5:Y:S02]  /*6050*/  MUFU.EX2 R100, R3 ;  /* 0x0000000300647308 */ /* 0x0003640000000800 */
[----:B-1----:R-:W-:Y:S01]  /*6060*/  FFMA.FTZ R3, R162, c[0x0][0x2d0], -R5 ;  /* 0x0000b400a2037a23 */ /* 0x002fe20000010805 */
[----:B-----5:R-:W-:-:S05]  /*6070*/  F2FP.BF16.PACK_AB R9, R100, R101 ;  /* 0x000000656409723e */ /* 0x020fca00000010ff */
[----:B------:R1:W-:Y:S02]  /*6080*/  MUFU.EX2 R99, R3 ;  /* 0x0000000300637308 */ /* 0x0003e40000000800 */
[----:B-1----:R-:W-:-:S06]  /*6090*/  FFMA.FTZ R3, R161, c[0x0][0x2d0], -R5 ;  /* 0x0000b400a1037a23 */ /* 0x002fcc0000010805 */
[----:B------:R1:W5:Y:S02]  /*60a0*/  MUFU.EX2 R98, R3 ;  /* 0x0000000300627308 */ /* 0x0003640000000800 */
[----:B-1----:R-:W-:Y:S01]  /*60b0*/  FFMA.FTZ R3, R168, c[0x0][0x2d0], -R0 ;  /* 0x0000b400a8037a23 */ /* 0x002fe20000010800 */
[----:B-----5:R-:W-:Y:S01]  /*60c0*/  F2FP.BF16.PACK_AB R11, R98, R99 ;  /* 0x00000063620b723e */ /* 0x020fe200000010ff */
[----:B------:R-:W-:-:S04]  /*60d0*/  IMAD.MOV.U32 R168, RZ, RZ, R97 ;  /* 0x000000ffffa87224 */ /* 0x000fc800078e0061 */
[----:B------:R1:W-:Y:S02]  /*60e0*/  MUFU.EX2 R97, R3 ;  /* 0x0000000300617308 */ /* 0x0003e40000000800 */
[C---:B--2---:R-:W-:Y:S08]  /*60f0*/  HMMA.16816.F32.BF16 R120, R8.reuse, R16, R120 ;  /* 0x000000100878723c */ /* 0x044ff00000041878 */
[----:B------:R-:W-:Y:S01]  /*6100*/  HMMA.16816.F32.BF16 R128, R8, R18, R128 ;  /* 0x000000120880723c */ /* 0x000fe20000041880 */
[----:B-1----:R-:W-:-:S04]  /*6110*/  FFMA.FTZ R3, R166, c[0x0][0x2d0], -R0 ;  /* 0x0000b400a6037a23 */ /* 0x002fc80000010800 */
[----:B------:R1:W2:Y:S03]  /*6120*/  MUFU.EX2 R96, R3 ;  /* 0x0000000300607308 */ /* 0x0002a60000000800 */
[C---:B---3--:R-:W-:Y:S08]  /*6130*/  HMMA.16816.F32.BF16 R140, R8.reuse, R12, R140 ;  /* 0x0000000c088c723c */ /* 0x048ff0000004188c */
[----:B------:R-:W-:Y:S01]  /*6140*/  HMMA.16816.F32.BF16 R144, R8, R14, R144 ;  /* 0x0000000e0890723c */ /* 0x000fe20000041890 */
[----:B-1----:R-:W-:-:S07]  /*6150*/  FFMA.FTZ R3, R167, c[0x0][0x2d0], -R0 ;  /* 0x0000b400a7037a23 */ /* 0x002fce0000010800 */
[C---:B----4-:R-:W-:Y:S01]  /*6160*/  HMMA.16816.F32.BF16 R156, R8.reuse, R20, R156 ;  /* 0x00000014089c723c */ /* 0x050fe2000004189c */
[----:B------:R1:W-:Y:S07]  /*6170*/  MUFU.EX2 R95, R3 ;  /* 0x00000003005f7308 */ /* 0x0003ee0000000800 */
[C---:B------:R-:W-:Y:S08]  /*6180*/  HMMA.16816.F32.BF16 R80, R8.reuse, R22, R80 ;  /* 0x000000160850723c */ /* 0x040ff00000041850 */
[----:B------:R-:W-:Y:S01]  /*6190*/  HMMA.16816.F32.BF16 R76, R8, R28, R76 ;  /* 0x0000001c084c723c */ /* 0x000fe2000004184c */
[----:B-1----:R-:W-:-:S02]  /*61a0*/  FFMA.FTZ R3, R169, c[0x0][0x2d0], -R0 ;  /* 0x0000b400a9037a23 */ /* 0x002fc40000010800 */
[----:B------:R-:W-:Y:S02]  /*61b0*/  IMAD.MOV.U32 R169, RZ, RZ, R132 ;  /* 0x000000ffffa97224 */ /* 0x000fe400078e0084 */
[----:B------:R-:W-:-:S03]  /*61c0*/  IMAD.MOV.U32 R132, RZ, RZ, R94 ;  /* 0x000000ffff847224 */ /* 0x000fc600078e005e */
[----:B------:R-:W-:Y:S01]  /*61d0*/  HMMA.16816.F32.BF16 R72, R8, R30, R72 ;  /* 0x0000001e0848723c */ /* 0x000fe20000041848 */
[----:B------:R1:W3:Y:S06]  /*61e0*/  MUFU.EX2 R94, R3 ;  /* 0x00000003005e7308 */ /* 0x0002ec0000000800 */
[----:B------:R-:W-:Y:S02]  /*61f0*/  F2FP.BF16.PACK_AB R8, R112, R113 ;  /* 0x000000717008723e */ /* 0x000fe400000010ff */
[----:B--2---:R-:W-:Y:S02]  /*6200*/  F2FP.BF16.PACK_AB R9, R96, R97 ;  /* 0x000000616009723e */ /* 0x004fe400000010ff */
[----:B------:R-:W-:Y:S01]  /*6210*/  F2FP.BF16.PACK_AB R10, R108, R111 ;  /* 0x0000006f6c0a723e */ /* 0x000fe200000010ff */
[----:B-1----:R-:W-:Y:S01]  /*6220*/  FFMA.FTZ R3, R173, c[0x0][0x2d0], -R6 ;  /* 0x0000b400ad037a23 */ /* 0x002fe20000010806 */
[----:B---3--:R-:W-:Y:S01]  /*6230*/  F2FP.BF16.PACK_AB R11, R94, R95 ;  /* 0x0000005f5e0b723e */ /* 0x008fe200000010ff */
[----:B------:R-:W-:-:S02]  /*6240*/  IMAD.MOV.U32 R173, RZ, RZ, R93 ;  /* 0x000000ffffad7224 */ /* 0x000fc400078e005d */
[----:B------:R1:W-:Y:S04]  /*6250*/  MUFU.EX2 R93, R3 ;  /* 0x00000003005d7308 */ /* 0x0003e80000000800 */
[C---:B------:R-:W-:Y:S08]  /*6260*/  HMMA.16816.F32.BF16 R64, R8.reuse, R16, R64 ;  /* 0x000000100840723c */ /* 0x040ff00000041840 */
[----:B------:R-:W-:Y:S01]  /*6270*/  HMMA.16816.F32.BF16 R56, R8, R18, R56 ;  /* 0x000000120838723c */ /* 0x000fe20000041838 */
[----:B------:R-:W-:Y:S01]  /*6280*/  LDSM.16.MT88.4 R16, [R225+0x2900] ;  /* 0x00290000e110783b */ /* 0x000fe20000004200 */
[----:B-1----:R-:W-:-:S02]  /*6290*/  FFMA.FTZ R3, R172, c[0x0][0x2d0], -R6 ;  /* 0x0000b400ac037a23 */ /* 0x002fc40000010806 */
[----:B------:R-:W-:Y:S02]  /*62a0*/  IMAD.MOV.U32 R172, RZ, RZ, R92 ;  /* 0x000000ffffac7224 */ /* 0x000fe400078e005c */
[----:B------:R1:W2:Y:S02]  /*62b0*/  MUFU.EX2 R92, R3 ;  /* 0x00000003005c7308 */ /* 0x0002a40000000800 */
[C---:B------:R-:W-:Y:S08]  /*62c0*/  HMMA.16816.F32.BF16 R52, R8.reuse, R12, R52 ;  /* 0x0000000c0834723c */ /* 0x040ff00000041834 */
[----:B------:R-:W-:Y:S01]  /*62d0*/  HMMA.16816.F32.BF16 R48, R8, R14, R48 ;  /* 0x0000000e0830723c */ /* 0x000fe20000041830 */
[----:B------:R-:W-:Y:S01]  /*62e0*/  LDSM.16.MT88.4 R12, [R226+0x2900] ;  /* 0x00290000e20c783b */ /* 0x000fe20000004200 */
[----:B-1----:R-:W-:-:S06]  /*62f0*/  FFMA.FTZ R3, R171, c[0x0][0x2d0], -R6 ;  /* 0x0000b400ab037a23 */ /* 0x002fcc0000010806 */
[C---:B------:R-:W-:Y:S01]  /*6300*/  HMMA.16816.F32.BF16 R32, R8.reuse, R20, R32 ;  /* 0x000000140820723c */ /* 0x040fe20000041820 */
[----:B------:R-:W-:Y:S01]  /*6310*/  IMAD.MOV.U32 R171, RZ, RZ, R133 ;  /* 0x000000ffffab7224 */ /* 0x000fe200078e0085 */
[----:B------:R1:W-:Y:S06]  /*6320*/  MUFU.EX2 R91, R3 ;  /* 0x00000003005b7308 */ /* 0x0003ec0000000800 */
[C---:B------:R-:W-:Y:S01]  /*6330*/  HMMA.16816.F32.BF16 R40, R8.reuse, R22, R40 ;  /* 0x000000160828723c */ /* 0x040fe20000041828 */
[----:B------:R-:W3:Y:S07]  /*6340*/  LDSM.16.MT88.4 R20, [R227+0x2900] ;  /* 0x00290000e314783b */ /* 0x000eee0000004200 */
[----:B------:R-:W-:Y:S01]  /*6350*/  HMMA.16816.F32.BF16 R36, R8, R30, R36 ;  /* 0x0000001e0824723c */ /* 0x000fe20000041824 */
[----:B-1----:R-:W-:-:S04]  /*6360*/  FFMA.FTZ R3, R164, c[0x0][0x2d0], -R6 ;  /* 0x0000b400a4037a23 */ /* 0x002fc80000010806 */
[----:B------:R1:W4:Y:S03]  /*6370*/  MUFU.EX2 R90, R3 ;  /* 0x00000003005a7308 */ /* 0x0003260000000800 */
[----:B------:R-:W-:Y:S07]  /*6380*/  HMMA.16816.F32.BF16 R44, R8, R28, R44 ;  /* 0x0000001c082c723c */ /* 0x000fee000004182c */
[----:B--2---:R-:W-:Y:S01]  /*6390*/  F2FP.BF16.PACK_AB R8, R92, R93 ;  /* 0x0000005d5c08723e */ /* 0x004fe200000010ff */
[----:B-1----:R-:W-:Y:S01]  /*63a0*/  FFMA.FTZ R3, R177, c[0x0][0x2d0], -R5 ;  /* 0x0000b400b1037a23 */ /* 0x002fe20000010805 */
[----:B----4-:R-:W-:Y:S01]  /*63b0*/  F2FP.BF16.PACK_AB R10, R90, R91 ;  /* 0x0000005b5a0a723e */ /* 0x010fe200000010ff */
[----:B------:R-:W-:-:S02]  /*63c0*/  IMAD.MOV.U32 R177, RZ, RZ, R132 ;  /* 0x000000ffffb17224 */ /* 0x000fc400078e0084 */
[----:B------:R1:W-:Y:S01]  /*63d0*/  MUFU.EX2 R89, R3 ;  /* 0x0000000300597308 */ /* 0x0003e20000000800 */
[----:B------:R-:W2:Y:S01]  /*63e0*/  LDSM.16.MT88.4 R132, [R224+0x3100] ;  /* 0x00310000e084783b */ /* 0x000ea20000004200 */
[----:B-1----:R-:W-:Y:S02]  /*63f0*/  FFMA.FTZ R3, R178, c[0x0][0x2d0], -R5 ;  /* 0x0000b400b2037a23 */ /* 0x002fe40000010805 */
[----:B------:R-:W-:-:S04]  /*6400*/  IMAD.MOV.U32 R178, RZ, RZ, R71 ;  /* 0x000000ffffb27224 */ /* 0x000fc800078e0047 */
[----:B------:R1:W4:Y:S02]  /*6410*/  MUFU.EX2 R88, R3 ;  /* 0x0000000300587308 */ /* 0x0003240000000800 */
[----:B-1----:R-:W-:Y:S01]  /*6420*/  FFMA.FTZ R3, R176, c[0x0][0x2d0], -R5 ;  /* 0x0000b400b0037a23 */ /* 0x002fe20000010805 */
[----:B----4-:R-:W-:-:S05]  /*6430*/  F2FP.BF16.PACK_AB R9, R88, R89 ;  /* 0x000000595809723e */ /* 0x010fca00000010ff */
[----:B------:R1:W-:Y:S02]  /*6440*/  MUFU.EX2 R86, R3 ;  /* 0x0000000300567308 */ /* 0x0003e40000000800 */
[----:B-1----:R-:W-:Y:S02]  /*6450*/  FFMA.FTZ R3, R165, c[0x0][0x2d0], -R5 ;  /* 0x0000b400a5037a23 */ /* 0x002fe40000010805 */
[----:B------:R-:W1:Y:S04]  /*6460*/  LDSM.16.MT88.4 R164, [R225+0x3100] ;  /* 0x00310000e1a4783b */ /* 0x000e680000004200 */
[----:B------:R4:W5:Y:S02]  /*6470*/  MUFU.EX2 R87, R3 ;  /* 0x0000000300577308 */ /* 0x0009640000000800 */
[----:B----4-:R-:W-:Y:S01]  /*6480*/  FFMA.FTZ R3, R216, c[0x0][0x2d0], -R7 ;  /* 0x0000b400d8037a23 */ /* 0x010fe20000010807 */
[----:B-----5:R-:W-:Y:S01]  /*6490*/  F2FP.BF16.PACK_AB R11, R87, R86 ;  /* 0x00000056570b723e */ /* 0x020fe200000010ff */
[----:B------:R-:W-:-:S04]  /*64a0*/  IMAD.MOV.U32 R216, RZ, RZ, R125 ;  /* 0x000000ffffd87224 */ /* 0x000fc800078e007d */
[----:B------:R4:W-:Y:S02]  /*64b0*/  MUFU.EX2 R85, R3 ;  /* 0x0000000300557308 */ /* 0x0009e40000000800 */
[C---:B------:R-:W-:Y:S08]  /*64c0*/  HMMA.16816.F32.BF16 R120, R8.reuse, R24, R120 ;  /* 0x000000180878723c */ /* 0x040ff00000041878 */
[----:B------:R-:W-:Y:S01]  /*64d0*/  HMMA.16816.F32.BF16 R128, R8, R26, R128 ;  /* 0x0000001a0880723c */ /* 0x000fe20000041880 */
[----:B----4-:R-:W-:-:S02]  /*64e0*/  FFMA.FTZ R3, R211, c[0x0][0x2d0], -R7 ;  /* 0x0000b400d3037a23 */ /* 0x010fc40000010807 */
[----:B------:R-:W-:Y:S02]  /*64f0*/  IMAD.MOV.U32 R211, RZ, RZ, R126 ;  /* 0x000000ffffd37224 */ /* 0x000fe400078e007e */
[----:B------:R4:W5:Y:S03]  /*6500*/  MUFU.EX2 R84, R3 ;  /* 0x0000000300547308 */ /* 0x0009660000000800 */
[C---:B---3--:R-:W-:Y:S08]  /*6510*/  HMMA.16816.F32.BF16 R140, R8.reuse, R20, R140 ;  /* 0x00000014088c723c */ /* 0x048ff0000004188c */
[----:B------:R-:W-:Y:S01]  /*6520*/  HMMA.16816.F32.BF16 R144, R8, R22, R144 ;  /* 0x000000160890723c */ /* 0x000fe20000041890 */
[----:B----4-:R-:W-:-:S07]  /*6530*/  FFMA.FTZ R3, R222, c[0x0][0x2d0], -R7 ;  /* 0x0000b400de037a23 */ /* 0x010fce0000010807 */
[C---:B------:R-:W-:Y:S01]  /*6540*/  HMMA.16816.F32.BF16 R156, R8.reuse, R16, R156 ;  /* 0x00000010089c723c */ /* 0x040fe2000004189c */
[----:B------:R-:W-:Y:S01]  /*6550*/  IMAD.MOV.U32 R222, RZ, RZ, R137 ;  /* 0x000000ffffde7224 */ /* 0x000fe200078e0089 */
[----:B------:R3:W-:Y:S06]  /*6560*/  MUFU.EX2 R71, R3 ;  /* 0x0000000300477308 */ /* 0x0007ec0000000800 */
[C---:B------:R-:W-:Y:S08]  /*6570*/  HMMA.16816.F32.BF16 R160, R8.reuse, R18, R80 ;  /* 0x0000001208a0723c */ /* 0x040ff00000041850 */
[----:B------:R-:W-:Y:S01]  /*6580*/  HMMA.16816.F32.BF16 R76, R8, R12, R76 ;  /* 0x0000000c084c723c */ /* 0x000fe2000004184c */
[----:B---3--:R-:W-:-:S02]  /*6590*/  FFMA.FTZ R3, R223, c[0x0][0x2d0], -R7 ;  /* 0x0000b400df037a23 */ /* 0x008fc40000010807 */
[----:B------:R-:W-:Y:S02]  /*65a0*/  IMAD.MOV.U32 R223, RZ, RZ, R172 ;  /* 0x000000ffffdf7224 */ /* 0x000fe400078e00ac */
[----:B------:R3:W4:Y:S03]  /*65b0*/  MUFU.EX2 R63, R3 ;  /* 0x00000003003f7308 */ /* 0x0007260000000800 */
[----:B------:R-:W-:Y:S07]  /*65c0*/  HMMA.16816.F32.BF16 R72, R8, R14, R72 ;  /* 0x0000000e0848723c */ /* 0x000fee0000041848 */
[----:B-----5:R-:W-:Y:S01]  /*65d0*/  F2FP.BF16.PACK_AB R8, R84, R85 ;  /* 0x000000555408723e */ /* 0x020fe200000010ff */
[----:B---3--:R-:W-:Y:S01]  /*65e0*/  FFMA.FTZ R3, R250, c[0x0][0x2d0], -R0 ;  /* 0x0000b400fa037a23 */ /* 0x008fe20000010800 */
[----:B----4-:R-:W-:Y:S01]  /*65f0*/  F2FP.BF16.PACK_AB R10, R63, R71 ;  /* 0x000000473f0a723e */ /* 0x010fe200000010ff */
[----:B------:R-:W-:-:S02]  /*6600*/  IMAD.MOV.U32 R250, RZ, RZ, R173 ;  /* 0x000000fffffa7224 */ /* 0x000fc400078e00ad */
[----:B------:R3:W-:Y:S02]  /*6610*/  MUFU.EX2 R62, R3 ;  /* 0x00000003003e7308 */ /* 0x0007e40000000800 */
[----:B---3--:R-:W-:Y:S02]  /*6620*/  FFMA.FTZ R3, R249, c[0x0][0x2d0], -R0 ;  /* 0x0000b400f9037a23 */ /* 0x008fe40000010800 */
[----:B------:R-:W-:-:S04]  /*6630*/  IMAD.MOV.U32 R249, RZ, RZ, R169 ;  /* 0x000000fffff97224 */ /* 0x000fc800078e00a9 */
[----:B------:R3:W4:Y:S01]  /*6640*/  MUFU.EX2 R61, R3 ;  /* 0x00000003003d7308 */ /* 0x0007220000000800 */
[----:B------:R-:W-:Y:S02]  /*6650*/  IMAD.MOV.U32 R169, RZ, RZ, R152 ;  /* 0x000000ffffa97224 */ /* 0x000fe400078e0098 */
[----:B---3--:R-:W-:Y:S01]  /*6660*/  FFMA.FTZ R3, R245, c[0x0][0x2d0], -R0 ;  /* 0x0000b400f5037a23 */ /* 0x008fe20000010800 */
[----:B----4-:R-:W-:Y:S01]  /*6670*/  F2FP.BF16.PACK_AB R9, R61, R62 ;  /* 0x0000003e3d09723e */ /* 0x010fe200000010ff */
[----:B------:R-:W-:-:S03]  /*6680*/  IMAD.MOV.U32 R245, RZ, RZ, R168 ;  /* 0x000000fffff57224 */ /* 0x000fc600078e00a8 */
[----:B------:R3:W-:Y:S01]  /*6690*/  MUFU.EX2 R60, R3 ;  /* 0x00000003003c7308 */ /* 0x0007e20000000800 */
[----:B------:R-:W-:Y:S02]  /*66a0*/  IMAD.MOV.U32 R168, RZ, RZ, R138 ;  /* 0x000000ffffa87224 */ /* 0x000fe400078e008a */
[----:B---3--:R-:W-:-:S05]  /*66b0*/  FFMA.FTZ R3, R170, c[0x0][0x2d0], -R0 ;  /* 0x0000b400aa037a23 */ /* 0x008fca0000010800 */
[----:B------:R3:W4:Y:S02]  /*66c0*/  MUFU.EX2 R31, R3 ;  /* 0x00000003001f7308 */ /* 0x0007240000000800 */
[----:B---3--:R-:W-:Y:S01]  /*66d0*/  FFMA.FTZ R3, R179, c[0x0][0x2d0], -R6 ;  /* 0x0000b400b3037a23 */ /* 0x008fe20000010806 */
[----:B----4-:R-:W-:-:S05]  /*66e0*/  F2FP.BF16.PACK_AB R11, R31, R60 ;  /* 0x0000003c1f0b723e */ /* 0x010fca00000010ff */
[----:B------:R3:W-:Y:S02]  /*66f0*/  MUFU.EX2 R29, R3 ;  /* 0x00000003001d7308 */ /* 0x0007e40000000800 */
[C---:B------:R-:W-:Y:S08]  /*6700*/  HMMA.16816.F32.BF16 R56, R8.reuse, R26, R56 ;  /* 0x0000001a0838723c */ /* 0x040ff00000041838 */
[----:B------:R-:W-:Y:S01]  /*6710*/  HMMA.16816.F32.BF16 R64, R8, R24, R64 ;  /* 0x000000180840723c */ /* 0x000fe20000041840 */
[----:B---3--:R-:W-:-:S04]  /*6720*/  FFMA.FTZ R3, R182, c[0x0][0x2d0], -R6 ;  /* 0x0000b400b6037a23 */ /* 0x008fc80000010806 */
[----:B------:R3:W4:Y:S03]  /*6730*/  MUFU.EX2 R30, R3 ;  /* 0x00000003001e7308 */ /* 0x0007260000000800 */
[C---:B------:R-:W-:Y:S05]  /*6740*/  HMMA.16816.F32.BF16 R48, R8.reuse, R22, R48 ;  /* 0x000000160830723c */ /* 0x040fea0000041830 */
[----:B------:R5:W-:Y:S03]  /*6750*/  MUFU.EX2 R22, R4 ;  /* 0x0000000400167308 */ /* 0x000be60000000800 */
[----:B------:R-:W-:Y:S01]  /*6760*/  HMMA.16816.F32.BF16 R44, R8, R12, R44 ;  /* 0x0000000c082c723c */ /* 0x000fe2000004182c */
[----:B---3--:R-:W-:-:S07]  /*6770*/  FFMA.FTZ R3, R183, c[0x0][0x2d0], -R6 ;  /* 0x0000b400b7037a23 */ /* 0x008fce0000010806 */
[C---:B------:R-:W-:Y:S01]  /*6780*/  HMMA.16816.F32.BF16 R52, R8.reuse, R20, R52 ;  /* 0x000000140834723c */ /* 0x040fe20000041834 */
[----:B------:R-:W-:Y:S01]  /*6790*/  FFMA.FTZ R12, R210, c[0x0][0x2d0], -R0 ;  /* 0x0000b400d20c7a23 */ /* 0x000fe20000010800 */
[----:B----4-:R-:W-:Y:S01]  /*67a0*/  F2FP.BF16.PACK_AB R176, R30, R29 ;  /* 0x0000001d1eb0723e */ /* 0x010fe200000010ff */
[----:B------:R3:W-:Y:S01]  /*67b0*/  MUFU.EX2 R28, R3 ;  /* 0x00000003001c7308 */ /* 0x0007e20000000800 */
[----:B------:R-:W-:Y:S02]  /*67c0*/  FADD.FTZ R13, R243, R242 ;  /* 0x000000f2f30d7221 */ /* 0x000fe40000010000 */
[----:B-----5:R-:W-:Y:S02]  /*67d0*/  FFMA.FTZ R4, R219, c[0x0][0x2d0], -R0 ;  /* 0x0000b400db047a23 */ /* 0x020fe40000010800 */
[----:B------:R-:W-:Y:S01]  /*67e0*/  HMMA.16816.F32.BF16 R36, R8, R14, R36 ;  /* 0x0000000e0824723c */ /* 0x000fe20000041824 */
[----:B------:R-:W-:-:S07]  /*67f0*/  FADD.FTZ R20, R175, R174 ;  /* 0x000000aeaf147221 */ /* 0x000fce0000010000 */
[C---:B------:R-:W-:Y:S01]  /*6800*/  HMMA.16816.F32.BF16 R32, R8.reuse, R16, R32 ;  /* 0x000000100820723c */ /* 0x040fe20000041820 */
[----:B---3--:R-:W-:Y:S02]  /*6810*/  FFMA.FTZ R3, R208, c[0x0][0x2d0], -R6 ;  /* 0x0000b400d0037a23 */ /* 0x008fe40000010806 */
[--C-:B------:R-:W-:Y:S02]  /*6820*/  FFMA.FTZ R6, R215, c[0x0][0x2d0], -R0.reuse ;  /* 0x0000b400d7067a23 */ /* 0x100fe40000010800 */
[----:B------:R3:W-:Y:S01]  /*6830*/  MUFU.EX2 R27, R3 ;  /* 0x00000003001b7308 */ /* 0x0007e20000000800 */
[----:B------:R-:W-:Y:S02]  /*6840*/  FFMA.FTZ R0, R207, c[0x0][0x2d0], -R0 ;  /* 0x0000b400cf007a23 */ /* 0x000fe40000010800 */
[----:B------:R-:W-:Y:S01]  /*6850*/  HMMA.16816.F32.BF16 R40, R8, R18, R40 ;  /* 0x000000120828723c */ /* 0x000fe20000041828 */
[----:B------:R-:W4:Y:S04]  /*6860*/  LDSM.16.MT88.4 R16, [R226+0x3100] ;  /* 0x00310000e210783b */ /* 0x000f280000004200 */
[----:B------:R5:W-:Y:S01]  /*6870*/  MUFU.EX2 R10, R4 ;  /* 0x00000004000a7308 */ /* 0x000be20000000800 */
[----:B---3--:R-:W-:-:S07]  /*6880*/  FFMA.FTZ R3, R181, c[0x0][0x2d0], -R5 ;  /* 0x0000b400b5037a23 */ /* 0x008fce0000010805 */
[----:B------:R-:W-:Y:S01]  /*6890*/  MUFU.EX2 R11, R12 ;  /* 0x0000000c000b7308 */ /* 0x000fe20000000800 */
[----:B-----5:R-:W-:-:S07]  /*68a0*/  FADD.FTZ R4, R139, R244 ;  /* 0x000000f48b047221 */ /* 0x020fce0000010000 */
[----:B------:R3:W-:Y:S01]  /*68b0*/  MUFU.EX2 R26, R3 ;  /* 0x00000003001a7308 */ /* 0x0007e20000000800 */
[----:B------:R-:W-:-:S07]  /*68c0*/  FADD.FTZ R4, R248, R4 ;  /* 0x00000004f8047221 */ /* 0x000fce0000010000 */
[----:B------:R5:W1:Y:S01]  /*68d0*/  MUFU.EX2 R12, R0 ;  /* 0x00000000000c7308 */ /* 0x000a620000000800 */
[----:B---3--:R-:W-:-:S07]  /*68e0*/  FFMA.FTZ R3, R180, c[0x0][0x2d0], -R5 ;  /* 0x0000b400b4037a23 */ /* 0x008fce0000010805 */
[----:B------:R3:W2:Y:S01]  /*68f0*/  MUFU.EX2 R9, R6 ;  /* 0x0000000600097308 */ /* 0x0006a20000000800 */
[----:B-----5:R-:W-:-:S07]  /*6900*/  FADD.FTZ R0, R218, R20 ;  /* 0x00000014da007221 */ /* 0x020fce0000010000 */
[----:B------:R5:W4:Y:S01]  /*6910*/  MUFU.EX2 R25, R3 ;  /* 0x0000000300197308 */ /* 0x000b220000000800 */
[----:B-1----:R-:W-:Y:S01]  /*6920*/  F2FP.BF16.PACK_AB R183, R12, R11 ;  /* 0x0000000b0cb7723e */ /* 0x002fe200000010ff */
[----:B---3--:R-:W-:Y:S01]  /*6930*/  FADD.FTZ R6, R220, R0 ;  /* 0x00000000dc067221 */ /* 0x008fe20000010000 */
[----:B--2---:R-:W-:-:S03]  /*6940*/  F2FP.BF16.PACK_AB R181, R9, R10 ;  /* 0x0000000a09b5723e */ /* 0x004fc600000010ff */
[----:B------:R-:W-:Y:S02]  /*6950*/  FADD.FTZ R6, R214, R6 ;  /* 0x00000006d6067221 */ /* 0x000fe40000010000 */
[--C-:B-----5:R-:W-:Y:S02]  /*6960*/  FFMA.FTZ R3, R209, c[0x0][0x2d0], -R5.reuse ;  /* 0x0000b400d1037a23 */ /* 0x120fe40000010805 */
[----:B------:R-:W-:Y:S02]  /*6970*/  FADD.FTZ R8, R213, R6 ;  /* 0x00000006d5087221 */ /* 0x000fe40000010000 */
[----:B------:R1:W-:Y:S02]  /*6980*/  MUFU.EX2 R24, R3 ;  /* 0x0000000300187308 */ /* 0x0003e40000000800 */
[----:B-1----:R-:W-:Y:S02]  /*6990*/  FFMA.FTZ R3, R221, c[0x0][0x2d0], -R5 ;  /* 0x0000b400dd037a23 */ /* 0x002fe40000010805 */
[----:B------:R-:W-:Y:S01]  /*69a0*/  FFMA.FTZ R5, R177, c[0x0][0x2d0], -R7 ;  /* 0x0000b400b1057a23 */ /* 0x000fe20000010807 */
[----:B----4-:R-:W-:-:S03]  /*69b0*/  F2FP.BF16.PACK_AB R177, R25, R26 ;  /* 0x0000001a19b1723e */ /* 0x010fc600000010ff */
[----:B------:R1:W2:Y:S08]  /*69c0*/  MUFU.EX2 R23, R3 ;  /* 0x0000000300177308 */ /* 0x0002b00000000800 */
[----:B------:R3:W-:Y:S01]  /*69d0*/  MUFU.EX2 R15, R5 ;  /* 0x00000005000f7308 */ /* 0x0007e20000000800 */
[--C-:B-1----:R-:W-:Y:S01]  /*69e0*/  FFMA.FTZ R3, R178, c[0x0][0x2d0], -R7.reuse ;  /* 0x0000b400b2037a23 */ /* 0x102fe20000010807 */
[----:B------:R-:W-:Y:S01]  /*69f0*/  F2FP.BF16.PACK_AB R178, R27, R28 ;  /* 0x0000001c1bb2723e */ /* 0x000fe200000010ff */
[----:B------:R-:W-:Y:S01]  /*6a00*/  FFMA.FTZ R7, R171, c[0x0][0x2d0], -R7 ;  /* 0x0000b400ab077a23 */ /* 0x000fe20000010807 */
[----:B--2---:R-:W-:-:S04]  /*6a10*/  F2FP.BF16.PACK_AB R179, R23, R24 ;  /* 0x0000001817b3723e */ /* 0x004fc800000010ff */
[----:B------:R1:W2:Y:S01]  /*6a20*/  MUFU.EX2 R21, R3 ;  /* 0x0000000300157308 */ /* 0x0002a20000000800 */
[----:B------:R-:W-:Y:S02]  /*6a30*/  IMAD.MOV.U32 R171, RZ, RZ, R153 ;  /* 0x000000ffffab7224 */ /* 0x000fe400078e0099 */
[----:B---3--:R-:W-:Y:S01]  /*6a40*/  FADD.FTZ R5, R155, R154 ;  /* 0x0000009a9b057221 */ /* 0x008fe20000010000 */
[C---:B------:R-:W-:Y:S04]  /*6a50*/  HMMA.16816.F32.BF16 R120, R176.reuse, R132, R120 ;  /* 0x00000084b078723c */ /* 0x040fe80000041878 */
[----:B------:R3:W4:Y:S04]  /*6a60*/  MUFU.EX2 R14, R7 ;  /* 0x00000007000e7308 */ /* 0x0007280000000800 */
[----:B------:R-:W-:Y:S01]  /*6a70*/  HMMA.16816.F32.BF16 R128, R176, R134, R128 ;  /* 0x00000086b080723c */ /* 0x000fe20000041880 */
[----:B-1----:R-:W-:Y:S01]  /*6a80*/  FADD.FTZ R3, R136, R13 ;  /* 0x0000000d88037221 */ /* 0x002fe20000010000 */
[----:B--2---:R-:W-:-:S06]  /*6a90*/  F2FP.BF16.PACK_AB R180, R21, R22 ;  /* 0x0000001615b4723e */ /* 0x004fcc00000010ff */
[C---:B------:R-:W-:Y:S01]  /*6aa0*/  HMMA.16816.F32.BF16 R140, R176.reuse, R148, R140 ;  /* 0x00000094b08c723c */ /* 0x040fe2000004188c */
[----:B---3--:R-:W-:Y:S01]  /*6ab0*/  FADD.FTZ R7, R127, R5 ;  /* 0x000000057f077221 */ /* 0x008fe20000010000 */
[----:B----4-:R-:W-:Y:S01]  /*6ac0*/  F2FP.BF16.PACK_AB R182, R14, R15 ;  /* 0x0000000f0eb6723e */ /* 0x010fe200000010ff */
[----:B------:R-:W-:Y:S02]  /*6ad0*/  FADD.FTZ R5, R124, R3 ;  /* 0x000000037c057221 */ /* 0x000fe40000010000 */
[----:B------:R-:W-:Y:S02]  /*6ae0*/  FADD.FTZ R0, R245, R7 ;  /* 0x00000007f5007221 */ /* 0x000fe40000010000 */
[----:B------:R-:W-:Y:S01]  /*6af0*/  FADD.FTZ R3, R249, R4 ;  /* 0x00000004f9037221 */ /* 0x000fe20000010000 */
[----:B------:R-:W-:Y:S01]  /*6b00*/  HMMA.16816.F32.BF16 R144, R176, R150, R144 ;  /* 0x00000096b090723c */ /* 0x000fe20000041890 */
[----:B------:R-:W-:Y:S02]  /*6b10*/  FADD.FTZ R5, R250, R5 ;  /* 0x00000005fa057221 */ /* 0x000fe40000010000 */
[----:B------:R-:W-:-:S02]  /*6b20*/  FADD.FTZ R4, R223, R0 ;  /* 0x00000000df047221 */ /* 0x000fc40000010000 */
[----:B------:R-:W-:Y:S02]  /*6b30*/  FADD.FTZ R3, R247, R3 ;  /* 0x00000003f7037221 */ /* 0x000fe40000010000 */
[----:B------:R-:W-:Y:S01]  /*6b40*/  FADD.FTZ R0, R171, R5 ;  /* 0x00000005ab007221 */ /* 0x000fe20000010000 */
[C---:B------:R-:W-:Y:S01]  /*6b50*/  HMMA.16816.F32.BF16 R156, R176.reuse, R164, R156 ;  /* 0x000000a4b09c723c */ /* 0x040fe2000004189c */
[----:B------:R-:W-:Y:S02]  /*6b60*/  FADD.FTZ R7, R169, R4 ;  /* 0x00000004a9077221 */ /* 0x000fe40000010000 */
[----:B------:R-:W-:Y:S02]  /*6b70*/  FADD.FTZ R6, R246, R3 ;  /* 0x00000003f6067221 */ /* 0x000fe40000010000 */
[----:B------:R-:W-:Y:S02]  /*6b80*/  FADD.FTZ R5, R168, R0 ;  /* 0x00000000a8057221 */ /* 0x000fe40000010000 */
[----:B------:R-:W-:Y:S01]  /*6b90*/  FADD.FTZ R4, R217, R8 ;  /* 0x00000008d9047221 */ /* 0x000fe20000010000 */
[----:B------:R-:W-:Y:S01]  /*6ba0*/  HMMA.16816.F32.BF16 R160, R176, R166, R160 ;  /* 0x000000a6b0a0723c */ /* 0x000fe200000418a0 */
[----:B------:R-:W-:-:S02]  /*6bb0*/  FADD.FTZ R3, R222, R7 ;  /* 0x00000007de037221 */ /* 0x000fc40000010000 */
[----:B------:R-:W-:Y:S02]  /*6bc0*/  FADD.FTZ R0, R252, R6 ;  /* 0x00000006fc007221 */ /* 0x000fe40000010000 */
[----:B------:R-:W-:Y:S02]  /*6bd0*/  FADD.FTZ R6, R211, R5 ;  /* 0x00000005d3067221 */ /* 0x000fe40000010000 */
[----:B------:R-:W-:Y:S01]  /*6be0*/  FADD.FTZ R4, R212, R4 ;  /* 0x00000004d4047221 */ /* 0x000fe20000010000 */
[----:B------:R-:W-:Y:S01]  /*6bf0*/  HMMA.16816.F32.BF16 R124, R180, R132, R64 ;  /* 0x00000084b47c723c */ /* 0x000fe20000041840 */
[----:B------:R-:W-:Y:S02]  /*6c00*/  FADD.FTZ R5, R216, R3 ;  /* 0x00000003d8057221 */ /* 0x000fe40000010000 */
[----:B------:R-:W-:Y:S02]  /*6c10*/  FADD.FTZ R3, R251, R0 ;  /* 0x00000000fb037221 */ /* 0x000fe40000010000 */
[----:B------:R-:W-:-:S02]  /*6c20*/  FADD.FTZ R0, R198, R6 ;  /* 0x00000006c6007221 */ /* 0x000fc40000010000 */
        /* <DEDUP_REMOVED lines=31> */
[----:B------:R-:W-:Y:S01]  /*6e20*/  HMMA.16816.F32.BF16 R168, R180, R16, R44 ;  /* 0x00000010b4a8723c */ /* 0x000fe2000004182c */
        /* <DEDUP_REMOVED lines=54> */
[----:B------:R-:W-:Y:S01]  /*7190*/  FADD.FTZ R0, R23, R0 ;  /* 0x0000000017007221 */ /* 0x000fe20000010000 */
[----:B------:R1:W-:Y:S01]  /*71a0*/  STL [R1+0x18], R5 ;  /* 0x0000180501007387 */ /* 0x0003e20000100800 */
[----:B------:R-:W-:-:S03]  /*71b0*/  FADD.FTZ R3, R27, R3 ;  /* 0x000000031b037221 */ /* 0x000fc60000010000 */
[----:B------:R1:W-:Y:S04]  /*71c0*/  STL [R1+0x24], R4 ;  /* 0x0000240401007387 */ /* 0x0003e80000100800 */
[----:B------:R1:W-:Y:S04]  /*71d0*/  STL [R1+0x1c], R0 ;  /* 0x00001c0001007387 */ /* 0x0003e80000100800 */
[----:B------:R1:W-:Y:S01]  /*71e0*/  STL [R1+0x20], R3 ;  /* 0x0000200301007387 */ /* 0x0003e20000100800 */
[----:B------:R-:W-:Y:S05]  /*71f0*/  @!P0 BRA `(.L_x_32) ;  /* 0x000059e000008947 */ /* 0x000fea0003800000 */
[----:B------:R-:W2:Y:S01]  /*7200*/  LDL.LU R216, [R1+0x8] ;  /* 0x0000080001d87983 */ /* 0x000ea20000300800 */
[----:B------:R-:W-:Y:S01]  /*7210*/  IMAD.MOV.U32 R116, RZ, RZ, R69 ;  /* 0x000000ffff747224 */ /* 0x000fe200078e0045 */
[----:B------:R-:W-:Y:S01]  /*7220*/  MOV R118, R2 ;  /* 0x0000000200767202 */ /* 0x000fe20000000f00 */
[----:B-1----:R-:W-:Y:S01]  /*7230*/  IMAD.MOV.U32 R3, RZ, RZ, R70 ;  /* 0x000000ffff037224 */ /* 0x002fe200078e0046 */
[----:B------:R-:W3:Y:S01]  /*7240*/  LDL.LU.64 R82, [R1] ;  /* 0x0000000001527983 */ /* 0x000ee20000300a00 */
[----:B------:R-:W-:-:S03]  /*7250*/  IMAD.MOV.U32 R117, RZ, RZ, R68 ;  /* 0x000000ffff757224 */ /* 0x000fc600078e0044 */
[----:B------:R-:W4:Y:S01]  /*7260*/  LDL.LU.64 R222, [R1+0x10] ;  /* 0x0000100001de7983 */ /* 0x000f220000300a00 */
[----:B--2---:R-:W-:Y:S02]  /*7270*/  IADD3 R242, R216, -0x2, RZ ;  /* 0xfffffffed8f27810 */ /* 0x004fe40007ffe0ff */
[----:B---3--:R-:W-:Y:S02]  /*7280*/  MOV R5, R83 ;  /* 0x0000005300057202 */ /* 0x008fe40000000f00 */
[----:B----4-:R-:W-:-:S05]  /*7290*/  MOV R4, R222 ;  /* 0x000000de00047202 */ /* 0x010fca0000000f00 */
[----:B------:R1:W-:Y:S02]  /*72a0*/  STL.64 [R1+0x28], R4 ;  /* 0x0000280401007387 */ /* 0x0003e40000100a00 */
.L_x_33:
        /* <DEDUP_REMOVED lines=78> */
[C---:B-1----:R-:W-:Y:S07]  /*7790*/  HMMA.16816.F32.BF16 R88, R108.reuse, R96, RZ ;  /* 0x000000606c58723c */ /* 0x042fee00000418ff */
[----:B------:R-:W-:Y:S01]  /*77a0*/  IADD3 R96, P0, R102, UR7, RZ ;  /* 0x0000000766607c10 */ /* 0x000fe2000ff1e0ff */
[-C--:B--2---:R-:W-:Y:S04]  /*77b0*/  HMMA.16816.F32.BF16 R92, R108, R98.reuse, RZ ;  /* 0x000000626c5c723c */ /* 0x084fe800000418ff */
[----:B------:R-:W-:Y:S02]  /*77c0*/  IADD3.X R97, R103, UR5, RZ, P0, !PT ;  /* 0x0000000567617c10 */ /* 0x000fe400087fe4ff */
[----:B------:R-:W-:Y:S03]  /*77d0*/  IADD3 R100, P1, R96, UR7, RZ ;  /* 0x0000000760647c10 */ /* 0x000fe6000ff3e0ff */
[----:B------:R1:W-:Y:S03]  /*77e0*/  LDGSTS.E.BYPASS.LTC128B.128 [R241+0x2100], [R96.64], !P2 ;  /* 0x0210000060f17fae */ /* 0x0003e6000d101d48 */
[----:B------:R-:W-:Y:S02]  /*77f0*/  IADD3.X R101, R97, UR5, RZ, P1, !PT ;  /* 0x0000000561657c10 */ /* 0x000fe40008ffe4ff */
[----:B---3--:R-:W-:Y:S03]  /*7800*/  IADD3 R102, P0, R100, UR7, RZ ;  /* 0x0000000764667c10 */ /* 0x008fe6000ff1e0ff */
[----:B------:R2:W-:Y:S01]  /*7810*/  LDGSTS.E.BYPASS.LTC128B.128 [R241+0x2900], [R100.64], !P2 ;  /* 0x0290000064f17fae */ /* 0x0005e2000d101d48 */
[----:B------:R-:W-:Y:S02]  /*7820*/  IADD3.X R103, R101, UR5, RZ, P0, !PT ;  /* 0x0000000565677c10 */ /* 0x000fe400087fe4ff */
[C---:B------:R-:W-:Y:S02]  /*7830*/  ISETP.GT.AND P0, PT, R242.reuse, RZ, PT ;  /* 0x000000fff200720c */ /* 0x040fe40003f04270 */
[----:B------:R-:W-:Y:S03]  /*7840*/  IADD3 R242, R242, -0x1, RZ ;  /* 0xfffffffff2f27810 */ /* 0x000fe60007ffe0ff */
[----:B------:R2:W-:Y:S08]  /*7850*/  LDGSTS.E.BYPASS.LTC128B.128 [R241+0x3100], [R102.64], !P2 ;  /* 0x0310000066f17fae */ /* 0x0005f0000d101d48 */
[----:B------:R-:W0:Y:S01]  /*7860*/  LDGDEPBAR ;  /* 0x00000000000079af */ /* 0x000e220000000000 */
[C---:B-1----:R-:W-:Y:S08]  /*7870*/  HMMA.16816.F32.BF16 R96, R112.reuse, R98, RZ ;  /* 0x000000627060723c */ /* 0x042ff000000418ff */
[-C--:B--2---:R-:W-:Y:S08]  /*7880*/  HMMA.16816.F32.BF16 R100, R112, R184.reuse, RZ ;  /* 0x000000b87064723c */ /* 0x084ff000000418ff */
        /* <DEDUP_REMOVED lines=53> */
[C---:B------:R-:W-:Y:S01]  /*7be0*/  HMMA.16816.F32.BF16 R48, R184.reuse, R190, R48 ;  /* 0x000000beb830723c */ /* 0x040fe20000041830 */
[----:B------:R-:W3:Y:S07]  /*7bf0*/  LDSM.16.M88.4 R188, [R232+0x9100] ;  /* 0x00910000e8bc783b */ /* 0x000eee0000000200 */
[-C--:B------:R-:W-:Y:S08]  /*7c00*/  HMMA.16816.F32.BF16 R52, R184, R196.reuse, R52 ;  /* 0x000000c4b834723c */ /* 0x080ff00000041834 */
[C---:B------:R-:W-:Y:S08]  /*7c10*/  HMMA.16816.F32.BF16 R56, R200.reuse, R196, R56 ;  /* 0x000000c4c838723c */ /* 0x040ff00000041838 */
[-C--:B------:R-:W-:Y:S08]  /*7c20*/  HMMA.16816.F32.BF16 R60, R200, R198.reuse, R60 ;  /* 0x000000c6c83c723c */ /* 0x080ff0000004183c */
[C---:B------:R-:W-:Y:S08]  /*7c30*/  HMMA.16816.F32.BF16 R64, R184.reuse, R198, R64 ;  /* 0x000000c6b840723c */ /* 0x040ff00000041840 */
        /* <DEDUP_REMOVED lines=11> */
[----:B------:R-:W-:Y:S08]  /*7cf0*/  HMMA.16816.F32.BF16 R112, R184, R214, R112 ;  /* 0x000000d6b870723c */ /* 0x000ff00000041870 */
[-C--:B--2---:R-:W-:Y:S08]  /*7d00*/  HMMA.16816.F32.BF16 R4, R204, R216.reuse, R4 ;  /* 0x000000d8cc04723c */ /* 0x084ff00000041804 */
        /* <DEDUP_REMOVED lines=72> */
[----:B------:R-:W1:Y:S01]  /*8190*/  MUFU.TANH R34, R34 ;  /* 0x0000002200227308 */ /* 0x000e620000002400 */
        /* <DEDUP_REMOVED lines=9> */
[----:B------:R-:W-:Y:S01]  /*8230*/  MUFU.TANH R28, R28 ;  /* 0x0000001c001c7308 */ /* 0x000fe20000002400 */
[C---:B------:R-:W-:Y:S01]  /*8240*/  HMMA.16816.F32.BF16 R64, R204.reuse, R6, R64 ;  /* 0x00000006cc40723c */ /* 0x040fe20000041840 */
[----:B------:R-:W1:Y:S03]  /*8250*/  LDSM.16.M88.4 R4, [R228+0x2800] ;  /* 0x00280000e404783b */ /* 0x000e660000000200 */
[----:B------:R-:W-:Y:S02]  /*8260*/  FMUL.FTZ R54, R54, c[0x0][0x320] ;  /* 0x0000c80036367a20 */ /* 0x000fe40000410000 */
[----:B------:R-:W-:Y:S02]  /*8270*/  FMUL.FTZ R52, R52, c[0x0][0x320] ;  /* 0x0000c80034347a20 */ /* 0x000fe40000410000 */
[----:B------:R-:W-:Y:S01]  /*8280*/  FMUL.FTZ R55, R55, c[0x0][0x320] ;  /* 0x0000c80037377a20 */ /* 0x000fe20000410000 */
[----:B------:R-:W1:Y:S01]  /*8290*/  MUFU.TANH R32, R32 ;  /* 0x0000002000207308 */ /* 0x000e620000002400 */
        /* <DEDUP_REMOVED lines=27> */
[-C--:B------:R-:W-:Y:S01]  /*8450*/  HMMA.16816.F32.BF16 R92, R188, R6.reuse, R92 ;  /* 0x00000006bc5c723c */ /* 0x080fe2000004185c */
[----:B------:R-:W-:Y:S03]  /*8460*/  MUFU.TANH R198, R38 ;  /* 0x0000002600c67308 */ /* 0x000fe60000002400 */
[----:B------:R-:W-:Y:S02]  /*8470*/  FMUL.FTZ R40, R40, c[0x0][0x320] ;  /* 0x0000c80028287a20 */ /* 0x000fe40000410000 */
[----:B------:R-:W-:Y:S02]  /*8480*/  FMUL.FTZ R81, R81, c[0x0][0x320] ;  /* 0x0000c80051517a20 */ /* 0x000fe40000410000 */
[C---:B------:R-:W-:Y:S03]  /*8490*/  HMMA.16816.F32.BF16 R96, R204.reuse, R6, R96 ;  /* 0x00000006cc60723c */ /* 0x040fe60000041860 */
[----:B------:R-:W-:Y:S01]  /*84a0*/  MUFU.TANH R194, R26 ;  /* 0x0000001a00c27308 */ /* 0x000fe20000002400 */
[----:B------:R-:W-:Y:S02]  /*84b0*/  FMUL.FTZ R82, R82, c[0x0][0x320] ;  /* 0x0000c80052527a20 */ /* 0x000fe40000410000 */
[----:B------:R-:W-:Y:S01]  /*84c0*/  FMUL.FTZ R83, R83, c[0x0][0x320] ;  /* 0x0000c80053537a20 */ /* 0x000fe20000410000 */
[----:B-1----:R-:W-:Y:S01]  /*84d0*/  FMNMX.FTZ R70, R184, R0, !PT ;  /* 0x00000000b8467209 */ /* 0x002fe20007810000 */
[----:B------:R-:W-:Y:S01]  /*84e0*/  FMUL.FTZ R84, R84, c[0x0][0x320] ;  /* 0x0000c80054547a20 */ /* 0x000fe20000410000 */
[----:B------:R-:W-:Y:S01]  /*84f0*/  FMNMX.FTZ R0, R186, R2, !PT ;  /* 0x00000002ba007209 */ /* 0x000fe20007810000 */
[-C--:B--2---:R-:W-:Y:S03]  /*8500*/  HMMA.16816.F32.BF16 R100, R204, R8.reuse, R100 ;  /* 0x00000008cc64723c */ /* 0x084fe60000041864 */
[----:B------:R-:W1:Y:S01]  /*8510*/  MUFU.TANH R26, R36 ;  /* 0x00000024001a7308 */ /* 0x000e620000002400 */
[----:B---3--:R-:W-:Y:S01]  /*8520*/  FMNMX.FTZ R2, R192, R4, !PT ;  /* 0x00000004c0027209 */ /* 0x008fe20007810000 */
[----:B------:R-:W-:Y:S01]  /*8530*/  FMUL.FTZ R80, R80, c[0x0][0x320] ;  /* 0x0000c80050507a20 */ /* 0x000fe20000410000 */
[----:B------:R-:W-:Y:S01]  /*8540*/  FMNMX.FTZ R0, R18, R0, !PT ;  /* 0x0000000012007209 */ /* 0x000fe20007810000 */
[----:B------:R-:W-:Y:S01]  /*8550*/  FMUL.FTZ R94, R94, c[0x0][0x320] ;  /* 0x0000c8005e5e7a20 */ /* 0x000fe20000410000 */
[----:B------:R-:W-:Y:S01]  /*8560*/  FMNMX.FTZ R70, R16, R70, !PT ;  /* 0x0000004610467209 */ /* 0x000fe20007810000 */
[----:B------:R-:W-:Y:S01]  /*8570*/  FMUL.FTZ R95, R95, c[0x0][0x320] ;  /* 0x0000c8005f5f7a20 */ /* 0x000fe20000410000 */
[C---:B------:R-:W-:Y:S03]  /*8580*/  HMMA.16816.F32.BF16 R104, R188.reuse, R8, R104 ;  /* 0x00000008bc68723c */ /* 0x040fe60000041868 */
[----:B------:R2:W-:Y:S01]  /*8590*/  MUFU.TANH R201, R39 ;  /* 0x0000002700c97308 */ /* 0x0005e20000002400 */
[----:B------:R-:W-:Y:S01]  /*85a0*/  FMNMX.FTZ R2, R12, R2, !PT ;  /* 0x000000020c027209 */ /* 0x000fe20007810000 */
[----:B------:R-:W-:Y:S01]  /*85b0*/  FMUL.FTZ R86, R86, c[0x0][0x320] ;  /* 0x0000c80056567a20 */ /* 0x000fe20000410000 */
[----:B------:R-:W-:Y:S01]  /*85c0*/  FMNMX.FTZ R0, R19, R0, !PT ;  /* 0x0000000013007209 */ /* 0x000fe20007810000 */
[----:B------:R-:W-:Y:S01]  /*85d0*/  FMUL.FTZ R87, R87, c[0x0][0x320] ;  /* 0x0000c80057577a20 */ /* 0x000fe20000410000 */
[----:B------:R-:W-:Y:S01]  /*85e0*/  FMNMX.FTZ R2, R13, R2, !PT ;  /* 0x000000020d027209 */ /* 0x000fe20007810000 */
[-C--:B------:R-:W-:Y:S03]  /*85f0*/  HMMA.16816.F32.BF16 R108, R188, R10.reuse, R108 ;  /* 0x0000000abc6c723c */ /* 0x080fe6000004186c */
[----:B------:R-:W-:Y:S01]  /*8600*/  FMNMX.FTZ R4, R22, R0, !PT ;  /* 0x0000000016047209 */ /* 0x000fe20007810000 */
[----:B------:R-:W3:Y:S01]  /*8610*/  MUFU.TANH R208, R40 ;  /* 0x0000002800d07308 */ /* 0x000ee20000002400 */
[----:B------:R-:W-:Y:S01]  /*8620*/  FMUL.FTZ R48, R48, c[0x0][0x320] ;  /* 0x0000c80030307a20 */ /* 0x000fe20000410000 */
[----:B------:R-:W-:Y:S01]  /*8630*/  FMNMX.FTZ R70, R17, R70, !PT ;  /* 0x0000004611467209 */ /* 0x000fe20007810000 */
[----:B------:R-:W-:Y:S01]  /*8640*/  FMUL.FTZ R85, R85, c[0x0][0x320] ;  /* 0x0000c80055557a20 */ /* 0x000fe20000410000 */
[----:B----4-:R-:W-:Y:S01]  /*8650*/  FMNMX.FTZ R4, R23, R4, !PT ;  /* 0x0000000417047209 */ /* 0x010fe20007810000 */
[----:B------:R-:W-:Y:S04]  /*8660*/  HMMA.16816.F32.BF16 R112, R204, R10, R112 ;  /* 0x0000000acc70723c */ /* 0x000fe80000041870 */
[----:B------:R-:W-:Y:S01]  /*8670*/  FMNMX.FTZ R70, R20, R70, !PT ;  /* 0x0000004614467209 */ /* 0x000fe20007810000 */
[----:B------:R-:W-:Y:S01]  /*8680*/  MUFU.TANH R193, R27 ;  /* 0x0000001b00c17308 */ /* 0x000fe20000002400 */
[----:B------:R-:W-:Y:S01]  /*8690*/  FMUL.FTZ R98, R98, c[0x0][0x320] ;  /* 0x0000c80062627a20 */ /* 0x000fe20000410000 */
[----:B------:R-:W-:Y:S01]  /*86a0*/  FMNMX.FTZ R4, R34, R4, !PT ;  /* 0x0000000422047209 */ /* 0x000fe20007810000 */
[----:B------:R-:W-:Y:S01]  /*86b0*/  FMUL.FTZ R96, R96, c[0x0][0x320] ;  /* 0x0000c80060607a20 */ /* 0x000fe20000410000 */
[----:B--2---:R-:W2:Y:S03]  /*86c0*/  LDL.64 R38, [R1+0x38] ;  /* 0x0000380001267983 */ /* 0x004ea60000100a00 */
[----:B------:R-:W-:Y:S01]  /*86d0*/  FMNMX.FTZ R70, R21, R70, !PT ;  /* 0x0000004615467209 */ /* 0x000fe20007810000 */
[----:B------:R-:W-:Y:S01]  /*86e0*/  FMUL.FTZ R99, R99, c[0x0][0x320] ;  /* 0x0000c80063637a20 */ /* 0x000fe20000410000 */
[----:B------:R-:W-:Y:S01]  /*86f0*/  FMNMX.FTZ R0, R24, R2, !PT ;  /* 0x0000000218007209 */ /* 0x000fe20007810000 */
[----:B------:R4:W4:Y:S01]  /*8700*/  MUFU.TANH R27, R37 ;  /* 0x00000025001b7308 */ /* 0x0009220000002400 */
        /* <DEDUP_REMOVED lines=9> */
[----:B------:R-:W4:Y:S01]  /*87a0*/  MUFU.TANH R50, R50 ;  /* 0x0000003200327308 */ /* 0x000f220000002400 */
[----:B------:R-:W-:Y:S01]  /*87b0*/  FMUL.FTZ R89, R89, c[0x0][0x320] ;  /* 0x0000c80059597a20 */ /* 0x000fe20000410000 */
[----:B-1----:R-:W-:Y:S01]  /*87c0*/  FMNMX.FTZ R70, R26, R70, !PT ;  /* 0x000000461a467209 */ /* 0x002fe20007810000 */
[----:B------:R-:W-:Y:S01]  /*87d0*/  FMUL.FTZ R115, R115, c[0x0][0x320] ;  /* 0x0000c80073737a20 */ /* 0x000fe20000410000 */
[----:B------:R-:W-:Y:S01]  /*87e0*/  FMNMX.FTZ R4, R35, R4, !PT ;  /* 0x0000000423047209 */ /* 0x000fe20007810000 */
[----:B------:R-:W-:Y:S01]  /*87f0*/  FMUL.FTZ R92, R92, c[0x0][0x320] ;  /* 0x0000c8005c5c7a20 */ /* 0x000fe20000410000 */
[----:B------:R-:W-:Y:S01]  /*8800*/  FMNMX.FTZ R0, R29, R0, !PT ;  /* 0x000000001d007209 */ /* 0x000fe20007810000 */
[----:B------:R-:W-:Y:S01]  /*8810*/  FMUL.FTZ R93, R93, c[0x0][0x320] ;  /* 0x0000c8005d5d7a20 */ /* 0x000fe20000410000 */
[----:B------:R-:W-:Y:S01]  /*8820*/  FMNMX.FTZ R4, R198, R4, !PT ;  /* 0x00000004c6047209 */ /* 0x000fe20007810000 */
[----:B------:R-:W-:Y:S01]  /*8830*/  FMUL.FTZ R105, R105, c[0x0][0x320] ;  /* 0x0000c80069697a20 */ /* 0x000fe20000410000 */
[----:B------:R-:W1:Y:S01]  /*8840*/  MUFU.TANH R48, R48 ;  /* 0x0000003000307308 */ /* 0x000e620000002400 */
[----:B------:R-:W-:Y:S01]  /*8850*/  FMUL.FTZ R90, R90, c[0x0][0x320] ;  /* 0x0000c8005a5a7a20 */ /* 0x000fe20000410000 */
[----:B---3--:R-:W-:Y:S01]  /*8860*/  FMNMX.FTZ R2, R208, R0, !PT ;  /* 0x00000000d0027209 */ /* 0x008fe20007810000 */
[----:B------:R-:W-:Y:S01]  /*8870*/  FMUL.FTZ R91, R91, c[0x0][0x320] ;  /* 0x0000c8005b5b7a20 */ /* 0x000fe20000410000 */
[----:B----4-:R-:W-:Y:S01]  /*8880*/  MOV R37, c[0x0][0x1e0] ;  /* 0x0000780000257a02 */ /* 0x010fe20000000f00 */
[----:B------:R-:W-:Y:S01]  /*8890*/  FMUL.FTZ R106, R106, c[0x0][0x320] ;  /* 0x0000c8006a6a7a20 */ /* 0x000fe20000410000 */
[----:B------:R-:W-:Y:S01]  /*88a0*/  FMNMX.FTZ R0, R201, R4, !PT ;  /* 0x00000004c9007209 */ /* 0x000fe20007810000 */
[----:B------:R-:W-:Y:S01]  /*88b0*/  FMUL.FTZ R107, R107, c[0x0][0x320] ;  /* 0x0000c8006b6b7a20 */ /* 0x000fe20000410000 */
[----:B------:R-:W-:Y:S01]  /*88c0*/  FMNMX.FTZ R4, R196, R118, !PT ;  /* 0x00000076c4047209 */ /* 0x000fe20007810000 */
[----:B------:R-:W-:Y:S01]  /*88d0*/  FMUL.FTZ R72, R72, c[0x0][0x320] ;  /* 0x0000c80048487a20 */ /* 0x000fe20000410000 */
[----:B------:R-:W3:Y:S01]  /*88e0*/  MUFU.TANH R51, R51 ;  /* 0x0000003300337308 */ /* 0x000ee20000002400 */
[----:B------:R-:W-:Y:S01]  /*88f0*/  FMNMX.FTZ R70, R27, R70, !PT ;  /* 0x000000461b467209 */ /* 0x000fe20007810000 */
[----:B------:R-:W-:Y:S01]  /*8900*/  FMUL.FTZ R73, R73, c[0x0][0x320] ;  /* 0x0000c80049497a20 */ /* 0x000fe20000410000 */
[----:B------:R-:W-:Y:S01]  /*8910*/  FMNMX.FTZ R4, R195, R4, !PT ;  /* 0x00000004c3047209 */ /* 0x000fe20007810000 */
[----:B------:R-:W-:Y:S01]  /*8920*/  FMUL.FTZ R101, R101, c[0x0][0x320] ;  /* 0x0000c80065657a20 */ /* 0x000fe20000410000 */
[----:B------:R-:W-:Y:S01]  /*8930*/  FMNMX.FTZ R0, R50, R0, !PT ;  /* 0x0000000032007209 */ /* 0x000fe20007810000 */
[----:B------:R-:W-:Y:S02]  /*8940*/  FMUL.FTZ R102, R102, c[0x0][0x320] ;  /* 0x0000c80066667a20 */ /* 0x000fe40000410000 */
[----:B------:R-:W-:Y:S02]  /*8950*/  FMUL.FTZ R103, R103, c[0x0][0x320] ;  /* 0x0000c80067677a20 */ /* 0x000fe40000410000 */
[----:B------:R-:W4:Y:S01]  /*8960*/  MUFU.TANH R49, R49 ;  /* 0x0000003100317308 */ /* 0x000f220000002400 */
[----:B------:R-:W-:Y:S02]  /*8970*/  FMUL.FTZ R58, R58, c[0x0][0x320] ;  /* 0x0000c8003a3a7a20 */ /* 0x000fe40000410000 */
[----:B------:R-:W-:Y:S01]  /*8980*/  FMUL.FTZ R108, R108, c[0x0][0x320] ;  /* 0x0000c8006c6c7a20 */ /* 0x000fe20000410000 */
[----:B-1----:R-:W-:Y:S01]  /*8990*/  FMNMX.FTZ R70, R48, R70, !PT ;  /* 0x0000004630467209 */ /* 0x002fe20007810000 */
[----:B------:R-:W-:Y:S02]  /*89a0*/  FMUL.FTZ R78, R78, c[0x0][0x320] ;  /* 0x0000c8004e4e7a20 */ /* 0x000fe40000410000 */
[----:B------:R-:W-:Y:S02]  /*89b0*/  FMUL.FTZ R43, R43, c[0x0][0x320] ;  /* 0x0000c8002b2b7a20 */ /* 0x000fe40000410000 */
[----:B------:R-:W-:Y:S01]  /*89c0*/  FMUL.FTZ R64, R64, c[0x0][0x320] ;  /* 0x0000c80040407a20 */ /* 0x000fe20000410000 */
[----:B------:R-:W1:Y:S01]  /*89d0*/  MUFU.TANH R249, R54 ;  /* 0x0000003600f97308 */ /* 0x000e620000002400 */
[----:B------:R-:W-:Y:S02]  /*89e0*/  FMUL.FTZ R41, R41, c[0x0][0x320] ;  /* 0x0000c80029297a20 */ /* 0x000fe40000410000 */
[----:B------:R-:W-:Y:S01]  /*89f0*/  FMUL.FTZ R67, R67, c[0x0][0x320] ;  /* 0x0000c80043437a20 */ /* 0x000fe20000410000 */
[----:B---3--:R-:W-:Y:S01]  /*8a00*/  FMNMX.FTZ R0, R51, R0, !PT ;  /* 0x0000000033007209 */ /* 0x008fe20007810000 */
[----:B------:R-:W-:Y:S02]  /*8a10*/  FMUL.FTZ R65, R65, c[0x0][0x320] ;  /* 0x0000c80041417a20 */ /* 0x000fe40000410000 */
[----:B------:R-:W-:Y:S02]  /*8a20*/  FMUL.FTZ R59, R59, c[0x0][0x320] ;  /* 0x0000c8003b3b7a20 */ /* 0x000fe40000410000 */
[----:B------:R-:W-:Y:S01]  /*8a30*/  FMUL.FTZ R68, R68, c[0x0][0x320] ;  /* 0x0000c80044447a20 */ /* 0x000fe20000410000 */
[----:B------:R-:W3:Y:S01]  /*8a40*/  MUFU.TANH R215, R52 ;  /* 0x0000003400d77308 */ /* 0x000ee20000002400 */
[----:B------:R-:W-:Y:S02]  /*8a50*/  FMUL.FTZ R46, R46, c[0x0][0x320] ;  /* 0x0000c8002e2e7a20 */ /* 0x000fe40000410000 */
[----:B------:R-:W-:Y:S01]  /*8a60*/  FMUL.FTZ R56, R56, c[0x0][0x320] ;  /* 0x0000c80038387a20 */ /* 0x000fe20000410000 */
[----:B----4-:R-:W-:Y:S01]  /*8a70*/  FMNMX.FTZ R70, R49, R70, !PT ;  /* 0x0000004631467209 */ /* 0x010fe20007810000 */
[----:B------:R-:W-:Y:S02]  /*8a80*/  FMUL.FTZ R71, R71, c[0x0][0x320] ;  /* 0x0000c80047477a20 */ /* 0x000fe40000410000 */
[----:B------:R-:W-:Y:S02]  /*8a90*/  FMUL.FTZ R69, R69, c[0x0][0x320] ;  /* 0x0000c80045457a20 */ /* 0x000fe40000410000 */
[----:B------:R-:W-:Y:S01]  /*8aa0*/  FMUL.FTZ R60, R60, c[0x0][0x320] ;  /* 0x0000c8003c3c7a20 */ /* 0x000fe20000410000 */
[----:B------:R-:W4:Y:S01]  /*8ab0*/  MUFU.TANH R221, R55 ;  /* 0x0000003700dd7308 */ /* 0x000f220000002400 */
[----:B------:R-:W-:Y:S02]  /*8ac0*/  FMUL.FTZ R112, R112, c[0x0][0x320] ;  /* 0x0000c80070707a20 */ /* 0x000fe40000410000 */
[----:B------:R-:W-:Y:S01]  /*8ad0*/  FMUL.FTZ R113, R113, c[0x0][0x320] ;  /* 0x0000c80071717a20 */ /* 0x000fe20000410000 */
[----:B-1----:R-:W-:Y:S01]  /*8ae0*/  FMNMX.FTZ R0, R249, R0, !PT ;  /* 0x00000000f9007209 */ /* 0x002fe20007810000 */
[----:B------:R-:W-:Y:S02]  /*8af0*/  FMUL.FTZ R74, R74, c[0x0][0x320] ;  /* 0x0000c8004a4a7a20 */ /* 0x000fe40000410000 */
[----:B------:R-:W-:Y:S03]  /*8b00*/  FMUL.FTZ R109, R109, c[0x0][0x320] ;  /* 0x0000c8006d6d7a20 */ /* 0x000fe60000410000 */
[----:B------:R1:W1:Y:S01]  /*8b10*/  MUFU.TANH R218, R53 ;  /* 0x0000003500da7308 */ /* 0x0002620000002400 */
[----:B---3--:R-:W-:Y:S09]  /*8b20*/  FMNMX.FTZ R70, R215, R70, !PT ;  /* 0x00000046d7467209 */ /* 0x008ff20007810000 */
[----:B------:R-:W3:Y:S01]  /*8b30*/  MUFU.TANH R223, R66 ;  /* 0x0000004200df7308 */ /* 0x000ee20000002400 */
[----:B----4-:R-:W-:Y:S09]  /*8b40*/  FMNMX.FTZ R0, R221, R0, !PT ;  /* 0x00000000dd007209 */ /* 0x010ff20007810000 */
[----:B------:R-:W4:Y:S01]  /*8b50*/  MUFU.TANH R212, R64 ;  /* 0x0000004000d47308 */ /* 0x000f220000002400 */
[----:B-1----:R-:W2:Y:S01]  /*8b60*/  LDL.64 R52, [R1+0x30] ;  /* 0x0000300001347983 */ /* 0x002ea20000100a00 */
[----:B------:R-:W-:Y:S08]  /*8b70*/  FMNMX.FTZ R70, R218, R70, !PT ;  /* 0x00000046da467209 */ /* 0x000ff00007810000 */
[----:B------:R-:W1:Y:S01]  /*8b80*/  MUFU.TANH R203, R41 ;  /* 0x0000002900cb7308 */ /* 0x000e620000002400 */
[----:B---3--:R-:W-:Y:S09]  /*8b90*/  FMNMX.FTZ R0, R223, R0, !PT ;  /* 0x00000000df007209 */ /* 0x008ff20007810000 */
[----:B------:R-:W-:Y:S01]  /*8ba0*/  MUFU.TANH R216, R43 ;  /* 0x0000002b00d87308 */ /* 0x000fe20000002400 */
[----:B----4-:R-:W-:Y:S09]  /*8bb0*/  FMNMX.FTZ R70, R212, R70, !PT ;  /* 0x00000046d4467209 */ /* 0x010ff20007810000 */
[----:B------:R-:W3:Y:S01]  /*8bc0*/  MUFU.TANH R43, R67 ;  /* 0x00000043002b7308 */ /* 0x000ee20000002400 */
[----:B-1----:R-:W-:Y:S09]  /*8bd0*/  FMNMX.FTZ R2, R203, R2, !PT ;  /* 0x00000002cb027209 */ /* 0x002ff20007810000 */
[----:B------:R-:W1:Y:S10]  /*8be0*/  MUFU.TANH R211, R65 ;  /* 0x0000004100d37308 */ /* 0x000e740000002400 */
[----:B------:R-:W4:Y:S01]  /*8bf0*/  MUFU.TANH R209, R44 ;  /* 0x0000002c00d17308 */ /* 0x000f220000002400 */
[----:B---3--:R-:W-:Y:S04]  /*8c00*/  FMNMX.FTZ R0, R43, R0, !PT ;  /* 0x000000002b007209 */ /* 0x008fe80007810000 */
[----:B------:R-:W-:Y:S05]  /*8c10*/  FMNMX.FTZ R0, R240, R0, !PT ;  /* 0x00000000f0007209 */ /* 0x000fea0007810000 */
[----:B------:R-:W-:Y:S01]  /*8c20*/  MUFU.TANH R248, R59 ;  /* 0x0000003b00f87308 */ /* 0x000fe20000002400 */
[----:B-1----:R-:W-:Y:S09]  /*8c30*/  FMNMX.FTZ R70, R211, R70, !PT ;  /* 0x00000046d3467209 */ /* 0x002ff20007810000 */
[----:B------:R-:W1:Y:S01]  /*8c40*/  MUFU.TANH R59, R68 ;  /* 0x00000044003b7308 */ /* 0x000e620000002400 */
[----:B----4-:R-:W-:Y:S09]  /*8c50*/  FMNMX.FTZ R2, R209, R2, !PT ;  /* 0x00000002d1027209 */ /* 0x010ff20007810000 */
[----:B------:R-:W3:Y:S10]  /*8c60*/  MUFU.TANH R210, R45 ;  /* 0x0000002d00d27308 */ /* 0x000ef40000002400 */
[----:B------:R-:W4:Y:S01]  /*8c70*/  MUFU.TANH R250, R71 ;  /* 0x0000004700fa7308 */ /* 0x000f220000002400 */
[----:B-1----:R-:W-:Y:S09]  /*8c80*/  FMNMX.FTZ R70, R59, R70, !PT ;  /* 0x000000463b467209 */ /* 0x002ff20007810000 */
[----:B------:R-:W-:Y:S01]  /*8c90*/  MUFU.TANH R214, R46 ;  /* 0x0000002e00d67308 */ /* 0x000fe20000002400 */
[----:B---3--:R-:W-:Y:S09]  /*8ca0*/  FMNMX.FTZ R2, R210, R2, !PT ;  /* 0x00000002d2027209 */ /* 0x008ff20007810000 */
        /* <DEDUP_REMOVED lines=10> */
[----:B------:R3:W-:Y:S01]  /*8d50*/  MUFU.TANH R236, R84 ;  /* 0x0000005400ec7308 */ /* 0x0007e20000002400 */
[----:B-1----:R-:W-:Y:S09]  /*8d60*/  FMNMX.FTZ R0, R81, R0, !PT ;  /* 0x0000000051007209 */ /* 0x002ff20007810000 */
[----:B------:R-:W1:Y:S10]  /*8d70*/  MUFU.TANH R14, R14 ;  /* 0x0000000e000e7308 */ /* 0x000e740000002400 */
[----:B------:R-:W4:Y:S01]  /*8d80*/  MUFU.TANH R239, R80 ;  /* 0x0000005000ef7308 */ /* 0x000f220000002400 */
[----:B---3--:R-:W-:Y:S04]  /*8d90*/  MOV R84, R246 ;  /* 0x000000f600547202 */ /* 0x008fe80000000f00 */
[----:B------:R-:W-:Y:S05]  /*8da0*/  FMNMX.FTZ R0, R84, R0, !PT ;  /* 0x0000000054007209 */ /* 0x000fea0007810000 */
[----:B------:R-:W3:Y:S01]  /*8db0*/  MUFU.TANH R237, R86 ;  /* 0x0000005600ed7308 */ /* 0x000ee20000002400 */
[----:B-1----:R-:W-:Y:S09]  /*8dc0*/  FMNMX.FTZ R4, R14, R4, !PT ;  /* 0x000000040e047209 */ /* 0x002ff20007810000 */
[----:B------:R-:W1:Y:S01]  /*8dd0*/  MUFU.TANH R15, R15 ;  /* 0x0000000f000f7308 */ /* 0x000e620000002400 */
[----:B----4-:R-:W-:Y:S04]  /*8de0*/  FMNMX.FTZ R70, R239, R70, !PT ;  /* 0x00000046ef467209 */ /* 0x010fe80007810000 */
[----:B------:R-:W-:Y:S05]  /*8df0*/  FMNMX.FTZ R70, R57, R70, !PT ;  /* 0x0000004639467209 */ /* 0x000fea0007810000 */
[----:B------:R-:W-:Y:S01]  /*8e00*/  MUFU.TANH R217, R47 ;  /* 0x0000002f00d97308 */ /* 0x000fe20000002400 */
[----:B------:R-:W-:Y:S02]  /*8e10*/  FMNMX.FTZ R70, R236, R70, !PT ;  /* 0x00000046ec467209 */ /* 0x000fe40007810000 */
[----:B---3--:R-:W-:Y:S04]  /*8e20*/  MOV R205, R237 ;  /* 0x000000ed00cd7202 */ /* 0x008fe80000000f00 */
[----:B------:R-:W-:Y:S03]  /*8e30*/  FMNMX.FTZ R0, R205, R0, !PT ;  /* 0x00000000cd007209 */ /* 0x000fe60007810000 */
[----:B------:R-:W3:Y:S01]  /*8e40*/  MUFU.TANH R60, R60 ;  /* 0x0000003c003c7308 */ /* 0x000ee20000002400 */
[----:B-1----:R-:W-:Y:S04]  /*8e50*/  FMNMX.FTZ R4, R15, R4, !PT ;  /* 0x000000040f047209 */ /* 0x002fe80007810000 */
[----:B------:R-:W-:Y:S05]  /*8e60*/  FMNMX.FTZ R4, R194, R4, !PT ;  /* 0x00000004c2047209 */ /* 0x000fea0007810000 */
[----:B------:R-:W1:Y:S01]  /*8e70*/  MUFU.TANH R119, R61 ;  /* 0x0000003d00777308 */ /* 0x000e620000002400 */
[----:B------:R-:W-:Y:S09]  /*8e80*/  FMNMX.FTZ R4, R193, R4, !PT ;  /* 0x00000004c1047209 */ /* 0x000ff20007810000 */
[----:B------:R1:W-:Y:S01]  /*8e90*/  MUFU.TANH R47, R63 ;  /* 0x0000003f002f7308 */ /* 0x0003e20000002400 */
[----:B---3--:R-:W-:Y:S09]  /*8ea0*/  FMNMX.FTZ R2, R60, R2, !PT ;  /* 0x000000023c027209 */ /* 0x008ff20007810000 */
[----:B------:R-:W3:Y:S10]  /*8eb0*/  MUFU.TANH R233, R76 ;  /* 0x0000004c00e97308 */ /* 0x000ef40000002400 */
[----:B------:R-:W4:Y:S01]  /*8ec0*/  MUFU.TANH R234, R72 ;  /* 0x0000004800ea7308 */ /* 0x000f220000002400 */
[----:B-1----:R-:W-:Y:S04]  /*8ed0*/  MOV R63, R119 ;  /* 0x00000077003f7202 */ /* 0x002fe80000000f00 */
[----:B------:R-:W-:Y:S05]  /*8ee0*/  FMNMX.FTZ R2, R63, R2, !PT ;  /* 0x000000023f027209 */ /* 0x000fea0007810000 */
[----:B------:R-:W1:Y:S01]  /*8ef0*/  MUFU.TANH R231, R87 ;  /* 0x0000005700e77308 */ /* 0x000e620000002400 */
[----:B---3--:R-:W-:Y:S09]  /*8f00*/  MOV R206, R233 ;  /* 0x000000e900ce7202 */ /* 0x008ff20000000f00 */
[----:B------:R-:W3:Y:S01]  /*8f10*/  MUFU.TANH R220, R85 ;  /* 0x0000005500dc7308 */ /* 0x000ee20000002400 */
[----:B----4-:R-:W-:Y:S04]  /*8f20*/  MOV R207, R234 ;  /* 0x000000ea00cf7202 */ /* 0x010fe80000000f00 */
[----:B------:R-:W-:Y:S05]  /*8f30*/  FMNMX.FTZ R2, R207, R2, !PT ;  /* 0x00000002cf027209 */ /* 0x000fea0007810000 */
[----:B------:R-:W4:Y:S01]  /*8f40*/  MUFU.TANH R247, R73 ;  /* 0x0000004900f77308 */ /* 0x000f220000002400 */
[----:B-1----:R-:W-:Y:S09]  /*8f50*/  FMNMX.FTZ R0, R231, R0, !PT ;  /* 0x00000000e7007209 */ /* 0x002ff20007810000 */
[----:B------:R-:W1:Y:S01]  /*8f60*/  MUFU.TANH R98, R98 ;  /* 0x0000006200627308 */ /* 0x000e620000002400 */
[----:B---3--:R-:W-:Y:S09]  /*8f70*/  FMNMX.FTZ R70, R220, R70, !PT ;  /* 0x00000046dc467209 */ /* 0x008ff20007810000 */
[----:B------:R-:W3:Y:S01]  /*8f80*/  MUFU.TANH R30, R30 ;  /* 0x0000001e001e7308 */ /* 0x000ee20000002400 */
[----:B----4-:R-:W-:Y:S04]  /*8f90*/  MOV R83, R247 ;  /* 0x000000f700537202 */ /* 0x010fe80000000f00 */
[----:B------:R-:W-:Y:S05]  /*8fa0*/  FMNMX.FTZ R2, R83, R2, !PT ;  /* 0x0000000253027209 */ /* 0x000fea0007810000 */
[----:B------:R-:W4:Y:S01]  /*8fb0*/  MUFU.TANH R96, R96 ;  /* 0x0000006000607308 */ /* 0x000f220000002400 */
[----:B------:R-:W-:Y:S02]  /*8fc0*/  FMNMX.FTZ R2, R206, R2, !PT ;  /* 0x00000002ce027209 */ /* 0x000fe40007810000 */
[----:B-1----:R-:W-:Y:S07]  /*8fd0*/  FMNMX.FTZ R0, R98, R0, !PT ;  /* 0x0000000062007209 */ /* 0x002fee0007810000 */
        /* <DEDUP_REMOVED lines=8> */
[----:B------:R1:W3:Y:S01]  /*9060*/  MUFU.TANH R189, R101 ;  /* 0x0000006500bd7308 */ /* 0x0002e20000002400 */
[----:B----4-:R-:W-:Y:S09]  /*9070*/  FMNMX.FTZ R70, R97, R70, !PT ;  /* 0x0000004661467209 */ /* 0x010ff20007810000 */
[----:B------:R-:W4:Y:S10]  /*9080*/  MUFU.TANH R190, R102 ;  /* 0x0000006600be7308 */ /* 0x000f340000002400 */
[----:B------:R-:W2:Y:S01]  /*9090*/  MUFU.TANH R213, R42 ;  /* 0x0000002a00d57308 */ /* 0x000ea20000002400 */
[----:B-1----:R-:W-:Y:S04]  /*90a0*/  MOV R101, R235 ;  /* 0x000000eb00657202 */ /* 0x002fe80000000f00 */
[----:B------:R-:W-:Y:S05]  /*90b0*/  FMNMX.FTZ R70, R101, R70, !PT ;  /* 0x0000004665467209 */ /* 0x000fea0007810000 */
[----:B------:R-:W1:Y:S01]  /*90c0*/  MUFU.TANH R238, R77 ;  /* 0x0000004d00ee7308 */ /* 0x000e620000002400 */
[----:B---3--:R-:W-:Y:S02]  /*90d0*/  FMNMX.FTZ R70, R189, R70, !PT ;  /* 0x00000046bd467209 */ /* 0x008fe40007810000 */
[----:B----4-:R-:W-:Y:S07]  /*90e0*/  FMNMX.FTZ R0, R190, R0, !PT ;  /* 0x00000000be007209 */ /* 0x010fee0007810000 */
[----:B------:R-:W3:Y:S01]  /*90f0*/  MUFU.TANH R103, R103 ;  /* 0x0000006700677308 */ /* 0x000ee20000002400 */
[----:B--2---:R-:W-:Y:S04]  /*9100*/  FMNMX.FTZ R4, R213, R4, !PT ;  /* 0x00000004d5047209 */ /* 0x004fe80007810000 */
[----:B------:R-:W-:Y:S05]  /*9110*/  FMNMX.FTZ R4, R216, R4, !PT ;  /* 0x00000004d8047209 */ /* 0x000fea0007810000 */
[----:B------:R-:W2:Y:S01]  /*9120*/  MUFU.TANH R44, R88 ;  /* 0x00000058002c7308 */ /* 0x000ea20000002400 */
[----:B------:R-:W-:Y:S02]  /*9130*/  FMNMX.FTZ R4, R214, R4, !PT ;  /* 0x00000004d6047209 */ /* 0x000fe40007810000 */
[----:B-1----:R-:W-:Y:S02]  /*9140*/  FMNMX.FTZ R2, R238, R2, !PT ;  /* 0x00000002ee027209 */ /* 0x002fe40007810000 */
[----:B------:R-:W-:Y:S05]  /*9150*/  FMNMX.FTZ R4, R217, R4, !PT ;  /* 0x00000004d9047209 */ /* 0x000fea0007810000 */
[----:B------:R-:W1:Y:S01]  /*9160*/  MUFU.TANH R237, R114 ;  /* 0x0000007200ed7308 */ /* 0x000e620000002400 */
[----:B---3--:R-:W-:Y:S09]  /*9170*/  FMNMX.FTZ R0, R103, R0, !PT ;  /* 0x0000000067007209 */ /* 0x008ff20007810000 */
[----:B------:R-:W-:Y:S01]  /*9180*/  MUFU.TANH R80, R104 ;  /* 0x0000006800507308 */ /* 0x000fe20000002400 */
[----:B--2---:R-:W-:Y:S09]  /*9190*/  FMNMX.FTZ R2, R44, R2, !PT ;  /* 0x000000022c027209 */ /* 0x004ff20007810000 */
[----:B------:R-:W2:Y:S01]  /*91a0*/  MUFU.TANH R104, R112 ;  /* 0x0000007000687308 */ /* 0x000ea20000002400 */
[----:B-1----:R-:W-:Y:S09]  /*91b0*/  FMNMX.FTZ R0, R237, R0, !PT ;  /* 0x00000000ed007209 */ /* 0x002ff20007810000 */
[----:B------:R-:W1:Y:S10]  /*91c0*/  MUFU.TANH R219, R89 ;  /* 0x0000005900db7308 */ /* 0x000e740000002400 */
[----:B------:R-:W3:Y:S01]  /*91d0*/  MUFU.TANH R233, R115 ;  /* 0x0000007300e97308 */ /* 0x000ee20000002400 */
[----:B--2---:R-:W-:Y:S09]  /*91e0*/  FMNMX.FTZ R70, R104, R70, !PT ;  /* 0x0000004668467209 */ /* 0x004ff20007810000 */
[----:B------:R-:W2:Y:S01]  /*91f0*/  MUFU.TANH R252, R58 ;  /* 0x0000003a00fc7308 */ /* 0x000ea20000002400 */
[----:B-1----:R-:W-:Y:S09]  /*9200*/  FMNMX.FTZ R2, R219, R2, !PT ;  /* 0x00000002db027209 */ /* 0x002ff20007810000 */
[----:B------:R-:W1:Y:S01]  /*9210*/  MUFU.TANH R112, R113 ;  /* 0x0000007100707308 */ /* 0x000e620000002400 */
[----:B---3--:R-:W-:Y:S05]  /*9220*/  FMNMX.FTZ R0, R233, R0, !PT ;  /* 0x00000000e9007209 */ /* 0x008fea0007810000 */
[----:B------:R-:W3:Y:S04]  /*9230*/  SHFL.BFLY PT, R69, R0, 0x2, 0x1f ;  /* 0x0c401f0000457f89 */ /* 0x000ee800000e0000 */
[----:B------:R-:W4:Y:S01]  /*9240*/  MUFU.TANH R230, R92 ;  /* 0x0000005c00e67308 */ /* 0x000f220000002400 */
[----:B--2---:R-:W-:Y:S04]  /*9250*/  MOV R82, R252 ;  /* 0x000000fc00527202 */ /* 0x004fe80000000f00 */
[----:B------:R-:W-:Y:S05]  /*9260*/  FMNMX.FTZ R4, R82, R4, !PT ;  /* 0x0000000452047209 */ /* 0x000fea0007810000 */
[----:B------:R-:W2:Y:S01]  /*9270*/  MUFU.TANH R229, R62 ;  /* 0x0000003e00e57308 */ /* 0x000ea20000002400 */
[----:B------:R-:W-:Y:S02]  /*9280*/  FMNMX.FTZ R4, R248, R4, !PT ;  /* 0x00000004f8047209 */ /* 0x000fe40007810000 */
[----:B-1----:R-:W-:Y:S05]  /*9290*/  FMNMX.FTZ R70, R112, R70, !PT ;  /* 0x0000004670467209 */ /* 0x002fea0007810000 */
[----:B------:R-:W1:Y:S02]  /*92a0*/  SHFL.BFLY PT, R5, R70, 0x2, 0x1f ;  /* 0x0c401f0046057f89 */ /* 0x000e6400000e0000 */
[----:B------:R-:W1:Y:S01]  /*92b0*/  MUFU.TANH R62, R93 ;  /* 0x0000005d003e7308 */ /* 0x000e620000002400 */
[----:B---3--:R-:W-:Y:S02]  /*92c0*/  FMNMX.FTZ R69, R0, R69, !PT ;  /* 0x0000004500457209 */ /* 0x008fe40007810000 */
[----:B----4-:R-:W-:Y:S07]  /*92d0*/  FMNMX.FTZ R2, R230, R2, !PT ;  /* 0x00000002e6027209 */ /* 0x010fee0007810000 */
[----:B------:R-:W3:Y:S01]  /*92e0*/  MUFU.TANH R234, R105 ;  /* 0x0000006900ea7308 */ /* 0x000ee20000002400 */
[----:B--2---:R-:W-:Y:S04]  /*92f0*/  FMNMX.FTZ R4, R229, R4, !PT ;  /* 0x00000004e5047209 */ /* 0x004fe80007810000 */
[----:B------:R-:W-:Y:S05]  /*9300*/  FMNMX.FTZ R4, R47, R4, !PT ;  /* 0x000000042f047209 */ /* 0x000fea0007810000 */
[----:B------:R-:W2:Y:S01]  /*9310*/  MUFU.TANH R113, R108 ;  /* 0x0000006c00717308 */ /* 0x000ea20000002400 */
[----:B-1----:R-:W-:Y:S02]  /*9320*/  FMNMX.FTZ R70, R70, R5, !PT ;  /* 0x0000000546467209 */ /* 0x002fe40007810000 */
[----:B------:R-:W-:Y:S01]  /*9330*/  FMNMX.FTZ R2, R62, R2, !PT ;  /* 0x000000023e027209 */ /* 0x000fe20007810000 */
[----:B------:R-:W1:Y:S03]  /*9340*/  SHFL.BFLY PT, R5, R69, 0x1, 0x1f ;  /* 0x0c201f0045057f89 */ /* 0x000e6600000e0000 */
[----:B------:R-:W-:Y:S03]  /*9350*/  FMNMX.FTZ R2, R80, R2, !PT ;  /* 0x0000000250027209 */ /* 0x000fe60007810000 */
[----:B------:R-:W4:Y:S01]  /*9360*/  MUFU.TANH R58, R74 ;  /* 0x0000004a003a7308 */ /* 0x000f220000002400 */
[----:B---3--:R-:W-:Y:S01]  /*9370*/  FMNMX.FTZ R2, R234, R2, !PT ;  /* 0x00000002ea027209 */ /* 0x008fe20007810000 */
[----:B------:R-:W3:Y:S08]  /*9380*/  SHFL.BFLY PT, R6, R70, 0x1, 0x1f ;  /* 0x0c201f0046067f89 */ /* 0x000ef000000e0000 */
[----:B------:R-:W3:Y:S01]  /*9390*/  MUFU.TANH R41, R109 ;  /* 0x0000006d00297308 */ /* 0x000ee20000002400 */
[----:B--2---:R-:W-:Y:S09]  /*93a0*/  FMNMX.FTZ R2, R113, R2, !PT ;  /* 0x0000000271027209 */ /* 0x004ff20007810000 */
[----:B------:R-:W2:Y:S01]  /*93b0*/  MUFU.TANH R232, R75 ;  /* 0x0000004b00e87308 */ /* 0x000ea20000002400 */
[----:B-1----:R-:W-:Y:S02]  /*93c0*/  FMNMX.FTZ R69, R69, R5, !PT ;  /* 0x0000000545457209 */ /* 0x002fe40007810000 */
[----:B----4-:R-:W-:Y:S03]  /*93d0*/  FMNMX.FTZ R4, R58, R4, !PT ;  /* 0x000000043a047209 */ /* 0x010fe60007810000 */
[----:B------:R-:W-:Y:S01]  /*93e0*/  FMUL.FTZ R102, R69, c[0x0][0x2d0] ;  /* 0x0000b40045667a20 */ /* 0x000fe20000410000 */
[----:B---3--:R-:W-:Y:S03]  /*93f0*/  FMNMX.FTZ R70, R70, R6, !PT ;  /* 0x0000000646467209 */ /* 0x008fe60007810000 */
[----:B------:R-:W1:Y:S01]  /*9400*/  MUFU.TANH R243, R78 ;  /* 0x0000004e00f37308 */ /* 0x000e620000002400 */
[--C-:B------:R-:W-:Y:S02]  /*9410*/  FFMA.FTZ R7, R23, c[0x0][0x2d0], -R102.reuse ;  /* 0x0000b40017077a23 */ /* 0x100fe40000010866 */
[----:B------:R-:W-:Y:S01]  /*9420*/  FFMA.FTZ R9, R35, c[0x0][0x2d0], -R102 ;  /* 0x0000b40023097a23 */ /* 0x000fe20000010866 */
[----:B------:R-:W-:Y:S01]  /*9430*/  FMNMX.FTZ R2, R41, R2, !PT ;  /* 0x0000000229027209 */ /* 0x000fe20007810000 */
[----:B------:R-:W-:Y:S04]  /*9440*/  FMUL.FTZ R105, R70, c[0x0][0x2d0] ;  /* 0x0000b40046697a20 */ /* 0x000fe80000410000 */
[--C-:B------:R-:W-:Y:S01]  /*9450*/  FFMA.FTZ R5, R21, c[0x0][0x2d0], -R105.reuse ;  /* 0x0000b40015057a23 */ /* 0x100fe20000010869 */
[----:B------:R-:W3:Y:S01]  /*9460*/  MUFU.TANH R244, R79 ;  /* 0x0000004f00f47308 */ /* 0x000ee20000002400 */
[--C-:B------:R-:W-:Y:S01]  /*9470*/  FFMA.FTZ R6, R20, c[0x0][0x2d0], -R105.reuse ;  /* 0x0000b40014067a23 */ /* 0x100fe20000010869 */
[----:B------:R-:W4:Y:S01]  /*9480*/  SHFL.BFLY PT, R68, R2, 0x2, 0x1f ;  /* 0x0c401f0002447f89 */ /* 0x000f2200000e0000 */
[--C-:B------:R-:W-:Y:S01]  /*9490*/  FFMA.FTZ R101, R101, c[0x0][0x2d0], -R105.reuse ;  /* 0x0000b40065657a23 */ /* 0x100fe20000010869 */
[----:B--2---:R-:W-:Y:S01]  /*94a0*/  FMNMX.FTZ R4, R232, R4, !PT ;  /* 0x00000004e8047209 */ /* 0x004fe20007810000 */
[----:B------:R-:W-:Y:S01]  /*94b0*/  FMUL.FTZ R75, R110, c[0x0][0x320] ;  /* 0x0000c8006e4b7a20 */ /* 0x000fe20000410000 */
[----:B------:R-:W-:Y:S01]  /*94c0*/  MOV R110, R44 ;  /* 0x0000002c006e7202 */ /* 0x000fe20000000f00 */
[--C-:B------:R-:W-:Y:S03]  /*94d0*/  FFMA.FTZ R104, R104, c[0x0][0x2d0], -R105.reuse ;  /* 0x0000b40068687a23 */ /* 0x100fe60000010869 */
[----:B------:R-:W2:Y:S01]  /*94e0*/  MUFU.TANH R61, R90 ;  /* 0x0000005a003d7308 */ /* 0x000ea20000002400 */
[----:B-1----:R-:W-:Y:S04]  /*94f0*/  MOV R114, R243 ;  /* 0x000000f300727202 */ /* 0x002fe80000000f00 */
[----:B------:R-:W-:Y:S05]  /*9500*/  FMNMX.FTZ R0, R114, R4, !PT ;  /* 0x0000000472007209 */ /* 0x000fea0007810000 */
[----:B------:R-:W1:Y:S01]  /*9510*/  MUFU.TANH R245, R91 ;  /* 0x0000005b00f57308 */ /* 0x000e620000002400 */
[----:B---3--:R-:W-:Y:S02]  /*9520*/  MOV R115, R244 ;  /* 0x000000f400737202 */ /* 0x008fe40000000f00 */
[----:B----4-:R-:W-:Y:S02]  /*9530*/  FMNMX.FTZ R68, R2, R68, !PT ;  /* 0x0000004402447209 */ /* 0x010fe40007810000 */
[----:B------:R-:W-:Y:S05]  /*9540*/  FMNMX.FTZ R0, R115, R0, !PT ;  /* 0x0000000073007209 */ /* 0x000fea0007810000 */
[----:B------:R-:W3:Y:S01]  /*9550*/  MUFU.TANH R100, R94 ;  /* 0x0000005e00647308 */ /* 0x000ee20000002400 */
[----:B--2---:R-:W-:Y:S01]  /*9560*/  FMNMX.FTZ R4, R61, R0, !PT ;  /* 0x000000003d047209 */ /* 0x004fe20007810000 */
[----:B------:R-:W-:Y:S01]  /*9570*/  FMUL.FTZ R0, R111, c[0x0][0x320] ;  /* 0x0000c8006f007a20 */ /* 0x000fe20000410000 */
[----:B------:R-:W-:Y:S07]  /*9580*/  MOV R111, R81 ;  /* 0x00000051006f7202 */ /* 0x000fee0000000f00 */
[----:B------:R-:W2:Y:S01]  /*9590*/  MUFU.TANH R188, R95 ;  /* 0x0000005f00bc7308 */ /* 0x000ea20000002400 */
[----:B-1----:R-:W-:Y:S04]  /*95a0*/  MOV R109, R245 ;  /* 0x000000f5006d7202 */ /* 0x002fe80000000f00 */
[----:B------:R-:W-:Y:S05]  /*95b0*/  FMNMX.FTZ R2, R109, R4, !PT ;  /* 0x000000046d027209 */ /* 0x000fea0007810000 */
[----:B------:R1:W4:Y:S01]  /*95c0*/  MUFU.TANH R235, R106 ;  /* 0x0000006a00eb7308 */ /* 0x0003220000002400 */
[----:B------:R-:W4:Y:S01]  /*95d0*/  SHFL.BFLY PT, R4, R68, 0x1, 0x1f ;  /* 0x0c201f0044047f89 */ /* 0x000f2200000e0000 */
[----:B---3--:R-:W-:Y:S08]  /*95e0*/  FMNMX.FTZ R2, R100, R2, !PT ;  /* 0x0000000264027209 */ /* 0x008ff00007810000 */
[----:B------:R3:W-:Y:S01]  /*95f0*/  MUFU.TANH R74, R0 ;  /* 0x00000000004a7308 */ /* 0x0007e20000002400 */
[----:B--2---:R-:W-:Y:S09]  /*9600*/  FMNMX.FTZ R2, R188, R2, !PT ;  /* 0x00000002bc027209 */ /* 0x004ff20007810000 */
[----:B------:R-:W2:Y:S01]  /*9610*/  MUFU.TANH R42, R107 ;  /* 0x0000006b002a7308 */ /* 0x000ea20000002400 */
[----:B-1----:R-:W-:Y:S02]  /*9620*/  MOV R106, R83 ;  /* 0x00000053006a7202 */ /* 0x002fe40000000f00 */
[----:B----4-:R-:W-:Y:S01]  /*9630*/  FMNMX.FTZ R68, R68, R4, !PT ;  /* 0x0000000444447209 */ /* 0x010fe20007810000 */
[----:B------:R-:W-:Y:S01]  /*9640*/  FFMA.FTZ R4, R185, c[0x0][0x2d0], -R105 ;  /* 0x0000b400b9047a23 */ /* 0x000fe20000010869 */
[----:B------:R-:W-:Y:S05]  /*9650*/  MOV R185, R62 ;  /* 0x0000003e00b97202 */ /* 0x000fea0000000f00 */
[----:B------:R-:W1:Y:S01]  /*9660*/  MUFU.TANH R75, R75 ;  /* 0x0000004b004b7308 */ /* 0x000e620000002400 */
[----:B------:R-:W-:Y:S02]  /*9670*/  FMUL.FTZ R108, R68, c[0x0][0x2d0] ;  /* 0x0000b400446c7a20 */ /* 0x000fe40000410000 */
[----:B---3--:R-:W-:Y:S01]  /*9680*/  FADD.FTZ R0, -R70, R3 ;  /* 0x0000000346007221 */ /* 0x008fe20000010100 */
[----:B------:R-:W-:Y:S01]  /*9690*/  FMNMX.FTZ R3, R235, R2, !PT ;  /* 0x00000002eb037209 */ /* 0x000fe20007810000 */
[----:B------:R-:W-:Y:S02]  /*96a0*/  FFMA.FTZ R44, R208, c[0x0][0x2d0], -R108 ;  /* 0x0000b400d02c7a23 */ /* 0x000fe4000001086c */
[----:B------:R-:W-:Y:S03]  /*96b0*/  FMUL.FTZ R2, R0, c[0x0][0x2d0] ;  /* 0x0000b40000027a20 */ /* 0x000fe60000410000 */
[----:B------:R-:W-:Y:S01]  /*96c0*/  MUFU.EX2 R246, R4 ;  /* 0x0000000400f67308 */ /* 0x000fe20000000800 */
[----:B--2---:R-:W-:Y:S02]  /*96d0*/  FMNMX.FTZ R0, R42, R3, !PT ;  /* 0x000000032a007209 */ /* 0x004fe40007810000 */
[----:B------:R-:W-:Y:S07]  /*96e0*/  MOV R107, R80 ;  /* 0x00000050006b7202 */ /* 0x000fee0000000f00 */
[----:B------:R2:W3:Y:S01]  /*96f0*/  MUFU.EX2 R73, R2 ;  /* 0x0000000200497308 */ /* 0x0004e20000000800 */
[----:B-1----:R-:W-:Y:S04]  /*9700*/  FMNMX.FTZ R0, R75, R0, !PT ;  /* 0x000000004b007209 */ /* 0x002fe80007810000 */
[----:B------:R-:W-:Y:S05]  /*9710*/  FMNMX.FTZ R0, R74, R0, !PT ;  /* 0x000000004a007209 */ /* 0x000fea0007810000 */
[----:B------:R1:W-:Y:S01]  /*9720*/  MUFU.EX2 R87, R5 ;  /* 0x0000000500577308 */ /* 0x0003e20000000800 */
[----:B------:R-:W4:Y:S09]  /*9730*/  SHFL.BFLY PT, R3, R0, 0x2, 0x1f ;  /* 0x0c401f0000037f89 */ /* 0x000f3200000e0000 */
[----:B------:R-:W-:Y:S01]  /*9740*/  MUFU.EX2 R85, R6 ;  /* 0x0000000600557308 */ /* 0x000fe20000000800 */
[----:B--2---:R-:W-:Y:S01]  /*9750*/  FADD.FTZ R2, -R69, R116 ;  /* 0x0000007445027221 */ /* 0x004fe20000010100 */
[----:B------:R-:W-:Y:S03]  /*9760*/  MOV R116, R58 ;  /* 0x0000003a00747202 */ /* 0x000fe60000000f00 */
[----:B------:R-:W-:Y:S05]  /*9770*/  FMUL.FTZ R2, R2, c[0x0][0x2d0] ;  /* 0x0000b40002027a20 */ /* 0x000fea0000410000 */
[----:B------:R2:W-:Y:S01]  /*9780*/  MUFU.EX2 R88, R7 ;  /* 0x0000000700587308 */ /* 0x0005e20000000800 */
[--C-:B-1----:R-:W-:Y:S01]  /*9790*/  FFMA.FTZ R5, R22, c[0x0][0x2d0], -R102.reuse ;  /* 0x0000b40016057a23 */ /* 0x102fe20000010866 */
[----:B----4-:R-:W-:Y:S01]  /*97a0*/  FMNMX.FTZ R0, R0, R3, !PT ;  /* 0x0000000300007209 */ /* 0x010fe20007810000 */
[----:B------:R-:W-:Y:S07]  /*97b0*/  FFMA.FTZ R3, R17, c[0x0][0x2d0], -R105 ;  /* 0x0000b40011037a23 */ /* 0x000fee0000010869 */
[----:B------:R1:W-:Y:S01]  /*97c0*/  MUFU.EX2 R72, R2 ;  /* 0x0000000200487308 */ /* 0x0003e20000000800 */
[----:B---3--:R-:W-:Y:S01]  /*97d0*/  FMUL.FTZ R17, R73, R133 ;  /* 0x0000008549117220 */ /* 0x008fe20000410000 */
[----:B------:R-:W-:Y:S08]  /*97e0*/  MOV R133, R82 ;  /* 0x0000005200857202 */ /* 0x000ff00000000f00 */
[----:B------:R3:W-:Y:S01]  /*97f0*/  MUFU.EX2 R10, R3 ;  /* 0x00000003000a7308 */ /* 0x0007e20000000800 */
[----:B--2---:R-:W-:Y:S09]  /*9800*/  @P0 MOV R7, R53 ;  /* 0x0000003500070202 */ /* 0x004ff20000000f00 */
[----:B------:R-:W-:Y:S01]  /*9810*/  MUFU.EX2 R86, R5 ;  /* 0x0000000500567308 */ /* 0x000fe20000000800 */
[----:B-1----:R-:W-:Y:S04]  /*9820*/  FADD.FTZ R2, -R68, R117 ;  /* 0x0000007544027221 */ /* 0x002fe80000010100 */
[----:B------:R-:W-:Y:S05]  /*9830*/  FMUL.FTZ R2, R2, c[0x0][0x2d0] ;  /* 0x0000b40002027a20 */ /* 0x000fea0000410000 */
[----:B------:R-:W-:Y:S01]  /*9840*/  MUFU.EX2 R93, R9 ;  /* 0x00000009005d7308 */ /* 0x000fe20000000800 */
[--C-:B---3--:R-:W-:Y:S01]  /*9850*/  FFMA.FTZ R3, R187, c[0x0][0x2d0], -R102.reuse ;  /* 0x0000b400bb037a23 */ /* 0x108fe20000010866 */
[----:B------:R-:W-:Y:S08]  /*9860*/  MOV R187, R41 ;  /* 0x0000002900bb7202 */ /* 0x000ff00000000f00 */
[----:B------:R1:W-:Y:S10]  /*9870*/  MUFU.EX2 R244, R3 ;  /* 0x0000000300f47308 */ /* 0x0003f40000000800 */
[----:B------:R2:W3:Y:S01]  /*9880*/  MUFU.EX2 R71, R2 ;  /* 0x0000000200477308 */ /* 0x0004e20000000800 */
[--C-:B-1----:R-:W-:Y:S01]  /*9890*/  FFMA.FTZ R3, R186, c[0x0][0x2d0], -R102.reuse ;  /* 0x0000b400ba037a23 */ /* 0x102fe20000010866 */
[----:B------:R-:W-:Y:S08]  /*98a0*/  MOV R186, R220 ;  /* 0x000000dc00ba7202 */ /* 0x000ff00000000f00 */
[----:B------:R1:W4:Y:S01]  /*98b0*/  MUFU.EX2 R245, R3 ;  /* 0x0000000300f57308 */ /* 0x0003220000000800 */
[--C-:B--2---:R-:W-:Y:S01]  /*98c0*/  FFMA.FTZ R2, R184, c[0x0][0x2d0], -R105.reuse ;  /* 0x0000b400b8027a23 */ /* 0x104fe20000010869 */
[----:B------:R-:W-:Y:S01]  /*98d0*/  MOV R184, R42 ;  /* 0x0000002a00b87202 */ /* 0x000fe20000000f00 */
[----:B---3--:R-:W-:Y:S07]  /*98e0*/  FMUL.FTZ R41, R71, R157 ;  /* 0x0000009d47297220 */ /* 0x008fee0000410000 */
[----:B------:R2:W3:Y:S01]  /*98f0*/  MUFU.EX2 R247, R2 ;  /* 0x0000000200f77308 */ /* 0x0004e20000000800 */
[----:B-1----:R-:W-:Y:S01]  /*9900*/  FFMA.FTZ R3, R18, c[0x0][0x2d0], -R102 ;  /* 0x0000b40012037a23 */ /* 0x002fe20000010866 */
[----:B----4-:R-:W-:Y:S01]  /*9910*/  F2FP.BF16.PACK_AB R77, R245, R244 ;  /* 0x000000f4f54d723e */ /* 0x010fe200000010ff */
[----:B------:R-:W-:Y:S01]  /*9920*/  FMUL.FTZ R18, R72, R134 ;  /* 0x0000008648127220 */ /* 0x000fe20000410000 */
[----:B------:R-:W-:Y:S06]  /*9930*/  MOV R134, R63 ;  /* 0x0000003f00867202 */ /* 0x000fec0000000f00 */
[----:B------:R1:W-:Y:S01]  /*9940*/  MUFU.EX2 R119, R3 ;  /* 0x0000000300777308 */ /* 0x0003e20000000800 */
[--C-:B--2---:R-:W-:Y:S01]  /*9950*/  FFMA.FTZ R2, R16, c[0x0][0x2d0], -R105.reuse ;  /* 0x0000b40010027a23 */ /* 0x104fe20000010869 */
[----:B---3--:R-:W-:Y:S01]  /*9960*/  F2FP.BF16.PACK_AB R76, R247, R246 ;  /* 0x000000f6f74c723e */ /* 0x008fe200000010ff */
[----:B------:R-:W-:Y:S07]  /*9970*/  FFMA.FTZ R16, R27, c[0x0][0x2d0], -R105 ;  /* 0x0000b4001b107a23 */ /* 0x000fee0000010869 */
[----:B------:R2:W-:Y:S10]  /*9980*/  MUFU.EX2 R252, R2 ;  /* 0x0000000200fc7308 */ /* 0x0005f40000000800 */
[----:B------:R3:W-:Y:S01]  /*9990*/  MUFU.EX2 R35, R16 ;  /* 0x0000001000237308 */ /* 0x0007e20000000800 */
[--C-:B-1----:R-:W-:Y:S09]  /*99a0*/  FFMA.FTZ R3, R197, c[0x0][0x2d0], -R108.reuse ;  /* 0x0000b400c5037a23 */ /* 0x102ff2000001086c */
[----:B------:R1:W-:Y:S01]  /*99b0*/  MUFU.EX2 R222, R3 ;  /* 0x0000000300de7308 */ /* 0x0003e20000000800 */
[----:B--2---:R-:W2:Y:S01]  /*99c0*/  SHFL.BFLY PT, R2, R0, 0x1, 0x1f ;  /* 0x0c201f0000027f89 */ /* 0x004ea200000e0000 */
[----:B---3--:R-:W-:Y:S01]  /*99d0*/  FMUL.FTZ R16, R73, R132 ;  /* 0x0000008449107220 */ /* 0x008fe20000410000 */
[----:B------:R-:W-:Y:S01]  /*99e0*/  MOV R132, R84 ;  /* 0x0000005400847202 */ /* 0x000fe20000000f00 */
[----:B-1----:R-:W-:Y:S01]  /*99f0*/  FFMA.FTZ R3, R192, c[0x0][0x2d0], -R108 ;  /* 0x0000b400c0037a23 */ /* 0x002fe2000001086c */
[----:B------:R-:W-:Y:S01]  /*9a00*/  MOV R192, R61 ;  /* 0x0000003d00c07202 */ /* 0x000fe20000000f00 */
[----:B------:R-:W-:Y:S04]  /*9a10*/  FMUL.FTZ R61, R71, R177 ;  /* 0x000000b1473d7220 */ /* 0x000fe80000410000 */
        /* <DEDUP_REMOVED lines=10> */
[----:B------:R-:W-:Y:S02]  /*9ac0*/  MOV R118, R10 ;  /* 0x0000000a00767202 */ /* 0x000fe40000000f00 */
[----:B----4-:R-:W-:Y:S01]  /*9ad0*/  F2FP.BF16.PACK_AB R79, R204, R119 ;  /* 0x00000077cc4f723e */ /* 0x010fe200000010ff */
[----:B------:R-:W-:Y:S01]  /*9ae0*/  FMUL.FTZ R0, R0, c[0x0][0x2d0] ;  /* 0x0000b40000007a20 */ /* 0x000fe20000410000 */
[----:B------:R-:W-:Y:S05]  /*9af0*/  F2FP.BF16.PACK_AB R78, R118, R252 ;  /* 0x000000fc764e723e */ /* 0x000fea00000010ff */
[----:B------:R-:W2:Y:S01]  /*9b00*/  MUFU.EX2 R0, R0 ;  /* 0x0000000000007308 */ /* 0x000ea20000000800 */
[----:B-1----:R-:W-:Y:S09]  /*9b10*/  FFMA.FTZ R3, R13, c[0x0][0x2d0], -R108 ;  /* 0x0000b4000d037a23 */ /* 0x002ff2000001086c */
[----:B------:R1:W-:Y:S01]  /*9b20*/  MUFU.EX2 R45, R3 ;  /* 0x00000003002d7308 */ /* 0x0003e20000000800 */
[C---:B--2---:R-:W-:Y:S02]  /*9b30*/  FMUL.FTZ R27, R0.reuse, R143 ;  /* 0x0000008f001b7220 */ /* 0x044fe40000410000 */
[C---:B------:R-:W-:Y:S02]  /*9b40*/  FMUL.FTZ R42, R0.reuse, R158 ;  /* 0x0000009e002a7220 */ /* 0x040fe40000410000 */
[C---:B------:R-:W-:Y:S02]  /*9b50*/  FMUL.FTZ R58, R0.reuse, R174 ;  /* 0x000000ae003a7220 */ /* 0x040fe40000410000 */
[C---:B------:R-:W-:Y:S02]  /*9b60*/  FMUL.FTZ R62, R0.reuse, R178 ;  /* 0x000000b2003e7220 */ /* 0x040fe40000410000 */
[----:B------:R-:W-:Y:S02]  /*9b70*/  FMUL.FTZ R63, R0, R179 ;  /* 0x000000b3003f7220 */ /* 0x000fe40000410000 */
[----:B-1----:R-:W-:Y:S04]  /*9b80*/  FMUL.FTZ R3, R2, c[0x0][0x2d0] ;  /* 0x0000b40002037a20 */ /* 0x002fe80000410000 */
[--C-:B------:R-:W-:Y:S02]  /*9b90*/  FFMA.FTZ R4, R196, c[0x0][0x2d0], -R3.reuse ;  /* 0x0000b400c4047a23 */ /* 0x100fe40000010803 */
[--C-:B------:R-:W-:Y:S02]  /*9ba0*/  FFMA.FTZ R60, R213, c[0x0][0x2d0], -R3.reuse ;  /* 0x0000b400d53c7a23 */ /* 0x100fe40000010803 */
[----:B------:R1:W-:Y:S01]  /*9bb0*/  MUFU.EX2 R117, R4 ;  /* 0x0000000400757308 */ /* 0x0003e20000000800 */
[--C-:B------:R-:W-:Y:S02]  /*9bc0*/  FFMA.FTZ R100, R100, c[0x0][0x2d0], -R3.reuse ;  /* 0x0000b40064647a23 */ /* 0x100fe40000010803 */
[--C-:B-1----:R-:W-:Y:S07]  /*9bd0*/  FFMA.FTZ R4, R195, c[0x0][0x2d0], -R3.reuse ;  /* 0x0000b400c3047a23 */ /* 0x102fee0000010803 */
[----:B------:R1:W2:Y:S02]  /*9be0*/  MUFU.EX2 R191, R4 ;  /* 0x0000000400bf7308 */ /* 0x0002a40000000800 */
[--C-:B-1----:R-:W-:Y:S01]  /*9bf0*/  FFMA.FTZ R4, R14, c[0x0][0x2d0], -R3.reuse ;  /* 0x0000b4000e047a23 */ /* 0x102fe20000010803 */
[----:B--2---:R-:W-:Y:S07]  /*9c00*/  F2FP.BF16.PACK_AB R65, R191, R117 ;  /* 0x00000075bf41723e */ /* 0x004fee00000010ff */
[----:B------:R1:W-:Y:S02]  /*9c10*/  MUFU.EX2 R200, R4 ;  /* 0x0000000400c87308 */ /* 0x0003e40000000800 */
[----:B-1----:R-:W-:Y:S01]  /*9c20*/  FFMA.FTZ R4, R15, c[0x0][0x2d0], -R3 ;  /* 0x0000b4000f047a23 */ /* 0x002fe20000010803 */
[----:B------:R-:W-:Y:S07]  /*9c30*/  @P0 SHF.L.U32 R15, R37, 0x5, RZ ;  /* 0x00000005250f0819 */ /* 0x000fee00000006ff */
[----:B------:R1:W2:Y:S02]  /*9c40*/  MUFU.EX2 R202, R4 ;  /* 0x0000000400ca7308 */ /* 0x0002a40000000800 */
[--C-:B-1----:R-:W-:Y:S01]  /*9c50*/  FFMA.FTZ R4, R32, c[0x0][0x2d0], -R105.reuse ;  /* 0x0000b40020047a23 */ /* 0x102fe20000010869 */
[----:B--2---:R-:W-:Y:S07]  /*9c60*/  F2FP.BF16.PACK_AB R67, R202, R200 ;  /* 0x000000c8ca43723e */ /* 0x004fee00000010ff */
[----:B------:R1:W-:Y:S02]  /*9c70*/  MUFU.EX2 R89, R4 ;  /* 0x0000000400597308 */ /* 0x0003e40000000800 */
[----:B-1----:R-:W-:Y:S08]  /*9c80*/  FFMA.FTZ R4, R33, c[0x0][0x2d0], -R105 ;  /* 0x0000b40021047a23 */ /* 0x002ff00000010869 */
[----:B------:R1:W-:Y:S02]  /*9c90*/  MUFU.EX2 R92, R4 ;  /* 0x00000004005c7308 */ /* 0x0003e40000000800 */
        /* <DEDUP_REMOVED lines=8> */
[----:B------:R-:W-:Y:S03]  /*9d20*/  @P0 SHF.L.U64.HI R14, R37, 0x5, R38 ;  /* 0x00000005250e0819 */ /* 0x000fe60000010226 */
[----:B------:R-:W-:Y:S01]  /*9d30*/  @P0 IMAD R5, R5, 0x70, RZ ;  /* 0x0000007005050824 */ /* 0x000fe200078e02ff */
[----:B------:R-:W-:Y:S01]  /*9d40*/  @P0 LEA R4, P3, R6, c[0x0][0x1c8], 0x1 ;  /* 0x0000720006040a11 */ /* 0x000fe200078608ff */
[----:B------:R-:W-:Y:S03]  /*9d50*/  FFMA.FTZ R8, R34, c[0x0][0x2d0], -R102 ;  /* 0x0000b40022087a23 */ /* 0x000fe60000010866 */
[----:B------:R-:W-:Y:S01]  /*9d60*/  @P0 IADD3 R5, R7, R5, RZ ;  /* 0x0000000507050210 */ /* 0x000fe20007ffe0ff */
[----:B------:R1:W2:Y:S03]  /*9d70*/  MUFU.EX2 R90, R8 ;  /* 0x00000008005a7308 */ /* 0x0002a60000000800 */
[----:B------:R-:W-:Y:S01]  /*9d80*/  @P0 LEA.HI.X R5, R6, c[0x0][0x1cc], R5, 0x1, P3 ;  /* 0x0000730006050a11 */ /* 0x000fe200018f0c05 */
[--C-:B------:R-:W-:Y:S02]  /*9d90*/  FFMA.FTZ R6, R24, c[0x0][0x2d0], -R108.reuse ;  /* 0x0000b40018067a23 */ /* 0x100fe4000001086c */
[--C-:B------:R-:W-:Y:S02]  /*9da0*/  FFMA.FTZ R24, R49, c[0x0][0x2d0], -R105.reuse ;  /* 0x0000b40031187a23 */ /* 0x100fe40000010869 */
[----:B------:R3:W-:Y:S01]  /*9db0*/  @P0 LDGSTS.E.BYPASS.LTC128B.128 [R241+0x3900], [R4.64], !P2 ;  /* 0x0390000004f10fae */ /* 0x0007e2000d101d48 */
[----:B------:R-:W-:Y:S01]  /*9dc0*/  FMUL.FTZ R49, R73, R165 ;  /* 0x000000a549317220 */ /* 0x000fe20000410000 */
[----:B------:R4:W3:Y:S01]  /*9dd0*/  MUFU.EX2 R33, R6 ;  /* 0x0000000600217308 */ /* 0x0008e20000000800 */
[-C--:B-1----:R-:W-:Y:S02]  /*9de0*/  @P0 IADD3 R8, P1, R4, R15.reuse, RZ ;  /* 0x0000000f04080210 */ /* 0x082fe40007f3e0ff */
[----:B--2---:R-:W-:Y:S02]  /*9df0*/  MOV R143, R90 ;  /* 0x0000005a008f7202 */ /* 0x004fe40000000f00 */
[-C--:B------:R-:W-:Y:S02]  /*9e00*/  @P0 IADD3.X R9, R5, R14.reuse, RZ, P1, !PT ;  /* 0x0000000e05090210 */ /* 0x080fe40000ffe4ff */
[-C--:B------:R-:W-:Y:S03]  /*9e10*/  @P0 IADD3 R12, P4, R8, R15.reuse, RZ ;  /* 0x0000000f080c0210 */ /* 0x080fe60007f9e0ff */
[----:B------:R1:W-:Y:S01]  /*9e20*/  @P0 LDGSTS.E.BYPASS.LTC128B.128 [R241+0x4100], [R8.64], !P2 ;  /* 0x0410000008f10fae */ /* 0x0003e2000d101d48 */
[----:B------:R-:W-:Y:S01]  /*9e30*/  @P0 IADD3.X R13, R9, R14, RZ, P4, !PT ;  /* 0x0000000e090d0210 */ /* 0x000fe200027fe4ff */
[--C-:B---3--:R-:W-:Y:S01]  /*9e40*/  FFMA.FTZ R4, R25, c[0x0][0x2d0], -R108.reuse ;  /* 0x0000b40019047a23 */ /* 0x108fe2000001086c */
[----:B------:R-:W-:Y:S01]  /*9e50*/  @P0 IADD3 R10, P3, R12, R15, RZ ;  /* 0x0000000f0c0a0210 */ /* 0x000fe20007f7e0ff */
[----:B------:R-:W-:Y:S01]  /*9e60*/  FMUL.FTZ R25, R71, R141 ;  /* 0x0000008d47197220 */ /* 0x000fe20000410000 */
[----:B------:R-:W-:Y:S01]  /*9e70*/  MOV R141, R92 ;  /* 0x0000005c008d7202 */ /* 0x000fe20000000f00 */
[----:B------:R2:W3:Y:S01]  /*9e80*/  MUFU.EX2 R34, R4 ;  /* 0x0000000400227308 */ /* 0x0004e20000000800 */
[-C--:B------:R-:W-:Y:S01]  /*9e90*/  @P0 IADD3.X R11, R13, R14.reuse, RZ, P3, !PT ;  /* 0x0000000e0d0b0210 */ /* 0x080fe20001ffe4ff */
[----:B------:R3:W-:Y:S01]  /*9ea0*/  @P0 LDGSTS.E.BYPASS.LTC128B.128 [R241+0x4900], [R12.64], !P2 ;  /* 0x049000000cf10fae */ /* 0x0007e2000d101d48 */
[-C--:B----4-:R-:W-:Y:S01]  /*9eb0*/  @P0 IADD3 R6, P1, R10, R15.reuse, RZ ;  /* 0x0000000f0a060210 */ /* 0x090fe20007f3e0ff */
[--C-:B------:R-:W-:Y:S03]  /*9ec0*/  FFMA.FTZ R92, R215, c[0x0][0x2d0], -R105.reuse ;  /* 0x0000b400d75c7a23 */ /* 0x100fe60000010869 */
[-C--:B------:R-:W-:Y:S03]  /*9ed0*/  @P0 IADD3.X R7, R11, R14.reuse, RZ, P1, !PT ;  /* 0x0000000e0b070210 */ /* 0x080fe60000ffe4ff */
[----:B------:R4:W-:Y:S08]  /*9ee0*/  @P0 LDGSTS.E.BYPASS.LTC128B.128 [R241+0x5100], [R10.64], !P2 ;  /* 0x051000000af10fae */ /* 0x0009f0000d101d48 */
[----:B------:R4:W-:Y:S01]  /*9ef0*/  @P0 LDGSTS.E.BYPASS.LTC128B.128 [R241+0x5900], [R6.64], !P2 ;  /* 0x0590000006f10fae */ /* 0x0009e2000d101d48 */
[----:B-1----:R-:W-:Y:S02]  /*9f00*/  FFMA.FTZ R9, R28, c[0x0][0x2d0], -R108 ;  /* 0x0000b4001c097a23 */ /* 0x002fe4000001086c */
[----:B------:R-:W-:Y:S01]  /*9f10*/  FFMA.FTZ R28, R198, c[0x0][0x2d0], -R102 ;  /* 0x0000b400c61c7a23 */ /* 0x000fe20000010866 */
[----:B--2---:R-:W-:Y:S01]  /*9f20*/  @P0 IADD3 R4, P3, R6, R15, RZ ;  /* 0x0000000f06040210 */ /* 0x004fe20007f7e0ff */
[----:B------:R1:W2:Y:S01]  /*9f30*/  MUFU.EX2 R91, R9 ;  /* 0x00000009005b7308 */ /* 0x0002a20000000800 */
[----:B------:R-:W-:Y:S02]  /*9f40*/  MOV R198, R251 ;  /* 0x000000fb00c67202 */ /* 0x000fe40000000f00 */
[----:B------:R-:W-:Y:S01]  /*9f50*/  @P0 IADD3.X R5, R7, R14, RZ, P3, !PT ;  /* 0x0000000e07050210 */ /* 0x000fe20001ffe4ff */
[----:B---3--:R-:W-:Y:S01]  /*9f60*/  FFMA.FTZ R12, R26, c[0x0][0x2d0], -R105 ;  /* 0x0000b4001a0c7a23 */ /* 0x008fe20000010869 */
[----:B------:R-:W-:Y:S01]  /*9f70*/  @P0 IADD3 R8, P1, R4, R15, RZ ;  /* 0x0000000f04080210 */ /* 0x000fe20007f3e0ff */
[----:B------:R-:W-:Y:S01]  /*9f80*/  FMUL.FTZ R13, R71, R129 ;  /* 0x00000081470d7220 */ /* 0x000fe20000410000 */
[----:B------:R-:W-:Y:S01]  /*9f90*/  MOV R129, R85 ;  /* 0x0000005500817202 */ /* 0x000fe20000000f00 */
[----:B------:R3:W-:Y:S01]  /*9fa0*/  @P0 LDGSTS.E.BYPASS.LTC128B.128 [R241+0x6100], [R4.64], !P2 ;  /* 0x0610000004f10fae */ /* 0x0007e2000d101d48 */
[C---:B------:R-:W-:Y:S01]  /*9fb0*/  FMUL.FTZ R15, R0.reuse, R131 ;  /* 0x00000083000f7220 */ /* 0x040fe20000410000 */
[----:B------:R2:W-:Y:S01]  /*9fc0*/  MUFU.EX2 R40, R12 ;  /* 0x0000000c00287308 */ /* 0x0005e20000000800 */
[C---:B------:R-:W-:Y:S01]  /*9fd0*/  FMUL.FTZ R26, R0.reuse, R142 ;  /* 0x0000008e001a7220 */ /* 0x040fe20000410000 */
[----:B------:R-:W-:Y:S01]  /*9fe0*/  MOV R131, R248 ;  /* 0x000000f800837202 */ /* 0x000fe20000000f00 */
[C---:B----4-:R-:W-:Y:S01]  /*9ff0*/  FMUL.FTZ R10, R0.reuse, R122 ;  /* 0x0000007a000a7220 */ /* 0x050fe20000410000 */
[----:B------:R-:W-:Y:S01]  /*a000*/  MOV R122, R33 ;  /* 0x00000021007a7202 */ /* 0x000fe20000000f00 */
[C---:B------:R-:W-:Y:S02]  /*a010*/  FMUL.FTZ R11, R0.reuse, R123 ;  /* 0x0000007b000b7220 */ /* 0x040fe40000410000 */
[----:B------:R-:W-:Y:S01]  /*a020*/  FMUL.FTZ R33, R73, R149 ;  /* 0x0000009549217220 */ /* 0x000fe20000410000 */
[----:B------:R-:W-:Y:S01]  /*a030*/  MOV R149, R43 ;  /* 0x0000002b00957202 */ /* 0x000fe20000000f00 */
[----:B------:R-:W-:Y:S01]  /*a040*/  FMUL.FTZ R43, R0, R159 ;  /* 0x0000009f002b7220 */ /* 0x000fe20000410000 */
[----:B------:R4:W-:Y:S01]  /*a050*/  MUFU.EX2 R251, R28 ;  /* 0x0000001c00fb7308 */ /* 0x0009e20000000800 */
[----:B------:R-:W-:Y:S02]  /*a060*/  FFMA.FTZ R6, R29, c[0x0][0x2d0], -R108 ;  /* 0x0000b4001d067a23 */ /* 0x000fe4000001086c */
[----:B------:R-:W-:Y:S01]  /*a070*/  FMUL.FTZ R7, R72, R127 ;  /* 0x0000007f48077220 */ /* 0x000fe20000410000 */
[----:B-1----:R-:W-:Y:S01]  /*a080*/  @P0 IADD3.X R9, R5, R14, RZ, P1, !PT ;  /* 0x0000000e05090210 */ /* 0x002fe20000ffe4ff */
[----:B------:R-:W-:Y:S01]  /*a090*/  FMUL.FTZ R14, R0, R130 ;  /* 0x00000082000e7220 */ /* 0x000fe20000410000 */
[----:B------:R-:W-:Y:S01]  /*a0a0*/  MOV R127, R34 ;  /* 0x00000022007f7202 */ /* 0x000fe20000000f00 */
[C---:B------:R-:W-:Y:S01]  /*a0b0*/  FMUL.FTZ R29, R71.reuse, R145 ;  /* 0x00000091471d7220 */ /* 0x040fe20000410000 */
[----:B------:R-:W-:Y:S01]  /*a0c0*/  MOV R130, R45 ;  /* 0x0000002d00827202 */ /* 0x000fe20000000f00 */
[----:B------:R1:W-:Y:S01]  /*a0d0*/  @P0 LDGSTS.E.BYPASS.LTC128B.128 [R241+0x6900], [R8.64], !P2 ;  /* 0x0690000008f10fae */ /* 0x0003e2000d101d48 */
[----:B------:R1:W1:Y:S01]  /*a0e0*/  MUFU.EX2 R32, R6 ;  /* 0x0000000600207308 */ /* 0x0002620000000800 */
[----:B------:R-:W-:Y:S01]  /*a0f0*/  FMUL.FTZ R34, R72, R150 ;  /* 0x0000009648227220 */ /* 0x000fe20000410000 */
[----:B------:R-:W-:Y:S01]  /*a100*/  MOV R150, R223 ;  /* 0x000000df00967202 */ /* 0x000fe20000000f00 */
[----:B--2---:R-:W-:Y:S01]  /*a110*/  FMUL.FTZ R12, R71, R128 ;  /* 0x00000080470c7220 */ /* 0x004fe20000410000 */
[----:B------:R-:W-:Y:S01]  /*a120*/  MOV R128, R86 ;  /* 0x0000005600807202 */ /* 0x000fe20000000f00 */
[--C-:B---3--:R-:W-:Y:S02]  /*a130*/  FFMA.FTZ R4, R194, c[0x0][0x2d0], -R3.reuse ;  /* 0x0000b400c2047a23 */ /* 0x108fe40000010803 */
[----:B------:R-:W2:Y:S01]  /*a140*/  LDSM.16.MT88.4 R20, [R224+0x100] ;  /* 0x00010000e014783b */ /* 0x000ea20000004200 */
[----:B------:R-:W-:Y:S01]  /*a150*/  FMUL.FTZ R5, R73, R125 ;  /* 0x0000007d49057220 */ /* 0x000fe20000410000 */
[----:B------:R-:W-:Y:S01]  /*a160*/  MOV R125, R89 ;  /* 0x00000059007d7202 */ /* 0x000fe20000000f00 */
[----:B------:R3:W-:Y:S01]  /*a170*/  MUFU.EX2 R195, R4 ;  /* 0x0000000400c37308 */ /* 0x0007e20000000800 */
[----:B------:R-:W-:Y:S02]  /*a180*/  MOV R142, R91 ;  /* 0x0000005b008e7202 */ /* 0x000fe40000000f00 */
[----:B------:R-:W-:Y:S01]  /*a190*/  MOV R194, R219 ;  /* 0x000000db00c27202 */ /* 0x000fe20000000f00 */
[C---:B----4-:R-:W-:Y:S01]  /*a1a0*/  FMUL.FTZ R28, R71.reuse, R144 ;  /* 0x00000090471c7220 */ /* 0x050fe20000410000 */
[----:B------:R-:W-:Y:S05]  /*a1b0*/  LDSM.16.MT88.4 R52, [R225+0x100] ;  /* 0x00010000e134783b */ /* 0x000fea0000004200 */
[----:B------:R4:W-:Y:S03]  /*a1c0*/  MUFU.EX2 R145, R44 ;  /* 0x0000002c00917308 */ /* 0x0009e60000000800 */
[----:B------:R-:W-:Y:S01]  /*a1d0*/  LDSM.16.MT88.4 R80, [R226+0x100] ;  /* 0x00010000e250783b */ /* 0x000fe20000004200 */
[----:B-1----:R-:W-:Y:S01]  /*a1e0*/  FMUL.FTZ R6, R72, R126 ;  /* 0x0000007e48067220 */ /* 0x002fe20000410000 */
[----:B------:R-:W-:Y:S01]  /*a1f0*/  MOV R123, R32 ;  /* 0x00000020007b7202 */ /* 0x000fe20000000f00 */
[C---:B------:R-:W-:Y:S01]  /*a200*/  FMUL.FTZ R8, R71.reuse, R120 ;  /* 0x0000007847087220 */ /* 0x040fe20000410000 */
[----:B------:R-:W-:Y:S01]  /*a210*/  MOV R120, R88 ;  /* 0x0000005800787202 */ /* 0x000fe20000000f00 */
[----:B------:R-:W-:Y:S01]  /*a220*/  FMUL.FTZ R9, R71, R121 ;  /* 0x0000007947097220 */ /* 0x000fe20000410000 */
[----:B------:R-:W-:Y:S01]  /*a230*/  MOV R121, R87 ;  /* 0x0000005700797202 */ /* 0x000fe20000000f00 */
[--C-:B------:R-:W-:Y:S01]  /*a240*/  FFMA.FTZ R32, R201, c[0x0][0x2d0], -R102.reuse ;  /* 0x0000b400c9207a23 */ /* 0x100fe20000010866 */
[----:B------:R-:W-:Y:S01]  /*a250*/  MOV R201, R47 ;  /* 0x0000002f00c97202 */ /* 0x000fe20000000f00 */
[----:B------:R-:W-:Y:S01]  /*a260*/  FMUL.FTZ R47, R0, R163 ;  /* 0x000000a3002f7220 */ /* 0x000fe20000410000 */
[----:B------:R1:W-:Y:S01]  /*a270*/  MUFU.EX2 R144, R60 ;  /* 0x0000003c00907308 */ /* 0x0003e20000000800 */
[--C-:B---3--:R-:W-:Y:S01]  /*a280*/  FFMA.FTZ R4, R193, c[0x0][0x2d0], -R3.reuse ;  /* 0x0000b400c1047a23 */ /* 0x108fe20000010803 */
[----:B------:R-:W-:Y:S01]  /*a290*/  MOV R193, R36 ;  /* 0x0000002400c17202 */ /* 0x000fe20000000f00 */
[----:B------:R-:W-:Y:S03]  /*a2a0*/  LDSM.16.MT88.4 R84, [R224+0x900] ;  /* 0x00090000e054783b */ /* 0x000fe60000004200 */
[----:B------:R-:W-:Y:S01]  /*a2b0*/  F2FP.BF16.PACK_AB R66, R45, R193 ;  /* 0x000000c12d42723e */ /* 0x000fe200000010ff */
[C---:B------:R-:W-:Y:S03]  /*a2c0*/  FMUL.FTZ R45, R71.reuse, R161 ;  /* 0x000000a1472d7220 */ /* 0x040fe60000410000 */
[----:B------:R3:W2:Y:S01]  /*a2d0*/  MUFU.EX2 R196, R4 ;  /* 0x0000000400c47308 */ /* 0x0006a20000000800 */
[----:B------:R-:W2:Y:S01]  /*a2e0*/  LDSM.16.MT88.4 R36, [R227+0x100] ;  /* 0x00010000e324783b */ /* 0x000ea20000004200 */
[C---:B----4-:R-:W-:Y:S07]  /*a2f0*/  FMUL.FTZ R44, R71.reuse, R160 ;  /* 0x000000a0472c7220 */ /* 0x050fee0000410000 */
[----:B------:R-:W4:Y:S01]  /*a300*/  LDSM.16.MT88.4 R88, [R227+0x900] ;  /* 0x00090000e358783b */ /* 0x000f220000004200 */
[----:B-1----:R-:W-:Y:S07]  /*a310*/  FMUL.FTZ R60, R71, R176 ;  /* 0x000000b0473c7220 */ /* 0x002fee0000410000 */
[----:B------:R-:W0:Y:S01]  /*a320*/  LDGDEPBAR ;  /* 0x00000000000079af */ /* 0x000e220000000000 */
[--C-:B---3--:R-:W-:Y:S02]  /*a330*/  FFMA.FTZ R4, R30, c[0x0][0x2d0], -R3.reuse ;  /* 0x0000b4001e047a23 */ /* 0x108fe40000010803 */
[----:B------:R-:W-:Y:S01]  /*a340*/  FMUL.FTZ R30, R0, R146 ;  /* 0x00000092001e7220 */ /* 0x000fe20000410000 */
[----:B------:R-:W-:Y:S01]  /*a350*/  MOV R146, R35 ;  /* 0x0000002300927202 */ /* 0x000fe20000000f00 */
[----:B------:R1:W-:Y:S01]  /*a360*/  MUFU.EX2 R197, R4 ;  /* 0x0000000400c57308 */ /* 0x0003e20000000800 */
[----:B------:R-:W-:Y:S01]  /*a370*/  FMUL.FTZ R35, R72, R151 ;  /* 0x0000009748237220 */ /* 0x000fe20000410000 */
[----:B------:R-:W-:Y:S01]  /*a380*/  MOV R151, R221 ;  /* 0x000000dd00977202 */ /* 0x000fe20000000f00 */
[----:B-1----:R-:W-:Y:S02]  /*a390*/  FFMA.FTZ R4, R31, c[0x0][0x2d0], -R3 ;  /* 0x0000b4001f047a23 */ /* 0x002fe40000010803 */
[----:B------:R-:W-:Y:S01]  /*a3a0*/  FMUL.FTZ R31, R0, R147 ;  /* 0x00000093001f7220 */ /* 0x000fe20000410000 */
[----:B------:R-:W-:Y:S04]  /*a3b0*/  MOV R147, R40 ;  /* 0x0000002800937202 */ /* 0x000fe80000000f00 */
[----:B------:R1:W3:Y:S01]  /*a3c0*/  MUFU.EX2 R199, R4 ;  /* 0x0000000400c77308 */ /* 0x0002e20000000800 */
[----:B------:R-:W-:Y:S02]  /*a3d0*/  FFMA.FTZ R40, R51, c[0x0][0x2d0], -R102 ;  /* 0x0000b40033287a23 */ /* 0x000fe40000010866 */
[----:B------:R-:W-:Y:S02]  /*a3e0*/  FMUL.FTZ R51, R72, R167 ;  /* 0x000000a748337220 */ /* 0x000fe40000410000 */
[----:B-1----:R-:W-:Y:S05]  /*a3f0*/  FMUL.FTZ R4, R73, R124 ;  /* 0x0000007c49047220 */ /* 0x002fea0000410000 */
[----:B------:R1:W-:Y:S02]  /*a400*/  MUFU.EX2 R124, R24 ;  /* 0x00000018007c7308 */ /* 0x0003e40000000800 */
[-C--:B--2---:R-:W-:Y:S08]  /*a410*/  HMMA.16816.F32.BF16 R4, R76, R20.reuse, R4 ;  /* 0x000000144c04723c */ /* 0x084ff00000041804 */
[C---:B------:R-:W-:Y:S07]  /*a420*/  HMMA.16816.F32.BF16 R8, R64.reuse, R20, R8 ;  /* 0x000000144008723c */ /* 0x040fee0000041808 */
[----:B------:R-:W-:Y:S01]  /*a430*/  FFMA.FTZ R20, R48, c[0x0][0x2d0], -R105 ;  /* 0x0000b40030147a23 */ /* 0x000fe20000010869 */
[-C--:B------:R-:W-:Y:S03]  /*a440*/  HMMA.16816.F32.BF16 R12, R64, R22.reuse, R12 ;  /* 0x00000016400c723c */ /* 0x080fe6000004180c */
[----:B------:R2:W2:Y:S01]  /*a450*/  MUFU.EX2 R126, R20 ;  /* 0x00000014007e7308 */ /* 0x0004a20000000800 */
[----:B-1----:R-:W-:Y:S01]  /*a460*/  FMUL.FTZ R24, R71, R140 ;  /* 0x0000008c47187220 */ /* 0x002fe20000410000 */
[----:B------:R-:W-:Y:S01]  /*a470*/  MOV R140, R93 ;  /* 0x0000005d008c7202 */ /* 0x000fe20000000f00 */
[--C-:B------:R-:W-:Y:S02]  /*a480*/  FFMA.FTZ R48, R203, c[0x0][0x2d0], -R108.reuse ;  /* 0x0000b400cb307a23 */ /* 0x100fe4000001086c */
[C---:B------:R-:W-:Y:S04]  /*a490*/  HMMA.16816.F32.BF16 R16, R76.reuse, R22, R16 ;  /* 0x000000164c10723c */ /* 0x040fe80000041810 */
[----:B------:R-:W-:Y:S01]  /*a4a0*/  FMUL.FTZ R21, R73, R137 ;  /* 0x0000008949157220 */ /* 0x000fe20000410000 */
[----:B------:R1:W-:Y:S01]  /*a4b0*/  MUFU.EX2 R223, R48 ;  /* 0x0000003000df7308 */ /* 0x0003e20000000800 */
[----:B------:R-:W-:Y:S01]  /*a4c0*/  MOV R137, R56 ;  /* 0x0000003800897202 */ /* 0x000fe20000000f00 */
[C---:B------:R-:W-:Y:S01]  /*a4d0*/  FMUL.FTZ R23, R72.reuse, R139 ;  /* 0x0000008b48177220 */ /* 0x040fe20000410000 */
[----:B------:R-:W-:Y:S01]  /*a4e0*/  MOV R139, R250 ;  /* 0x000000fa008b7202 */ /* 0x000fe20000000f00 */
[----:B------:R-:W-:Y:S03]  /*a4f0*/  FMUL.FTZ R22, R72, R138 ;  /* 0x0000008a48167220 */ /* 0x000fe60000410000 */
[----:B------:R-:W-:Y:S01]  /*a500*/  FFMA.FTZ R56, R210, c[0x0][0x2d0], -R108 ;  /* 0x0000b400d2387a23 */ /* 0x000fe2000001086c */
[----:B------:R-:W-:Y:S01]  /*a510*/  MOV R138, R57 ;  /* 0x00000039008a7202 */ /* 0x000fe20000000f00 */
[----:B------:R-:W-:Y:S01]  /*a520*/  FMUL.FTZ R57, R71, R173 ;  /* 0x000000ad47397220 */ /* 0x000fe20000410000 */
[----:B------:R3:W3:Y:S01]  /*a530*/  MUFU.EX2 R250, R32 ;  /* 0x0000002000fa7308 */ /* 0x0006e20000000800 */
[C---:B--2---:R-:W-:Y:S01]  /*a540*/  FMUL.FTZ R20, R73.reuse, R136 ;  /* 0x0000008849147220 */ /* 0x044fe20000410000 */
[----:B------:R-:W-:Y:S01]  /*a550*/  MOV R136, R59 ;  /* 0x0000003b00887202 */ /* 0x000fe20000000f00 */
[----:B------:R-:W-:Y:S07]  /*a560*/  FMUL.FTZ R59, R0, R175 ;  /* 0x000000af003b7220 */ /* 0x000fee0000410000 */
[----:B------:R2:W-:Y:S01]  /*a570*/  MUFU.EX2 R221, R56 ;  /* 0x0000003800dd7308 */ /* 0x0005e20000000800 */
[-C--:B------:R-:W-:Y:S03]  /*a580*/  HMMA.16816.F32.BF16 R20, R76, R36.reuse, R20 ;  /* 0x000000244c14723c */ /* 0x080fe60000041814 */
[C---:B-1----:R-:W-:Y:S05]  /*a590*/  FMUL.FTZ R48, R73.reuse, R164 ;  /* 0x000000a449307220 */ /* 0x042fea0000410000 */
[C---:B------:R-:W-:Y:S04]  /*a5a0*/  HMMA.16816.F32.BF16 R24, R64.reuse, R36, R24 ;  /* 0x000000244018723c */ /* 0x040fe80000041818 */
[C---:B---3--:R-:W-:Y:S01]  /*a5b0*/  FMUL.FTZ R32, R73.reuse, R148 ;  /* 0x0000009449207220 */ /* 0x048fe20000410000 */
[----:B------:R-:W-:Y:S02]  /*a5c0*/  MOV R148, R46 ;  /* 0x0000002e00947202 */ /* 0x000fe40000000f00 */
[----:B------:R-:W-:Y:S01]  /*a5d0*/  FFMA.FTZ R36, R50, c[0x0][0x2d0], -R102 ;  /* 0x0000b40032247a23 */ /* 0x000fe20000010866 */
[-C--:B------:R-:W-:Y:S03]  /*a5e0*/  HMMA.16816.F32.BF16 R28, R64, R38.reuse, R28 ;  /* 0x00000026401c723c */ /* 0x080fe6000004181c */
[----:B------:R1:W-:Y:S01]  /*a5f0*/  MUFU.EX2 R248, R36 ;  /* 0x0000002400f87308 */ /* 0x0003e20000000800 */
[----:B------:R-:W-:Y:S02]  /*a600*/  FMUL.FTZ R50, R72, R166 ;  /* 0x000000a648327220 */ /* 0x000fe40000410000 */
[----:B------:R-:W-:Y:S01]  /*a610*/  LDSM.16.MT88.4 R164, [R225+0x3100] ;  /* 0x00310000e1a4783b */ /* 0x000fe20000004200 */
[----:B------:R-:W-:Y:S01]  /*a620*/  FMUL.FTZ R46, R0, R162 ;  /* 0x000000a2002e7220 */ /* 0x000fe20000410000 */
[C---:B------:R-:W-:Y:S04]  /*a630*/  HMMA.16816.F32.BF16 R32, R76.reuse, R38, R32 ;  /* 0x000000264c20723c */ /* 0x040fe80000041820 */
[----:B------:R-:W-:Y:S02]  /*a640*/  FMUL.FTZ R37, R73, R153 ;  /* 0x0000009949257220 */ /* 0x000fe40000410000 */
[----:B--2---:R-:W-:Y:S02]  /*a650*/  FMUL.FTZ R56, R71, R172 ;  /* 0x000000ac47387220 */ /* 0x004fe40000410000 */
[C---:B------:R-:W-:Y:S01]  /*a660*/  FMUL.FTZ R39, R72.reuse, R155 ;  /* 0x0000009b48277220 */ /* 0x040fe20000410000 */
[----:B------:R-:W-:Y:S02]  /*a670*/  MOV R155, R249 ;  /* 0x000000f9009b7202 */ /* 0x000fe40000000f00 */
[----:B------:R2:W3:Y:S01]  /*a680*/  MUFU.EX2 R249, R40 ;  /* 0x0000002800f97308 */ /* 0x0004e20000000800 */
[C---:B------:R-:W-:Y:S02]  /*a690*/  FMUL.FTZ R38, R72.reuse, R154 ;  /* 0x0000009a48267220 */ /* 0x040fe40000410000 */
[----:B-1----:R-:W-:Y:S07]  /*a6a0*/  FMUL.FTZ R36, R73, R152 ;  /* 0x0000009849247220 */ /* 0x002fee0000410000 */
[-C--:B------:R-:W-:Y:S03]  /*a6b0*/  HMMA.16816.F32.BF16 R36, R76, R52.reuse, R36 ;  /* 0x000000344c24723c */ /* 0x080fe60000041824 */
[----:B--2---:R-:W-:Y:S01]  /*a6c0*/  FMUL.FTZ R40, R71, R156 ;  /* 0x0000009c47287220 */ /* 0x004fe20000410000 */
[----:B------:R-:W-:Y:S02]  /*a6d0*/  MOV R156, R150 ;  /* 0x00000096009c7202 */ /* 0x000fe40000000f00 */
[----:B------:R-:W-:Y:S04]  /*a6e0*/  MOV R150, R198 ;  /* 0x000000c600967202 */ /* 0x000fe80000000f00 */
[C---:B------:R-:W-:Y:S04]  /*a6f0*/  HMMA.16816.F32.BF16 R40, R64.reuse, R52, R40 ;  /* 0x000000344028723c */ /* 0x040fe80000041828 */
[----:B------:R-:W-:Y:S02]  /*a700*/  MOV R198, R136 ;  /* 0x0000008800c67202 */ /* 0x000fe40000000f00 */
[----:B------:R-:W-:Y:S01]  /*a710*/  MOV R136, R133 ;  /* 0x0000008500887202 */ /* 0x000fe20000000f00 */
[----:B------:R-:W-:Y:S01]  /*a720*/  FFMA.FTZ R52, R209, c[0x0][0x2d0], -R108 ;  /* 0x0000b400d1347a23 */ /* 0x000fe2000001086c */
[-C--:B------:R-:W-:Y:S03]  /*a730*/  HMMA.16816.F32.BF16 R44, R64, R54.reuse, R44 ;  /* 0x00000036402c723c */ /* 0x080fe6000004182c */
[----:B------:R1:W2:Y:S01]  /*a740*/  MUFU.EX2 R220, R52 ;  /* 0x0000003400dc7308 */ /* 0x0002a20000000800 */
[----:B------:R-:W-:Y:S01]  /*a750*/  MOV R133, R232 ;  /* 0x000000e800857202 */ /* 0x000fe20000000f00 */
[C---:B------:R-:W-:Y:S01]  /*a760*/  FMUL.FTZ R53, R73.reuse, R169 ;  /* 0x000000a949357220 */ /* 0x040fe20000410000 */
[----:B------:R2:W5:Y:S02]  /*a770*/  LDL.LU R232, [R1+0x74] ;  /* 0x0000740001e87983 */ /* 0x0005640000300800 */
[C---:B------:R-:W-:Y:S07]  /*a780*/  HMMA.16816.F32.BF16 R48, R76.reuse, R54, R48 ;  /* 0x000000364c30723c */ /* 0x040fee0000041830 */
[C---:B------:R-:W-:Y:S02]  /*a790*/  FMUL.FTZ R55, R72.reuse, R171 ;  /* 0x000000ab48377220 */ /* 0x040fe40000410000 */
[----:B------:R-:W-:Y:S03]  /*a7a0*/  FMUL.FTZ R54, R72, R170 ;  /* 0x000000aa48367220 */ /* 0x000fe60000410000 */
[C---:B-1----:R-:W-:Y:S07]  /*a7b0*/  FMUL.FTZ R52, R73.reuse, R168 ;  /* 0x000000a849347220 */ /* 0x042fee0000410000 */
[-C--:B------:R-:W-:Y:S08]  /*a7c0*/  HMMA.16816.F32.BF16 R52, R76, R80.reuse, R52 ;  /* 0x000000504c34723c */ /* 0x080ff00000041834 */
[C---:B------:R-:W-:Y:S07]  /*a7d0*/  HMMA.16816.F32.BF16 R56, R64.reuse, R80, R56 ;  /* 0x000000504038723c */ /* 0x040fee0000041838 */
[--C-:B------:R-:W-:Y:S01]  /*a7e0*/  FFMA.FTZ R80, R216, c[0x0][0x2d0], -R3.reuse ;  /* 0x0000b400d8507a23 */ /* 0x100fe20000010803 */
        /* <DEDUP_REMOVED lines=8> */
[--C-:B-1----:R-:W-:Y:S03]  /*a870*/  FFMA.FTZ R80, R214, c[0x0][0x2d0], -R3.reuse ;  /* 0x0000b400d6507a23 */ /* 0x102fe60000010803 */
[----:B------:R-:W-:Y:S02]  /*a880*/  F2FP.BF16.PACK_AB R76, R121, R129 ;  /* 0x00000081794c723e */ /* 0x000fe400000010ff */
[----:B------:R-:W-:Y:S01]  /*a890*/  F2FP.BF16.PACK_AB R78, R141, R125 ;  /* 0x0000007d8d4e723e */ /* 0x000fe200000010ff */
[----:B------:R1:W-:Y:S02]  /*a8a0*/  MUFU.EX2 R152, R80 ;  /* 0x0000005000987308 */ /* 0x0003e40000000800 */
[----:B------:R-:W-:Y:S02]  /*a8b0*/  F2FP.BF16.PACK_AB R77, R120, R128 ;  /* 0x00000080784d723e */ /* 0x000fe400000010ff */
[----:B------:R-:W-:Y:S02]  /*a8c0*/  F2FP.BF16.PACK_AB R79, R140, R143 ;  /* 0x0000008f8c4f723e */ /* 0x000fe400000010ff */
[----:B------:R-:W-:Y:S02]  /*a8d0*/  F2FP.BF16.PACK_AB R82, R123, R142 ;  /* 0x0000008e7b52723e */ /* 0x000fe400000010ff */
[----:B------:R-:W-:Y:S03]  /*a8e0*/  F2FP.BF16.PACK_AB R83, R199, R197 ;  /* 0x000000c5c753723e */ /* 0x000fe600000010ff */
[-C--:B------:R-:W-:Y:S03]  /*a8f0*/  HMMA.16816.F32.BF16 R4, R76, R84.reuse, R4 ;  /* 0x000000544c04723c */ /* 0x080fe60000041804 */
[----:B-1----:R-:W-:Y:S02]  /*a900*/  FFMA.FTZ R80, R217, c[0x0][0x2d0], -R3 ;  /* 0x0000b400d9507a23 */ /* 0x002fe40000010803 */
[----:B------:R1:W-:Y:S10]  /*a910*/  MUFU.EX2 R217, R92 ;  /* 0x0000005c00d97308 */ /* 0x0003f40000000800 */
[----:B------:R2:W2:Y:S01]  /*a920*/  MUFU.EX2 R153, R80 ;  /* 0x0000005000997308 */ /* 0x0004a20000000800 */
[----:B-1----:R-:W1:Y:S01]  /*a930*/  LDSM.16.MT88.4 R92, [R225+0x900] ;  /* 0x00090000e15c783b */ /* 0x002e620000004200 */
[----:B--2---:R-:W-:Y:S07]  /*a940*/  F2FP.BF16.PACK_AB R80, R127, R122 ;  /* 0x0000007a7f50723e */ /* 0x004fee00000010ff */
[C---:B------:R-:W-:Y:S07]  /*a950*/  HMMA.16816.F32.BF16 R8, R80.reuse, R84, R8 ;  /* 0x000000545008723c */ /* 0x040fee0000041808 */
[--C-:B------:R-:W-:Y:S01]  /*a960*/  FFMA.FTZ R84, R218, c[0x0][0x2d0], -R105.reuse ;  /* 0x0000b400da547a23 */ /* 0x100fe20000010869 */
[-C--:B------:R-:W-:Y:S03]  /*a970*/  HMMA.16816.F32.BF16 R12, R80, R86.reuse, R12 ;  /* 0x00000056500c723c */ /* 0x080fe6000004180c */
[----:B------:R2:W-:Y:S05]  /*a980*/  MUFU.EX2 R219, R84 ;  /* 0x0000005400db7308 */ /* 0x0005ea0000000800 */
[C---:B------:R-:W-:Y:S08]  /*a990*/  HMMA.16816.F32.BF16 R16, R76.reuse, R86, R16 ;  /* 0x000000564c10723c */ /* 0x040ff00000041810 */
[-C--:B----4-:R-:W-:Y:S08]  /*a9a0*/  HMMA.16816.F32.BF16 R20, R76, R88.reuse, R20 ;  /* 0x000000584c14723c */ /* 0x090ff00000041814 */
[C---:B------:R-:W-:Y:S04]  /*a9b0*/  HMMA.16816.F32.BF16 R24, R80.reuse, R88, R24 ;  /* 0x000000585018723c */ /* 0x040fe80000041818 */
[--C-:B--2---:R-:W-:Y:S03]  /*a9c0*/  FFMA.FTZ R84, R212, c[0x0][0x2d0], -R105.reuse ;  /* 0x0000b400d4547a23 */ /* 0x104fe60000010869 */
[--C-:B------:R-:W-:Y:S01]  /*a9d0*/  FFMA.FTZ R88, R151, c[0x0][0x2d0], -R102.reuse ;  /* 0x0000b40097587a23 */ /* 0x100fe20000010866 */
[-C--:B------:R-:W-:Y:S01]  /*a9e0*/  HMMA.16816.F32.BF16 R28, R80, R90.reuse, R28 ;  /* 0x0000005a501c723c */ /* 0x080fe2000004181c */
[----:B------:R2:W-:Y:S03]  /*a9f0*/  MUFU.EX2 R216, R84 ;  /* 0x0000005400d87308 */ /* 0x0005e60000000800 */
[----:B------:R-:W-:Y:S02]  /*aa00*/  MOV R151, R148 ;  /* 0x0000009400977202 */ /* 0x000fe40000000f00 */
[----:B------:R-:W-:Y:S02]  /*aa10*/  MOV R148, R134 ;  /* 0x0000008600947202 */ /* 0x000fe40000000f00 */
[C---:B------:R-:W-:Y:S03]  /*aa20*/  HMMA.16816.F32.BF16 R32, R76.reuse, R90, R32 ;  /* 0x0000005a4c20723c */ /* 0x040fe60000041820 */
[----:B------:R4:W-:Y:S01]  /*aa30*/  MUFU.EX2 R215, R88 ;  /* 0x0000005800d77308 */ /* 0x0009e20000000800 */
[----:B------:R-:W-:Y:S02]  /*aa40*/  MOV R134, R131 ;  /* 0x0000008300867202 */ /* 0x000fe40000000f00 */
[----:B------:R-:W-:Y:S02]  /*aa50*/  MOV R131, R118 ;  /* 0x0000007600837202 */ /* 0x000fe40000000f00 */
[-C--:B-1----:R-:W-:Y:S04]  /*aa60*/  HMMA.16816.F32.BF16 R36, R76, R92.reuse, R36 ;  /* 0x0000005c4c24723c */ /* 0x082fe80000041824 */
[----:B------:R-:W-:Y:S04]  /*aa70*/  MOV R118, R231 ;  /* 0x000000e700767202 */ /* 0x000fe80000000f00 */
[C---:B------:R-:W-:Y:S04]  /*aa80*/  HMMA.16816.F32.BF16 R40, R80.reuse, R92, R40 ;  /* 0x0000005c5028723c */ /* 0x040fe80000041828 */
[----:B--2---:R-:W-:Y:S04]  /*aa90*/  FFMA.FTZ R84, R211, c[0x0][0x2d0], -R105 ;  /* 0x0000b400d3547a23 */ /* 0x004fe80000010869 */
[-C--:B------:R-:W-:Y:S01]  /*aaa0*/  HMMA.16816.F32.BF16 R44, R80, R94.reuse, R44 ;  /* 0x0000005e502c723c */ /* 0x080fe2000004182c */
[----:B------:R1:W-:Y:S03]  /*aab0*/  MUFU.EX2 R218, R84 ;  /* 0x0000005400da7308 */ /* 0x0003e60000000800 */
[--C-:B----4-:R-:W-:Y:S04]  /*aac0*/  FFMA.FTZ R88, R156, c[0x0][0x2d0], -R102.reuse ;  /* 0x0000b4009c587a23 */ /* 0x110fe80000010866 */
[C---:B------:R-:W-:Y:S03]  /*aad0*/  HMMA.16816.F32.BF16 R48, R76.reuse, R94, R48 ;  /* 0x0000005e4c30723c */ /* 0x040fe60000041830 */
[----:B------:R2:W-:Y:S01]  /*aae0*/  MUFU.EX2 R159, R88 ;  /* 0x00000058009f7308 */ /* 0x0005e20000000800 */
[--C-:B-1----:R-:W-:Y:S01]  /*aaf0*/  FFMA.FTZ R84, R155, c[0x0][0x2d0], -R102.reuse ;  /* 0x0000b4009b547a23 */ /* 0x102fe20000010866 */
[----:B------:R-:W-:Y:S02]  /*ab00*/  MOV R155, R149 ;  /* 0x00000095009b7202 */ /* 0x000fe40000000f00 */
[----:B------:R-:W-:Y:S06]  /*ab10*/  MOV R149, R135 ;  /* 0x0000008700957202 */ /* 0x000fec0000000f00 */
[----:B------:R1:W-:Y:S01]  /*ab20*/  MUFU.EX2 R213, R84 ;  /* 0x0000005400d57308 */ /* 0x0003e20000000800 */
[----:B------:R-:W-:Y:S02]  /*ab30*/  MOV R156, R155 ;  /* 0x0000009b009c7202 */ /* 0x000fe40000000f00 */
[----:B------:R-:W-:Y:S02]  /*ab40*/  MOV R155, R151 ;  /* 0x00000097009b7202 */ /* 0x000fe40000000f00 */
[----:B------:R-:W-:Y:S01]  /*ab50*/  MOV R151, R150 ;  /* 0x0000009600977202 */ /* 0x000fe20000000f00 */
[----:B--2---:R-:W-:Y:S01]  /*ab60*/  FFMA.FTZ R88, R156, c[0x0][0x2d0], -R102 ;  /* 0x0000b4009c587a23 */ /* 0x004fe20000010866 */
[----:B------:R-:W-:Y:S02]  /*ab70*/  MOV R156, R155 ;  /* 0x0000009b009c7202 */ /* 0x000fe40000000f00 */
[----:B------:R-:W-:Y:S01]  /*ab80*/  MOV R155, R151 ;  /* 0x00000097009b7202 */ /* 0x000fe20000000f00 */
[----:B------:R2:W-:Y:S01]  /*ab90*/  MUFU.EX2 R214, R88 ;  /* 0x0000005800d67308 */ /* 0x0005e20000000800 */
[----:B------:R-:W-:Y:S02]  /*aba0*/  MOV R150, R149 ;  /* 0x0000009500967202 */ /* 0x000fe40000000f00 */
[----:B------:R-:W-:Y:S02]  /*abb0*/  MOV R157, R155 ;  /* 0x0000009b009d7202 */ /* 0x000fe40000000f00 */
[----:B------:R-:W-:Y:S02]  /*abc0*/  MOV R151, R150 ;  /* 0x0000009600977202 */ /* 0x000fe40000000f00 */
[----:B------:R-:W-:Y:S02]  /*abd0*/  MOV R135, R132 ;  /* 0x0000008400877202 */ /* 0x000fe40000000f00 */
[----:B------:R-:W-:Y:S02]  /*abe0*/  MOV R132, R193 ;  /* 0x000000c100847202 */ /* 0x000fe40000000f00 */
[----:B------:R-:W-:Y:S02]  /*abf0*/  MOV R193, R229 ;  /* 0x000000e500c17202 */ /* 0x000fe40000000f00 */
[----:B------:R-:W-:Y:S01]  /*ac00*/  MOV R149, R148 ;  /* 0x0000009400957202 */ /* 0x000fe20000000f00 */
[----:B-1----:R-:W1:Y:S01]  /*ac10*/  LDSM.16.MT88.4 R84, [R226+0x900] ;  /* 0x00090000e254783b */ /* 0x002e620000004200 */
[----:B------:R-:W-:Y:S02]  /*ac20*/  MOV R148, R136 ;  /* 0x0000008800947202 */ /* 0x000fe40000000f00 */
[----:B------:R-:W-:Y:S02]  /*ac30*/  MOV R136, R135 ;  /* 0x0000008700887202 */ /* 0x000fe40000000f00 */
[----:B------:R-:W-:Y:S02]  /*ac40*/  MOV R135, R134 ;  /* 0x0000008600877202 */ /* 0x000fe40000000f00 */
[----:B------:R-:W-:Y:S01]  /*ac50*/  MOV R134, R193 ;  /* 0x000000c100867202 */ /* 0x000fe20000000f00 */
[----:B------:R4:W5:Y:S01]  /*ac60*/  LDL.LU R229, [R1+0x70] ;  /* 0x0000700001e57983 */ /* 0x0009620000300800 */
[----:B------:R-:W-:Y:S01]  /*ac70*/  MOV R150, R149 ;  /* 0x0000009500967202 */ /* 0x000fe20000000f00 */
[--C-:B--2---:R-:W-:Y:S01]  /*ac80*/  FFMA.FTZ R88, R156, c[0x0][0x2d0], -R108.reuse ;  /* 0x0000b4009c587a23 */ /* 0x104fe2000001086c */
[----:B------:R-:W-:Y:S01]  /*ac90*/  MOV R156, R151 ;  /* 0x00000097009c7202 */ /* 0x000fe20000000f00 */
[----:B------:R4:W5:Y:S01]  /*aca0*/  LDL.LU R231, [R1+0x6c] ;  /* 0x00006c0001e77983 */ /* 0x0009620000300800 */
[----:B------:R-:W-:Y:S01]  /*acb0*/  MOV R149, R148 ;  /* 0x0000009400957202 */ /* 0x000fe20000000f00 */
[----:B------:R2:W-:Y:S01]  /*acc0*/  MUFU.EX2 R155, R88 ;  /* 0x00000058009b7308 */ /* 0x0005e20000000800 */
[----:B------:R-:W-:Y:S02]  /*acd0*/  MOV R148, R135 ;  /* 0x0000008700947202 */ /* 0x000fe40000000f00 */
[----:B------:R-:W-:Y:S02]  /*ace0*/  MOV R135, R134 ;  /* 0x0000008600877202 */ /* 0x000fe40000000f00 */
[----:B------:R-:W-:Y:S02]  /*acf0*/  MOV R134, R236 ;  /* 0x000000ec00867202 */ /* 0x000fe40000000f00 */
[----:B------:R-:W-:Y:S02]  /*ad00*/  MOV R193, R186 ;  /* 0x000000ba00c17202 */ /* 0x000fe40000000f00 */
[----:B------:R-:W-:Y:S02]  /*ad10*/  MOV R186, R235 ;  /* 0x000000eb00ba7202 */ /* 0x000fe40000000f00 */
[----:B------:R4:W5:Y:S01]  /*ad20*/  LDL.LU R235, [R1+0x68] ;  /* 0x0000680001eb7983 */ /* 0x0009620000300800 */
[----:B------:R-:W-:Y:S02]  /*ad30*/  MOV R151, R150 ;  /* 0x0000009600977202 */ /* 0x000fe40000000f00 */
[----:B------:R-:W-:Y:S01]  /*ad40*/  MOV R150, R149 ;  /* 0x0000009500967202 */ /* 0x000fe20000000f00 */
[----:B------:R4:W5:Y:S01]  /*ad50*/  LDL.LU R236, [R1+0x64] ;  /* 0x0000640001ec7983 */ /* 0x0009620000300800 */
[----:B------:R-:W-:Y:S02]  /*ad60*/  MOV R149, R148 ;  /* 0x0000009400957202 */ /* 0x000fe40000000f00 */
[----:B------:R-:W-:Y:S02]  /*ad70*/  MOV R148, R135 ;  /* 0x0000008700947202 */ /* 0x000fe40000000f00 */
[----:B------:R-:W-:Y:S02]  /*ad80*/  MOV R135, R134 ;  /* 0x0000008600877202 */ /* 0x000fe40000000f00 */
[----:B------:R-:W-:Y:S01]  /*ad90*/  MOV R134, R110 ;  /* 0x0000006e00867202 */ /* 0x000fe20000000f00 */
[--C-:B--2---:R-:W-:Y:S01]  /*ada0*/  FFMA.FTZ R88, R157, c[0x0][0x2d0], -R108.reuse ;  /* 0x0000b4009d587a23 */ /* 0x104fe2000001086c */
[----:B------:R-:W-:Y:S01]  /*adb0*/  MOV R157, R156 ;  /* 0x0000009c009d7202 */ /* 0x000fe20000000f00 */
[-C--:B-1----:R-:W-:Y:S02]  /*adc0*/  HMMA.16816.F32.BF16 R52, R76, R84.reuse, R52 ;  /* 0x000000544c34723c */ /* 0x082fe40000041834 */
[----:B------:R1:W-:Y:S01]  /*add0*/  MUFU.EX2 R158, R88 ;  /* 0x00000058009e7308 */ /* 0x0003e20000000800 */
[----:B------:R-:W-:Y:S01]  /*ade0*/  MOV R156, R151 ;  /* 0x00000097009c7202 */ /* 0x000fe20000000f00 */
[--C-:B------:R-:W-:Y:S01]  /*adf0*/  FFMA.FTZ R92, R157, c[0x0][0x2d0], -R108.reuse ;  /* 0x0000b4009d5c7a23 */ /* 0x100fe2000001086c */
[----:B------:R-:W-:Y:S02]  /*ae00*/  MOV R151, R150 ;  /* 0x0000009600977202 */ /* 0x000fe40000000f00 */
[----:B------:R-:W-:Y:S01]  /*ae10*/  MOV R150, R149 ;  /* 0x0000009500967202 */ /* 0x000fe20000000f00 */
[C---:B------:R-:W-:Y:S04]  /*ae20*/  HMMA.16816.F32.BF16 R56, R80.reuse, R84, R56 ;  /* 0x000000545038723c */ /* 0x040fe80000041838 */
[----:B------:R2:W-:Y:S01]  /*ae30*/  MUFU.EX2 R163, R92 ;  /* 0x0000005c00a37308 */ /* 0x0005e20000000800 */
[----:B------:R-:W-:Y:S02]  /*ae40*/  MOV R157, R156 ;  /* 0x0000009c009d7202 */ /* 0x000fe40000000f00 */
[----:B------:R-:W-:Y:S01]  /*ae50*/  MOV R149, R148 ;  /* 0x0000009400957202 */ /* 0x000fe20000000f00 */
[-C--:B------:R-:W-:Y:S04]  /*ae60*/  HMMA.16816.F32.BF16 R60, R80, R86.reuse, R60 ;  /* 0x00000056503c723c */ /* 0x080fe8000004183c */
[----:B------:R-:W-:Y:S02]  /*ae70*/  MOV R156, R151 ;  /* 0x00000097009c7202 */ /* 0x000fe40000000f00 */
[----:B------:R-:W-:Y:S02]  /*ae80*/  MOV R151, R150 ;  /* 0x0000009600977202 */ /* 0x000fe40000000f00 */
[----:B------:R-:W-:Y:S01]  /*ae90*/  HMMA.16816.F32.BF16 R64, R76, R86, R64 ;  /* 0x000000564c40723c */ /* 0x000fe20000041840 */
[----:B-1----:R-:W1:Y:S03]  /*aea0*/  LDSM.16.MT88.4 R88, [R224+0x1100] ;  /* 0x00110000e058783b */ /* 0x002e660000004200 */
[----:B------:R-:W-:Y:S02]  /*aeb0*/  MOV R150, R149 ;  /* 0x0000009500967202 */ /* 0x000fe40000000f00 */
[----:B------:R-:W-:Y:S02]  /*aec0*/  MOV R148, R201 ;  /* 0x000000c900947202 */ /* 0x000fe40000000f00 */
[----:B------:R-:W-:Y:S01]  /*aed0*/  MOV R201, R139 ;  /* 0x0000008b00c97202 */ /* 0x000fe20000000f00 */
[----:B--2---:R-:W-:Y:S03]  /*aee0*/  FFMA.FTZ R92, R157, c[0x0][0x2d0], -R108 ;  /* 0x0000b4009d5c7a23 */ /* 0x004fe6000001086c */
[----:B------:R-:W-:Y:S02]  /*aef0*/  MOV R157, R156 ;  /* 0x0000009c009d7202 */ /* 0x000fe40000000f00 */
[----:B------:R-:W-:Y:S01]  /*af00*/  MOV R156, R151 ;  /* 0x00000097009c7202 */ /* 0x000fe20000000f00 */
[----:B------:R-:W2:Y:S01]  /*af10*/  MUFU.EX2 R162, R92 ;  /* 0x0000005c00a27308 */ /* 0x000ea20000000800 */
[----:B------:R-:W-:Y:S01]  /*af20*/  MOV R151, R150 ;  /* 0x0000009600977202 */ /* 0x000fe20000000f00 */
[--C-:B------:R-:W-:Y:S01]  /*af30*/  FFMA.FTZ R84, R157, c[0x0][0x2d0], -R3.reuse ;  /* 0x0000b4009d547a23 */ /* 0x100fe20000010803 */
[----:B------:R-:W-:Y:S02]  /*af40*/  MOV R208, R156 ;  /* 0x0000009c00d07202 */ /* 0x000fe40000000f00 */
[----:B------:R-:W-:Y:S02]  /*af50*/  MOV R156, R151 ;  /* 0x00000097009c7202 */ /* 0x000fe40000000f00 */
[----:B------:R-:W-:Y:S01]  /*af60*/  MOV R149, R148 ;  /* 0x0000009400957202 */ /* 0x000fe20000000f00 */
[--C-:B------:R-:W-:Y:S01]  /*af70*/  FFMA.FTZ R80, R208, c[0x0][0x2d0], -R3.reuse ;  /* 0x0000b400d0507a23 */ /* 0x100fe20000010803 */
[----:B------:R-:W-:Y:S01]  /*af80*/  MOV R203, R156 ;  /* 0x0000009c00cb7202 */ /* 0x000fe20000000f00 */
[----:B------:R2:W-:Y:S01]  /*af90*/  MUFU.EX2 R157, R84 ;  /* 0x00000054009d7308 */ /* 0x0005e20000000800 */
[----:B------:R-:W-:Y:S02]  /*afa0*/  MOV R148, R201 ;  /* 0x000000c900947202 */ /* 0x000fe40000000f00 */
[----:B------:R-:W-:Y:S02]  /*afb0*/  MOV R201, R198 ;  /* 0x000000c600c97202 */ /* 0x000fe40000000f00 */
[----:B------:R-:W-:Y:S02]  /*afc0*/  F2FP.BF16.PACK_AB R76, R146, R147 ;  /* 0x00000093924c723e */ /* 0x000fe400000010ff */
[----:B------:R-:W-:Y:S02]  /*afd0*/  F2FP.BF16.PACK_AB R78, R124, R126 ;  /* 0x0000007e7c4e723e */ /* 0x000fe400000010ff */
[----:B------:R-:W-:Y:S01]  /*afe0*/  F2FP.BF16.PACK_AB R77, R250, R251 ;  /* 0x000000fbfa4d723e */ /* 0x000fe200000010ff */
[----:B------:R4:W4:Y:S01]  /*aff0*/  MUFU.EX2 R156, R80 ;  /* 0x00000050009c7308 */ /* 0x0009220000000800 */
[----:B---3--:R-:W-:Y:S02]  /*b000*/  F2FP.BF16.PACK_AB R79, R249, R248 ;  /* 0x000000f8f94f723e */ /* 0x008fe400000010ff */
[----:B------:R-:W-:Y:S02]  /*b010*/  MOV R150, R149 ;  /* 0x0000009500967202 */ /* 0x000fe40000000f00 */
[----:B------:R-:W-:Y:S02]  /*b020*/  MOV R149, R201 ;  /* 0x000000c900957202 */ /* 0x000fe40000000f00 */
[----:B------:R-:W-:Y:S01]  /*b030*/  MOV R151, R150 ;  /* 0x0000009600977202 */ /* 0x000fe20000000f00 */
[-C--:B-1----:R-:W-:Y:S03]  /*b040*/  HMMA.16816.F32.BF16 R4, R76, R88.reuse, R4 ;  /* 0x000000584c04723c */ /* 0x082fe60000041804 */
[----:B------:R-:W-:Y:S02]  /*b050*/  MOV R150, R149 ;  /* 0x0000009500967202 */ /* 0x000fe40000000f00 */
[----:B------:R-:W-:Y:S01]  /*b060*/  F2FP.BF16.PACK_AB R82, R221, R220 ;  /* 0x000000dcdd52723e */ /* 0x000fe200000010ff */
[----:B--2---:R-:W1:Y:S01]  /*b070*/  LDSM.16.MT88.4 R84, [R227+0x1100] ;  /* 0x00110000e354783b */ /* 0x004e620000004200 */
[----:B------:R-:W-:Y:S02]  /*b080*/  F2FP.BF16.PACK_AB R81, R154, R144 ;  /* 0x000000909a51723e */ /* 0x000fe400000010ff */
[----:B------:R-:W-:Y:S03]  /*b090*/  F2FP.BF16.PACK_AB R83, R153, R152 ;  /* 0x000000989953723e */ /* 0x000fe600000010ff */
[----:B------:R-:W-:Y:S02]  /*b0a0*/  MOV R208, R151 ;  /* 0x0000009700d07202 */ /* 0x000fe40000000f00 */
[----:B------:R-:W-:Y:S01]  /*b0b0*/  MOV R151, R150 ;  /* 0x0000009600977202 */ /* 0x000fe20000000f00 */
[--C-:B----4-:R-:W-:Y:S01]  /*b0c0*/  FFMA.FTZ R80, R203, c[0x0][0x2d0], -R3.reuse ;  /* 0x0000b400cb507a23 */ /* 0x110fe20000010803 */
[----:B------:R-:W-:Y:S02]  /*b0d0*/  MOV R203, R208 ;  /* 0x000000d000cb7202 */ /* 0x000fe40000000f00 */
[----:B------:R-:W-:Y:S01]  /*b0e0*/  MOV R208, R151 ;  /* 0x0000009700d07202 */ /* 0x000fe20000000f00 */
[----:B------:R2:W-:Y:S01]  /*b0f0*/  MUFU.EX2 R160, R80 ;  /* 0x0000005000a07308 */ /* 0x0005e20000000800 */
[----:B------:R-:W-:Y:S01]  /*b100*/  MOV R198, R138 ;  /* 0x0000008a00c67202 */ /* 0x000fe20000000f00 */
[----:B------:R-:W-:Y:S01]  /*b110*/  FFMA.FTZ R92, R203, c[0x0][0x2d0], -R3 ;  /* 0x0000b400cb5c7a23 */ /* 0x000fe20000010803 */
        /* <DEDUP_REMOVED lines=11> */
[----:B--2---:R-:W-:Y:S02]  /*b1d0*/  F2FP.BF16.PACK_AB R80, R223, R145 ;  /* 0x00000091df50723e */ /* 0x004fe400000010ff */
[----:B------:R-:W-:Y:S02]  /*b1e0*/  MOV R139, R238 ;  /* 0x000000ee008b7202 */ /* 0x000fe40000000f00 */
[----:B------:R-:W-:Y:S02]  /*b1f0*/  MOV R110, R237 ;  /* 0x000000ed006e7202 */ /* 0x000fe40000000f00 */
[----:B------:R2:W5:Y:S01]  /*b200*/  LDL.LU R237, [R1+0x60] ;  /* 0x0000600001ed7983 */ /* 0x0005620000300800 */
[C---:B------:R-:W-:Y:S03]  /*b210*/  HMMA.16816.F32.BF16 R8, R80.reuse, R88, R8 ;  /* 0x000000585008723c */ /* 0x040fe60000041808 */
[----:B------:R2:W5:Y:S01]  /*b220*/  LDL.LU R238, [R1+0x5c] ;  /* 0x00005c0001ee7983 */ /* 0x0005620000300800 */
[----:B------:R-:W-:Y:S02]  /*b230*/  MOV R203, R150 ;  /* 0x0000009600cb7202 */ /* 0x000fe40000000f00 */
[----:B------:R-:W-:Y:S01]  /*b240*/  MOV R138, R137 ;  /* 0x00000089008a7202 */ /* 0x000fe20000000f00 */
[--C-:B------:R-:W-:Y:S01]  /*b250*/  FFMA.FTZ R88, R161, c[0x0][0x2d0], -R105.reuse ;  /* 0x0000b400a1587a23 */ /* 0x100fe20000010869 */
[-C--:B------:R-:W-:Y:S01]  /*b260*/  HMMA.16816.F32.BF16 R12, R80, R90.reuse, R12 ;  /* 0x0000005a500c723c */ /* 0x080fe2000004180c */
[----:B------:R2:W5:Y:S02]  /*b270*/  LDL.LU R239, [R1+0x58] ;  /* 0x0000580001ef7983 */ /* 0x0005640000300800 */
[----:B------:R3:W-:Y:S01]  /*b280*/  MUFU.EX2 R161, R88 ;  /* 0x0000005800a17308 */ /* 0x0007e20000000800 */
[----:B------:R-:W-:Y:S02]  /*b290*/  MOV R137, R240 ;  /* 0x000000f000897202 */ /* 0x000fe40000000f00 */
[----:B------:R2:W5:Y:S01]  /*b2a0*/  LDL.LU R240, [R1+0x54] ;  /* 0x0000540001f07983 */ /* 0x0005620000300800 */
[----:B------:R-:W-:Y:S01]  /*b2b0*/  MOV R198, R138 ;  /* 0x0000008a00c67202 */ /* 0x000fe20000000f00 */
[C---:B------:R-:W-:Y:S04]  /*b2c0*/  HMMA.16816.F32.BF16 R16, R76.reuse, R90, R16 ;  /* 0x0000005a4c10723c */ /* 0x040fe80000041810 */
[----:B------:R-:W-:Y:S02]  /*b2d0*/  MOV R138, R137 ;  /* 0x00000089008a7202 */ /* 0x000fe40000000f00 */
[----:B------:R-:W-:Y:S02]  /*b2e0*/  MOV R137, R111 ;  /* 0x0000006f00897202 */ /* 0x000fe40000000f00 */
[-C--:B-1----:R-:W-:Y:S04]  /*b2f0*/  HMMA.16816.F32.BF16 R20, R76, R84.reuse, R20 ;  /* 0x000000544c14723c */ /* 0x082fe80000041814 */
[----:B------:R-:W-:Y:S02]  /*b300*/  MOV R201, R198 ;  /* 0x000000c600c97202 */ /* 0x000fe40000000f00 */
[----:B------:R-:W-:Y:S02]  /*b310*/  MOV R198, R138 ;  /* 0x0000008a00c67202 */ /* 0x000fe40000000f00 */
[C---:B------:R-:W-:Y:S04]  /*b320*/  HMMA.16816.F32.BF16 R24, R80.reuse, R84, R24 ;  /* 0x000000545018723c */ /* 0x040fe80000041818 */
[--C-:B---3--:R-:W-:Y:S01]  /*b330*/  FFMA.FTZ R88, R203, c[0x0][0x2d0], -R105.reuse ;  /* 0x0000b400cb587a23 */ /* 0x108fe20000010869 */
[----:B------:R-:W-:Y:S02]  /*b340*/  MOV R149, R201 ;  /* 0x000000c900957202 */ /* 0x000fe40000000f00 */
[----:B------:R-:W-:Y:S01]  /*b350*/  MOV R201, R198 ;  /* 0x000000c600c97202 */ /* 0x000fe20000000f00 */
[-C--:B------:R-:W-:Y:S01]  /*b360*/  HMMA.16816.F32.BF16 R28, R80, R86.reuse, R28 ;  /* 0x00000056501c723c */ /* 0x080fe2000004181c */
[----:B------:R1:W-:Y:S03]  /*b370*/  MUFU.EX2 R211, R88 ;  /* 0x0000005800d37308 */ /* 0x0003e60000000800 */
[----:B------:R-:W-:Y:S02]  /*b380*/  MOV R150, R201 ;  /* 0x000000c900967202 */ /* 0x000fe40000000f00 */
[----:B------:R-:W-:Y:S02]  /*b390*/  MOV R138, R137 ;  /* 0x00000089008a7202 */ /* 0x000fe40000000f00 */
[C---:B------:R-:W-:Y:S04]  /*b3a0*/  HMMA.16816.F32.BF16 R32, R76.reuse, R86, R32 ;  /* 0x000000564c20723c */ /* 0x040fe80000041820 */
[----:B------:R-:W-:Y:S01]  /*b3b0*/  MOV R137, R136 ;  /* 0x0000008800897202 */ /* 0x000fe20000000f00 */
[--C-:B------:R-:W-:Y:S01]  /*b3c0*/  FFMA.FTZ R84, R150, c[0x0][0x2d0], -R102.reuse ;  /* 0x0000b40096547a23 */ /* 0x100fe20000010866 */
[----:B------:R-:W-:Y:S02]  /*b3d0*/  MOV R136, R106 ;  /* 0x0000006a00887202 */ /* 0x000fe40000000f00 */
[----:B------:R-:W-:Y:S01]  /*b3e0*/  MOV R198, R138 ;  /* 0x0000008a00c67202 */ /* 0x000fe20000000f00 */
[----:B------:R3:W-:Y:S03]  /*b3f0*/  MUFU.EX2 R209, R84 ;  /* 0x0000005400d17308 */ /* 0x0007e60000000800 */
[----:B------:R-:W-:Y:S02]  /*b400*/  MOV R138, R137 ;  /* 0x00000089008a7202 */ /* 0x000fe40000000f00 */
[----:B------:R-:W-:Y:S02]  /*b410*/  MOV R137, R136 ;  /* 0x0000008800897202 */ /* 0x000fe40000000f00 */
[----:B------:R-:W-:Y:S02]  /*b420*/  MOV R208, R149 ;  /* 0x0000009500d07202 */ /* 0x000fe40000000f00 */
[----:B------:R-:W-:Y:S02]  /*b430*/  MOV R149, R198 ;  /* 0x000000c600957202 */ /* 0x000fe40000000f00 */
[----:B------:R-:W-:Y:S01]  /*b440*/  MOV R198, R137 ;  /* 0x0000008900c67202 */ /* 0x000fe20000000f00 */
[--C-:B-1----:R-:W-:Y:S01]  /*b450*/  FFMA.FTZ R88, R208, c[0x0][0x2d0], -R105.reuse ;  /* 0x0000b400d0587a23 */ /* 0x102fe20000010869 */
[----:B------:R-:W-:Y:S02]  /*b460*/  MOV R137, R135 ;  /* 0x0000008700897202 */ /* 0x000fe40000000f00 */
[----:B------:R-:W-:Y:S01]  /*b470*/  MOV R135, R118 ;  /* 0x0000007600877202 */ /* 0x000fe20000000f00 */
[----:B------:R1:W-:Y:S01]  /*b480*/  MUFU.EX2 R212, R88 ;  /* 0x0000005800d47308 */ /* 0x0003e20000000800 */
[----:B------:R-:W-:Y:S02]  /*b490*/  MOV R201, R138 ;  /* 0x0000008a00c97202 */ /* 0x000fe40000000f00 */
[----:B------:R-:W-:Y:S02]  /*b4a0*/  MOV R136, R133 ;  /* 0x0000008500887202 */ /* 0x000fe40000000f00 */
[----:B------:R-:W-:Y:S02]  /*b4b0*/  MOV R111, R233 ;  /* 0x000000e9006f7202 */ /* 0x000fe40000000f00 */
[----:B------:R-:W-:Y:S01]  /*b4c0*/  MOV R138, R136 ;  /* 0x00000088008a7202 */ /* 0x000fe20000000f00 */
[----:B---3--:R-:W-:Y:S01]  /*b4d0*/  FFMA.FTZ R84, R148, c[0x0][0x2d0], -R102 ;  /* 0x0000b40094547a23 */ /* 0x008fe20000010866 */
[----:B------:R-:W-:Y:S01]  /*b4e0*/  MOV R148, R207 ;  /* 0x000000cf00947202 */ /* 0x000fe20000000f00 */
[----:B------:R3:W4:Y:S01]  /*b4f0*/  MUFU.EX2 R118, R92 ;  /* 0x0000005c00767308 */ /* 0x0007220000000800 */
[----:B------:R-:W-:Y:S01]  /*b500*/  MOV R136, R193 ;  /* 0x000000c100887202 */ /* 0x000fe20000000f00 */
[----:B------:R2:W5:Y:S01]  /*b510*/  LDL.LU R233, [R1+0x50] ;  /* 0x0000500001e97983 */ /* 0x0005620000300800 */
[----:B------:R-:W-:Y:S02]  /*b520*/  MOV R106, R234 ;  /* 0x000000ea006a7202 */ /* 0x000fe40000000f00 */
[----:B------:R-:W-:Y:S01]  /*b530*/  MOV R133, R132 ;  /* 0x0000008400857202 */ /* 0x000fe20000000f00 */
[----:B------:R2:W5:Y:S01]  /*b540*/  LDL.LU R234, [R1+0x4c] ;  /* 0x00004c0001ea7983 */ /* 0x0005620000300800 */
[----:B------:R-:W-:Y:S01]  /*b550*/  MOV R132, R119 ;  /* 0x0000007700847202 */ /* 0x000fe20000000f00 */
[----:B------:R-:W-:Y:S01]  /*b560*/  FFMA.FTZ R106, R106, c[0x0][0x2d0], -R108 ;  /* 0x0000b4006a6a7a23 */ /* 0x000fe2000001086c */
[----:B------:R-:W-:Y:S01]  /*b570*/  MOV R193, R230 ;  /* 0x000000e600c17202 */ /* 0x000fe20000000f00 */
[----:B------:R2:W-:Y:S01]  /*b580*/  MUFU.EX2 R207, R84 ;  /* 0x0000005400cf7308 */ /* 0x0005e20000000800 */
[----:B------:R2:W5:Y:S01]  /*b590*/  LDL.LU R119, [R1+0x48] ;  /* 0x0000480001777983 */ /* 0x0005620000300800 */
[----:B------:R-:W-:Y:S01]  /*b5a0*/  MOV R150, R110 ;  /* 0x0000006e00967202 */ /* 0x000fe20000000f00 */
[--C-:B-1----:R-:W-:Y:S02]  /*b5b0*/  FFMA.FTZ R88, R151, c[0x0][0x2d0], -R105.reuse ;  /* 0x0000b40097587a23 */ /* 0x102fe40000010869 */
[----:B------:R1:W5:Y:S01]  /*b5c0*/  LDL.LU R230, [R1+0x44] ;  /* 0x0000440001e67983 */ /* 0x0003620000300800 */
[----:B------:R-:W-:Y:S01]  /*b5d0*/  MOV R151, R103 ;  /* 0x0000006700977202 */ /* 0x000fe20000000f00 */
[----:B------:R-:W-:Y:S03]  /*b5e0*/  FFMA.FTZ R103, R189, c[0x0][0x2d0], -R105 ;  /* 0x0000b400bd677a23 */ /* 0x000fe60000010869 */
[----:B------:R1:W-:Y:S01]  /*b5f0*/  MUFU.EX2 R210, R88 ;  /* 0x0000005800d27308 */ /* 0x0003e20000000800 */
[----:B---3--:R-:W3:Y:S09]  /*b600*/  LDSM.16.MT88.4 R92, [R225+0x1100] ;  /* 0x00110000e15c783b */ /* 0x008ef20000004200 */
[----:B------:R-:W-:Y:S01]  /*b610*/  MUFU.EX2 R106, R106 ;  /* 0x0000006a006a7308 */ /* 0x000fe20000000800 */
[--C-:B--2---:R-:W-:Y:S09]  /*b620*/  FFMA.FTZ R84, R149, c[0x0][0x2d0], -R102.reuse ;  /* 0x0000b40095547a23 */ /* 0x104ff20000010866 */
[----:B------:R2:W-:Y:S01]  /*b630*/  MUFU.EX2 R208, R84 ;  /* 0x0000005400d07308 */ /* 0x0005e20000000800 */
[----:B-1----:R-:W1:Y:S09]  /*b640*/  LDSM.16.MT88.4 R88, [R226+0x1100] ;  /* 0x00110000e258783b */ /* 0x002e720000004200 */
[----:B------:R-:W-:Y:S10]  /*b650*/  MUFU.EX2 R110, R100 ;  /* 0x00000064006e7308 */ /* 0x000ff40000000800 */
[----:B------:R1:W-:Y:S01]  /*b660*/  MUFU.EX2 R189, R103 ;  /* 0x0000006700bd7308 */ /* 0x0003e20000000800 */
[-C--:B---3--:R-:W-:Y:S03]  /*b670*/  HMMA.16816.F32.BF16 R36, R76, R92.reuse, R36 ;  /* 0x0000005c4c24723c */ /* 0x088fe60000041824 */
[----:B--2---:R-:W-:Y:S01]  /*b680*/  FFMA.FTZ R84, R201, c[0x0][0x2d0], -R102 ;  /* 0x0000b400c9547a23 */ /* 0x004fe20000010866 */
[----:B------:R-:W-:Y:S02]  /*b690*/  MOV R201, R198 ;  /* 0x000000c600c97202 */ /* 0x000fe40000000f00 */
[----:B------:R-:W-:Y:S02]  /*b6a0*/  MOV R198, R206 ;  /* 0x000000ce00c67202 */ /* 0x000fe40000000f00 */
[C---:B------:R-:W-:Y:S01]  /*b6b0*/  HMMA.16816.F32.BF16 R40, R80.reuse, R92, R40 ;  /* 0x0000005c5028723c */ /* 0x040fe20000041828 */
[----:B------:R2:W-:Y:S06]  /*b6c0*/  MUFU.EX2 R206, R84 ;  /* 0x0000005400ce7308 */ /* 0x0005ec0000000800 */
[--C-:B------:R-:W-:Y:S01]  /*b6d0*/  FFMA.FTZ R92, R201, c[0x0][0x2d0], -R108.reuse ;  /* 0x0000b400c95c7a23 */ /* 0x100fe2000001086c */
[-C--:B------:R-:W-:Y:S03]  /*b6e0*/  HMMA.16816.F32.BF16 R44, R80, R94.reuse, R44 ;  /* 0x0000005e502c723c */ /* 0x080fe6000004182c */
[----:B------:R3:W-:Y:S01]  /*b6f0*/  MUFU.EX2 R169, R92 ;  /* 0x0000005c00a97308 */ /* 0x0007e20000000800 */
[--C-:B-1----:R-:W-:Y:S04]  /*b700*/  FFMA.FTZ R103, R75, c[0x0][0x2d0], -R3.reuse ;  /* 0x0000b4004b677a23 */ /* 0x102fe80000010803 */
[C---:B------:R-:W-:Y:S08]  /*b710*/  HMMA.16816.F32.BF16 R48, R76.reuse, R94, R48 ;  /* 0x0000005e4c30723c */ /* 0x040ff00000041830 */
[-C--:B------:R-:W-:Y:S04]  /*b720*/  HMMA.16816.F32.BF16 R52, R76, R88.reuse, R52 ;  /* 0x000000584c34723c */ /* 0x080fe80000041834 */
[--C-:B--2---:R-:W-:Y:S01]  /*b730*/  FFMA.FTZ R84, R148, c[0x0][0x2d0], -R108.reuse ;  /* 0x0000b40094547a23 */ /* 0x104fe2000001086c */
[----:B------:R-:W-:Y:S03]  /*b740*/  MOV R148, R187 ;  /* 0x000000bb00947202 */ /* 0x000fe60000000f00 */
[C---:B------:R-:W-:Y:S01]  /*b750*/  HMMA.16816.F32.BF16 R56, R80.reuse, R88, R56 ;  /* 0x000000585038723c */ /* 0x040fe20000041838 */
[----:B------:R1:W-:Y:S03]  /*b760*/  MUFU.EX2 R171, R84 ;  /* 0x0000005400ab7308 */ /* 0x0003e60000000800 */
[--C-:B---3--:R-:W-:Y:S03]  /*b770*/  FFMA.FTZ R92, R198, c[0x0][0x2d0], -R108.reuse ;  /* 0x0000b400c65c7a23 */ /* 0x108fe6000001086c */
[--C-:B------:R-:W-:Y:S01]  /*b780*/  FFMA.FTZ R88, R139, c[0x0][0x2d0], -R108.reuse ;  /* 0x0000b4008b587a23 */ /* 0x100fe2000001086c */
[-C--:B------:R-:W-:Y:S03]  /*b790*/  HMMA.16816.F32.BF16 R60, R80, R90.reuse, R60 ;  /* 0x0000005a503c723c */ /* 0x080fe6000004183c */
[----:B------:R2:W-:Y:S01]  /*b7a0*/  MUFU.EX2 R168, R88 ;  /* 0x0000005800a87308 */ /* 0x0005e20000000800 */
[----:B------:R-:W-:Y:S02]  /*b7b0*/  MOV R139, R186 ;  /* 0x000000ba008b7202 */ /* 0x000fe40000000f00 */
[----:B------:R-:W-:Y:S01]  /*b7c0*/  MOV R186, R111 ;  /* 0x0000006f00ba7202 */ /* 0x000fe20000000f00 */
[--C-:B------:R-:W-:Y:S01]  /*b7d0*/  FFMA.FTZ R80, R116, c[0x0][0x2d0], -R3.reuse ;  /* 0x0000b40074507a23 */ /* 0x100fe20000010803 */
[----:B------:R-:W-:Y:S04]  /*b7e0*/  HMMA.16816.F32.BF16 R64, R76, R90, R64 ;  /* 0x0000005a4c40723c */ /* 0x000fe80000041840 */
[----:B------:R-:W-:Y:S01]  /*b7f0*/  F2FP.BF16.PACK_AB R82, R162, R163 ;  /* 0x000000a3a252723e */ /* 0x000fe200000010ff */
[----:B------:R3:W-:Y:S01]  /*b800*/  MUFU.EX2 R116, R80 ;  /* 0x0000005000747308 */ /* 0x0007e20000000800 */
[----:B------:R-:W-:Y:S01]  /*b810*/  F2FP.BF16.PACK_AB R81, R156, R157 ;  /* 0x0000009d9c51723e */ /* 0x000fe200000010ff */
[--C-:B------:R-:W-:Y:S01]  /*b820*/  FFMA.FTZ R100, R139, c[0x0][0x2d0], -R3.reuse ;  /* 0x0000b4008b647a23 */ /* 0x100fe20000010803 */
[----:B------:R-:W-:Y:S01]  /*b830*/  F2FP.BF16.PACK_AB R76, R219, R217 ;  /* 0x000000d9db4c723e */ /* 0x000fe200000010ff */
[----:B-1----:R-:W1:Y:S03]  /*b840*/  LDSM.16.MT88.4 R84, [R224+0x1900] ;  /* 0x00190000e054783b */ /* 0x002e660000004200 */
[----:B------:R-:W-:Y:S02]  /*b850*/  F2FP.BF16.PACK_AB R78, R218, R216 ;  /* 0x000000d8da4e723e */ /* 0x000fe400000010ff */
[----:B------:R-:W-:Y:S01]  /*b860*/  F2FP.BF16.PACK_AB R77, R215, R213 ;  /* 0x000000d5d74d723e */ /* 0x000fe200000010ff */
[----:B------:R1:W-:Y:S01]  /*b870*/  MUFU.EX2 R170, R92 ;  /* 0x0000005c00aa7308 */ /* 0x0003e20000000800 */
[----:B------:R-:W-:Y:S02]  /*b880*/  F2FP.BF16.PACK_AB R79, R214, R159 ;  /* 0x0000009fd64f723e */ /* 0x000fe400000010ff */
[----:B----4-:R-:W-:Y:S01]  /*b890*/  F2FP.BF16.PACK_AB R83, R118, R160 ;  /* 0x000000a07653723e */ /* 0x010fe200000010ff */
[----:B--2---:R-:W2:Y:S06]  /*b8a0*/  LDSM.16.MT88.4 R88, [R227+0x1900] ;  /* 0x00190000e358783b */ /* 0x004eac0000004200 */
[----:B------:R-:W-:Y:S01]  /*b8b0*/  MUFU.EX2 R100, R100 ;  /* 0x0000006400647308 */ /* 0x000fe20000000800 */
[--C-:B---3--:R-:W-:Y:S01]  /*b8c0*/  FFMA.FTZ R80, R138, c[0x0][0x2d0], -R3.reuse ;  /* 0x0000b4008a507a23 */ /* 0x108fe20000010803 */
        /* <DEDUP_REMOVED lines=10> */
[----:B------:R-:W-:Y:S01]  /*b970*/  MOV R185, R190 ;  /* 0x000000be00b97202 */ /* 0x000fe20000000f00 */
[----:B------:R-:W-:Y:S01]  /*b980*/  FFMA.FTZ R107, R107, c[0x0][0x2d0], -R108 ;  /* 0x0000b4006b6b7a23 */ /* 0x000fe2000001086c */
[-C--:B------:R-:W-:Y:S05]  /*b990*/  HMMA.16816.F32.BF16 R4, R76, R84.reuse, R4 ;  /* 0x000000544c04723c */ /* 0x080fea0000041804 */
[----:B------:R3:W-:Y:S10]  /*b9a0*/  MUFU.EX2 R113, R80 ;  /* 0x0000005000717308 */ /* 0x0007f40000000800 */
[----:B------:R4:W2:Y:S01]  /*b9b0*/  MUFU.EX2 R190, R101 ;  /* 0x0000006500be7308 */ /* 0x0008a20000000800 */
[----:B-1----:R-:W1:Y:S09]  /*b9c0*/  LDSM.16.MT88.4 R92, [R225+0x1900] ;  /* 0x00190000e15c783b */ /* 0x002e720000004200 */
[----:B------:R-:W-:Y:S01]  /*b9d0*/  MUFU.EX2 R107, R107 ;  /* 0x0000006b006b7308 */ /* 0x000fe20000000800 */
[----:B---3--:R-:W-:Y:S07]  /*b9e0*/  F2FP.BF16.PACK_AB R80, R158, R155 ;  /* 0x0000009b9e50723e */ /* 0x008fee00000010ff */
[C---:B------:R-:W-:Y:S04]  /*b9f0*/  HMMA.16816.F32.BF16 R8, R80.reuse, R84, R8 ;  /* 0x000000545008723c */ /* 0x040fe80000041808 */
[--C-:B----4-:R-:W-:Y:S01]  /*ba00*/  FFMA.FTZ R101, R184, c[0x0][0x2d0], -R3.reuse ;  /* 0x0000b400b8657a23 */ /* 0x110fe20000010803 */
[----:B--2---:R-:W-:Y:S02]  /*ba10*/  F2FP.BF16.PACK_AB R180, R189, R190 ;  /* 0x000000bebdb4723e */ /* 0x004fe400000010ff */
[----:B------:R-:W-:Y:S01]  /*ba20*/  FFMA.FTZ R84, R115, c[0x0][0x2d0], -R3 ;  /* 0x0000b40073547a23 */ /* 0x000fe20000010803 */
[-C--:B------:R-:W-:Y:S02]  /*ba30*/  HMMA.16816.F32.BF16 R12, R80, R86.reuse, R12 ;  /* 0x00000056500c723c */ /* 0x080fe4000004180c */
[----:B------:R-:W2:Y:S06]  /*ba40*/  MUFU.EX2 R101, R101 ;  /* 0x0000006500657308 */ /* 0x000eac0000000800 */
[C---:B------:R-:W-:Y:S04]  /*ba50*/  HMMA.16816.F32.BF16 R16, R76.reuse, R86, R16 ;  /* 0x000000564c10723c */ /* 0x040fe80000041810 */
[----:B------:R3:W-:Y:S04]  /*ba60*/  MUFU.EX2 R115, R84 ;  /* 0x0000005400737308 */ /* 0x0007e80000000800 */
[-C--:B------:R-:W-:Y:S08]  /*ba70*/  HMMA.16816.F32.BF16 R20, R76, R88.reuse, R20 ;  /* 0x000000584c14723c */ /* 0x080ff00000041814 */
[C---:B------:R-:W-:Y:S04]  /*ba80*/  HMMA.16816.F32.BF16 R24, R80.reuse, R88, R24 ;  /* 0x000000585018723c */ /* 0x040fe80000041818 */
[----:B--2---:R-:W-:Y:S04]  /*ba90*/  F2FP.BF16.PACK_AB R177, R101, R100 ;  /* 0x0000006465b1723e */ /* 0x004fe800000010ff */
[-C--:B------:R-:W-:Y:S04]  /*baa0*/  HMMA.16816.F32.BF16 R28, R80, R90.reuse, R28 ;  /* 0x0000005a501c723c */ /* 0x080fe8000004181c */
[--C-:B---3--:R-:W-:Y:S01]  /*bab0*/  FFMA.FTZ R84, R138, c[0x0][0x2d0], -R105.reuse ;  /* 0x0000b4008a547a23 */ /* 0x108fe20000010869 */
[----:B------:R-:W-:Y:S03]  /*bac0*/  MOV R138, R205 ;  /* 0x000000cd008a7202 */ /* 0x000fe60000000f00 */
[C---:B------:R-:W-:Y:S01]  /*bad0*/  HMMA.16816.F32.BF16 R32, R76.reuse, R90, R32 ;  /* 0x0000005a4c20723c */ /* 0x040fe20000041820 */
[----:B------:R2:W-:Y:S03]  /*bae0*/  MUFU.EX2 R205, R84 ;  /* 0x0000005400cd7308 */ /* 0x0005e60000000800 */
[----:B------:R-:W-:Y:S02]  /*baf0*/  FFMA.FTZ R88, R138, c[0x0][0x2d0], -R102 ;  /* 0x0000b4008a587a23 */ /* 0x000fe40000010866 */
[----:B------:R-:W3:Y:S02]  /*bb00*/  LDL.LU R138, [R1+0x18] ;  /* 0x00001800018a7983 */ /* 0x000ee40000300800 */
[-C--:B-1----:R-:W-:Y:S03]  /*bb10*/  HMMA.16816.F32.BF16 R36, R76, R92.reuse, R36 ;  /* 0x0000005c4c24723c */ /* 0x082fe60000041824 */
[----:B------:R1:W-:Y:S05]  /*bb20*/  MUFU.EX2 R174, R88 ;  /* 0x0000005800ae7308 */ /* 0x0003ea0000000800 */
[C---:B------:R-:W-:Y:S07]  /*bb30*/  HMMA.16816.F32.BF16 R40, R80.reuse, R92, R40 ;  /* 0x0000005c5028723c */ /* 0x040fee0000041828 */
[----:B------:R-:W-:Y:S01]  /*bb40*/  FFMA.FTZ R92, R194, c[0x0][0x2d0], -R108 ;  /* 0x0000b400c25c7a23 */ /* 0x000fe2000001086c */
[-C--:B------:R-:W-:Y:S03]  /*bb50*/  HMMA.16816.F32.BF16 R44, R80, R94.reuse, R44 ;  /* 0x0000005e502c723c */ /* 0x080fe6000004182c */
[----:B------:R4:W-:Y:S01]  /*bb60*/  MUFU.EX2 R194, R92 ;  /* 0x0000005c00c27308 */ /* 0x0009e20000000800 */
[--C-:B--2---:R-:W-:Y:S01]  /*bb70*/  FFMA.FTZ R84, R137, c[0x0][0x2d0], -R105.reuse ;  /* 0x0000b40089547a23 */ /* 0x104fe20000010869 */
[----:B------:R-:W-:Y:S02]  /*bb80*/  MOV R137, R136 ;  /* 0x0000008800897202 */ /* 0x000fe40000000f00 */
[----:B------:R-:W-:Y:S01]  /*bb90*/  MOV R136, R134 ;  /* 0x0000008600887202 */ /* 0x000fe20000000f00 */
[C---:B------:R-:W-:Y:S04]  /*bba0*/  HMMA.16816.F32.BF16 R48, R76.reuse, R94, R48 ;  /* 0x0000005e4c30723c */ /* 0x040fe80000041830 */
[----:B------:R-:W-:Y:S01]  /*bbb0*/  MOV R134, R131 ;  /* 0x0000008300867202 */ /* 0x000fe20000000f00 */
[----:B------:R2:W-:Y:S01]  /*bbc0*/  MUFU.EX2 R175, R84 ;  /* 0x0000005400af7308 */ /* 0x0005e20000000800 */
[----:B------:R-:W-:Y:S01]  /*bbd0*/  MOV R131, R204 ;  /* 0x000000cc00837202 */ /* 0x000fe20000000f00 */
[----:B-1----:R-:W-:Y:S02]  /*bbe0*/  FFMA.FTZ R88, R137, c[0x0][0x2d0], -R102 ;  /* 0x0000b40089587a23 */ /* 0x002fe40000010866 */
[----:B------:R-:W3:Y:S06]  /*bbf0*/  LDL.LU R137, [R1+0x24] ;  /* 0x0000240001897983 */ /* 0x000eec0000300800 */
[----:B------:R1:W-:Y:S01]  /*bc00*/  MUFU.EX2 R173, R88 ;  /* 0x0000005800ad7308 */ /* 0x0003e20000000800 */
[----:B----4-:R-:W-:Y:S09]  /*bc10*/  FFMA.FTZ R92, R193, c[0x0][0x2d0], -R108 ;  /* 0x0000b400c15c7a23 */ /* 0x010ff2000001086c */
[----:B------:R4:W-:Y:S01]  /*bc20*/  MUFU.EX2 R193, R92 ;  /* 0x0000005c00c17308 */ /* 0x0009e20000000800 */
[--C-:B--2---:R-:W-:Y:S09]  /*bc30*/  FFMA.FTZ R84, R96, c[0x0][0x2d0], -R105.reuse ;  /* 0x0000b40060547a23 */ /* 0x104ff20000010869 */
[----:B------:R2:W-:Y:S01]  /*bc40*/  MUFU.EX2 R204, R84 ;  /* 0x0000005400cc7308 */ /* 0x0005e20000000800 */
[--C-:B-1----:R-:W-:Y:S09]  /*bc50*/  FFMA.FTZ R88, R98, c[0x0][0x2d0], -R102.reuse ;  /* 0x0000b40062587a23 */ /* 0x102ff20000010866 */
[----:B------:R1:W-:Y:S01]  /*bc60*/  MUFU.EX2 R198, R88 ;  /* 0x0000005800c67308 */ /* 0x0003e20000000800 */
[----:B----4-:R-:W-:Y:S01]  /*bc70*/  LDSM.16.MT88.4 R92, [R227+0x2100] ;  /* 0x00210000e35c783b */ /* 0x010fe20000004200 */
[--C-:B--2---:R-:W-:Y:S02]  /*bc80*/  FFMA.FTZ R84, R97, c[0x0][0x2d0], -R105.reuse ;  /* 0x0000b40061547a23 */ /* 0x104fe40000010869 */
[----:B------:R-:W-:Y:S06]  /*bc90*/  FFMA.FTZ R105, R112, c[0x0][0x2d0], -R105 ;  /* 0x0000b40070697a23 */ /* 0x000fec0000010869 */
[----:B------:R2:W-:Y:S01]  /*bca0*/  MUFU.EX2 R203, R84 ;  /* 0x0000005400cb7308 */ /* 0x0005e20000000800 */
[----:B-1----:R-:W-:Y:S02]  /*bcb0*/  FFMA.FTZ R88, R99, c[0x0][0x2d0], -R102 ;  /* 0x0000b40063587a23 */ /* 0x002fe40000010866 */
[----:B------:R-:W-:Y:S07]  /*bcc0*/  LDSM.16.MT88.4 R96, [R225+0x2100] ;  /* 0x00210000e160783b */ /* 0x000fee0000004200 */
[----:B------:R1:W4:Y:S10]  /*bcd0*/  MUFU.EX2 R201, R88 ;  /* 0x0000005800c97308 */ /* 0x0003340000000800 */
[----:B------:R4:W-:Y:S01]  /*bce0*/  MUFU.EX2 R187, R105 ;  /* 0x0000006900bb7308 */ /* 0x0009e20000000800 */
[----:B--2---:R-:W2:Y:S01]  /*bcf0*/  LDSM.16.MT88.4 R84, [R226+0x1900] ;  /* 0x00190000e254783b */ /* 0x004ea20000004200 */
[--C-:B-1----:R-:W-:Y:S01]  /*bd00*/  FFMA.FTZ R88, R136, c[0x0][0x2d0], -R108.reuse ;  /* 0x0000b40088587a23 */ /* 0x102fe2000001086c */
[----:B----4-:R-:W-:Y:S06]  /*bd10*/  F2FP.BF16.PACK_AB R75, R201, R198 ;  /* 0x000000c6c94b723e */ /* 0x010fec00000010ff */
[----:B------:R-:W4:Y:S01]  /*bd20*/  LDL.LU R136, [R1+0x20] ;  /* 0x0000200001887983 */ /* 0x000f220000300800 */
[----:B------:R1:W-:Y:S01]  /*bd30*/  MUFU.EX2 R172, R88 ;  /* 0x0000005800ac7308 */ /* 0x0003e20000000800 */
[--C-:B------:R-:W-:Y:S09]  /*bd40*/  FFMA.FTZ R105, R149, c[0x0][0x2d0], -R108.reuse ;  /* 0x0000b40095697a23 */ /* 0x100ff2000001086c */
[----:B------:R-:W2:Y:S01]  /*bd50*/  MUFU.EX2 R105, R105 ;  /* 0x0000006900697308 */ /* 0x000ea20000000800 */
[----:B-1----:R-:W1:Y:S01]  /*bd60*/  LDSM.16.MT88.4 R88, [R224+0x2100] ;  /* 0x00210000e058783b */ /* 0x002e620000004200 */
[-C--:B--2---:R-:W-:Y:S08]  /*bd70*/  HMMA.16816.F32.BF16 R52, R76, R84.reuse, R52 ;  /* 0x000000544c34723c */ /* 0x084ff00000041834 */
[C---:B------:R-:W-:Y:S04]  /*bd80*/  HMMA.16816.F32.BF16 R56, R80.reuse, R84, R56 ;  /* 0x000000545038723c */ /* 0x040fe80000041838 */
[----:B------:R-:W-:Y:S03]  /*bd90*/  F2FP.BF16.PACK_AB R176, R106, R105 ;  /* 0x000000696ab0723e */ /* 0x000fe600000010ff */
[--C-:B------:R-:W-:Y:S01]  /*bda0*/  FFMA.FTZ R84, R192, c[0x0][0x2d0], -R108.reuse ;  /* 0x0000b400c0547a23 */ /* 0x100fe2000001086c */
[-C--:B------:R-:W-:Y:S03]  /*bdb0*/  HMMA.16816.F32.BF16 R60, R80, R86.reuse, R60 ;  /* 0x00000056503c723c */ /* 0x080fe6000004183c */
[----:B------:R2:W-:Y:S01]  /*bdc0*/  MUFU.EX2 R192, R84 ;  /* 0x0000005400c07308 */ /* 0x0005e20000000800 */
[----:B------:R-:W-:Y:S03]  /*bdd0*/  FFMA.FTZ R108, R148, c[0x0][0x2d0], -R108 ;  /* 0x0000b400946c7a23 */ /* 0x000fe6000001086c */
[--C-:B------:R-:W-:Y:S01]  /*bde0*/  FFMA.FTZ R81, R135, c[0x0][0x2d0], -R3.reuse ;  /* 0x0000b40087517a23 */ /* 0x100fe20000010803 */
[----:B------:R-:W-:Y:S01]  /*bdf0*/  HMMA.16816.F32.BF16 R64, R76, R86, R64 ;  /* 0x000000564c40723c */ /* 0x000fe20000041840 */
[----:B------:R-:W4:Y:S03]  /*be00*/  LDL.LU R135, [R1+0x1c] ;  /* 0x00001c0001877983 */ /* 0x000f260000300800 */
[--C-:B------:R-:W-:Y:S01]  /*be10*/  FFMA.FTZ R80, R109, c[0x0][0x2d0], -R3.reuse ;  /* 0x0000b4006d507a23 */ /* 0x100fe20000010803 */
[----:B------:R-:W-:Y:S01]  /*be20*/  F2FP.BF16.PACK_AB R82, R168, R170 ;  /* 0x000000aaa852723e */ /* 0x000fe200000010ff */
[----:B------:R1:W-:Y:S01]  /*be30*/  MUFU.EX2 R109, R81 ;  /* 0x00000051006d7308 */ /* 0x0003e20000000800 */
[----:B------:R-:W-:Y:S02]  /*be40*/  F2FP.BF16.PACK_AB R76, R211, R161 ;  /* 0x000000a1d34c723e */ /* 0x000fe400000010ff */
[----:B------:R-:W-:Y:S03]  /*be50*/  F2FP.BF16.PACK_AB R78, R210, R212 ;  /* 0x000000d4d24e723e */ /* 0x000fe600000010ff */
[----:B------:R-:W-:Y:S02]  /*be60*/  F2FP.BF16.PACK_AB R77, R207, R209 ;  /* 0x000000d1cf4d723e */ /* 0x000fe400000010ff */
[----:B------:R-:W-:Y:S02]  /*be70*/  F2FP.BF16.PACK_AB R79, R206, R208 ;  /* 0x000000d0ce4f723e */ /* 0x000fe400000010ff */
[----:B------:R1:W-:Y:S01]  /*be80*/  MUFU.EX2 R112, R80 ;  /* 0x0000005000707308 */ /* 0x0003e20000000800 */
[----:B------:R-:W-:Y:S01]  /*be90*/  F2FP.BF16.PACK_AB R83, R115, R114 ;  /* 0x000000727353723e */ /* 0x000fe200000010ff */
[----:B--2---:R-:W2:Y:S03]  /*bea0*/  LDSM.16.MT88.4 R84, [R226+0x2100] ;  /* 0x00210000e254783b */ /* 0x004ea60000004200 */
[-C--:B-1----:R-:W-:Y:S05]  /*beb0*/  HMMA.16816.F32.BF16 R4, R76, R88.reuse, R4 ;  /* 0x000000584c04723c */ /* 0x082fea0000041804 */
[----:B------:R-:W1:Y:S01]  /*bec0*/  MUFU.EX2 R108, R108 ;  /* 0x0000006c006c7308 */ /* 0x000e620000000800 */
[----:B------:R-:W-:Y:S02]  /*bed0*/  F2FP.BF16.PACK_AB R81, R113, R116 ;  /* 0x000000747151723e */ /* 0x000fe400000010ff */
[----:B------:R-:W-:Y:S07]  /*bee0*/  F2FP.BF16.PACK_AB R80, R169, R171 ;  /* 0x000000aba950723e */ /* 0x000fee00000010ff */
[C---:B------:R-:W-:Y:S04]  /*bef0*/  HMMA.16816.F32.BF16 R8, R80.reuse, R88, R8 ;  /* 0x000000585008723c */ /* 0x040fe80000041808 */
[----:B-1----:R-:W-:Y:S03]  /*bf00*/  F2FP.BF16.PACK_AB R178, R108, R107 ;  /* 0x0000006b6cb2723e */ /* 0x002fe600000010ff */
[--C-:B------:R-:W-:Y:S01]  /*bf10*/  FFMA.FTZ R88, R188, c[0x0][0x2d0], -R3.reuse ;  /* 0x0000b400bc587a23 */ /* 0x100fe20000010803 */
[-C--:B------:R-:W-:Y:S01]  /*bf20*/  HMMA.16816.F32.BF16 R12, R80, R90.reuse, R12 ;  /* 0x0000005a500c723c */ /* 0x080fe2000004180c */
[----:B------:R-:W1:Y:S03]  /*bf30*/  MUFU.EX2 R188, R104 ;  /* 0x0000006800bc7308 */ /* 0x000e660000000800 */
[----:B------:R-:W-:Y:S01]  /*bf40*/  FFMA.FTZ R3, R74, c[0x0][0x2d0], -R3 ;  /* 0x0000b4004a037a23 */ /* 0x000fe20000010803 */
[----:B------:R-:W-:Y:S03]  /*bf50*/  F2FP.BF16.PACK_AB R74, R203, R204 ;  /* 0x000000cccb4a723e */ /* 0x000fe600000010ff */
[C---:B------:R-:W-:Y:S03]  /*bf60*/  HMMA.16816.F32.BF16 R16, R76.reuse, R90, R16 ;  /* 0x0000005a4c10723c */ /* 0x040fe60000041810 */
[----:B------:R2:W-:Y:S05]  /*bf70*/  MUFU.EX2 R111, R88 ;  /* 0x00000058006f7308 */ /* 0x0005ea0000000800 */
[-C--:B------:R-:W-:Y:S08]  /*bf80*/  HMMA.16816.F32.BF16 R20, R76, R92.reuse, R20 ;  /* 0x0000005c4c14723c */ /* 0x080ff00000041814 */
[C---:B------:R-:W-:Y:S04]  /*bf90*/  HMMA.16816.F32.BF16 R24, R80.reuse, R92, R24 ;  /* 0x0000005c5018723c */ /* 0x040fe80000041818 */
[----:B-1----:R-:W-:Y:S03]  /*bfa0*/  F2FP.BF16.PACK_AB R182, R187, R188 ;  /* 0x000000bcbbb6723e */ /* 0x002fe600000010ff */
[--C-:B------:R-:W-:Y:S01]  /*bfb0*/  FFMA.FTZ R92, R151, c[0x0][0x2d0], -R102.reuse ;  /* 0x0000b400975c7a23 */ /* 0x100fe20000010866 */
[-C--:B------:R-:W-:Y:S04]  /*bfc0*/  HMMA.16816.F32.BF16 R28, R80, R94.reuse, R28 ;  /* 0x0000005e501c723c */ /* 0x080fe8000004181c */
[--C-:B--2---:R-:W-:Y:S04]  /*bfd0*/  FFMA.FTZ R88, R185, c[0x0][0x2d0], -R102.reuse ;  /* 0x0000b400b9587a23 */ /* 0x104fe80000010866 */
[C---:B------:R-:W-:Y:S01]  /*bfe0*/  HMMA.16816.F32.BF16 R32, R76.reuse, R94, R32 ;  /* 0x0000005e4c20723c */ /* 0x040fe20000041820 */
[----:B------:R1:W-:Y:S07]  /*bff0*/  MUFU.EX2 R185, R88 ;  /* 0x0000005800b97308 */ /* 0x0003ee0000000800 */
[-C--:B------:R-:W-:Y:S08]  /*c000*/  HMMA.16816.F32.BF16 R36, R76, R96.reuse, R36 ;  /* 0x000000604c24723c */ /* 0x080ff00000041824 */
[C---:B------:R-:W-:Y:S07]  /*c010*/  HMMA.16816.F32.BF16 R40, R80.reuse, R96, R40 ;  /* 0x000000605028723c */ /* 0x040fee0000041828 */
[--C-:B------:R-:W-:Y:S01]  /*c020*/  FFMA.FTZ R96, R150, c[0x0][0x2d0], -R102.reuse ;  /* 0x0000b40096607a23 */ /* 0x100fe20000010866 */
[-C--:B------:R-:W-:Y:S01]  /*c030*/  HMMA.16816.F32.BF16 R44, R80, R98.reuse, R44 ;  /* 0x00000062502c723c */ /* 0x080fe2000004182c */
[----:B-1----:R-:W1:Y:S02]  /*c040*/  LDSM.16.MT88.4 R88, [R224+0x2900] ;  /* 0x00290000e058783b */ /* 0x002e640000004200 */
[----:B------:R2:W-:Y:S01]  /*c050*/  MUFU.EX2 R184, R96 ;  /* 0x0000006000b87308 */ /* 0x0005e20000000800 */
[----:B------:R-:W-:Y:S02]  /*c060*/  FFMA.FTZ R102, R186, c[0x0][0x2d0], -R102 ;  /* 0x0000b400ba667a23 */ /* 0x000fe40000010866 */
[----:B---3--:R-:W-:Y:S01]  /*c070*/  FFMA.FTZ R73, R73, R138, R246 ;  /* 0x0000008a49497223 */ /* 0x008fe200000100f6 */
[----:B------:R-:W-:Y:S01]  /*c080*/  MOV R138, R132 ;  /* 0x00000084008a7202 */ /* 0x000fe20000000f00 */
[C---:B------:R-:W-:Y:S01]  /*c090*/  HMMA.16816.F32.BF16 R48, R76.reuse, R98, R48 ;  /* 0x000000624c30723c */ /* 0x040fe20000041830 */
[----:B------:R-:W-:Y:S03]  /*c0a0*/  LDSM.16.MT88.4 R148, [R227+0x3100] ;  /* 0x00310000e394783b */ /* 0x000fe60000004200 */
[----:B------:R-:W-:Y:S01]  /*c0b0*/  MOV R246, R124 ;  /* 0x0000007c00f67202 */ /* 0x000fe20000000f00 */
[----:B------:R-:W3:Y:S03]  /*c0c0*/  MUFU.EX2 R186, R92 ;  /* 0x0000005c00ba7308 */ /* 0x000ee60000000800 */
[-C--:B------:R-:W-:Y:S08]  /*c0d0*/  HMMA.16816.F32.BF16 R52, R76, R84.reuse, R52 ;  /* 0x000000544c34723c */ /* 0x080ff00000041834 */
[C---:B------:R-:W-:Y:S01]  /*c0e0*/  HMMA.16816.F32.BF16 R56, R80.reuse, R84, R56 ;  /* 0x000000545038723c */ /* 0x040fe20000041838 */
[----:B--2---:R-:W-:Y:S06]  /*c0f0*/  LDSM.16.MT88.4 R96, [R225+0x2900] ;  /* 0x00290000e160783b */ /* 0x004fec0000004200 */
[----:B------:R-:W-:Y:S01]  /*c100*/  FADD.FTZ R84, R247, R73 ;  /* 0x00000049f7547221 */ /* 0x000fe20000010000 */
[-C--:B------:R-:W-:Y:S01]  /*c110*/  HMMA.16816.F32.BF16 R60, R80, R86.reuse, R60 ;  /* 0x00000056503c723c */ /* 0x080fe2000004183c */
[----:B------:R-:W-:Y:S03]  /*c120*/  LDSM.16.MT88.4 R80, [R226+0x2900] ;  /* 0x00290000e250783b */ /* 0x000fe60000004200 */
[----:B------:R-:W-:Y:S01]  /*c130*/  F2FP.BF16.PACK_AB R73, R173, R174 ;  /* 0x000000aead49723e */ /* 0x000fe200000010ff */
[----:B------:R-:W-:Y:S01]  /*c140*/  FADD.FTZ R85, R252, R84 ;  /* 0x00000054fc557221 */ /* 0x000fe20000010000 */
[----:B---3--:R-:W-:Y:S01]  /*c150*/  F2FP.BF16.PACK_AB R181, R186, R185 ;  /* 0x000000b9bab5723e */ /* 0x008fe200000010ff */
[----:B------:R-:W-:Y:S01]  /*c160*/  FFMA.FTZ R72, R72, R137, R244 ;  /* 0x0000008948487223 */ /* 0x000fe200000100f4 */
[----:B------:R-:W-:Y:S01]  /*c170*/  HMMA.16816.F32.BF16 R64, R76, R86, R64 ;  /* 0x000000564c40723c */ /* 0x000fe20000041840 */
[----:B------:R-:W-:Y:S01]  /*c180*/  MUFU.EX2 R86, R103 ;  /* 0x0000006700567308 */ /* 0x000fe20000000800 */
[----:B------:R-:W2:Y:S02]  /*c190*/  LDSM.16.MT88.4 R92, [R227+0x2900] ;  /* 0x00290000e35c783b */ /* 0x000ea40000004200 */
[----:B------:R-:W-:Y:S01]  /*c1a0*/  FADD.FTZ R104, R245, R72 ;  /* 0x00000048f5687221 */ /* 0x000fe20000010000 */
[----:B------:R-:W-:Y:S02]  /*c1b0*/  F2FP.BF16.PACK_AB R72, R175, R205 ;  /* 0x000000cdaf48723e */ /* 0x000fe400000010ff */
[----:B------:R-:W-:Y:S01]  /*c1c0*/  MOV R137, R133 ;  /* 0x0000008500897202 */ /* 0x000fe20000000f00 */
[----:B------:R-:W-:Y:S01]  /*c1d0*/  FADD.FTZ R84, R138, R104 ;  /* 0x000000688a547221 */ /* 0x000fe20000010000 */
[----:B------:R-:W-:Y:S03]  /*c1e0*/  MOV R244, R126 ;  /* 0x0000007e00f47202 */ /* 0x000fe60000000f00 */
[-C--:B-1----:R-:W-:Y:S05]  /*c1f0*/  HMMA.16816.F32.BF16 R4, R72, R88.reuse, R4 ;  /* 0x000000584804723c */ /* 0x082fea0000041804 */
[----:B------:R-:W-:Y:S01]  /*c200*/  F2FP.BF16.PACK_AB R76, R194, R172 ;  /* 0x000000acc24c723e */ /* 0x000fe200000010ff */
[----:B------:R-:W-:Y:S01]  /*c210*/  FADD.FTZ R84, R131, R84 ;  /* 0x0000005483547221 */ /* 0x000fe20000010000 */
[----:B------:R-:W-:Y:S02]  /*c220*/  F2FP.BF16.PACK_AB R78, R192, R193 ;  /* 0x000000c1c04e723e */ /* 0x000fe400000010ff */
[----:B------:R-:W-:Y:S03]  /*c230*/  F2FP.BF16.PACK_AB R77, R112, R109 ;  /* 0x0000006d704d723e */ /* 0x000fe600000010ff */
[----:B------:R-:W-:Y:S07]  /*c240*/  F2FP.BF16.PACK_AB R79, R111, R110 ;  /* 0x0000006e6f4f723e */ /* 0x000fee00000010ff */
[C---:B------:R-:W-:Y:S08]  /*c250*/  HMMA.16816.F32.BF16 R8, R76.reuse, R88, R8 ;  /* 0x000000584c08723c */ /* 0x040ff00000041808 */
[-C--:B------:R-:W-:Y:S08]  /*c260*/  HMMA.16816.F32.BF16 R12, R76, R90.reuse, R12 ;  /* 0x0000005a4c0c723c */ /* 0x080ff0000004180c */
[C---:B------:R-:W-:Y:S08]  /*c270*/  HMMA.16816.F32.BF16 R16, R72.reuse, R90, R16 ;  /* 0x0000005a4810723c */ /* 0x040ff00000041810 */
[-C--:B--2---:R-:W-:Y:S08]  /*c280*/  HMMA.16816.F32.BF16 R20, R72, R92.reuse, R20 ;  /* 0x0000005c4814723c */ /* 0x084ff00000041814 */
[C---:B------:R-:W-:Y:S08]  /*c290*/  HMMA.16816.F32.BF16 R24, R76.reuse, R92, R24 ;  /* 0x0000005c4c18723c */ /* 0x040ff00000041818 */
[-C--:B------:R-:W-:Y:S08]  /*c2a0*/  HMMA.16816.F32.BF16 R28, R76, R94.reuse, R28 ;  /* 0x0000005e4c1c723c */ /* 0x080ff0000004181c */
[C---:B------:R-:W-:Y:S08]  /*c2b0*/  HMMA.16816.F32.BF16 R32, R72.reuse, R94, R32 ;  /* 0x0000005e4820723c */ /* 0x040ff00000041820 */
[-C--:B------:R-:W-:Y:S04]  /*c2c0*/  HMMA.16816.F32.BF16 R36, R72, R96.reuse, R36 ;  /* 0x000000604824723c */ /* 0x080fe80000041824 */
[----:B----4-:R-:W-:Y:S01]  /*c2d0*/  FFMA.FTZ R71, R71, R136, R222 ;  /* 0x0000008847477223 */ /* 0x010fe200000100de */
[----:B------:R-:W-:Y:S02]  /*c2e0*/  MOV R136, R134 ;  /* 0x0000008600887202 */ /* 0x000fe40000000f00 */
[----:B------:R-:W-:Y:S01]  /*c2f0*/  MOV R222, R123 ;  /* 0x0000007b00de7202 */ /* 0x000fe20000000f00 */
[C---:B------:R-:W-:Y:S08]  /*c300*/  HMMA.16816.F32.BF16 R40, R76.reuse, R96, R40 ;  /* 0x000000604c28723c */ /* 0x040ff00000041828 */
[-C--:B------:R-:W-:Y:S08]  /*c310*/  HMMA.16816.F32.BF16 R44, R76, R98.reuse, R44 ;  /* 0x000000624c2c723c */ /* 0x080ff0000004182c */
[C---:B------:R-:W-:Y:S08]  /*c320*/  HMMA.16816.F32.BF16 R48, R72.reuse, R98, R48 ;  /* 0x000000624830723c */ /* 0x040ff00000041830 */
[-C--:B------:R-:W-:Y:S08]  /*c330*/  HMMA.16816.F32.BF16 R52, R72, R80.reuse, R52 ;  /* 0x000000504834723c */ /* 0x080ff00000041834 */
[C---:B------:R-:W-:Y:S07]  /*c340*/  HMMA.16816.F32.BF16 R56, R76.reuse, R80, R56 ;  /* 0x000000504c38723c */ /* 0x040fee0000041838 */
[----:B------:R-:W-:Y:S01]  /*c350*/  FADD.FTZ R81, R136, R85 ;  /* 0x0000005588517221 */ /* 0x000fe20000010000 */
[-C--:B------:R-:W-:Y:S01]  /*c360*/  HMMA.16816.F32.BF16 R60, R76, R82.reuse, R60 ;  /* 0x000000524c3c723c */ /* 0x080fe2000004183c */
[----:B------:R1:W2:Y:S03]  /*c370*/  MUFU.EX2 R85, R3 ;  /* 0x0000000300557308 */ /* 0x0002a60000000800 */
[----:B------:R-:W-:Y:S04]  /*c380*/  FFMA.FTZ R0, R0, R135, R117 ;  /* 0x0000008700007223 */ /* 0x000fe80000010075 */
[----:B------:R-:W-:Y:S01]  /*c390*/  HMMA.16816.F32.BF16 R64, R72, R82, R64 ;  /* 0x000000524840723c */ /* 0x000fe20000041840 */
[----:B------:R-:W3:Y:S02]  /*c3a0*/  LDSM.16.MT88.4 R132, [R224+0x3100] ;  /* 0x00310000e084783b */ /* 0x000ee40000004200 */
[----:B------:R4:W4:Y:S01]  /*c3b0*/  MUFU.EX2 R117, R102 ;  /* 0x0000006600757308 */ /* 0x0009220000000800 */
[----:B-1----:R-:W-:Y:S01]  /*c3c0*/  FADD.FTZ R3, R129, R81 ;  /* 0x0000005181037221 */ /* 0x002fe20000010000 */
[----:B--2---:R-:W-:Y:S03]  /*c3d0*/  F2FP.BF16.PACK_AB R179, R85, R86 ;  /* 0x0000005655b3723e */ /* 0x004fe600000010ff */
[----:B------:R-:W-:Y:S04]  /*c3e0*/  FADD.FTZ R3, R121, R3 ;  /* 0x0000000379037221 */ /* 0x000fe80000010000 */
[----:B----4-:R-:W-:Y:S01]  /*c3f0*/  FADD.FTZ R102, R243, R71 ;  /* 0x00000047f3667221 */ /* 0x010fe20000010000 */
[----:B------:R-:W-:Y:S01]  /*c400*/  F2FP.BF16.PACK_AB R183, R117, R184 ;  /* 0x000000b875b7723e */ /* 0x000fe200000010ff */
        /* <DEDUP_REMOVED lines=11> */
[-C--:B---3--:R-:W-:Y:S05]  /*c4c0*/  HMMA.16816.F32.BF16 R124, R180, R132.reuse, R4 ;  /* 0x00000084b47c723c */ /* 0x088fea0000041804 */
        /* <DEDUP_REMOVED lines=24> */
[----:B------:R-:W-:Y:S01]  /*c650*/  FADD.FTZ R10, R220, R3 ;  /* 0x00000003dc0a7221 */ /* 0x000fe20000010000 */
[----:B------:R-:W1:Y:S01]  /*c660*/  LDSM.16.MT88.4 R4, [R226+0x3100] ;  /* 0x00310000e204783b */ /* 0x000e620000004200 */
        /* <DEDUP_REMOVED lines=8> */
[----:B------:R-:W-:Y:S02]  /*c6f0*/  FADD.FTZ R9, R155, R0 ;  /* 0x000000009b097221 */ /* 0x000fe40000010000 */
[----:B------:R-:W-:Y:S01]  /*c700*/  FADD.FTZ R8, R157, R12 ;  /* 0x0000000c9d087221 */ /* 0x000fe20000010000 */
[-C--:B------:R-:W-:Y:S03]  /*c710*/  HMMA.16816.F32.BF16 R152, R180, R164.reuse, R36 ;  /* 0x000000a4b498723c */ /* 0x080fe60000041824 */
[----:B------:R-:W-:Y:S02]  /*c720*/  FADD.FTZ R3, R219, R11 ;  /* 0x0000000bdb037221 */ /* 0x000fe40000010000 */
        /* <DEDUP_REMOVED lines=12> */
[----:B------:R-:W-:Y:S01]  /*c7f0*/  FADD.FTZ R10, R118, R3 ;  /* 0x00000003760a7221 */ /* 0x000fe20000010000 */
[-C--:B------:R-:W-:Y:S03]  /*c800*/  HMMA.16816.F32.BF16 R160, R176, R166.reuse, R44 ;  /* 0x000000a6b0a0723c */ /* 0x080fe6000004182c */
[----:B------:R-:W-:Y:S01]  /*c810*/  FADD.FTZ R8, R209, R12 ;  /* 0x0000000cd1087221 */ /* 0x000fe20000010000 */
[----:B------:R-:W-:Y:S01]  /*c820*/  MOV R118, R2 ;  /* 0x0000000200767202 */ /* 0x000fe20000000f00 */
[----:B------:R-:W-:Y:S02]  /*c830*/  FADD.FTZ R3, R171, R11 ;  /* 0x0000000bab037221 */ /* 0x000fe40000010000 */
[----:B------:R-:W-:Y:S01]  /*c840*/  FADD.FTZ R0, R116, R10 ;  /* 0x0000000a74007221 */ /* 0x000fe20000010000 */
[C---:B------:R-:W-:Y:S04]  /*c850*/  HMMA.16816.F32.BF16 R164, R180.reuse, R166, R48 ;  /* 0x000000a6b4a4723c */ /* 0x040fe80000041830 */
[----:B------:R-:W-:Y:S01]  /*c860*/  FADD.FTZ R12, R211, R9 ;  /* 0x00000009d30c7221 */ /* 0x000fe20000010000 */
[----:B------:R-:W-:Y:S01]  /*c870*/  MOV R116, R69 ;  /* 0x0000004500747202 */ /* 0x000fe20000000f00 */
        /* <DEDUP_REMOVED lines=11> */
[-C--:B-1----:R-:W-:Y:S03]  /*c930*/  HMMA.16816.F32.BF16 R168, R180, R4.reuse, R52 ;  /* 0x00000004b4a8723c */ /* 0x082fe60000041834 */
        /* <DEDUP_REMOVED lines=33> */
[----:B------:R-:W-:Y:S01]  /*cb50*/  FADD.FTZ R4, R117, R4 ;  /* 0x0000000475047221 */ /* 0x000fe20000010000 */
[----:B------:R-:W-:Y:S01]  /*cb60*/  MOV R117, R68 ;  /* 0x0000004400757202 */ /* 0x000fe20000000f00 */
[----:B------:R-:W-:Y:S03]  /*cb70*/  FADD.FTZ R0, R86, R7 ;  /* 0x0000000756007221 */ /* 0x000fe60000010000 */
[----:B------:R-:W-:Y:S01]  /*cb80*/  STL [R1+0x24], R4 ;  /* 0x0000240401007387 */ /* 0x000fe20000100800 */
[----:B------:R-:W-:Y:S03]  /*cb90*/  FADD.FTZ R0, R85, R0 ;  /* 0x0000000055007221 */ /* 0x000fe60000010000 */
[----:B------:R1:W-:Y:S04]  /*cba0*/  STL [R1+0x20], R3 ;  /* 0x0000200301007387 */ /* 0x0003e80000100800 */
[----:B------:R2:W-:Y:S01]  /*cbb0*/  STL [R1+0x1c], R0 ;  /* 0x00001c0001007387 */ /* 0x0005e20000100800 */
[----:B-1----:R-:W-:Y:S01]  /*cbc0*/  MOV R3, R70 ;  /* 0x0000004600037202 */ /* 0x002fe20000000f00 */
[----:B------:R-:W-:-:S05]  /*cbd0*/  @P0 BRA `(.L_x_33) ;  /* 0xffffa6d000000947 */ /* 0x000fca000383ffff */
.L_x_32:
[----:B-12---:R-:W2:Y:S04]  /*cbe0*/  LDL.LU R0, [R1+0x18] ;  /* 0x0000180001007983 */ /* 0x006ea80000300800 */
[----:B------:R-:W3:Y:S04]  /*cbf0*/  LDL.LU R4, [R1+0x24] ;  /* 0x0000240001047983 */ /* 0x000ee80000300800 */
[----:B------:R-:W4:Y:S04]  /*cc00*/  LDL.LU R10, [R1+0x20] ;  /* 0x00002000010a7983 */ /* 0x000f280000300800 */
[----:B------:R-:W4:Y:S01]  /*cc10*/  LDL.LU R9, [R1+0x1c] ;  /* 0x00001c0001097983 */ /* 0x000f220000300800 */
[----:B------:R-:W-:-:S02]  /*cc20*/  MOV R37, 0xff800000 ;  /* 0xff80000000257802 */ /* 0x000fc40000000f00 */
[----:B------:R-:W-:Y:S02]  /*cc30*/  MOV R38, 0xff800000 ;  /* 0xff80000000267802 */ /* 0x000fe40000000f00 */
[----:B------:R-:W-:Y:S02]  /*cc40*/  MOV R39, 0xff800000 ;  /* 0xff80000000277802 */ /* 0x000fe40000000f00 */
[----:B------:R-:W-:Y:S02]  /*cc50*/  MOV R40, 0xff800000 ;  /* 0xff80000000287802 */ /* 0x000fe40000000f00 */
[----:B------:R-:W-:Y:S01]  /*cc60*/  PLOP3.LUT P4, PT, PT, PT, PT, 0x8, 0x0 ;  /* 0x000000000000781c */ /* 0x000fe20003f8e170 */
[----:B--2---:R-:W1:Y:S04]  /*cc70*/  SHFL.BFLY PT, R5, R0, 0x2, 0x1f ;  /* 0x0c401f0000057f89 */ /* 0x004e6800000e0000 */
[----:B---3--:R-:W2:Y:S04]  /*cc80*/  SHFL.BFLY PT, R6, R4, 0x2, 0x1f ;  /* 0x0c401f0004067f89 */ /* 0x008ea800000e0000 */
[----:B----4-:R-:W3:Y:S04]  /*cc90*/  SHFL.BFLY PT, R7, R10, 0x2, 0x1f ;  /* 0x0c401f000a077f89 */ /* 0x010ee800000e0000 */
[----:B------:R-:W4:Y:S01]  /*cca0*/  SHFL.BFLY PT, R8, R9, 0x2, 0x1f ;  /* 0x0c401f0009087f89 */ /* 0x000f2200000e0000 */
[----:B-1----:R-:W-:-:S02]  /*ccb0*/  FADD.FTZ R5, R5, R0 ;  /* 0x0000000005057221 */ /* 0x002fc40000010000 */
[----:B--2---:R-:W-:-:S03]  /*ccc0*/  FADD.FTZ R6, R6, R4 ;  /* 0x0000000406067221 */ /* 0x004fc60000010000 */
[----:B------:R-:W1:Y:S01]  /*ccd0*/  SHFL.BFLY PT, R0, R5, 0x1, 0x1f ;  /* 0x0c201f0005007f89 */ /* 0x000e6200000e0000 */
[----:B---3--:R-:W-:-:S03]  /*cce0*/  FADD.FTZ R7, R7, R10 ;  /* 0x0000000a07077221 */ /* 0x008fc60000010000 */
[----:B------:R-:W2:Y:S01]  /*ccf0*/  SHFL.BFLY PT, R4, R6, 0x1, 0x1f ;  /* 0x0c201f0006047f89 */ /* 0x000ea200000e0000 */
[----:B----4-:R-:W-:-:S03]  /*cd00*/  FADD.FTZ R8, R8, R9 ;  /* 0x0000000908087221 */ /* 0x010fc60000010000 */
[----:B------:R-:W3:Y:S04]  /*cd10*/  SHFL.BFLY PT, R3, R7, 0x1, 0x1f ;  /* 0x0c201f0007037f89 */ /* 0x000ee800000e0000 */
[----:B------:R-:W4:Y:S01]  /*cd20*/  SHFL.BFLY PT, R9, R8, 0x1, 0x1f ;  /* 0x0c201f0008097f89 */ /* 0x000f2200000e0000 */
[----:B-1----:R-:W-:Y:S01]  /*cd30*/  FADD.FTZ R5, R5, R0 ;  /* 0x0000000005057221 */ /* 0x002fe20000010000 */
[----:B------:R-:W-:Y:S01]  /*cd40*/  MOV R0, RZ ;  /* 0x000000ff00007202 */ /* 0x000fe20000000f00 */
[----:B--2---:R-:W-:-:S03]  /*cd50*/  FADD.FTZ R6, R6, R4 ;  /* 0x0000000406067221 */ /* 0x004fc60000010000 */
[----:B------:R-:W-:Y:S02]  /*cd60*/  FSETP.NE.FTZ.AND P3, PT, R5, RZ, PT ;  /* 0x000000ff0500720b */ /* 0x000fe40003f75000 */
[----:B------:R-:W-:Y:S01]  /*cd70*/  MOV R4, RZ ;  /* 0x000000ff00047202 */ /* 0x000fe20000000f00 */
[----:B---3--:R-:W-:Y:S01]  /*cd80*/  FADD.FTZ R7, R7, R3 ;  /* 0x0000000307077221 */ /* 0x008fe20000010000 */
[----:B------:R-:W-:Y:S02]  /*cd90*/  FSETP.NE.FTZ.AND P2, PT, R6, RZ, PT ;  /* 0x000000ff0600720b */ /* 0x000fe40003f55000 */
[----:B------:R-:W-:Y:S01]  /*cda0*/  MOV R3, RZ ;  /* 0x000000ff00037202 */ /* 0x000fe20000000f00 */
[----:B----4-:R-:W-:Y:S01]  /*cdb0*/  FADD.FTZ R8, R9, R8 ;  /* 0x0000000809087221 */ /* 0x010fe20000010000 */
[----:B------:R-:W-:-:S04]  /*cdc0*/  FSETP.NE.FTZ.AND P1, PT, R7, RZ, PT ;  /* 0x000000ff0700720b */ /* 0x000fc80003f35000 */
[----:B------:R-:W-:Y:S01]  /*cdd0*/  FSETP.NE.FTZ.AND P0, PT, R8, RZ, PT ;  /* 0x000000ff0800720b */ /* 0x000fe20003f15000 */
[----:B------:R-:W1:Y:S08]  /*cde0*/  @P3 MUFU.RCP R0, R5 ;  /* 0x0000000500003308 */ /* 0x000e700000001000 */
[----:B------:R-:W2:Y:S01]  /*cdf0*/  @P1 MUFU.RCP R3, R7 ;  /* 0x0000000700031308 */ /* 0x000ea20000001000 */
[----:B-1----:R-:W-:-:S07]  /*ce00*/  FMUL.FTZ R124, R0, R124 ;  /* 0x0000007c007c7220 */ /* 0x002fce0000410000 */
[----:B------:R-:W1:Y:S01]  /*ce10*/  @P2 MUFU.RCP R4, R6 ;  /* 0x0000000600042308 */ /* 0x000e620000001000 */
[C---:B------:R-:W-:Y:S02]  /*ce20*/  FMUL.FTZ R125, R0.reuse, R125 ;  /* 0x0000007d007d7220 */ /* 0x040fe40000410000 */
[C---:B------:R-:W-:Y:S02]  /*ce30*/  FMUL.FTZ R132, R0.reuse, R132 ;  /* 0x0000008400847220 */ /* 0x040fe40000410000 */
[C---:B------:R-:W-:Y:S02]  /*ce40*/  FMUL.FTZ R133, R0.reuse, R133 ;  /* 0x0000008500857220 */ /* 0x040fe40000410000 */
[C---:B------:R-:W-:Y:S01]  /*ce50*/  FMUL.FTZ R136, R0.reuse, R136 ;  /* 0x0000008800887220 */ /* 0x040fe20000410000 */
[----:B------:R-:W-:Y:S01]  /*ce60*/  @P2 MUFU.LG2 R9, R6 ;  /* 0x0000000600092308 */ /* 0x000fe20000000c00 */
[C---:B------:R-:W-:Y:S02]  /*ce70*/  FMUL.FTZ R29, R0.reuse, R137 ;  /* 0x00000089001d7220 */ /* 0x040fe40000410000 */
[----:B------:R-:W-:-:S02]  /*ce80*/  FMUL.FTZ R148, R0, R148 ;  /* 0x0000009400947220 */ /* 0x000fc40000410000 */
[C---:B------:R-:W-:Y:S02]  /*ce90*/  FMUL.FTZ R14, R0.reuse, R149 ;  /* 0x00000095000e7220 */ /* 0x040fe40000410000 */
[C---:B------:R-:W-:Y:S01]  /*cea0*/  FMUL.FTZ R152, R0.reuse, R152 ;  /* 0x0000009800987220 */ /* 0x040fe20000410000 */
[----:B------:R-:W-:Y:S01]  /*ceb0*/  @P3 MUFU.LG2 R11, R5 ;  /* 0x00000005000b3308 */ /* 0x000fe20000000c00 */
[C---:B------:R-:W-:Y:S02]  /*cec0*/  FMUL.FTZ R25, R0.reuse, R153 ;  /* 0x0000009900197220 */ /* 0x040fe40000410000 */
[C---:B------:R-:W-:Y:S02]  /*ced0*/  FMUL.FTZ R164, R0.reuse, R164 ;  /* 0x000000a400a47220 */ /* 0x040fe40000410000 */
[C---:B------:R-:W-:Y:S02]  /*cee0*/  FMUL.FTZ R165, R0.reuse, R165 ;  /* 0x000000a500a57220 */ /* 0x040fe40000410000 */
[C---:B------:R-:W-:Y:S01]  /*cef0*/  FMUL.FTZ R168, R0.reuse, R168 ;  /* 0x000000a800a87220 */ /* 0x040fe20000410000 */
[----:B------:R-:W-:Y:S01]  /*cf00*/  @P1 MUFU.LG2 R7, R7 ;  /* 0x0000000700071308 */ /* 0x000fe20000000c00 */
[----:B------:R-:W-:-:S02]  /*cf10*/  FMUL.FTZ R19, R0, R169 ;  /* 0x000000a900137220 */ /* 0x000fc40000410000 */
[C---:B------:R-:W-:Y:S02]  /*cf20*/  FMUL.FTZ R180, R0.reuse, R180 ;  /* 0x000000b400b47220 */ /* 0x040fe40000410000 */
[----:B------:R-:W-:Y:S01]  /*cf30*/  FMUL.FTZ R12, R0, R181 ;  /* 0x000000b5000c7220 */ /* 0x000fe20000410000 */
[----:B------:R-:W-:Y:S01]  /*cf40*/  MOV R0, RZ ;  /* 0x000000ff00007202 */ /* 0x000fe20000000f00 */
[C---:B--2---:R-:W-:Y:S01]  /*cf50*/  FMUL.FTZ R120, R3.reuse, R120 ;  /* 0x0000007803787220 */ /* 0x044fe20000410000 */
[----:B------:R-:W-:Y:S01]  /*cf60*/  @P0 MUFU.LG2 R6, R8 ;  /* 0x0000000800060308 */ /* 0x000fe20000000c00 */
[C---:B------:R-:W-:Y:S02]  /*cf70*/  FMUL.FTZ R34, R3.reuse, R121 ;  /* 0x0000007903227220 */ /* 0x040fe40000410000 */
[C---:B------:R-:W-:Y:S02]  /*cf80*/  FMUL.FTZ R128, R3.reuse, R128 ;  /* 0x0000008003807220 */ /* 0x040fe40000410000 */
[----:B------:R-:W-:-:S02]  /*cf90*/  FMUL.FTZ R33, R3, R129 ;  /* 0x0000008103217220 */ /* 0x000fc40000410000 */
[C---:B------:R-:W-:Y:S01]  /*cfa0*/  FMUL.FTZ R140, R3.reuse, R140 ;  /* 0x0000008c038c7220 */ /* 0x040fe20000410000 */
[----:B------:R2:W3:Y:S01]  /*cfb0*/  @P0 MUFU.RCP R0, R8 ;  /* 0x0000000800000308 */ /* 0x0004e20000001000 */
[C---:B------:R-:W-:Y:S02]  /*cfc0*/  FMUL.FTZ R32, R3.reuse, R141 ;  /* 0x0000008d03207220 */ /* 0x040fe40000410000 */
[C---:B------:R-:W-:Y:S02]  /*cfd0*/  FMUL.FTZ R144, R3.reuse, R144 ;  /* 0x0000009003907220 */ /* 0x040fe40000410000 */
[C---:B------:R-:W-:Y:S02]  /*cfe0*/  FMUL.FTZ R31, R3.reuse, R145 ;  /* 0x00000091031f7220 */ /* 0x040fe40000410000 */
[C---:B------:R-:W-:Y:S02]  /*cff0*/  FMUL.FTZ R156, R3.reuse, R156 ;  /* 0x0000009c039c7220 */ /* 0x040fe40000410000 */
[----:B------:R-:W-:-:S02]  /*d000*/  FMUL.FTZ R23, R3, R157 ;  /* 0x0000009d03177220 */ /* 0x000fc40000410000 */
[C---:B------:R-:W-:Y:S02]  /*d010*/  FMUL.FTZ R160, R3.reuse, R160 ;  /* 0x000000a003a07220 */ /* 0x040fe40000410000 */
[C---:B------:R-:W-:Y:S02]  /*d020*/  FMUL.FTZ R20, R3.reuse, R161 ;  /* 0x000000a103147220 */ /* 0x040fe40000410000 */
[C---:B------:R-:W-:Y:S01]  /*d030*/  FMUL.FTZ R172, R3.reuse, R172 ;  /* 0x000000ac03ac7220 */ /* 0x040fe20000410000 */
[----:B--2---:R-:W-:Y:S01]  /*d040*/  @P0 MOV R8, 0x3f317218 ;  /* 0x3f31721800080802 */ /* 0x004fe20000000f00 */
[C---:B------:R-:W-:Y:S02]  /*d050*/  FMUL.FTZ R13, R3.reuse, R173 ;  /* 0x000000ad030d7220 */ /* 0x040fe40000410000 */
[C---:B------:R-:W-:Y:S02]  /*d060*/  FMUL.FTZ R176, R3.reuse, R176 ;  /* 0x000000b003b07220 */ /* 0x040fe40000410000 */
[----:B------:R-:W-:Y:S01]  /*d070*/  FMUL.FTZ R177, R3, R177 ;  /* 0x000000b103b17220 */ /* 0x000fe20000410000 */
[----:B------:R-:W-:Y:S01]  /*d080*/  @P2 MOV R3, 0x3f317218 ;  /* 0x3f31721800032802 */ /* 0x000fe20000000f00 */
[----:B-1----:R-:W-:-:S02]  /*d090*/  FMUL.FTZ R126, R4, R126 ;  /* 0x0000007e047e7220 */ /* 0x002fc40000410000 */
        /* <DEDUP_REMOVED lines=14> */
[----:B------:R-:W-:Y:S01]  /*d180*/  FMUL.FTZ R183, R4, R183 ;  /* 0x000000b704b77220 */ /* 0x000fe20000410000 */
[----:B------:R-:W-:Y:S01]  /*d190*/  @P3 MOV R4, 0x3f317218 ;  /* 0x3f31721800043802 */ /* 0x000fe20000000f00 */
[C---:B---3--:R-:W-:Y:S02]  /*d1a0*/  FMUL.FTZ R122, R0.reuse, R122 ;  /* 0x0000007a007a7220 */ /* 0x048fe40000410000 */
        /* <DEDUP_REMOVED lines=14> */
[----:B------:R-:W-:Y:S01]  /*d290*/  FMUL.FTZ R179, R0, R179 ;  /* 0x000000b300b37220 */ /* 0x000fe20000410000 */
[----:B------:R-:W-:Y:S01]  /*d2a0*/  @P1 MOV R0, 0x3f317218 ;  /* 0x3f31721800001802 */ /* 0x000fe20000000f00 */
[----:B------:R-:W-:Y:S02]  /*d2b0*/  @P2 FMUL.FTZ R5, R3, c[0x0][0x2d0] ;  /* 0x0000b40003052a20 */ /* 0x000fe40000410000 */
[----:B------:R-:W-:Y:S02]  /*d2c0*/  @P3 FMUL.FTZ R10, R4, c[0x0][0x2d0] ;  /* 0x0000b400040a3a20 */ /* 0x000fe40000410000 */
[----:B------:R-:W-:Y:S02]  /*d2d0*/  @P1 FMUL.FTZ R3, R0, c[0x0][0x2d0] ;  /* 0x0000b40000031a20 */ /* 0x000fe40000410000 */
[----:B------:R-:W-:Y:S02]  /*d2e0*/  @P3 FMUL.FTZ R11, R11, 0.69314718246459960938 ;  /* 0x3f3172180b0b3820 */ /* 0x000fe40000410000 */
[----:B------:R-:W-:-:S02]  /*d2f0*/  @P2 FMUL.FTZ R9, R9, 0.69314718246459960938 ;  /* 0x3f31721809092820 */ /* 0x000fc40000410000 */
[----:B------:R-:W-:Y:S02]  /*d300*/  @P1 FMUL.FTZ R7, R7, 0.69314718246459960938 ;  /* 0x3f31721807071820 */ /* 0x000fe40000410000 */
[----:B------:R-:W-:Y:S02]  /*d310*/  @P0 FMUL.FTZ R4, R6, 0.69314718246459960938 ;  /* 0x3f31721806040820 */ /* 0x000fe40000410000 */
[----:B------:R-:W-:Y:S02]  /*d320*/  @P0 FMUL.FTZ R0, R8, c[0x0][0x2d0] ;  /* 0x0000b40008000a20 */ /* 0x000fe40000410000 */
[----:B------:R-:W-:Y:S02]  /*d330*/  @P3 FFMA.FTZ R37, R10, R70, R11 ;  /* 0x000000460a253223 */ /* 0x000fe4000001000b */
[----:B------:R-:W-:Y:S02]  /*d340*/  @P2 FFMA.FTZ R38, R5, R69, R9 ;  /* 0x0000004505262223 */ /* 0x000fe40000010009 */
[----:B------:R-:W-:-:S02]  /*d350*/  @P1 FFMA.FTZ R39, R3, R68, R7 ;  /* 0x0000004403271223 */ /* 0x000fc40000010007 */
[----:B------:R-:W-:Y:S02]  /*d360*/  @P0 FFMA.FTZ R40, R0, R2, R4 ;  /* 0x0000000200280223 */ /* 0x000fe40000010004 */
.L_x_16:
[----:B-1----:R-:W-:Y:S05]  /*d370*/  @P4 BRA `(.L_x_34) ;  /* 0x0000131000004947 */ /* 0x002fea0003800000 */
[----:B------:R-:W2:Y:S01]  /*d380*/  LDL R43, [R1+0x40] ;  /* 0x00004000012b7983 */ /* 0x000ea20000100800 */
[----:B------:R-:W-:Y:S01]  /*d390*/  IMAD.MOV.U32 R6, RZ, RZ, -0x10 ;  /* 0xfffffff0ff067424 */ /* 0x000fe200078e00ff */
[----:B------:R-:W-:Y:S02]  /*d3a0*/  F2FP.BF16.PACK_AB R5, R125, R124 ;  /* 0x0000007c7d05723e */ /* 0x000fe400000010ff */
[----:B------:R-:W1:Y:S01]  /*d3b0*/  S2R R41, SR_TID.X ;  /* 0x0000000000297919 */ /* 0x000e620000002100 */
[----:B------:R-:W-:Y:S02]  /*d3c0*/  F2FP.BF16.PACK_AB R7, R127, R126 ;  /* 0x0000007e7f07723e */ /* 0x000fe400000010ff */
[----:B------:R-:W-:Y:S02]  /*d3d0*/  F2FP.BF16.PACK_AB R8, R133, R132 ;  /* 0x000000848508723e */ /* 0x000fe400000010ff */
[----:B------:R-:W-:Y:S02]  /*d3e0*/  F2FP.BF16.PACK_AB R30, R30, R134 ;  /* 0x000000861e1e723e */ /* 0x000fe400000010ff */
[----:B------:R-:W-:-:S02]  /*d3f0*/  F2FP.BF16.PACK_AB R34, R34, R120 ;  /* 0x000000782222723e */ /* 0x000fc400000010ff */
[----:B------:R-:W-:Y:S02]  /*d400*/  F2FP.BF16.PACK_AB R122, R123, R122 ;  /* 0x0000007a7b7a723e */ /* 0x000fe400000010ff */
[----:B------:R-:W-:Y:S02]  /*d410*/  F2FP.BF16.PACK_AB R33, R33, R128 ;  /* 0x000000802121723e */ /* 0x000fe400000010ff */
[----:B------:R-:W-:Y:S02]  /*d420*/  F2FP.BF16.PACK_AB R130, R131, R130 ;  /* 0x000000828382723e */ /* 0x000fe400000010ff */
[----:B------:R-:W-:Y:S02]  /*d430*/  F2FP.BF16.PACK_AB R29, R29, R136 ;  /* 0x000000881d1d723e */ /* 0x000fe400000010ff */
[----:B------:R-:W-:Y:S02]  /*d440*/  F2FP.BF16.PACK_AB R28, R28, R138 ;  /* 0x0000008a1c1c723e */ /* 0x000fe400000010ff */
[----:B------:R-:W-:-:S02]  /*d450*/  F2FP.BF16.PACK_AB R14, R14, R148 ;  /* 0x000000940e0e723e */ /* 0x000fc400000010ff */
[----:B------:R-:W-:Y:S02]  /*d460*/  F2FP.BF16.PACK_AB R26, R26, R150 ;  /* 0x000000961a1a723e */ /* 0x000fe400000010ff */
[----:B------:R-:W-:Y:S02]  /*d470*/  F2FP.BF16.PACK_AB R32, R32, R140 ;  /* 0x0000008c2020723e */ /* 0x000fe400000010ff */
[----:B-1----:R-:W-:Y:S02]  /*d480*/  SHF.R.S32.HI R42, RZ, 0x1f, R41 ;  /* 0x0000001fff2a7819 */ /* 0x002fe40000011429 */
[----:B------:R-:W-:Y:S02]  /*d490*/  F2FP.BF16.PACK_AB R142, R143, R142 ;  /* 0x0000008e8f8e723e */ /* 0x000fe400000010ff */
[CC--:B------:R-:W-:Y:S02]  /*d4a0*/  LEA.HI R2, R42.reuse, R41.reuse, RZ, 0x2 ;  /* 0x000000292a027211 */ /* 0x0c0fe400078f10ff */
[----:B------:R-:W-:-:S02]  /*d4b0*/  LEA.HI R36, R42, R41, RZ, 0x5 ;  /* 0x000000292a247211 */ /* 0x000fc400078f28ff */
[--C-:B------:R-:W-:Y:S02]  /*d4c0*/  SHF.R.S32.HI R4, RZ, 0x2, R2.reuse ;  /* 0x00000002ff047819 */ /* 0x100fe40000011402 */
[----:B------:R-:W-:Y:S02]  /*d4d0*/  SHF.R.S32.HI R0, RZ, 0x1f, R2 ;  /* 0x0000001fff007819 */ /* 0x000fe40000011402 */
[----:B------:R-:W-:Y:S02]  /*d4e0*/  SHF.R.S32.HI R35, RZ, 0x5, R36 ;  /* 0x00000005ff237819 */ /* 0x000fe40000011424 */
[----:B------:R-:W-:Y:S02]  /*d4f0*/  LEA.HI R0, R0, R4, RZ, 0x3 ;  /* 0x0000000400007211 */ /* 0x000fe400078f18ff */
[----:B------:R-:W-:Y:S02]  /*d500*/  F2FP.BF16.PACK_AB R31, R31, R144 ;  /* 0x000000901f1f723e */ /* 0x000fe400000010ff */
[----:B------:R-:W-:-:S02]  /*d510*/  LOP3.LUT R0, R0, 0xfffffff8, RZ, 0xc0, !PT ;  /* 0xfffffff800007812 */ /* 0x000fc400078ec0ff */
[----:B------:R-:W-:Y:S02]  /*d520*/  F2FP.BF16.PACK_AB R146, R147, R146 ;  /* 0x000000929392723e */ /* 0x000fe400000010ff */
[----:B------:R-:W-:Y:S01]  /*d530*/  F2FP.BF16.PACK_AB R25, R25, R152 ;  /* 0x000000981919723e */ /* 0x000fe200000010ff */
[----:B------:R-:W-:Y:S01]  /*d540*/  IMAD.IADD R4, R4, 0x1, -R0 ;  /* 0x0000000104047824 */ /* 0x000fe200078e0a00 */
[----:B------:R-:W-:Y:S02]  /*d550*/  LOP3.LUT R0, R2, 0xfffffffc, RZ, 0xc0, !PT ;  /* 0xfffffffc02007812 */ /* 0x000fe400078ec0ff */
[----:B------:R-:W-:Y:S01]  /*d560*/  F2FP.BF16.PACK_AB R24, R24, R154 ;  /* 0x0000009a1818723e */ /* 0x000fe200000010ff */
[C---:B------:R-:W-:Y:S01]  /*d570*/  IMAD.SHL.U32 R2, R4.reuse, 0x40, RZ ;  /* 0x0000004004027824 */ /* 0x040fe200078e00ff */
[----:B------:R-:W-:Y:S01]  /*d580*/  LOP3.LUT R3, R4, 0x1, RZ, 0xc0, !PT ;  /* 0x0000000104037812 */ /* 0x000fe200078ec0ff */
[----:B------:R-:W-:Y:S01]  /*d590*/  IMAD.IADD R18, R41, 0x1, -R0 ;  /* 0x0000000129127824 */ /* 0x000fe200078e0a00 */
[----:B------:R-:W-:-:S02]  /*d5a0*/  F2FP.BF16.PACK_AB R21, R165, R164 ;  /* 0x000000a4a515723e */ /* 0x000fc400000010ff */
[----:B------:R-:W-:Y:S01]  /*d5b0*/  LOP3.LUT R2, R2, 0x1c0, RZ, 0xc0, !PT ;  /* 0x000001c002027812 */ /* 0x000fe200078ec0ff */
[----:B------:R-:W-:Y:S01]  /*d5c0*/  IMAD R0, R35, 0x200, R18 ;  /* 0x0000020023007824 */ /* 0x000fe200078e0212 */
[----:B------:R-:W-:Y:S02]  /*d5d0*/  ISETP.NE.U32.AND P0, PT, R3, 0x1, PT ;  /* 0x000000010300780c */ /* 0x000fe40003f05070 */
[----:B------:R-:W-:Y:S02]  /*d5e0*/  LEA.HI R2, R2, R2, RZ, 0x1d ;  /* 0x0000000202027211 */ /* 0x000fe400078fe8ff */
[----:B------:R-:W-:Y:S02]  /*d5f0*/  R2P PR, R4, 0x6 ;  /* 0x0000000604007804 */ /* 0x000fe40000000000 */
[----:B------:R-:W-:Y:S01]  /*d600*/  SEL R6, R6, 0x10, !P0 ;  /* 0x0000001006067807 */ /* 0x000fe20004000000 */
[----:B------:R-:W-:Y:S01]  /*d610*/  IMAD.U32 R2, R0, 0x2, R2 ;  /* 0x0000000200027824 */ /* 0x000fe200078e0002 */
[----:B------:R-:W-:-:S02]  /*d620*/  F2FP.BF16.PACK_AB R17, R17, R166 ;  /* 0x000000a61111723e */ /* 0x000fc400000010ff */
[----:B------:R-:W-:Y:S01]  /*d630*/  F2FP.BF16.PACK_AB R23, R23, R156 ;  /* 0x0000009c1717723e */ /* 0x000fe200000010ff */
[----:B------:R-:W-:Y:S01]  /*d640*/  IMAD.SHL.U32 R2, R2, 0x2, RZ ;  /* 0x0000000202027824 */ /* 0x000fe200078e00ff */
[----:B------:R-:W-:Y:S01]  /*d650*/  BAR.SYNC.DEFER_BLOCKING 0x1, 0x80 ;  /* 0x0042000000007b1d */ /* 0x000fe20000010000 */
[----:B------:R-:W-:Y:S02]  /*d660*/  F2FP.BF16.PACK_AB R22, R22, R158 ;  /* 0x0000009e1616723e */ /* 0x000fe400000010ff */
[C---:B------:R-:W-:Y:S01]  /*d670*/  IMAD.IADD R3, R2.reuse, 0x1, R6 ;  /* 0x0000000102037824 */ /* 0x040fe200078e0206 */
[C---:B------:R-:W-:Y:S02]  /*d680*/  IADD3 R4, R2.reuse, 0x80, RZ ;  /* 0x0000008002047810 */ /* 0x040fe40007ffe0ff */
[----:B------:R-:W-:Y:S02]  /*d690*/  IADD3 R0, R2, 0xc0, RZ ;  /* 0x000000c002007810 */ /* 0x000fe40007ffe0ff */
[----:B------:R-:W-:-:S02]  /*d6a0*/  @P2 IADD3 R0, R4, -0x40, RZ ;  /* 0xffffffc004002810 */ /* 0x000fc40007ffe0ff */
[----:B------:R-:W-:Y:S02]  /*d6b0*/  F2FP.BF16.PACK_AB R20, R20, R160 ;  /* 0x000000a01414723e */ /* 0x000fe400000010ff */
[----:B------:R-:W-:Y:S02]  /*d6c0*/  F2FP.BF16.PACK_AB R27, R27, R162 ;  /* 0x000000a21b1b723e */ /* 0x000fe400000010ff */
[----:B------:R-:W-:Y:S02]  /*d6d0*/  F2FP.BF16.PACK_AB R19, R19, R168 ;  /* 0x000000a81313723e */ /* 0x000fe400000010ff */
[----:B------:R-:W-:Y:S02]  /*d6e0*/  F2FP.BF16.PACK_AB R16, R16, R170 ;  /* 0x000000aa1010723e */ /* 0x000fe400000010ff */
[----:B------:R-:W-:Y:S02]  /*d6f0*/  F2FP.BF16.PACK_AB R12, R12, R180 ;  /* 0x000000b40c0c723e */ /* 0x000fe400000010ff */
[----:B------:R-:W-:-:S02]  /*d700*/  F2FP.BF16.PACK_AB R11, R183, R182 ;  /* 0x000000b6b70b723e */ /* 0x000fc400000010ff */
[----:B------:R-:W-:Y:S01]  /*d710*/  F2FP.BF16.PACK_AB R13, R13, R172 ;  /* 0x000000ac0d0d723e */ /* 0x000fe200000010ff */
[----:B------:R1:W-:Y:S01]  /*d720*/  STS [R2+0x80], R5 ;  /* 0x0000800502007388 */ /* 0x0003e20000000800 */
[----:B------:R-:W-:Y:S02]  /*d730*/  F2FP.BF16.PACK_AB R15, R15, R174 ;  /* 0x000000ae0f0f723e */ /* 0x000fe400000010ff */
[----:B------:R-:W-:Y:S01]  /*d740*/  F2FP.BF16.PACK_AB R10, R177, R176 ;  /* 0x000000b0b10a723e */ /* 0x000fe200000010ff */
[----:B------:R-:W-:Y:S01]  /*d750*/  STS [R2+0x480], R7 ;  /* 0x0004800702007388 */ /* 0x000fe20000000800 */
[----:B------:R-:W-:Y:S02]  /*d760*/  F2FP.BF16.PACK_AB R9, R179, R178 ;  /* 0x000000b2b309723e */ /* 0x000fe400000010ff */
[----:B------:R-:W-:Y:S01]  /*d770*/  ISETP.NE.U32.AND P0, PT, RZ, c[0x0][0x500], PT ;  /* 0x00014000ff007a0c */ /* 0x000fe20003f05070 */
[----:B------:R3:W-:Y:S03]  /*d780*/  STS [R3+0x80], R8 ;  /* 0x0000800803007388 */ /* 0x0007e60000000800 */
[----:B------:R-:W-:Y:S01]  /*d790*/  ISETP.NE.AND.EX P0, PT, RZ, c[0x0][0x504], PT, P0 ;  /* 0x00014100ff007a0c */ /* 0x000fe20003f05300 */
[----:B------:R-:W-:Y:S04]  /*d7a0*/  STS [R3+0x480], R30 ;  /* 0x0004801e03007388 */ /* 0x000fe80000000800 */
[----:B------:R-:W-:Y:S04]  /*d7b0*/  STS [R2+0x2080], R34 ;  /* 0x0020802202007388 */ /* 0x000fe80000000800 */
[----:B------:R4:W-:Y:S04]  /*d7c0*/  STS [R2+0x2480], R122 ;  /* 0x0024807a02007388 */ /* 0x0009e80000000800 */
[----:B------:R-:W-:Y:S01]  /*d7d0*/  STS [R3+0x2080], R33 ;  /* 0x0020802103007388 */ /* 0x000fe20000000800 */
[----:B-1----:R-:W-:-:S03]  /*d7e0*/  IMAD.MOV.U32 R5, RZ, RZ, 0x20 ;  /* 0x00000020ff057424 */ /* 0x002fc600078e00ff */
[----:B------:R1:W-:Y:S02]  /*d7f0*/  STS [R3+0x2480], R130 ;  /* 0x0024808203007388 */ /* 0x0003e40000000800 */
[----:B---3--:R-:W-:Y:S02]  /*d800*/  SEL R8, R5, 0xffffffe0, !P1 ;  /* 0xffffffe005087807 */ /* 0x008fe40004800000 */
[----:B------:R-:W-:-:S03]  /*d810*/  ISETP.NE.U32.AND P1, PT, RZ, c[0x0][0x508], PT ;  /* 0x00014200ff007a0c */ /* 0x000fc60003f25070 */
[----:B------:R-:W-:Y:S01]  /*d820*/  IMAD.IADD R5, R2, 0x1, R8 ;  /* 0x0000000102057824 */ /* 0x000fe200078e0208 */
[----:B------:R-:W-:Y:S01]  /*d830*/  ISETP.NE.AND.EX P1, PT, RZ, c[0x0][0x50c], PT, P1 ;  /* 0x00014300ff007a0c */ /* 0x000fe20003f25310 */
[----:B------:R-:W-:-:S03]  /*d840*/  IMAD.IADD R4, R8, 0x1, R3 ;  /* 0x0000000108047824 */ /* 0x000fc600078e0203 */
[----:B------:R-:W-:Y:S01]  /*d850*/  STS [R5+0x80], R29 ;  /* 0x0000801d05007388 */ /* 0x000fe20000000800 */
[----:B----4-:R-:W-:-:S03]  /*d860*/  IADD3 R2, R8, 0x400, R0 ;  /* 0x0000040008027810 */ /* 0x010fc60007ffe000 */
[----:B------:R-:W-:Y:S02]  /*d870*/  STS [R5+0x480], R28 ;  /* 0x0004801c05007388 */ /* 0x000fe40000000800 */
[C---:B------:R-:W-:Y:S02]  /*d880*/  IMAD.IADD R7, R6.reuse, 0x1, R2 ;  /* 0x0000000106077824 */ /* 0x040fe400078e0202 */
[----:B------:R-:W-:Y:S01]  /*d890*/  STS [R4+0x80], R14 ;  /* 0x0000800e04007388 */ /* 0x000fe20000000800 */
[----:B------:R-:W-:-:S03]  /*d8a0*/  IMAD.IADD R2, R6, 0x1, R0 ;  /* 0x0000000106027824 */ /* 0x000fc600078e0200 */
[----:B------:R-:W-:Y:S01]  /*d8b0*/  STS [R4+0x480], R26 ;  /* 0x0004801a04007388 */ /* 0x000fe20000000800 */
[----:B-1----:R-:W-:-:S03]  /*d8c0*/  IMAD.IADD R3, R8, 0x1, R2 ;  /* 0x0000000108037824 */ /* 0x002fc600078e0202 */
[----:B------:R-:W-:Y:S04]  /*d8d0*/  STS [R5+0x2080], R32 ;  /* 0x0020802005007388 */ /* 0x000fe80000000800 */
[----:B------:R-:W-:Y:S04]  /*d8e0*/  STS [R5+0x2480], R142 ;  /* 0x0024808e05007388 */ /* 0x000fe80000000800 */
[----:B------:R-:W-:Y:S04]  /*d8f0*/  STS [R4+0x2080], R31 ;  /* 0x0020801f04007388 */ /* 0x000fe80000000800 */
[----:B------:R-:W-:Y:S04]  /*d900*/  STS [R4+0x2480], R146 ;  /* 0x0024809204007388 */ /* 0x000fe80000000800 */
[----:B------:R-:W-:Y:S04]  /*d910*/  STS [R0], R25 ;  /* 0x0000001900007388 */ /* 0x000fe80000000800 */
[----:B------:R-:W-:Y:S04]  /*d920*/  STS [R0+0x400], R24 ;  /* 0x0004001800007388 */ /* 0x000fe80000000800 */
[----:B------:R-:W-:Y:S04]  /*d930*/  STS [R2], R21 ;  /* 0x0000001502007388 */ /* 0x000fe80000000800 */
[----:B------:R-:W-:Y:S04]  /*d940*/  STS [R2+0x400], R17 ;  /* 0x0004001102007388 */ /* 0x000fe80000000800 */
[----:B------:R-:W-:Y:S04]  /*d950*/  STS [R0+0x2000], R23 ;  /* 0x0020001700007388 */ /* 0x000fe80000000800 */
[----:B------:R1:W-:Y:S04]  /*d960*/  STS [R0+0x2400], R22 ;  /* 0x0024001600007388 */ /* 0x0003e80000000800 */
[----:B------:R-:W-:Y:S04]  /*d970*/  STS [R2+0x2000], R20 ;  /* 0x0020001402007388 */ /* 0x000fe80000000800 */
[----:B------:R3:W-:Y:S01]  /*d980*/  STS [R2+0x2400], R27 ;  /* 0x0024001b02007388 */ /* 0x0007e20000000800 */
[----:B-1----:R-:W-:-:S05]  /*d990*/  IMAD.IADD R0, R8, 0x1, R0 ;  /* 0x0000000108007824 */ /* 0x002fca00078e0200 */
[----:B------:R-:W-:Y:S01]  /*d9a0*/  STS [R0], R19 ;  /* 0x0000001300007388 */ /* 0x000fe20000000800 */
[----:B---3--:R-:W-:-:S03]  /*d9b0*/  IMAD.MOV.U32 R2, RZ, RZ, 0x4 ;  /* 0x00000004ff027424 */ /* 0x008fc600078e00ff */
[----:B------:R-:W-:Y:S04]  /*d9c0*/  STS [R0+0x400], R16 ;  /* 0x0004001000007388 */ /* 0x000fe80000000800 */
[----:B------:R-:W-:Y:S04]  /*d9d0*/  STS [R3], R12 ;  /* 0x0000000c03007388 */ /* 0x000fe80000000800 */
[----:B------:R-:W-:Y:S04]  /*d9e0*/  STS [R7], R11 ;  /* 0x0000000b07007388 */ /* 0x000fe80000000800 */
[----:B------:R-:W-:Y:S04]  /*d9f0*/  STS [R0+0x2000], R13 ;  /* 0x0020000d00007388 */ /* 0x000fe80000000800 */
[----:B------:R1:W-:Y:S04]  /*da00*/  STS [R0+0x2400], R15 ;  /* 0x0024000f00007388 */ /* 0x0003e80000000800 */
[----:B------:R3:W-:Y:S04]  /*da10*/  STS [R3+0x2000], R10 ;  /* 0x0020000a03007388 */ /* 0x0007e80000000800 */
[----:B------:R4:W-:Y:S01]  /*da20*/  STS [R7+0x2000], R9 ;  /* 0x0020000907007388 */ /* 0x0009e20000000800 */
[----:B--2---:R-:W-:-:S03]  /*da30*/  IMAD.WIDE R4, R43, R2, c[0x0][0x500] ;  /* 0x000140002b047625 */ /* 0x004fc600078e0202 */
[----:B------:R-:W-:Y:S06]  /*da40*/  BAR.SYNC.DEFER_BLOCKING 0x1, 0x80 ;  /* 0x0042000000007b1d */ /* 0x000fec0000010000 */
[----:B-1----:R-:W2:Y:S01]  /*da50*/  @P0 LDG.E R0, [R4.64] ;  /* 0x0000000804000981 */ /* 0x002ea2000c1e1900 */
[----:B------:R-:W-:Y:S02]  /*da60*/  IMAD.MOV.U32 R17, RZ, RZ, c[0x0][0x388] ;  /* 0x0000e200ff117624 */ /* 0x000fe400078e00ff */
[----:B---3--:R-:W-:-:S05]  /*da70*/  @P1 IMAD.WIDE R2, R43, R2, c[0x0][0x508] ;  /* 0x000142002b021625 */ /* 0x008fca00078e0202 */
[----:B------:R1:W5:Y:S02]  /*da80*/  @P1 LDG.E R17, [R2.64] ;  /* 0x0000000802111981 */ /* 0x000364000c1e1900 */
[----:B-1----:R-:W-:Y:S02]  /*da90*/  CS2R R2, SRZ ;  /* 0x0000000000027805 */ /* 0x002fe4000001ff00 */
[--C-:B--2---:R-:W-:Y:S01]  /*daa0*/  @P0 SHF.R.S32.HI R3, RZ, 0x1f, R0.reuse ;  /* 0x0000001fff030819 */ /* 0x104fe20000011400 */
[----:B------:R-:W-:Y:S01]  /*dab0*/  @P0 IMAD.MOV.U32 R2, RZ, RZ, R0 ;  /* 0x000000ffff020224 */ /* 0x000fe200078e0000 */
[----:B------:R-:W-:Y:S05]  /*dac0*/  @P1 BRA `(.L_x_35) ;  /* 0x0000004000001947 */ /* 0x000fea0003800000 */
[----:B----4-:R-:W-:Y:S05]  /*dad0*/  @!P0 BRA `(.L_x_35) ;  /* 0x0000003000008947 */ /* 0x010fea0003800000 */
[----:B------:R-:W2:Y:S04]  /*dae0*/  LDG.E R6, [R4.64] ;  /* 0x0000000804067981 */ /* 0x000ea8000c1e1900 */
[----:B------:R-:W2:Y:S02]  /*daf0*/  LDG.E R0, [R4.64+0x4] ;  /* 0x0000040804007981 */ /* 0x000ea4000c1e1900 */
[----:B--2--5:R-:W-:-:S02]  /*db00*/  IADD3 R17, -R6, R0, RZ ;  /* 0x0000000006117210 */ /* 0x024fc40007ffe1ff */
.L_x_35:
[----:B----4-:R-:W-:Y:S01]  /*db10*/  IMAD.MOV.U32 R4, RZ, RZ, c[0x0][0x4e8] ;  /* 0x00013a00ff047624 */ /* 0x010fe200078e00ff */
[----:B------:R-:W-:Y:S01]  /*db20*/  LEA.HI R6, R18, R18, RZ, 0x1 ;  /* 0x0000001212067211 */ /* 0x000fe200078f08ff */
[----:B------:R-:W1:Y:S01]  /*db30*/  S2R R19, SR_CTAID.Y ;  /* 0x0000000000137919 */ /* 0x000e620000002600 */
[----:B------:R-:W-:Y:S01]  /*db40*/  LEA.HI R20, R42, R41, RZ, 0x3 ;  /* 0x000000292a147211 */ /* 0x000fe200078f18ff */
[----:B------:R-:W-:Y:S01]  /*db50*/  IMAD R7, R3, c[0x0][0x3a0], RZ ;  /* 0x0000e80003077a24 */ /* 0x000fe200078e02ff */
[----:B------:R-:W-:Y:S01]  /*db60*/  LOP3.LUT R0, R6, 0x1ffffffe, RZ, 0xc0, !PT ;  /* 0x1ffffffe06007812 */ /* 0x000fe200078ec0ff */
[----:B------:R-:W2:Y:S01]  /*db70*/  S2R R23, SR_CTAID.X ;  /* 0x0000000000177919 */ /* 0x000ea20000002500 */
[----:B------:R-:W-:Y:S01]  /*db80*/  ISETP.NE.AND P2, PT, R4, 0x1, PT ;  /* 0x000000010400780c */ /* 0x000fe20003f45270 */
[----:B------:R-:W-:Y:S01]  /*db90*/  IMAD.SHL.U32 R8, R6, 0x20, RZ ;  /* 0x0000002006087824 */ /* 0x000fe200078e00ff */
[----:B------:R-:W-:Y:S01]  /*dba0*/  LOP3.LUT R4, R36, 0xffffffe0, RZ, 0xc0, !PT ;  /* 0xffffffe024047812 */ /* 0x000fe200078ec0ff */
[----:B------:R-:W-:Y:S01]  /*dbb0*/  IMAD.IADD R10, R18, 0x1, -R0 ;  /* 0x00000001120a7824 */ /* 0x000fe200078e0a00 */
[----:B------:R-:W-:Y:S01]  /*dbc0*/  SHF.R.S32.HI R9, RZ, 0x1f, R35 ;  /* 0x0000001fff097819 */ /* 0x000fe20000011423 */
[----:B------:R-:W-:Y:S01]  /*dbd0*/  IMAD R6, R2, c[0x0][0x3a4], R7 ;  /* 0x0000e90002067a24 */ /* 0x000fe200078e0207 */
[----:B------:R-:W-:Y:S01]  /*dbe0*/  LOP3.LUT R5, R20, 0xfffffff8, RZ, 0xc0, !PT ;  /* 0xfffffff814057812 */ /* 0x000fe200078ec0ff */
[----:B------:R-:W-:Y:S01]  /*dbf0*/  IMAD.IADD R0, R41, 0x1, -R4 ;  /* 0x0000000129007824 */ /* 0x000fe200078e0a04 */
[----:B------:R-:W-:-:S02]  /*dc00*/  LEA.HI R9, R9, R35, RZ, 0x2 ;  /* 0x0000002309097211 */ /* 0x000fc400078f10ff */
[----:B------:R-:W-:Y:S01]  /*dc10*/  LOP3.LUT R8, R8, 0xffffffc0, RZ, 0xc0, !PT ;  /* 0xffffffc008087812 */ /* 0x000fe200078ec0ff */
[----:B------:R-:W-:Y:S01]  /*dc20*/  IMAD.IADD R13, R41, 0x1, -R5 ;  /* 0x00000001290d7824 */ /* 0x000fe200078e0a05 */
[----:B------:R-:W-:Y:S01]  /*dc30*/  SHF.R.S32.HI R11, RZ, 0x1f, R0 ;  /* 0x0000001fff0b7819 */ /* 0x000fe20000011400 */
[----:B------:R-:W-:Y:S01]  /*dc40*/  IMAD.WIDE.U32 R4, R2, c[0x0][0x3a0], RZ ;  /* 0x0000e80002047a25 */ /* 0x000fe200078e00ff */
[----:B------:R-:W-:Y:S02]  /*dc50*/  LOP3.LUT R9, R9, 0xffffffc, RZ, 0xc0, !PT ;  /* 0x0ffffffc09097812 */ /* 0x000fe400078ec0ff */
[----:B------:R-:W-:Y:S01]  /*dc60*/  LEA.HI R7, R11, R0, RZ, 0x2 ;  /* 0x000000000b077211 */ /* 0x000fe200078f10ff */
[----:B------:R-:W-:Y:S01]  /*dc70*/  IMAD.IADD R5, R5, 0x1, R6 ;  /* 0x0000000105057824 */ /* 0x000fe200078e0206 */
[----:B------:R-:W-:Y:S01]  /*dc80*/  LOP3.LUT P1, RZ, R0, 0x3, RZ, 0xc0, !PT ;  /* 0x0000000300ff7812 */ /* 0x000fe2000782c0ff */
[----:B------:R-:W-:Y:S01]  /*dc90*/  IMAD.IADD R0, R35, 0x1, -R9 ;  /* 0x0000000123007824 */ /* 0x000fe200078e0a09 */
[----:B------:R-:W-:Y:S01]  /*dca0*/  SHF.R.S32.HI R6, RZ, 0x2, R7 ;  /* 0x00000002ff067819 */ /* 0x000fe20000011407 */
[----:B------:R-:W-:Y:S01]  /*dcb0*/  IMAD R8, R10, 0x8, R8 ;  /* 0x000000080a087824 */ /* 0x000fe200078e0208 */
[----:B-1----:R-:W-:Y:S01]  /*dcc0*/  SHF.R.S32.HI R7, RZ, 0x1f, R19 ;  /* 0x0000001fff077819 */ /* 0x002fe20000011413 */
[----:B------:R-:W-:Y:S01]  /*dcd0*/  IMAD.WIDE.U32 R14, R19, c[0x0][0x490], R2 ;  /* 0x00012400130e7a25 */ /* 0x000fe200078e0002 */
[----:B------:R-:W-:-:S02]  /*dce0*/  SHF.R.S32.HI R20, RZ, 0x3, R20 ;  /* 0x00000003ff147819 */ /* 0x000fc40000011414 */
[----:B------:R-:W-:Y:S01]  /*dcf0*/  LEA.HI R22, R42, R41, RZ, 0x6 ;  /* 0x000000292a167211 */ /* 0x000fe200078f30ff */
[----:B------:R-:W-:Y:S02]  /*dd00*/  IMAD R16, R0, 0x10, R6 ;  /* 0x0000001000107824 */ /* 0x000fe400078e0206 */
[C---:B------:R-:W-:Y:S02]  /*dd10*/  IMAD R9, R7.reuse, c[0x0][0x490], RZ ;  /* 0x0001240007097a24 */ /* 0x040fe400078e02ff */
[----:B------:R-:W-:Y:S02]  /*dd20*/  IMAD.IADD R0, R16, 0x1, R8 ;  /* 0x0000000110007824 */ /* 0x000fe400078e0208 */
[----:B------:R-:W-:Y:S02]  /*dd30*/  IMAD R12, R7, c[0x0][0x3e8], RZ ;  /* 0x0000fa00070c7a24 */ /* 0x000fe400078e02ff */
[----:B------:R-:W-:Y:S02]  /*dd40*/  IMAD.SHL.U32 R7, R20, 0x40, RZ ;  /* 0x0000004014077824 */ /* 0x000fe400078e00ff */
[----:B--2---:R-:W-:-:S02]  /*dd50*/  IMAD R6, R23, 0x80, R0 ;  /* 0x0000008017067824 */ /* 0x004fc400078e0200 */
[----:B------:R-:W-:Y:S01]  /*dd60*/  IMAD R9, R19, c[0x0][0x494], R9 ;  /* 0x0001250013097a24 */ /* 0x000fe200078e0209 */
[----:B------:R-:W-:Y:S01]  /*dd70*/  LOP3.LUT R7, R7, 0x1c0, RZ, 0xc0, !PT ;  /* 0x000001c007077812 */ /* 0x000fe200078ec0ff */
[----:B------:R-:W-:Y:S02]  /*dd80*/  IMAD.SHL.U32 R8, R13, 0x8, RZ ;  /* 0x000000080d087824 */ /* 0x000fe400078e00ff */
[----:B------:R-:W-:-:S03]  /*dd90*/  @P2 IMAD.HI.U32 R10, R6, c[0x0][0x4ec], RZ ;  /* 0x00013b00060a2a27 */ /* 0x000fc600078e00ff */
[----:B------:R-:W-:Y:S01]  /*dda0*/  LOP3.LUT R11, R7, 0x38, R8, 0xf8, !PT ;  /* 0x00000038070b7812 */ /* 0x000fe200078ef808 */
[----:B------:R-:W-:Y:S01]  /*ddb0*/  IMAD.WIDE.U32 R2, R19, c[0x0][0x3e8], R4 ;  /* 0x0000fa0013027a25 */ /* 0x000fe200078e0004 */
[----:B------:R-:W-:Y:S02]  /*ddc0*/  SHF.R.U32.HI R7, RZ, 0x3, R7 ;  /* 0x00000003ff077819 */ /* 0x000fe40000011607 */
[----:B------:R-:W-:Y:S01]  /*ddd0*/  ISETP.GE.AND P6, PT, R8, c[0x0][0x3c8], PT ;  /* 0x0000f20008007a0c */ /* 0x000fe20003fc6270 */
[----:B------:R-:W-:Y:S01]  /*dde0*/  IMAD.IADD R5, R15, 0x1, R9 ;  /* 0x000000010f057824 */ /* 0x000fe200078e0209 */
[----:B------:R-:W-:Y:S01]  /*ddf0*/  SHF.R.S32.HI R9, RZ, 0x1f, R43 ;  /* 0x0000001fff097819 */ /* 0x000fe2000001142b */
[----:B------:R-:W-:Y:S01]  /*de00*/  IMAD.MOV.U32 R0, RZ, RZ, R6 ;  /* 0x000000ffff007224 */ /* 0x000fe200078e0006 */
[----:B------:R-:W-:Y:S01]  /*de10*/  @P2 SHF.R.U32.HI R0, RZ, c[0x0][0x4f0], R10 ;  /* 0x00013c00ff002a19 */ /* 0x000fe2000001160a */
[----:B------:R-:W-:Y:S01]  /*de20*/  IMAD R12, R19, c[0x0][0x3ec], R12 ;  /* 0x0000fb00130c7a24 */ /* 0x000fe200078e020c */
[----:B------:R-:W-:Y:S01]  /*de30*/  SEL R9, R9, RZ, !P0 ;  /* 0x000000ff09097207 */ /* 0x000fe20004000000 */
[----:B------:R-:W-:Y:S01]  /*de40*/  IMAD.MOV.U32 R4, RZ, RZ, R14 ;  /* 0x000000ffff047224 */ /* 0x000fe200078e000e */
[----:B------:R-:W-:Y:S01]  /*de50*/  SEL R10, R43, RZ, !P0 ;  /* 0x000000ff2b0a7207 */ /* 0x000fe20004000000 */
[----:B------:R-:W-:Y:S01]  /*de60*/  IMAD.IADD R3, R3, 0x1, R12 ;  /* 0x0000000103037824 */ /* 0x000fe200078e020c */
[----:B------:R-:W-:Y:S01]  /*de70*/  LOP3.LUT R21, R11, R7, RZ, 0x3c, !PT ;  /* 0x000000070b157212 */ /* 0x000fe200078e3cff */
[----:B------:R-:W-:Y:S01]  /*de80*/  IMAD R7, R13, 0x10, R20 ;  /* 0x000000100d077824 */ /* 0x000fe200078e0214 */
[----:B------:R-:W-:Y:S01]  /*de90*/  SHF.R.S32.HI R53, RZ, 0x1f, R8 ;  /* 0x0000001fff357819 */ /* 0x000fe20000011408 */
[----:B------:R-:W-:-:S02]  /*dea0*/  IMAD.MOV R12, RZ, RZ, -R0 ;  /* 0x000000ffff0c7224 */ /* 0x000fc400078e0a00 */
[----:B------:R-:W-:Y:S02]  /*deb0*/  IMAD R13, R9, c[0x0][0x498], RZ ;  /* 0x00012600090d7a24 */ /* 0x000fe400078e02ff */
[----:B------:R-:W-:-:S04]  /*dec0*/  IMAD.WIDE.U32 R4, R10, c[0x0][0x498], R4 ;  /* 0x000126000a047a25 */ /* 0x000fc800078e0004 */
[----:B------:R-:W-:Y:S01]  /*ded0*/  IMAD R11, R23, 0x80, R7 ;  /* 0x00000080170b7824 */ /* 0x000fe200078e0207 */
[----:B------:R-:W-:Y:S01]  /*dee0*/  IADD3 R4, P0, R0, R4, RZ ;  /* 0x0000000400047210 */ /* 0x000fe20007f1e0ff */
[----:B------:R-:W-:Y:S02]  /*def0*/  IMAD R7, R12, c[0x0][0x4e8], R6 ;  /* 0x00013a000c077a24 */ /* 0x000fe400078e0206 */
[----:B------:R-:W-:Y:S01]  /*df00*/  IMAD R12, R10, c[0x0][0x49c], R13 ;  /* 0x000127000a0c7a24 */ /* 0x000fe200078e020d */
[----:B------:R-:W-:Y:S01]  /*df10*/  SHF.R.S32.HI R13, RZ, 0x1f, R0 ;  /* 0x0000001fff0d7819 */ /* 0x000fe20000011400 */
[----:B------:R-:W-:Y:S01]  /*df20*/  IMAD R0, R9, c[0x0][0x3f0], RZ ;  /* 0x0000fc0009007a24 */ /* 0x000fe200078e02ff */
[----:B------:R-:W-:Y:S01]  /*df30*/  SHF.R.S32.HI R9, RZ, 0x1f, R7 ;  /* 0x0000001fff097819 */ /* 0x000fe20000011407 */
[----:B------:R-:W-:Y:S01]  /*df40*/  @P2 IMAD.HI.U32 R14, R11, c[0x0][0x4ec], RZ ;  /* 0x00013b000b0e2a27 */ /* 0x000fe200078e00ff */
[----:B------:R-:W-:-:S03]  /*df50*/  IADD3.X R5, R13, R5, R12, P0, !PT ;  /* 0x000000050d057210 */ /* 0x000fc600007fe40c */
[----:B------:R-:W-:Y:S02]  /*df60*/  IMAD R12, R10, c[0x0][0x3f4], R0 ;  /* 0x0000fd000a0c7a24 */ /* 0x000fe400078e0200 */
[----:B------:R-:W-:Y:S02]  /*df70*/  IMAD R0, R9, c[0x0][0x488], RZ ;  /* 0x0001220009007a24 */ /* 0x000fe400078e02ff */
[----:B------:R-:W-:Y:S01]  /*df80*/  IMAD.MOV.U32 R6, RZ, RZ, R11 ;  /* 0x000000ffff067224 */ /* 0x000fe200078e000b */
[----:B------:R-:W-:Y:S01]  /*df90*/  @P2 SHF.R.U32.HI R6, RZ, c[0x0][0x4f0], R14 ;  /* 0x00013c00ff062a19 */ /* 0x000fe2000001160e */
[----:B------:R-:W-:-:S04]  /*dfa0*/  IMAD.WIDE.U32 R4, R7, c[0x0][0x488], R4 ;  /* 0x0001220007047a25 */ /* 0x000fc800078e0004 */
[----:B------:R-:W-:Y:S01]  /*dfb0*/  IMAD R9, R7, c[0x0][0x48c], R0 ;  /* 0x0001230007097a24 */ /* 0x000fe200078e0200 */
[----:B------:R-:W-:Y:S01]  /*dfc0*/  LEA R7, P0, R4, c[0x0][0x450], 0x2 ;  /* 0x0001140004077a11 */ /* 0x000fe200078010ff */
[----:B------:R-:W-:Y:S01]  /*dfd0*/  IMAD.WIDE.U32 R2, R10, c[0x0][0x3f0], R2 ;  /* 0x0000fc000a027a25 */ /* 0x000fe200078e0002 */
[----:B------:R-:W-:-:S03]  /*dfe0*/  SHF.R.S32.HI R10, RZ, 0x1f, R6 ;  /* 0x0000001fff0a7819 */ /* 0x000fc60000011406 */
[----:B------:R-:W-:Y:S01]  /*dff0*/  IMAD.IADD R5, R5, 0x1, R9 ;  /* 0x0000000105057824 */ /* 0x000fe200078e0209 */
[----:B------:R-:W-:Y:S01]  /*e000*/  SHFL.IDX PT, R14, R7, 0x1, 0x1c1f ;  /* 0x003c1f00070e7f89 */ /* 0x000fe200000e0000 */
[----:B------:R-:W-:Y:S02]  /*e010*/  IMAD R0, R10, c[0x0][0x3e0], RZ ;  /* 0x0000f8000a007a24 */ /* 0x000fe400078e02ff */
[----:B------:R-:W-:Y:S01]  /*e020*/  IMAD.MOV R18, RZ, RZ, -R6 ;  /* 0x000000ffff127224 */ /* 0x000fe200078e0a06 */
[----:B------:R-:W-:Y:S01]  /*e030*/  LEA.HI.X R4, R4, c[0x0][0x454], R5, 0x2, P0 ;  /* 0x0001150004047a11 */ /* 0x000fe200000f1405 */
[----:B------:R-:W-:Y:S01]  /*e040*/  IMAD R9, R6, c[0x0][0x3e4], R0 ;  /* 0x0000f90006097a24 */ /* 0x000fe200078e0200 */
[----:B------:R-:W-:Y:S01]  /*e050*/  SHFL.IDX PT, R10, R7, 0x3, 0x1c1f ;  /* 0x007c1f00070a7f89 */ /* 0x000fe200000e0000 */
[----:B------:R-:W-:Y:S02]  /*e060*/  IMAD.IADD R3, R3, 0x1, R12 ;  /* 0x0000000103037824 */ /* 0x000fe400078e020c */
[----:B-----5:R-:W-:Y:S01]  /*e070*/  IMAD R0, R17, c[0x0][0x4e8], RZ ;  /* 0x00013a0011007a24 */ /* 0x020fe200078e02ff */
[----:B------:R-:W-:Y:S01]  /*e080*/  SHFL.IDX PT, R15, R4, 0x1, 0x1c1f ;  /* 0x003c1f00040f7f89 */ /* 0x000fe200000e0000 */
[----:B------:R-:W-:-:S02]  /*e090*/  IMAD R5, R23, 0x80, R16 ;  /* 0x0000008017057824 */ /* 0x000fc400078e0210 */
[----:B------:R-:W-:Y:S01]  /*e0a0*/  IMAD R18, R18, c[0x0][0x4e8], R11 ;  /* 0x00013a0012127a24 */ /* 0x000fe200078e020b */
[----:B------:R-:W-:Y:S01]  /*e0b0*/  SHFL.IDX PT, R16, R7, RZ, 0x1c1f ;  /* 0x001c1fff07107589 */ /* 0x000fe200000e0000 */
[----:B------:R-:W-:Y:S01]  /*e0c0*/  IMAD.WIDE.U32 R2, R6, c[0x0][0x3e0], R2 ;  /* 0x0000f80006027a25 */ /* 0x000fe200078e0002 */
[-C--:B------:R-:W-:Y:S02]  /*e0d0*/  ISETP.GE.OR P4, PT, R5, R0.reuse, P1 ;  /* 0x000000000500720c */ /* 0x080fe40000f86670 */
[----:B------:R-:W1:Y:S01]  /*e0e0*/  SHFL.IDX PT, R17, R4, RZ, 0x1c1f ;  /* 0x001c1fff04117589 */ /* 0x000e6200000e0000 */
[----:B------:R-:W-:Y:S01]  /*e0f0*/  SHF.R.S32.HI R6, RZ, 0x1f, R18 ;  /* 0x0000001fff067819 */ /* 0x000fe20000011412 */
[----:B------:R-:W-:Y:S01]  /*e100*/  IMAD.IADD R3, R3, 0x1, R9 ;  /* 0x0000000103037824 */ /* 0x000fe200078e0209 */
[----:B------:R-:W-:Y:S01]  /*e110*/  IADD3 R9, R5, 0x8, RZ ;  /* 0x0000000805097810 */ /* 0x000fe20007ffe0ff */
[----:B------:R2:W-:Y:S02]  /*e120*/  SHFL.IDX PT, R12, R7, 0x2, 0x1c1f ;  /* 0x005c1f00070c7f89 */ /* 0x0005e400000e0000 */
[----:B------:R-:W-:Y:S01]  /*e130*/  IMAD R6, R6, c[0x0][0x3d8], RZ ;  /* 0x0000f60006067a24 */ /* 0x000fe200078e02ff */
[----:B------:R-:W-:Y:S01]  /*e140*/  ISETP.GE.OR P3, PT, R9, R0, P1 ;  /* 0x000000000900720c */ /* 0x000fe20000f66670 */
[----:B------:R-:W3:Y:S01]  /*e150*/  SHFL.IDX PT, R13, R4, 0x2, 0x1c1f ;  /* 0x005c1f00040d7f89 */ /* 0x000ee200000e0000 */
[----:B------:R-:W-:-:S02]  /*e160*/  IMAD.SHL.U32 R9, R22, 0x8, RZ ;  /* 0x0000000816097824 */ /* 0x000fc400078e00ff */
[C---:B------:R-:W-:Y:S01]  /*e170*/  IMAD R19, R18.reuse, c[0x0][0x3dc], R6 ;  /* 0x0000f70012137a24 */ /* 0x040fe200078e0206 */
[----:B------:R4:W3:Y:S04]  /*e180*/  SHFL.IDX PT, R11, R4, 0x3, 0x1c1f ;  /* 0x007c1f00040b7f89 */ /* 0x0008e800000e0000 */
[----:B-1----:R-:W-:Y:S01]  /*e190*/  @!P4 ST.E [R16.64], R37 ;  /* 0x000000251000c985 */ /* 0x002fe2000c101908 */
[----:B--2---:R-:W-:Y:S01]  /*e1a0*/  IMAD.WIDE.U32 R6, R18, c[0x0][0x3d8], R2 ;  /* 0x0000f60012067a25 */ /* 0x004fe200078e0002 */
[----:B------:R-:W-:Y:S02]  /*e1b0*/  IADD3 R18, R5, 0x48, RZ ;  /* 0x0000004805127810 */ /* 0x000fe40007ffe0ff */
[----:B------:R-:W-:Y:S01]  /*e1c0*/  @!P3 ST.E [R14.64], R38 ;  /* 0x000000260e00b985 */ /* 0x000fe2000c101908 */
[----:B------:R-:W-:-:S02]  /*e1d0*/  IMAD.IADD R3, R7, 0x1, R19 ;  /* 0x0000000107037824 */ /* 0x000fc400078e0213 */
[----:B------:R-:W-:Y:S01]  /*e1e0*/  IMAD R2, R23, 0x80, R20 ;  /* 0x0000008017027824 */ /* 0x000fe200078e0214 */
[----:B----4-:R-:W-:Y:S02]  /*e1f0*/  IADD3 R4, R5, 0x40, RZ ;  /* 0x0000004005047810 */ /* 0x010fe40007ffe0ff */
[----:B------:R-:W-:Y:S02]  /*e200*/  LOP3.LUT R5, R21, 0x7ffffe00, R9, 0xf8, !PT ;  /* 0x7ffffe0015057812 */ /* 0x000fe400078ef809 */
[-C--:B------:R-:W-:Y:S02]  /*e210*/  ISETP.GE.OR P2, PT, R4, R0.reuse, P1 ;  /* 0x000000000400720c */ /* 0x080fe40000f46670 */
[----:B------:R-:W-:Y:S01]  /*e220*/  LEA R4, P0, R6, c[0x0][0x380], 0x1 ;  /* 0x0000e00006047a11 */ /* 0x000fe200078008ff */
[----:B------:R-:W-:Y:S01]  /*e230*/  IMAD.SHL.U32 R5, R5, 0x2, RZ ;  /* 0x0000000205057824 */ /* 0x000fe200078e00ff */
[-C--:B------:R-:W-:Y:S02]  /*e240*/  ISETP.GE.OR P1, PT, R18, R0.reuse, P1 ;  /* 0x000000001200720c */ /* 0x080fe40000f26670 */
[----:B------:R-:W-:Y:S01]  /*e250*/  LEA.HI.X R3, R6, c[0x0][0x384], R3, 0x1, P0 ;  /* 0x0000e10006037a11 */ /* 0x000fe200000f0c03 */
[----:B------:R-:W-:Y:S01]  /*e260*/  SHFL.IDX PT, R7, R4, 0x1, 0x181f ;  /* 0x00381f0004077f89 */ /* 0x000fe200000e0000 */
[----:B------:R-:W-:-:S02]  /*e270*/  ISETP.GE.OR P3, PT, R2, R0, P6 ;  /* 0x000000000200720c */ /* 0x000fc40003766670 */
[C---:B------:R-:W-:Y:S01]  /*e280*/  IADD3 R6, R2.reuse, 0x10, RZ ;  /* 0x0000001002067810 */ /* 0x040fe20007ffe0ff */
[----:B------:R-:W-:Y:S01]  /*e290*/  SHFL.IDX PT, R9, R3, RZ, 0x181f ;  /* 0x00181fff03097589 */ /* 0x000fe200000e0000 */
[C---:B------:R-:W-:Y:S02]  /*e2a0*/  IADD3 R32, R2.reuse, 0x40, RZ ;  /* 0x0000004002207810 */ /* 0x040fe40007ffe0ff */
[----:B------:R-:W-:Y:S01]  /*e2b0*/  IADD3 R54, R2, 0x60, RZ ;  /* 0x0000006002367810 */ /* 0x000fe20007ffe0ff */
[----:B---3--:R-:W-:Y:S01]  /*e2c0*/  @!P2 ST.E [R12.64], R39 ;  /* 0x000000270c00a985 */ /* 0x008fe2000c101908 */
[-C--:B------:R-:W-:Y:S02]  /*e2d0*/  ISETP.GE.OR P2, PT, R6, R0.reuse, P6 ;  /* 0x000000000600720c */ /* 0x080fe40003746670 */
[----:B------:R-:W-:Y:S01]  /*e2e0*/  IADD3 R6, R2, 0x20, RZ ;  /* 0x0000002002067810 */ /* 0x000fe20007ffe0ff */
[----:B------:R-:W1:Y:S04]  /*e2f0*/  SHFL.IDX PT, R12, R4, RZ, 0x181f ;  /* 0x00181fff040c7589 */ /* 0x000e6800000e0000 */
[----:B------:R2:W-:Y:S01]  /*e300*/  @!P1 ST.E [R10.64], R40 ;  /* 0x000000280a009985 */ /* 0x0005e2000c101908 */
[----:B------:R-:W-:-:S02]  /*e310*/  ISETP.GE.OR P1, PT, R6, R0, P6 ;  /* 0x000000000600720c */ /* 0x000fc40003726670 */
[----:B------:R-:W-:Y:S01]  /*e320*/  IADD3 R6, R2, 0x30, RZ ;  /* 0x0000003002067810 */ /* 0x000fe20007ffe0ff */
[----:B------:R-:W-:Y:S03]  /*e330*/  LDS.128 R24, [R5+0x80] ;  /* 0x0000800005187984 */ /* 0x000fe60000000c00 */
[----:B------:R-:W-:Y:S01]  /*e340*/  ISETP.GE.OR P0, PT, R6, R0, P6 ;  /* 0x000000000600720c */ /* 0x000fe20003706670 */
[----:B------:R-:W3:Y:S04]  /*e350*/  SHFL.IDX PT, R11, R3, 0x1, 0x181f ;  /* 0x00381f00030b7f89 */ /* 0x000ee800000e0000 */
[----:B------:R-:W4:Y:S04]  /*e360*/  SHFL.IDX PT, R14, R4, 0x2, 0x181f ;  /* 0x00581f00040e7f89 */ /* 0x000f2800000e0000 */
[----:B------:R-:W4:Y:S04]  /*e370*/  SHFL.IDX PT, R44, R3, 0x2, 0x181f ;  /* 0x00581f00032c7f89 */ /* 0x000f2800000e0000 */
[----:B------:R-:W4:Y:S01]  /*e380*/  SHFL.IDX PT, R15, R4, 0x3, 0x181f ;  /* 0x00781f00040f7f89 */ /* 0x000f2200000e0000 */
[----:B-1----:R-:W-:-:S03]  /*e390*/  @!P3 LEA R12, P5, R8, R12, 0x1 ;  /* 0x0000000c080cb211 */ /* 0x002fc600078a08ff */
[----:B------:R-:W-:Y:S01]  /*e3a0*/  LDS.128 R20, [R5+0x880] ;  /* 0x0008800005147984 */ /* 0x000fe20000000c00 */
[----:B------:R-:W-:Y:S02]  /*e3b0*/  @!P3 LEA.HI.X R13, R8, R9, R53, 0x1, P5 ;  /* 0x00000009080db211 */ /* 0x000fe400028f0c35 */
[----:B------:R-:W-:Y:S01]  /*e3c0*/  ISETP.GE.OR P5, PT, R32, R0, P6 ;  /* 0x000000002000720c */ /* 0x000fe200037a6670 */
[----:B------:R-:W-:Y:S01]  /*e3d0*/  LDS.128 R16, [R5+0x1080] ;  /* 0x0010800005107984 */ /* 0x000fe20000000c00 */
[----:B--2---:R-:W-:-:S03]  /*e3e0*/  @!P2 LEA R10, P4, R8, R7, 0x1 ;  /* 0x00000007080aa211 */ /* 0x004fc600078808ff */
[----:B------:R-:W1:Y:S01]  /*e3f0*/  SHFL.IDX PT, R45, R3, 0x3, 0x181f ;  /* 0x00781f00032d7f89 */ /* 0x000e6200000e0000 */
[----:B---3--:R-:W-:-:S03]  /*e400*/  @!P2 LEA.HI.X R11, R8, R11, R53, 0x1, P4 ;  /* 0x0000000b080ba211 */ /* 0x008fc600020f0c35 */
[----:B------:R-:W2:Y:S01]  /*e410*/  LDS.128 R28, [R5+0x1880] ;  /* 0x00188000051c7984 */ /* 0x000ea20000000c00 */
[----:B----4-:R-:W-:-:S03]  /*e420*/  @!P1 LEA R6, P4, R8, R14, 0x1 ;  /* 0x0000000e08069211 */ /* 0x010fc600078808ff */
[----:B------:R-:W-:Y:S01]  /*e430*/  LDS.128 R32, [R5+0x2080] ;  /* 0x0020800005207984 */ /* 0x000fe20000000c00 */
[--C-:B------:R-:W-:Y:S02]  /*e440*/  @!P1 LEA.HI.X R7, R8, R44, R53.reuse, 0x1, P4 ;  /* 0x0000002c08079211 */ /* 0x100fe400020f0c35 */
[----:B------:R-:W-:Y:S01]  /*e450*/  IADD3 R44, R2, 0x50, RZ ;  /* 0x00000050022c7810 */ /* 0x000fe20007ffe0ff */
[----:B------:R-:W-:Y:S01]  /*e460*/  LDS.128 R36, [R5+0x2880] ;  /* 0x0028800005247984 */ /* 0x000fe20000000c00 */
[----:B------:R-:W-:Y:S02]  /*e470*/  @!P0 LEA R14, P4, R8, R15, 0x1 ;  /* 0x0000000f080e8211 */ /* 0x000fe400078808ff */
[----:B------:R-:W-:Y:S01]  /*e480*/  IADD3 R2, R2, 0x70, RZ ;  /* 0x0000007002027810 */ /* 0x000fe20007ffe0ff */
[----:B------:R-:W-:Y:S04]  /*e490*/  LDS.128 R40, [R5+0x3080] ;  /* 0x0030800005287984 */ /* 0x000fe80000000c00 */
[----:B------:R-:W3:Y:S04]  /*e4a0*/  SHFL.IDX PT, R48, R4, 0x4, 0x181f ;  /* 0x00981f0004307f89 */ /* 0x000ee800000e0000 */
[----:B------:R-:W4:Y:S01]  /*e4b0*/  SHFL.IDX PT, R9, R4, 0x5, 0x181f ;  /* 0x00b81f0004097f89 */ /* 0x000f2200000e0000 */
[----:B-1----:R-:W-:-:S02]  /*e4c0*/  @!P0 LEA.HI.X R15, R8, R45, R53, 0x1, P4 ;  /* 0x0000002d080f8211 */ /* 0x002fc400020f0c35 */
[-C--:B------:R-:W-:Y:S01]  /*e4d0*/  ISETP.GE.OR P4, PT, R44, R0.reuse, P6 ;  /* 0x000000002c00720c */ /* 0x080fe20003786670 */
[----:B------:R-:W-:Y:S04]  /*e4e0*/  SHFL.IDX PT, R49, R4, 0x6, 0x181f ;  /* 0x00d81f0004317f89 */ /* 0x000fe800000e0000 */
[----:B------:R-:W1:Y:S04]  /*e4f0*/  SHFL.IDX PT, R52, R3, 0x4, 0x181f ;  /* 0x00981f0003347f89 */ /* 0x000e6800000e0000 */
[----:B------:R-:W1:Y:S04]  /*e500*/  SHFL.IDX PT, R51, R3, 0x5, 0x181f ;  /* 0x00b81f0003337f89 */ /* 0x000e6800000e0000 */
[----:B------:R-:W1:Y:S04]  /*e510*/  SHFL.IDX PT, R50, R3, 0x6, 0x181f ;  /* 0x00d81f0003327f89 */ /* 0x000e6800000e0000 */
[----:B------:R-:W1:Y:S04]  /*e520*/  LDS.128 R44, [R5+0x3880] ;  /* 0x00388000052c7984 */ /* 0x000e680000000c00 */
[----:B------:R3:W-:Y:S01]  /*e530*/  @!P3 ST.E.128 [R12.64], R24 ;  /* 0x000000180c00b985 */ /* 0x0007e2000c101d08 */
[----:B------:R-:W-:-:S02]  /*e540*/  ISETP.GE.OR P3, PT, R54, R0, P6 ;  /* 0x000000003600720c */ /* 0x000fc40003766670 */
[----:B------:R-:W-:Y:S01]  /*e550*/  ISETP.GE.OR P6, PT, R2, R0, P6 ;  /* 0x000000000200720c */ /* 0x000fe200037c6670 */
[----:B------:R4:W-:Y:S04]  /*e560*/  @!P2 ST.E.128 [R10.64], R20 ;  /* 0x000000140a00a985 */ /* 0x0009e8000c101d08 */
[----:B------:R1:W-:Y:S04]  /*e570*/  @!P1 ST.E.128 [R6.64], R16 ;  /* 0x0000001006009985 */ /* 0x0003e8000c101d08 */
[----:B--2---:R2:W-:Y:S04]  /*e580*/  @!P0 ST.E.128 [R14.64], R28 ;  /* 0x0000001c0e008985 */ /* 0x0045e8000c101d08 */
[----:B------:R-:W1:Y:S04]  /*e590*/  SHFL.IDX PT, R4, R4, 0x7, 0x181f ;  /* 0x00f81f0004047f89 */ /* 0x000e6800000e0000 */
[----:B------:R-:W2:Y:S01]  /*e5a0*/  SHFL.IDX PT, R3, R3, 0x7, 0x181f ;  /* 0x00f81f0003037f89 */ /* 0x000ea200000e0000 */
[----:B---3--:R-:W-:-:S02]  /*e5b0*/  @!P5 LEA R12, P2, R8, R48, 0x1 ;  /* 0x00000030080cd211 */ /* 0x008fc400078408ff */
[C---:B----4-:R-:W-:Y:S02]  /*e5c0*/  @!P4 LEA R10, P1, R8.reuse, R9, 0x1 ;  /* 0x00000009080ac211 */ /* 0x050fe400078208ff */
[C-C-:B-1----:R-:W-:Y:S02]  /*e5d0*/  @!P5 LEA.HI.X R13, R8.reuse, R52, R53.reuse, 0x1, P2 ;  /* 0x00000034080dd211 */ /* 0x142fe400010f0c35 */
[C---:B------:R-:W-:Y:S02]  /*e5e0*/  @!P3 LEA R6, P0, R8.reuse, R49, 0x1 ;  /* 0x000000310806b211 */ /* 0x040fe400078008ff */
[C-C-:B------:R-:W-:Y:S01]  /*e5f0*/  @!P4 LEA.HI.X R11, R8.reuse, R51, R53.reuse, 0x1, P1 ;  /* 0x00000033080bc211 */ /* 0x140fe200008f0c35 */
[----:B------:R1:W-:Y:S01]  /*e600*/  @!P5 ST.E.128 [R12.64], R32 ;  /* 0x000000200c00d985 */ /* 0x0003e2000c101d08 */
[----:B------:R-:W-:-:S03]  /*e610*/  @!P3 LEA.HI.X R7, R8, R50, R53, 0x1, P0 ;  /* 0x000000320807b211 */ /* 0x000fc600000f0c35 */
[----:B------:R1:W-:Y:S04]  /*e620*/  @!P4 ST.E.128 [R10.64], R36 ;  /* 0x000000240a00c985 */ /* 0x0003e8000c101d08 */
[----:B------:R1:W-:Y:S01]  /*e630*/  @!P3 ST.E.128 [R6.64], R40 ;  /* 0x000000280600b985 */ /* 0x0003e2000c101d08 */
[----:B------:R-:W-:Y:S05]  /*e640*/  @P6 EXIT ;  /* 0x000000000000694d */ /* 0x000fea0003800000 */
[----:B--2---:R-:W-:-:S04]  /*e650*/  LEA R2, P0, R8, R4, 0x1 ;  /* 0x0000000408027211 */ /* 0x004fc800078008ff */
[----:B------:R-:W-:-:S05]  /*e660*/  LEA.HI.X R3, R8, R3, R53, 0x1, P0 ;  /* 0x0000000308037211 */ /* 0x000fca00000f0c35 */
[----:B------:R-:W-:Y:S01]  /*e670*/  ST.E.128 [R2.64], R44 ;  /* 0x0000002c02007985 */ /* 0x000fe2000c101d08 */
[----:B------:R-:W-:Y:S05]  /*e680*/  EXIT ;  /* 0x000000000000794d */ /* 0x000fea0003800000 */
.L_x_34:
[----:B------:R-:W2:Y:S01]  /*e690*/  LDL R8, [R1+0x40] ;  /* 0x0000400001087983 */ /* 0x000ea20000100800 */
[----:B------:R-:W-:Y:S01]  /*e6a0*/  ISETP.NE.U32.AND P0, PT, RZ, c[0x0][0x508], PT ;  /* 0x00014200ff007a0c */ /* 0x000fe20003f05070 */
[----:B------:R-:W-:Y:S01]  /*e6b0*/  IMAD.MOV.U32 R2, RZ, RZ, 0x4 ;  /* 0x00000004ff027424 */ /* 0x000fe200078e00ff */
[----:B------:R-:W-:Y:S02]  /*e6c0*/  ISETP.NE.U32.AND P1, PT, RZ, c[0x0][0x500], PT ;  /* 0x00014000ff007a0c */ /* 0x000fe40003f25070 */
[----:B------:R-:W-:Y:S02]  /*e6d0*/  ISETP.NE.AND.EX P0, PT, RZ, c[0x0][0x50c], PT, P0 ;  /* 0x00014300ff007a0c */ /* 0x000fe40003f05300 */
[----:B------:R-:W-:Y:S01]  /*e6e0*/  ISETP.NE.AND.EX P1, PT, RZ, c[0x0][0x504], PT, P1 ;  /* 0x00014100ff007a0c */ /* 0x000fe20003f25310 */
[----:B------:R-:W-:Y:S02]  /*e6f0*/  IMAD.MOV.U32 R18, RZ, RZ, c[0x0][0x388] ;  /* 0x0000e200ff127624 */ /* 0x000fe400078e00ff */
[----:B--2---:R-:W-:-:S08]  /*e700*/  IMAD.WIDE R6, R8, R2, c[0x0][0x500] ;  /* 0x0001400008067625 */ /* 0x004fd000078e0202 */
[----:B------:R-:W-:Y:S02]  /*e710*/  @P0 IMAD.WIDE R2, R8, R2, c[0x0][0x508] ;  /* 0x0001420008020625 */ /* 0x000fe400078e0202 */
[----:B------:R-:W2:Y:S04]  /*e720*/  @P1 LDG.E R0, [R6.64] ;  /* 0x0000000806001981 */ /* 0x000ea8000c1e1900 */
[----:B------:R1:W5:Y:S01]  /*e730*/  @P0 LDG.E R18, [R2.64] ;  /* 0x0000000802120981 */ /* 0x000362000c1e1900 */
[----:B------:R-:W-:Y:S02]  /*e740*/  CS2R R4, SRZ ;  /* 0x0000000000047805 */ /* 0x000fe4000001ff00 */
[--C-:B--2---:R-:W-:Y:S01]  /*e750*/  @P1 SHF.R.S32.HI R5, RZ, 0x1f, R0.reuse ;  /* 0x0000001fff051819 */ /* 0x104fe20000011400 */
[----:B------:R-:W-:Y:S01]  /*e760*/  @P1 IMAD.MOV.U32 R4, RZ, RZ, R0 ;  /* 0x000000ffff041224 */ /* 0x000fe200078e0000 */
[----:B------:R-:W-:Y:S05]  /*e770*/  @P0 BRA `(.L_x_36) ;  /* 0x0000004000000947 */ /* 0x000fea0003800000 */
[----:B-1----:R-:W-:Y:S05]  /*e780*/  @!P1 BRA `(.L_x_36) ;  /* 0x0000003000009947 */ /* 0x002fea0003800000 */
[----:B------:R1:W2:Y:S04]  /*e790*/  LDG.E R0, [R6.64] ;  /* 0x0000000806007981 */ /* 0x0002a8000c1e1900 */
[----:B-1----:R-:W2:Y:S02]  /*e7a0*/  LDG.E R6, [R6.64+0x4] ;  /* 0x0000040806067981 */ /* 0x002ea4000c1e1900 */
[----:B--2--5:R-:W-:-:S02]  /*e7b0*/  IADD3 R18, -R0, R6, RZ ;  /* 0x0000000600127210 */ /* 0x024fc40007ffe1ff */
.L_x_36:
[----:B-1----:R-:W1:Y:S01]  /*e7c0*/  S2R R12, SR_TID.X ;  /* 0x00000000000c7919 */ /* 0x002e620000002100 */
[----:B------:R-:W-:Y:S01]  /*e7d0*/  SHF.R.S32.HI R0, RZ, 0x1f, R8 ;  /* 0x0000001fff007819 */ /* 0x000fe20000011408 */
[----:B------:R-:W-:Y:S01]  /*e7e0*/  BSSY B0, `(.L_x_37) ;  /* 0x0000028000007945 */ /* 0x000fe20003800000 */
[----:B------:R-:W-:-:S02]  /*e7f0*/  SEL R10, R8, RZ, !P1 ;  /* 0x000000ff080a7207 */ /* 0x000fc40004800000 */
[----:B------:R-:W-:Y:S02]  /*e800*/  SEL R11, R0, RZ, !P1 ;  /* 0x000000ff000b7207 */ /* 0x000fe40004800000 */
[----:B-1----:R-:W-:-:S13]  /*e810*/  ISETP.GE.AND P0, PT, R12, 0x80, PT ;  /* 0x000000800c00780c */ /* 0x002fda0003f06270 */
[----:B------:R-:W-:Y:S05]  /*e820*/  @P0 BRA `(.L_x_38) ;  /* 0x0000023000000947 */ /* 0x000fea0003800000 */
[----:B------:R-:W1:Y:S01]  /*e830*/  S2R R9, SR_CTAID.X ;  /* 0x0000000000097919 */ /* 0x000e620000002500 */
[----:B-----5:R-:W-:Y:S01]  /*e840*/  IMAD R0, R18, c[0x0][0x4e8], RZ ;  /* 0x00013a0012007a24 */ /* 0x020fe200078e02ff */
[----:B-1----:R-:W-:-:S04]  /*e850*/  LEA R9, R9, R12, 0x7 ;  /* 0x0000000c09097211 */ /* 0x002fc800078e38ff */
[----:B------:R-:W-:-:S13]  /*e860*/  ISETP.GE.AND P0, PT, R9, R0, PT ;  /* 0x000000000900720c */ /* 0x000fda0003f06270 */
[----:B------:R-:W-:Y:S05]  /*e870*/  @P0 BRA `(.L_x_38) ;  /* 0x000001e000000947 */ /* 0x000fea0003800000 */
[----:B------:R-:W1:Y:S01]  /*e880*/  S2R R8, SR_CTAID.Y ;  /* 0x0000000000087919 */ /* 0x000e620000002600 */
[----:B------:R-:W-:Y:S01]  /*e890*/  MOV R0, c[0x0][0x4e8] ;  /* 0x00013a0000007a02 */ /* 0x000fe20000000f00 */
[----:B------:R-:W-:Y:S01]  /*e8a0*/  IMAD.MOV.U32 R3, RZ, RZ, R5 ;  /* 0x000000ffff037224 */ /* 0x000fe200078e0005 */
[----:B------:R-:W-:Y:S02]  /*e8b0*/  MOV R2, R4 ;  /* 0x0000000400027202 */ /* 0x000fe40000000f00 */
[----:B------:R-:W-:-:S13]  /*e8c0*/  ISETP.NE.AND P0, PT, R0, 0x1, PT ;  /* 0x000000010000780c */ /* 0x000fda0003f05270 */
[----:B------:R-:W-:Y:S01]  /*e8d0*/  @P0 IMAD.HI.U32 R7, R9, c[0x0][0x4ec], RZ ;  /* 0x00013b0009070a27 */ /* 0x000fe200078e00ff */
[----:B-1----:R-:W-:-:S03]  /*e8e0*/  SHF.R.S32.HI R0, RZ, 0x1f, R8 ;  /* 0x0000001fff007819 */ /* 0x002fc60000011408 */
[----:B------:R-:W-:-:S04]  /*e8f0*/  IMAD.WIDE.U32 R2, R8, c[0x0][0x490], R2 ;  /* 0x0001240008027a25 */ /* 0x000fc800078e0002 */
[----:B------:R-:W-:Y:S02]  /*e900*/  IMAD R6, R0, c[0x0][0x490], RZ ;  /* 0x0001240000067a24 */ /* 0x000fe400078e02ff */
[----:B------:R-:W-:Y:S01]  /*e910*/  IMAD.MOV.U32 R0, RZ, RZ, R9 ;  /* 0x000000ffff007224 */ /* 0x000fe200078e0009 */
[----:B------:R-:W-:Y:S01]  /*e920*/  @P0 SHF.R.U32.HI R0, RZ, c[0x0][0x4f0], R7 ;  /* 0x00013c00ff000a19 */ /* 0x000fe20000011607 */
[----:B------:R-:W-:Y:S02]  /*e930*/  IMAD R6, R8, c[0x0][0x494], R6 ;  /* 0x0001250008067a24 */ /* 0x000fe400078e0206 */
[----:B------:R-:W-:Y:S01]  /*e940*/  IMAD R8, R11, c[0x0][0x498], RZ ;  /* 0x000126000b087a24 */ /* 0x000fe200078e02ff */
[----:B------:R-:W-:Y:S01]  /*e950*/  IADD3 R7, -R0, RZ, RZ ;  /* 0x000000ff00077210 */ /* 0x000fe20007ffe1ff */
[----:B------:R-:W-:Y:S02]  /*e960*/  IMAD.IADD R3, R6, 0x1, R3 ;  /* 0x0000000106037824 */ /* 0x000fe400078e0203 */
[----:B------:R-:W-:-:S02]  /*e970*/  IMAD R8, R10, c[0x0][0x49c], R8 ;  /* 0x000127000a087a24 */ /* 0x000fc400078e0208 */
[----:B------:R-:W-:Y:S01]  /*e980*/  IMAD R6, R7, c[0x0][0x4e8], R9 ;  /* 0x00013a0007067a24 */ /* 0x000fe200078e0209 */
[----:B------:R-:W-:Y:S01]  /*e990*/  SHF.R.S32.HI R9, RZ, 0x1f, R0 ;  /* 0x0000001fff097819 */ /* 0x000fe20000011400 */
[----:B------:R-:W-:-:S03]  /*e9a0*/  IMAD.WIDE.U32 R2, R10, c[0x0][0x498], R2 ;  /* 0x000126000a027a25 */ /* 0x000fc600078e0002 */
[----:B------:R-:W-:Y:S02]  /*e9b0*/  SHF.R.S32.HI R7, RZ, 0x1f, R6 ;  /* 0x0000001fff077819 */ /* 0x000fe40000011406 */
[----:B------:R-:W-:-:S03]  /*e9c0*/  IADD3 R2, P0, R0, R2, RZ ;  /* 0x0000000200027210 */ /* 0x000fc60007f1e0ff */
[----:B------:R-:W-:Y:S01]  /*e9d0*/  IMAD R0, R7, c[0x0][0x488], RZ ;  /* 0x0001220007007a24 */ /* 0x000fe200078e02ff */
[----:B------:R-:W-:-:S03]  /*e9e0*/  IADD3.X R3, R9, R3, R8, P0, !PT ;  /* 0x0000000309037210 */ /* 0x000fc600007fe408 */
[C---:B------:R-:W-:Y:S02]  /*e9f0*/  IMAD R0, R6.reuse, c[0x0][0x48c], R0 ;  /* 0x0001230006007a24 */ /* 0x040fe400078e0200 */
[----:B------:R-:W-:-:S05]  /*ea00*/  IMAD.WIDE.U32 R2, R6, c[0x0][0x488], R2 ;  /* 0x0001220006027a25 */ /* 0x000fca00078e0002 */
[----:B------:R-:W-:Y:S02]  /*ea10*/  IADD3 R0, R3, R0, RZ ;  /* 0x0000000003007210 */ /* 0x000fe40007ffe0ff */
[----:B------:R-:W-:-:S04]  /*ea20*/  LEA R6, P0, R2, c[0x0][0x450], 0x2 ;  /* 0x0001140002067a11 */ /* 0x000fc800078010ff */
[----:B------:R-:W-:Y:S02]  /*ea30*/  LEA.HI.X R7, R2, c[0x0][0x454], R0, 0x2, P0 ;  /* 0x0001150002077a11 */ /* 0x000fe400000f1400 */
[----:B------:R-:W-:-:S05]  /*ea40*/  MOV R0, 0xff800000 ;  /* 0xff80000000007802 */ /* 0x000fca0000000f00 */
[----:B------:R1:W-:Y:S02]  /*ea50*/  STG.E [R6.64], R0 ;  /* 0x0000000006007986 */ /* 0x0003e4000c101908 */
.L_x_38:
[----:B------:R-:W-:Y:S05]  /*ea60*/  BSYNC B0 ;  /* 0x0000000000007941 */ /* 0x000fea0003800000 */
.L_x_37:
[----:B-1----:R-:W1:Y:S01]  /*ea70*/  S2R R6, SR_CTAID.Y ;  /* 0x0000000000067919 */ /* 0x002e620000002600 */
[----:B------:R-:W-:Y:S01]  /*ea80*/  IMAD R0, R5, c[0x0][0x3a0], RZ ;  /* 0x0000e80005007a24 */ /* 0x000fe200078e02ff */
[----:B------:R-:W-:Y:S01]  /*ea90*/  SHF.R.S32.HI R5, RZ, 0x1f, R12 ;  /* 0x0000001fff057819 */ /* 0x000fe2000001140c */
[C---:B------:R-:W-:Y:S01]  /*eaa0*/  IMAD.WIDE.U32 R2, R4.reuse, c[0x0][0x3a0], RZ ;  /* 0x0000e80004027a25 */ /* 0x040fe200078e00ff */
[----:B------:R-:W2:Y:S02]  /*eab0*/  S2R R13, SR_CTAID.X ;  /* 0x00000000000d7919 */ /* 0x000ea40000002500 */
[----:B------:R-:W-:Y:S01]  /*eac0*/  LEA.HI R5, R5, R12, RZ, 0x3 ;  /* 0x0000000c05057211 */ /* 0x000fe200078f18ff */
[----:B------:R-:W-:Y:S02]  /*ead0*/  IMAD R0, R4, c[0x0][0x3a4], R0 ;  /* 0x0000e90004007a24 */ /* 0x000fe400078e0200 */
[----:B------:R-:W-:Y:S01]  /*eae0*/  IMAD.MOV.U32 R8, RZ, RZ, c[0x0][0x4e8] ;  /* 0x00013a00ff087624 */ /* 0x000fe200078e00ff */
[----:B------:R-:W-:Y:S01]  /*eaf0*/  LOP3.LUT R4, R5, 0xfffffff8, RZ, 0xc0, !PT ;  /* 0xfffffff805047812 */ /* 0x000fe200078ec0ff */
[----:B------:R-:W-:Y:S01]  /*eb00*/  IMAD.IADD R3, R3, 0x1, R0 ;  /* 0x0000000103037824 */ /* 0x000fe200078e0200 */
[----:B------:R-:W-:Y:S01]  /*eb10*/  SHF.R.S32.HI R9, RZ, 0x3, R5 ;  /* 0x00000003ff097819 */ /* 0x000fe20000011405 */
[----:B-----5:R-:W-:Y:S01]  /*eb20*/  IMAD R18, R18, c[0x0][0x4e8], RZ ;  /* 0x00013a0012127a24 */ /* 0x020fe200078e02ff */
[----:B------:R-:W-:Y:S01]  /*eb30*/  ISETP.NE.AND P0, PT, R8, 0x1, PT ;  /* 0x000000010800780c */ /* 0x000fe20003f05270 */
[----:B------:R-:W-:-:S04]  /*eb40*/  IMAD.IADD R8, R12, 0x1, -R4 ;  /* 0x000000010c087824 */ /* 0x000fc800078e0a04 */
[----:B------:R-:W-:Y:S01]  /*eb50*/  IMAD R4, R8, 0x10, R9 ;  /* 0x0000001008047824 */ /* 0x000fe200078e0209 */
[----:B-1----:R-:W-:Y:S01]  /*eb60*/  SHF.R.S32.HI R7, RZ, 0x1f, R6 ;  /* 0x0000001fff077819 */ /* 0x002fe20000011406 */
[----:B------:R-:W-:-:S04]  /*eb70*/  IMAD.WIDE.U32 R2, R6, c[0x0][0x3e8], R2 ;  /* 0x0000fa0006027a25 */ /* 0x000fc800078e0002 */
[----:B------:R-:W-:Y:S02]  /*eb80*/  IMAD R0, R7, c[0x0][0x3e8], RZ ;  /* 0x0000fa0007007a24 */ /* 0x000fe400078e02ff */
[----:B--2---:R-:W-:Y:S02]  /*eb90*/  IMAD R4, R13, 0x80, R4 ;  /* 0x000000800d047824 */ /* 0x004fe400078e0204 */
[----:B------:R-:W-:Y:S02]  /*eba0*/  IMAD R0, R6, c[0x0][0x3ec], R0 ;  /* 0x0000fb0006007a24 */ /* 0x000fe400078e0200 */
[----:B------:R-:W-:-:S04]  /*ebb0*/  @P0 IMAD.HI.U32 R5, R4, c[0x0][0x4ec], RZ ;  /* 0x00013b0004050a27 */ /* 0x000fc800078e00ff */
[----:B------:R-:W-:Y:S02]  /*ebc0*/  IMAD.IADD R3, R0, 0x1, R3 ;  /* 0x0000000100037824 */ /* 0x000fe400078e0203 */
[----:B------:R-:W-:Y:S01]  /*ebd0*/  IMAD.MOV.U32 R0, RZ, RZ, R4 ;  /* 0x000000ffff007224 */ /* 0x000fe200078e0004 */
[----:B------:R-:W-:Y:S01]  /*ebe0*/  @P0 SHF.R.U32.HI R0, RZ, c[0x0][0x4f0], R5 ;  /* 0x00013c00ff000a19 */ /* 0x000fe20000011605 */
[----:B------:R-:W-:Y:S02]  /*ebf0*/  IMAD R6, R11, c[0x0][0x3f0], RZ ;  /* 0x0000fc000b067a24 */ /* 0x000fe400078e02ff */
[----:B------:R-:W-:-:S04]  /*ec00*/  IMAD.WIDE.U32 R2, R10, c[0x0][0x3f0], R2 ;  /* 0x0000fc000a027a25 */ /* 0x000fc800078e0002 */
[----:B------:R-:W-:Y:S01]  /*ec10*/  IMAD R7, R10, c[0x0][0x3f4], R6 ;  /* 0x0000fd000a077a24 */ /* 0x000fe200078e0206 */
[--C-:B------:R-:W-:Y:S01]  /*ec20*/  SHF.R.S32.HI R6, RZ, 0x1f, R0.reuse ;  /* 0x0000001fff067819 */ /* 0x100fe20000011400 */
[----:B------:R-:W-:Y:S02]  /*ec30*/  IMAD.MOV R5, RZ, RZ, -R0 ;  /* 0x000000ffff057224 */ /* 0x000fe400078e0a00 */
[----:B------:R-:W-:Y:S02]  /*ec40*/  IMAD.IADD R3, R3, 0x1, R7 ;  /* 0x0000000103037824 */ /* 0x000fe400078e0207 */
[----:B------:R-:W-:Y:S02]  /*ec50*/  IMAD R5, R5, c[0x0][0x4e8], R4 ;  /* 0x00013a0005057a24 */ /* 0x000fe400078e0204 */
[----:B------:R-:W-:Y:S02]  /*ec60*/  IMAD R6, R6, c[0x0][0x3e0], RZ ;  /* 0x0000f80006067a24 */ /* 0x000fe400078e02ff */
[----:B------:R-:W-:Y:S01]  /*ec70*/  IMAD.WIDE.U32 R2, R0, c[0x0][0x3e0], R2 ;  /* 0x0000f80000027a25 */ /* 0x000fe200078e0002 */
[----:B------:R-:W-:-:S03]  /*ec80*/  SHF.R.S32.HI R4, RZ, 0x1f, R5 ;  /* 0x0000001fff047819 */ /* 0x000fc60000011405 */
[----:B------:R-:W-:-:S04]  /*ec90*/  IMAD R0, R0, c[0x0][0x3e4], R6 ;  /* 0x0000f90000007a24 */ /* 0x000fc800078e0206 */
[----:B------:R-:W-:Y:S02]  /*eca0*/  IMAD.IADD R3, R3, 0x1, R0 ;  /* 0x0000000103037824 */ /* 0x000fe400078e0200 */
[----:B------:R-:W-:Y:S02]  /*ecb0*/  IMAD R0, R4, c[0x0][0x3d8], RZ ;  /* 0x0000f60004007a24 */ /* 0x000fe400078e02ff */
[----:B------:R-:W-:-:S04]  /*ecc0*/  IMAD.WIDE.U32 R2, R5, c[0x0][0x3d8], R2 ;  /* 0x0000f60005027a25 */ /* 0x000fc800078e0002 */
[----:B------:R-:W-:Y:S01]  /*ecd0*/  IMAD R0, R5, c[0x0][0x3dc], R0 ;  /* 0x0000f70005007a24 */ /* 0x000fe200078e0200 */
[----:B------:R-:W-:-:S03]  /*ece0*/  LEA R4, P0, R2, c[0x0][0x380], 0x1 ;  /* 0x0000e00002047a11 */ /* 0x000fc600078008ff */
[----:B------:R-:W-:Y:S02]  /*ecf0*/  IMAD.IADD R3, R3, 0x1, R0 ;  /* 0x0000000103037824 */ /* 0x000fe400078e0200 */
[----:B------:R-:W1:Y:S01]  /*ed00*/  SHFL.IDX PT, R6, R4, RZ, 0x181f ;  /* 0x00181fff04067589 */ /* 0x000e6200000e0000 */
[----:B------:R-:W-:Y:S02]  /*ed10*/  IMAD.SHL.U32 R0, R8, 0x8, RZ ;  /* 0x0000000808007824 */ /* 0x000fe400078e00ff */
[----:B------:R-:W-:Y:S01]  /*ed20*/  LEA.HI.X R3, R2, c[0x0][0x384], R3, 0x1, P0 ;  /* 0x0000e10002037a11 */ /* 0x000fe200000f0c03 */
[----:B------:R-:W-:Y:S01]  /*ed30*/  IMAD R2, R13, 0x80, R9 ;  /* 0x000000800d027824 */ /* 0x000fe200078e0209 */
[----:B------:R-:W-:Y:S01]  /*ed40*/  SHFL.IDX PT, R5, R4, 0x1, 0x181f ;  /* 0x00381f0004057f89 */ /* 0x000fe200000e0000 */
[----:B------:R-:W-:Y:S02]  /*ed50*/  ISETP.GE.AND P0, PT, R0, c[0x0][0x3c8], PT ;  /* 0x0000f20000007a0c */ /* 0x000fe40003f06270 */
[----:B------:R-:W-:Y:S01]  /*ed60*/  SHF.R.S32.HI R19, RZ, 0x1f, R0 ;  /* 0x0000001fff137819 */ /* 0x000fe20000011400 */
[----:B------:R-:W2:Y:S01]  /*ed70*/  SHFL.IDX PT, R7, R3, RZ, 0x181f ;  /* 0x00181fff03077589 */ /* 0x000ea200000e0000 */
[----:B------:R-:W-:-:S02]  /*ed80*/  ISETP.GE.OR P2, PT, R2, R18, P0 ;  /* 0x000000120200720c */ /* 0x000fc40000746670 */
[C---:B------:R-:W-:Y:S01]  /*ed90*/  IADD3 R8, R2.reuse, 0x10, RZ ;  /* 0x0000001002087810 */ /* 0x040fe20007ffe0ff */
[----:B------:R-:W3:Y:S01]  /*eda0*/  SHFL.IDX PT, R9, R3, 0x1, 0x181f ;  /* 0x00381f0003097f89 */ /* 0x000ee200000e0000 */
[----:B------:R-:W-:Y:S02]  /*edb0*/  IADD3 R14, R2, 0x20, RZ ;  /* 0x00000020020e7810 */ /* 0x000fe40007ffe0ff */
[-C--:B------:R-:W-:Y:S01]  /*edc0*/  ISETP.GE.OR P4, PT, R8, R18.reuse, P0 ;  /* 0x000000120800720c */ /* 0x080fe20000786670 */
[----:B------:R-:W-:Y:S01]  /*edd0*/  SHFL.IDX PT, R12, R3, 0x2, 0x181f ;  /* 0x00581f00030c7f89 */ /* 0x000fe200000e0000 */
[C---:B------:R-:W-:Y:S02]  /*ede0*/  IADD3 R10, R2.reuse, 0x40, RZ ;  /* 0x00000040020a7810 */ /* 0x040fe40007ffe0ff */
[----:B------:R-:W-:Y:S01]  /*edf0*/  IADD3 R13, R2, 0x30, RZ ;  /* 0x00000030020d7810 */ /* 0x000fe20007ffe0ff */
[----:B------:R-:W4:Y:S01]  /*ee00*/  SHFL.IDX PT, R8, R4, 0x2, 0x181f ;  /* 0x00581f0004087f89 */ /* 0x000f2200000e0000 */
[----:B------:R-:W-:-:S02]  /*ee10*/  ISETP.GE.OR P3, PT, R14, R18, P0 ;  /* 0x000000120e00720c */ /* 0x000fc40000766670 */
[----:B-1----:R-:W-:Y:S01]  /*ee20*/  @!P2 LEA R6, P1, R0, R6, 0x1 ;  /* 0x000000060006a211 */ /* 0x002fe200078208ff */
[----:B------:R-:W-:Y:S01]  /*ee30*/  SHFL.IDX PT, R11, R4, 0x3, 0x181f ;  /* 0x00781f00040b7f89 */ /* 0x000fe200000e0000 */
[----:B------:R-:W-:-:S03]  /*ee40*/  ISETP.GE.OR P6, PT, R10, R18, P0 ;  /* 0x000000120a00720c */ /* 0x000fc600007c6670 */
[----:B------:R-:W-:Y:S01]  /*ee50*/  SHFL.IDX PT, R14, R3, 0x3, 0x181f ;  /* 0x00781f00030e7f89 */ /* 0x000fe200000e0000 */
[----:B--2---:R-:W-:-:S03]  /*ee60*/  @!P2 LEA.HI.X R7, R0, R7, R19, 0x1, P1 ;  /* 0x000000070007a211 */ /* 0x004fc600008f0c13 */
[----:B------:R-:W1:Y:S01]  /*ee70*/  SHFL.IDX PT, R10, R4, 0x4, 0x181f ;  /* 0x00981f00040a7f89 */ /* 0x000e6200000e0000 */
[----:B------:R-:W-:-:S03]  /*ee80*/  ISETP.GE.OR P1, PT, R13, R18, P0 ;  /* 0x000000120d00720c */ /* 0x000fc60000726670 */
[----:B------:R2:W-:Y:S04]  /*ee90*/  @!P2 ST.E.128 [R6.64], RZ ;  /* 0x000000ff0600a985 */ /* 0x0005e8000c101d08 */
[----:B------:R-:W-:Y:S04]  /*eea0*/  SHFL.IDX PT, R13, R4, 0x5, 0x181f ;  /* 0x00b81f00040d7f89 */ /* 0x000fe800000e0000 */
[----:B------:R-:W1:Y:S04]  /*eeb0*/  SHFL.IDX PT, R17, R3, 0x4, 0x181f ;  /* 0x00981f0003117f89 */ /* 0x000e6800000e0000 */
[----:B------:R-:W1:Y:S04]  /*eec0*/  SHFL.IDX PT, R16, R3, 0x5, 0x181f ;  /* 0x00b81f0003107f89 */ /* 0x000e6800000e0000 */
[----:B------:R-:W-:Y:S04]  /*eed0*/  SHFL.IDX PT, R15, R3, 0x6, 0x181f ;  /* 0x00d81f00030f7f89 */ /* 0x000fe800000e0000 */
[----:B------:R-:W-:Y:S01]  /*eee0*/  SHFL.IDX PT, R3, R3, 0x7, 0x181f ;  /* 0x00f81f0003037f89 */ /* 0x000fe200000e0000 */
[----:B--2---:R-:W-:-:S02]  /*eef0*/  @!P4 LEA R6, P2, R0, R5, 0x1 ;  /* 0x000000050006c211 */ /* 0x004fc400078408ff */
[----:B------:R-:W-:Y:S01]  /*ef00*/  IADD3 R7, R2, 0x50, RZ ;  /* 0x0000005002077810 */ /* 0x000fe20007ffe0ff */
[----:B------:R-:W2:Y:S03]  /*ef10*/  SHFL.IDX PT, R5, R4, 0x6, 0x181f ;  /* 0x00d81f0004057f89 */ /* 0x000ea600000e0000 */
[----:B------:R-:W-:Y:S01]  /*ef20*/  ISETP.GE.OR P5, PT, R7, R18, P0 ;  /* 0x000000120700720c */ /* 0x000fe200007a6670 */
[----:B------:R-:W2:Y:S01]  /*ef30*/  SHFL.IDX PT, R4, R4, 0x7, 0x181f ;  /* 0x00f81f0004047f89 */ /* 0x000ea200000e0000 */
[----:B---3--:R-:W-:Y:S02]  /*ef40*/  @!P4 LEA.HI.X R7, R0, R9, R19, 0x1, P2 ;  /* 0x000000090007c211 */ /* 0x008fe400010f0c13 */
[----:B------:R-:W-:Y:S02]  /*ef50*/  IADD3 R9, R2, 0x60, RZ ;  /* 0x0000006002097810 */ /* 0x000fe40007ffe0ff */
[----:B----4-:R-:W-:Y:S01]  /*ef60*/  @!P3 LEA R8, P2, R0, R8, 0x1 ;  /* 0x000000080008b211 */ /* 0x010fe200078408ff */
[----:B------:R3:W-:Y:S01]  /*ef70*/  @!P4 ST.E.128 [R6.64], RZ ;  /* 0x000000ff0600c985 */ /* 0x0007e2000c101d08 */
[----:B------:R-:W-:-:S02]  /*ef80*/  ISETP.GE.OR P4, PT, R9, R18, P0 ;  /* 0x000000120900720c */ /* 0x000fc40000786670 */
[----:B------:R-:W-:Y:S02]  /*ef90*/  @!P3 LEA.HI.X R9, R0, R12, R19, 0x1, P2 ;  /* 0x0000000c0009b211 */ /* 0x000fe400010f0c13 */
[----:B------:R-:W-:-:S03]  /*efa0*/  IADD3 R2, R2, 0x70, RZ ;  /* 0x0000007002027810 */ /* 0x000fc60007ffe0ff */
[----:B------:R4:W-:Y:S01]  /*efb0*/  @!P3 ST.E.128 [R8.64], RZ ;  /* 0x000000ff0800b985 */ /* 0x0009e2000c101d08 */
[----:B------:R-:W-:Y:S02]  /*efc0*/  ISETP.GE.OR P0, PT, R2, R18, P0 ;  /* 0x000000120200720c */ /* 0x000fe40000706670 */
[C---:B-1----:R-:W-:Y:S02]  /*efd0*/  @!P6 LEA R10, P3, R0.reuse, R10, 0x1 ;  /* 0x0000000a000ae211 */ /* 0x042fe400078608ff */
[C---:B---3--:R-:W-:Y:S02]  /*efe0*/  @!P1 LEA R6, P2, R0.reuse, R11, 0x1 ;  /* 0x0000000b00069211 */ /* 0x048fe400078408ff */
[C-C-:B------:R-:W-:Y:S02]  /*eff0*/  @!P6 LEA.HI.X R11, R0.reuse, R17, R19.reuse, 0x1, P3 ;  /* 0x00000011000be211 */ /* 0x140fe400018f0c13 */
[C---:B------:R-:W-:Y:S02]  /*f000*/  @!P1 LEA.HI.X R7, R0.reuse, R14, R19, 0x1, P2 ;  /* 0x0000000e00079211 */ /* 0x040fe400010f0c13 */
[----:B----4-:R-:W-:-:S03]  /*f010*/  @!P5 LEA R8, P2, R0, R13, 0x1 ;  /* 0x0000000d0008d211 */ /* 0x010fc600078408ff */
[----:B------:R2:W-:Y:S01]  /*f020*/  @!P1 ST.E.128 [R6.64], RZ ;  /* 0x000000ff06009985 */ /* 0x0005e2000c101d08 */
[----:B------:R-:W-:-:S03]  /*f030*/  @!P5 LEA.HI.X R9, R0, R16, R19, 0x1, P2 ;  /* 0x000000100009d211 */ /* 0x000fc600010f0c13 */
[----:B------:R1:W-:Y:S04]  /*f040*/  @!P6 ST.E.128 [R10.64], RZ ;  /* 0x000000ff0a00e985 */ /* 0x0003e8000c101d08 */
[----:B------:R1:W-:Y:S01]  /*f050*/  @!P5 ST.E.128 [R8.64], RZ ;  /* 0x000000ff0800d985 */ /* 0x0003e2000c101d08 */
[----:B--2---:R-:W-:-:S04]  /*f060*/  @!P4 LEA R6, P1, R0, R5, 0x1 ;  /* 0x000000050006c211 */ /* 0x004fc800078208ff */
[----:B------:R-:W-:-:S05]  /*f070*/  @!P4 LEA.HI.X R7, R0, R15, R19, 0x1, P1 ;  /* 0x0000000f0007c211 */ /* 0x000fca00008f0c13 */
[----:B------:R1:W-:Y:S01]  /*f080*/  @!P4 ST.E.128 [R6.64], RZ ;  /* 0x000000ff0600c985 */ /* 0x0003e2000c101d08 */
[----:B------:R-:W-:Y:S05]  /*f090*/  @P0 EXIT ;  /* 0x000000000000094d */ /* 0x000fea0003800000 */
[----:B------:R-:W-:-:S04]  /*f0a0*/  LEA R2, P0, R0, R4, 0x1 ;  /* 0x0000000400027211 */ /* 0x000fc800078008ff */
[----:B------:R-:W-:-:S05]  /*f0b0*/  LEA.HI.X R3, R0, R3, R19, 0x1, P0 ;  /* 0x0000000300037211 */ /* 0x000fca00000f0c13 */
[----:B------:R-:W-:Y:S01]  /*f0c0*/  ST.E.128 [R2.64], RZ ;  /* 0x000000ff02007985 */ /* 0x000fe2000c101d08 */
[----:B------:R-:W-:Y:S05]  /*f0d0*/  EXIT ;  /* 0x000000000000794d */ /* 0x000fea0003800000 */
.L_x_39:
        /* <DEDUP_REMOVED lines=10> */
.L_x_736:


//--------------------- .text._ZN7cutlass13device_kernelIN5flash19enable_sm80_to_sm89INS1_16FlashAttnFwdSm80INS1_25CollectiveMainloopFwdSm80ILi4ELi1ELb0EN4cute5tupleIJNS5_1CILi128EEENS7_ILi112EEENS7_ILi64EEEEEELi64ENS_10bfloat16_tEfNS_4arch4Sm80ELb0ELb0ELb1ELb1ELb0ELb1ELb1ELb0EEENS1_21CollectiveEpilogueFwdINS6_IJS8_SA_S9_EEENS6_IJNS7_ILi1EEESI_SI_EEESC_SE_Li128ELb1ELb1ELb0ELb0EEENS1_19SingleTileSchedulerILb1ELb0ELb1ELi128EEEEEEEEEvNT_6ParamsE --------------------------
	.section	.text._ZN7cutlass13device_kernelIN5flash19enable_sm80_to_sm89INS1_16FlashAttnFwdSm80INS1_25CollectiveMainloopFwdSm80ILi4ELi1ELb0EN4cute5tupleIJNS5_1CILi128EEENS7_ILi112EEENS7_ILi64EEEEEELi64ENS_10bfloat16_tEfNS_4arch4Sm80ELb0ELb0ELb1ELb1ELb0ELb1ELb1ELb0EEENS1_21CollectiveEpilogueFwdINS6_IJS8_SA_S9_EEENS6_IJNS7_ILi1EEESI_SI_EEESC_SE_Li128ELb1ELb1ELb0ELb0EEENS1_19SingleTileSchedulerILb1ELb0ELb1ELi128EEEEEEEEEvNT_6ParamsE,"ax",@progbits
	.sectioninfo	@"SHI_REGISTERS=255"
	.align	128
.text._ZN7cutlass13device_kernelIN5flash19enable_sm80_to_sm89INS1_16FlashAttnFwdSm80INS1_25CollectiveMainloopFwdSm80ILi4ELi1ELb0EN4cute5tupleIJNS5_1CILi128EEENS7_ILi112EEENS7_ILi64EEEEEELi64ENS_10bfloat16_tEfNS_4arch4Sm80ELb0ELb0ELb1ELb1ELb0ELb1ELb1ELb0EEENS1_21CollectiveEpilogueFwdINS6_IJS8_SA_S9_EEENS6_IJNS7_ILi1EEESI_SI_EEESC_SE_Li128ELb1ELb1ELb0ELb0EEENS1_19SingleTileSchedulerILb1ELb0ELb1ELi128EEEEEEEEEvNT_6ParamsE:
        .type           _ZN7cutlass13device_kernelIN5flash19enable_sm80_to_sm89INS1_16FlashAttnFwdSm80INS1_25CollectiveMainloopFwdSm80ILi4ELi1ELb0EN4cute5tupleIJNS5_1CILi128EEENS7_ILi112EEENS7_ILi64EEEEEELi64ENS_10bfloat16_tEfNS_4arch4Sm80ELb0ELb0ELb1ELb1ELb0ELb1ELb1ELb0EEENS1_21CollectiveEpilogueFwdINS6_IJS8_SA_S9_EEENS6_IJNS7_ILi1EEESI_SI_EEESC_SE_Li128ELb1ELb1ELb0ELb0EEENS1_19SingleTileSchedulerILb1ELb0ELb1ELi128EEEEEEEEEvNT_6ParamsE,@function
        .size           _ZN7cutlass13device_kernelIN5flash19enable_sm80_to_sm89INS1_16FlashAttnFwdSm80INS1_25CollectiveMainloopFwdSm80ILi4ELi1ELb0EN4cute5tupleIJNS5_1CILi128EEENS7_ILi112EEENS7_ILi64EEEEEELi64ENS_10bfloat16_tEfNS_4arch4Sm80ELb0ELb0ELb1ELb1ELb0ELb1ELb1ELb0EEENS1_21CollectiveEpilogueFwdINS6_IJS8_SA_S9_EEENS6_IJNS7_ILi1EEESI_SI_EEESC_SE_Li128ELb1ELb1ELb0ELb0EEENS1_19SingleTileSchedulerILb1ELb0ELb1ELi128EEEEEEEEEvNT_6ParamsE,(.L_x_737 - _ZN7cutlass13device_kernelIN5flash19enable_sm80_to_sm89INS1_16FlashAttnFwdSm80INS1_25CollectiveMainloopFwdSm80ILi4ELi1ELb0EN4cute5tupleIJNS5_1CILi128EEENS7_ILi112EEENS7_ILi64EEEEEELi64ENS_10bfloat16_tEfNS_4arch4Sm80ELb0ELb0ELb1ELb1ELb0ELb1ELb1ELb0EEENS1_21CollectiveEpilogueFwdINS6_IJS8_SA_S9_EEENS6_IJNS7_ILi1EEESI_SI_EEESC_SE_Li128ELb1ELb1ELb0ELb0EEENS1_19SingleTileSchedulerILb1ELb0ELb1ELi128EEEEEEEEEvNT_6ParamsE)
        .other          _ZN7cutlass13device_kernelIN5flash19enable_sm80_to_sm89INS1_16FlashAttnFwdSm80INS1_25CollectiveMainloopFwdSm80ILi4ELi1ELb0EN4cute5tupleIJNS5_1CILi128EEENS7_ILi112EEENS7_ILi64EEEEEELi64ENS_10bfloat16_tEfNS_4arch4Sm80ELb0ELb0ELb1ELb1ELb0ELb1ELb1ELb0EEENS1_21CollectiveEpilogueFwdINS6_IJS8_SA_S9_EEENS6_IJNS7_ILi1EEESI_SI_EEESC_SE_Li128ELb1ELb1ELb0ELb0EEENS1_19SingleTileSchedulerILb1ELb0ELb1ELi128EEEEEEEEEvNT_6ParamsE,@"STO_CUDA_ENTRY STV_DEFAULT"
_ZN7cutlass13device_kernelIN5flash19enable_sm80_to_sm89INS1_16FlashAttnFwdSm80INS1_25CollectiveMainloopFwdSm80ILi4ELi1ELb0EN4cute5tupleIJNS5_1CILi128EEENS7_ILi112EEENS7_ILi64EEEEEELi64ENS_10bfloat16_tEfNS_4arch4Sm80ELb0ELb0ELb1ELb1ELb0ELb1ELb1ELb0EEENS1_21CollectiveEpilogueFwdINS6_IJS8_SA_S9_EEENS6_IJNS7_ILi1EEESI_SI_EEESC_SE_Li128ELb1ELb1ELb0ELb0EEENS1_19SingleTileSchedulerILb1ELb0ELb1ELi128EEEEEEEEEvNT_6ParamsE:
        /* <DEDUP_REMOVED lines=17> */
.L_x_41:
        /* <DEDUP_REMOVED lines=8> */
.L_x_43:
[----:B------:R-:W-:-:S05]  /*0190*/  MOV R0, c[0x0][0x54c] ;  /* 0x0001530000007a02 */ /* 0x000fca0000000f00 */
.L_x_42:
[----:B-----5:R-:W-:Y:S01]  /*01a0*/  IMAD R0, R0, c[0x0][0x548], RZ ;  /* 0x0001520000007a24 */ /* 0x020fe200078e02ff */
[----:B-1----:R-:W-:-:S04]  /*01b0*/  SHF.L.U32 R2, R214, 0x7, RZ ;  /* 0x00000007d6027819 */ /* 0x002fc800000006ff */
[----:B------:R-:W-:-:S04]  /*01c0*/  ISETP.GE.AND P0, PT, R2, R0, PT ;  /* 0x000000000200720c */ /* 0x000fc80003f06270 */
[----:B------:R-:W-:-:S05]  /*01d0*/  SEL R0, R5, 0xffffffff, !P0 ;  /* 0xffffffff05007807 */ /* 0x000fca0004000000 */
[----:B------:R1:W-:Y:S01]  /*01e0*/  STL [R1+0x28], R0 ;  /* 0x0000280001007387 */ /* 0x0003e20000100800 */
[----:B------:R-:W-:Y:S05]  /*01f0*/  BRA `(.L_x_44) ;  /* 0x0000013000007947 */ /* 0x000fea0003800000 */
.L_x_40:
[----:B---3--:R-:W-:-:S04]  /*0200*/  ISETP.NE.U32.AND P0, PT, RZ, c[0x0][0x568], PT ;  /* 0x00015a00ff007a0c */ /* 0x008fc80003f05070 */
[----:B------:R-:W-:-:S13]  /*0210*/  ISETP.NE.AND.EX P0, PT, RZ, c[0x0][0x56c], PT, P0 ;  /* 0x00015b00ff007a0c */ /* 0x000fda0003f05300 */
[----:B------:R-:W-:Y:S05]  /*0220*/  @!P0 BRA `(.L_x_45) ;  /* 0x0000002000008947 */ /* 0x000fea0003800000 */
[----:B------:R1:W5:Y:S01]  /*0230*/  LDG.E R0, [R2.64] ;  /* 0x0000000a02007981 */ /* 0x000362000c1e1900 */
[----:B------:R-:W-:Y:S05]  /*0240*/  BRA `(.L_x_46) ;  /* 0x0000009000007947 */ /* 0x000fea0003800000 */
.L_x_45:
        /* <DEDUP_REMOVED lines=8> */
.L_x_47:
[----:B------:R-:W-:-:S05]  /*02d0*/  MOV R0, c[0x0][0x54c] ;  /* 0x0001530000007a02 */ /* 0x000fca0000000f00 */
.L_x_46:
[----:B-----5:R-:W-:Y:S01]  /*02e0*/  IMAD R0, R0, c[0x0][0x548], RZ ;  /* 0x0001520000007a24 */ /* 0x020fe200078e02ff */
[----:B-1----:R-:W-:-:S04]  /*02f0*/  SHF.L.U32 R2, R214, 0x7, RZ ;  /* 0x00000007d6027819 */ /* 0x002fc800000006ff */
[----:B------:R-:W-:-:S04]  /*0300*/  ISETP.GE.AND P0, PT, R2, R0, PT ;  /* 0x000000000200720c */ /* 0x000fc80003f06270 */
[----:B------:R-:W-:-:S05]  /*0310*/  SEL R0, R5, 0xffffffff, !P0 ;  /* 0xffffffff05007807 */ /* 0x000fca0004000000 */
[----:B------:R1:W-:Y:S04]  /*0320*/  STL [R1+0x28], R0 ;  /* 0x0000280001007387 */ /* 0x0003e80000100800 */
.L_x_44:
[----:B------:R-:W2:Y:S02]  /*0330*/  LDL R38, [R1+0x28] ;  /* 0x0000280001267983 */ /* 0x000ea40000100800 */
[----:B--2---:R-:W-:-:S13]  /*0340*/  ISETP.GE.AND P0, PT, R38, RZ, PT ;  /* 0x000000ff2600720c */ /* 0x004fda0003f06270 */
[----:B------:R-:W-:Y:S05]  /*0350*/  @!P0 EXIT ;  /* 0x000000000000894d */ /* 0x000fea0003800000 */
[----:B------:R-:W-:Y:S01]  /*0360*/  ISETP.NE.U32.AND P0, PT, RZ, c[0x0][0x370], PT ;  /* 0x0000dc00ff007a0c */ /* 0x000fe20003f05070 */
[----:B------:R-:W-:Y:S01]  /*0370*/  IMAD.MOV.U32 R187, RZ, RZ, RZ ;  /* 0x000000ffffbb7224 */ /* 0x000fe200078e00ff */
[----:B------:R-:W-:Y:S01]  /*0380*/  ISETP.NE.U32.AND P1, PT, RZ, c[0x0][0x360], PT ;  /* 0x0000d800ff007a0c */ /* 0x000fe20003f25070 */
[----:B------:R-:W-:Y:S01]  /*0390*/  IMAD.MOV.U32 R191, RZ, RZ, c[0x0][0x168] ;  /* 0x00005a00ffbf7624 */ /* 0x000fe200078e00ff */
[----:B------:R-:W-:Y:S01]  /*03a0*/  ISETP.NE.AND.EX P2, PT, RZ, c[0x0][0x374], PT, P0 ;  /* 0x0000dd00ff007a0c */ /* 0x000fe20003f45300 */
[----:B------:R-:W-:Y:S01]  /*03b0*/  IMAD.MOV.U32 R184, RZ, RZ, RZ ;  /* 0x000000ffffb87224 */ /* 0x000fe200078e00ff */
[----:B------:R-:W-:Y:S01]  /*03c0*/  ISETP.NE.AND.EX P0, PT, RZ, c[0x0][0x364], PT, P1 ;  /* 0x0000d900ff007a0c */ /* 0x000fe20003f05310 */
[----:B------:R-:W-:Y:S01]  /*03d0*/  IMAD.MOV.U32 R12, RZ, RZ, RZ ;  /* 0x000000ffff0c7224 */ /* 0x000fe200078e00ff */
[----:B------:R-:W-:Y:S01]  /*03e0*/  ISETP.NE.U32.AND P1, PT, RZ, c[0x0][0x348], PT ;  /* 0x0000d200ff007a0c */ /* 0x000fe20003f25070 */
[----:B------:R-:W-:Y:S01]  /*03f0*/  IMAD.WIDE R6, R38, R14, c[0x0][0x348] ;  /* 0x0000d20026067625 */ /* 0x000fe200078e020e */
[----:B------:R-:W-:-:S02]  /*0400*/  ISETP.NE.U32.AND P5, PT, RZ, c[0x0][0x350], PT ;  /* 0x0000d400ff007a0c */ /* 0x000fc40003fa5070 */
[----:B------:R-:W-:Y:S01]  /*0410*/  ISETP.NE.U32.AND P3, PT, RZ, c[0x0][0x358], PT ;  /* 0x0000d600ff007a0c */ /* 0x000fe20003f65070 */
[CC--:B------:R-:W-:Y:S01]  /*0420*/  IMAD.WIDE R4, R38.reuse, R14.reuse, c[0x0][0x350] ;  /* 0x0000d40026047625 */ /* 0x0c0fe200078e020e */
[----:B------:R-:W-:Y:S02]  /*0430*/  ISETP.NE.AND.EX P1, PT, RZ, c[0x0][0x34c], PT, P1 ;  /* 0x0000d300ff007a0c */ /* 0x000fe40003f25310 */
[----:B------:R-:W-:Y:S01]  /*0440*/  ISETP.NE.AND.EX P5, PT, RZ, c[0x0][0x354], PT, P5 ;  /* 0x0000d500ff007a0c */ /* 0x000fe20003fa5350 */
[CC--:B------:R-:W-:Y:S01]  /*0450*/  @P2 IMAD.WIDE R10, R38.reuse, R14.reuse, c[0x0][0x370] ;  /* 0x0000dc00260a2625 */ /* 0x0c0fe200078e020e */
[----:B------:R-:W-:Y:S02]  /*0460*/  ISETP.NE.AND.EX P3, PT, RZ, c[0x0][0x35c], PT, P3 ;  /* 0x0000d700ff007a0c */ /* 0x000fe40003f65330 */
[----:B------:R-:W-:Y:S01]  /*0470*/  MOV R190, RZ ;  /* 0x000000ff00be7202 */ /* 0x000fe20000000f00 */
[CC--:B------:R-:W-:Y:S01]  /*0480*/  @P0 IMAD.WIDE R8, R38.reuse, R14.reuse, c[0x0][0x360] ;  /* 0x0000d80026080625 */ /* 0x0c0fe200078e020e */
[----:B------:R2:W5:Y:S03]  /*0490*/  @P2 LDG.E R187, [R10.64] ;  /* 0x0000000a0abb2981 */ /* 0x000566000c1e1900 */
[----:B------:R-:W-:Y:S01]  /*04a0*/  IMAD.WIDE R2, R38, R14, c[0x0][0x358] ;  /* 0x0000d60026027625 */ /* 0x000fe200078e020e */
[----:B------:R2:W5:Y:S04]  /*04b0*/  @P0 LDG.E R191, [R8.64] ;  /* 0x0000000a08bf0981 */ /* 0x000568000c1e1900 */
[----:B------:R2:W5:Y:S04]  /*04c0*/  @P1 LDG.E R184, [R6.64] ;  /* 0x0000000a06b81981 */ /* 0x000568000c1e1900 */
[----:B------:R2:W5:Y:S04]  /*04d0*/  @P5 LDG.E R190, [R4.64] ;  /* 0x0000000a04be5981 */ /* 0x000568000c1e1900 */
[----:B------:R2:W5:Y:S04]  /*04e0*/  @P3 LDG.E R12, [R2.64] ;  /* 0x0000000a020c3981 */ /* 0x000568000c1e1900 */
[----:B------:R-:W3:Y:S01]  /*04f0*/  S2R R40, SR_CTAID.Y ;  /* 0x0000000000287919 */ /* 0x000ee20000002600 */
[----:B------:R-:W-:Y:S01]  /*0500*/  IMAD.MOV.U32 R13, RZ, RZ, c[0x0][0x1d0] ;  /* 0x00007400ff0d7624 */ /* 0x000fe200078e00ff */
[----:B-1----:R-:W-:-:S02]  /*0510*/  MOV R0, c[0x0][0x228] ;  /* 0x00008a0000007a02 */ /* 0x002fc40000000f00 */
[----:B---3--:R-:W-:Y:S01]  /*0520*/  SHF.R.S32.HI R219, RZ, 0x1f, R40 ;  /* 0x0000001fffdb7819 */ /* 0x008fe20000011428 */
[----:B------:R-:W-:Y:S05]  /*0530*/  @P0 BRA `(.L_x_48) ;  /* 0x0000004000000947 */ /* 0x000fea0003800000 */
[----:B--2---:R-:W-:Y:S05]  /*0540*/  @!P1 BRA `(.L_x_48) ;  /* 0x0000003000009947 */ /* 0x004fea0003800000 */
[----:B------:R1:W2:Y:S04]  /*0550*/  LDG.E R8, [R6.64] ;  /* 0x0000000a06087981 */ /* 0x0002a8000c1e1900 */
[----:B-1----:R-:W2:Y:S02]  /*0560*/  LDG.E R6, [R6.64+0x4] ;  /* 0x0000040a06067981 */ /* 0x002ea4000c1e1900 */
[----:B--2--5:R-:W-:Y:S02]  /*0570*/  IADD3 R191, -R8, R6, RZ ;  /* 0x0000000608bf7210 */ /* 0x024fe40007ffe1ff */
.L_x_48:
[----:B--2---:R-:W-:-:S04]  /*0580*/  ISETP.NE.U32.AND P0, PT, RZ, c[0x0][0x368], PT ;  /* 0x0000da00ff007a0c */ /* 0x004fc80003f05070 */
[----:B------:R-:W-:-:S13]  /*0590*/  ISETP.NE.AND.EX P0, PT, RZ, c[0x0][0x36c], PT, P0 ;  /* 0x0000db00ff007a0c */ /* 0x000fda0003f05300 */
[----:B------:R-:W-:Y:S05]  /*05a0*/  @!P0 BRA `(.L_x_49) ;  /* 0x0000003000008947 */ /* 0x000fea0003800000 */
[----:B------:R-:W-:-:S05]  /*05b0*/  IMAD.WIDE R4, R38, R14, c[0x0][0x368] ;  /* 0x0000da0026047625 */ /* 0x000fca00078e020e */
[----:B------:R1:W5:Y:S01]  /*05c0*/  LDG.E R13, [R4.64] ;  /* 0x0000000a040d7981 */ /* 0x000362000c1e1900 */
[----:B------:R-:W-:Y:S05]  /*05d0*/  BRA `(.L_x_50) ;  /* 0x0000004000007947 */ /* 0x000fea0003800000 */
.L_x_49:
[----:B------:R-:W-:Y:S05]  /*05e0*/  @!P5 BRA `(.L_x_50) ;  /* 0x000000300000d947 */ /* 0x000fea0003800000 */
[----:B------:R1:W2:Y:S04]  /*05f0*/  LDG.E R6, [R4.64] ;  /* 0x0000000a04067981 */ /* 0x0002a8000c1e1900 */
[----:B-1----:R-:W2:Y:S02]  /*0600*/  LDG.E R4, [R4.64+0x4] ;  /* 0x0000040a04047981 */ /* 0x002ea4000c1e1900 */
[----:B--2---:R-:W-:Y:S02]  /*0610*/  IADD3 R13, -R6, R4, RZ ;  /* 0x00000004060d7210 */ /* 0x004fe40007ffe1ff */
.L_x_50:
[----:B------:R2:W3:Y:S04]  /*0620*/  @P3 LDG.E R6, [R2.64] ;  /* 0x0000000a02063981 */ /* 0x0004e8000c1e1900 */
[----:B-1----:R2:W3:Y:S01]  /*0630*/  @P3 LDG.E R5, [R2.64+0x4] ;  /* 0x0000040a02053981 */ /* 0x0024e2000c1e1900 */
[----:B------:R-:W-:Y:S01]  /*0640*/  ISETP.NE.U32.AND P0, PT, RZ, c[0x0][0x378], PT ;  /* 0x0000de00ff007a0c */ /* 0x000fe20003f05070 */
[----:B-----5:R-:W-:-:S03]  /*0650*/  IMAD.MOV.U32 R167, RZ, RZ, R13 ;  /* 0x000000ffffa77224 */ /* 0x020fc600078e000d */
[----:B------:R-:W-:Y:S01]  /*0660*/  ISETP.NE.AND.EX P0, PT, RZ, c[0x0][0x37c], PT, P0 ;  /* 0x0000df00ff007a0c */ /* 0x000fe20003f05300 */
[----:B------:R-:W-:-:S12]  /*0670*/  IMAD.IADD R4, R13, 0x1, -R187 ;  /* 0x000000010d047824 */ /* 0x000fd800078e0abb */
[----:B--2---:R-:W-:-:S05]  /*0680*/  @P0 IMAD.WIDE R2, R38, R14, c[0x0][0x378] ;  /* 0x0000de0026020625 */ /* 0x004fca00078e020e */
[----:B------:R1:W5:Y:S02]  /*0690*/  @P0 LDG.E R167, [R2.64] ;  /* 0x0000000a02a70981 */ /* 0x000364000c1e1900 */
[----:B-1----:R-:W-:Y:S01]  /*06a0*/  MOV R2, RZ ;  /* 0x000000ff00027202 */ /* 0x002fe20000000f00 */
[----:B---3--:R-:W-:-:S04]  /*06b0*/  @P3 IMAD.IADD R0, R5, 0x1, -R6 ;  /* 0x0000000105003824 */ /* 0x008fc800078e0a06 */
[----:B------:R-:W-:-:S05]  /*06c0*/  IMAD.IADD R208, R4, 0x1, R0 ;  /* 0x0000000104d07824 */ /* 0x000fca00078e0200 */
[----:B------:R-:W-:-:S05]  /*06d0*/  IADD3 R3, R208, 0x6f, RZ ;  /* 0x0000006fd0037810 */ /* 0x000fca0007ffe0ff */
[----:B------:R-:W-:-:S05]  /*06e0*/  IMAD.HI R2, R3, -0x6db6db6d, R2 ;  /* 0x9249249303027827 */ /* 0x000fca00078e0202 */
[----:B------:R-:W-:-:S04]  /*06f0*/  SHF.R.U32.HI R3, RZ, 0x1f, R2 ;  /* 0x0000001fff037819 */ /* 0x000fc80000011602 */
[----:B------:R-:W-:Y:S01]  /*0700*/  LEA.HI.SX32 R7, R2, R3, 0x1a ;  /* 0x0000000302077211 */ /* 0x000fe200078fd2ff */
[----:B------:R-:W-:-:S04]  /*0710*/  IMAD.MOV R2, RZ, RZ, -R4 ;  /* 0x000000ffff027224 */ /* 0x000fc800078e0a04 */
[----:B------:R-:W-:Y:S01]  /*0720*/  IMAD R3, R7, 0x70, -R4 ;  /* 0x0000007007037824 */ /* 0x000fe200078e0a04 */
[----:B------:R-:W-:Y:S01]  /*0730*/  IMNMX R2, RZ, R2, !PT ;  /* 0x00000002ff027217 */ /* 0x000fe20007800200 */
[----:B------:R1:W-:Y:S03]  /*0740*/  STL [R1], R7 ;  /* 0x0000000701007387 */ /* 0x0003e60000100800 */
[----:B------:R-:W-:-:S04]  /*0750*/  IMNMX R3, R3, R0, PT ;  /* 0x0000000003037217 */ /* 0x000fc80003800200 */
[----:B------:R-:W-:Y:S02]  /*0760*/  ISETP.GT.AND P0, PT, R3, R2, PT ;  /* 0x000000020300720c */ /* 0x000fe40003f04270 */
[----:B------:R-:W-:-:S05]  /*0770*/  SHF.R.U32.HI R2, RZ, 0x4, R2 ;  /* 0x00000004ff027819 */ /* 0x000fca0000011602 */
[----:B------:R-:W-:-:S04]  /*0780*/  IMAD.WIDE.U32 R4, R2, 0x24924925, RZ ;  /* 0x2492492502047825 */ /* 0x000fc800078e00ff */
[----:B------:R-:W-:Y:S02]  /*0790*/  IMAD.MOV.U32 R164, RZ, RZ, R5 ;  /* 0x000000ffffa47224 */ /* 0x000fe400078e0005 */
[----:B------:R-:W-:Y:S02]  /*07a0*/  @P0 IADD3 R3, R3, 0x6f, RZ ;  /* 0x0000006f03030810 */ /* 0x000fe40007ffe0ff */
[----:B------:R-:W-:Y:S01]  /*07b0*/  @P0 MOV R2, RZ ;  /* 0x000000ff00020202 */ /* 0x000fe20000000f00 */
[----:B------:R-:W-:-:S04]  /*07c0*/  IMAD.MOV.U32 R6, RZ, RZ, R164 ;  /* 0x000000ffff067224 */ /* 0x000fc800078e00a4 */
[----:B------:R-:W-:-:S05]  /*07d0*/  @P0 IMAD.HI R2, R3, -0x6db6db6d, R2 ;  /* 0x9249249303020827 */ /* 0x000fca00078e0202 */
[----:B------:R-:W-:-:S04]  /*07e0*/  @P0 SHF.R.U32.HI R3, RZ, 0x1f, R2 ;  /* 0x0000001fff030819 */ /* 0x000fc80000011602 */
[----:B------:R-:W-:-:S04]  /*07f0*/  @P0 LEA.HI.SX32 R6, R2, R3, 0x1a ;  /* 0x0000000302060211 */ /* 0x000fc800078fd2ff */
[----:B------:R-:W-:-:S13]  /*0800*/  ISETP.GT.AND P0, PT, R6, R164, PT ;  /* 0x000000a40600720c */ /* 0x000fda0003f04270 */
[----:B------:R-:W-:Y:S05]  /*0810*/  @!P0 BRA `(.L_x_51) ;  /* 0x000077c000008947 */ /* 0x000fea0003800000 */
[----:B-1----:R-:W-:-:S04]  /*0820*/  ISETP.NE.U32.AND P0, PT, RZ, c[0x0][0x340], PT ;  /* 0x0000d000ff007a0c */ /* 0x002fc80003f05070 */
[----:B------:R-:W-:-:S13]  /*0830*/  ISETP.NE.AND.EX P4, PT, RZ, c[0x0][0x344], PT, P0 ;  /* 0x0000d100ff007a0c */ /* 0x000fda0003f85300 */
[----:B------:R-:W-:-:S05]  /*0840*/  @P4 IMAD.WIDE R2, R38, R14, c[0x0][0x340] ;  /* 0x0000d00026024625 */ /* 0x000fca00078e020e */
[----:B------:R1:W2:Y:S01]  /*0850*/  @P4 LDG.E R34, [R2.64] ;  /* 0x0000000a02224981 */ /* 0x0002a2000c1e1900 */
[----:B------:R-:W-:Y:S01]  /*0860*/  SHF.R.S32.HI R36, RZ, 0x1f, R216 ;  /* 0x0000001fff247819 */ /* 0x000fe200000114d8 */
[C---:B------:R-:W-:Y:S01]  /*0870*/  IMAD R7, R219.reuse, c[0x0][0x240], RZ ;  /* 0x00009000db077a24 */ /* 0x040fe200078e02ff */
[----:B------:R-:W-:Y:S01]  /*0880*/  SHF.R.S32.HI R30, RZ, 0x1f, R38 ;  /* 0x0000001fff1e7819 */ /* 0x000fe20000011426 */
[----:B------:R-:W-:Y:S01]  /*0890*/  IMAD.MOV.U32 R172, RZ, RZ, 0x70 ;  /* 0x00000070ffac7424 */ /* 0x000fe200078e00ff */
[----:B------:R-:W-:Y:S01]  /*08a0*/  IADD3 R39, R6, -0x1, RZ ;  /* 0xffffffff06277810 */ /* 0x000fe20007ffe0ff */
[----:B------:R-:W-:Y:S01]  /*08b0*/  IMAD.MOV.U32 R166, RZ, RZ, c[0x0][0x238] ;  /* 0x00008e00ffa67624 */ /* 0x000fe200078e00ff */
[----:B------:R-:W-:Y:S01]  /*08c0*/  SEL R25, R30, RZ, !P3 ;  /* 0x000000ff1e197207 */ /* 0x000fe20005800000 */
[----:B------:R-:W-:Y:S01]  /*08d0*/  IMAD.WIDE.U32 R178, R172, c[0x0][0x238], RZ ;  /* 0x00008e00acb27a25 */ /* 0x000fe200078e00ff */
[----:B------:R-:W-:Y:S01]  /*08e0*/  SEL R102, R38, RZ, !P3 ;  /* 0x000000ff26667207 */ /* 0x000fe20005800000 */
[----:B------:R-:W-:Y:S01]  /*08f0*/  ULDC.U8 UR6, c[0x0][0x298] ;  /* 0x0000a60000067ab9 */ /* 0x000fe20000000000 */
[----:B------:R-:W-:Y:S01]  /*0900*/  SHF.R.S32.HI R6, RZ, 0x1f, R39 ;  /* 0x0000001fff067819 */ /* 0x000fe20000011427 */
[----:B------:R-:W-:Y:S01]  /*0910*/  IMAD.MOV.U32 R37, RZ, RZ, c[0x0][0x23c] ;  /* 0x00008f00ff257624 */ /* 0x000fe200078e00ff */
[-C--:B------:R-:W-:Y:S01]  /*0920*/  LEA.HI R21, R36, R216.reuse, RZ, 0x2 ;  /* 0x000000d824157211 */ /* 0x080fe200078f10ff */
[----:B------:R-:W-:Y:S01]  /*0930*/  IMAD.IADD R28, R190, 0x1, R13 ;  /* 0x00000001be1c7824 */ /* 0x000fe200078e020d */
[----:B------:R-:W-:Y:S01]  /*0940*/  MOV R218, c[0x0][0x27c] ;  /* 0x00009f0000da7a02 */ /* 0x000fe20000000f00 */
[----:B------:R-:W-:Y:S01]  /*0950*/  IMAD R17, R219, c[0x0][0x210], RZ ;  /* 0x00008400db117a24 */ /* 0x000fe200078e02ff */
[----:B------:R-:W-:Y:S01]  /*0960*/  LOP3.LUT R32, R21, 0xfffffffc, RZ, 0xc0, !PT ;  /* 0xfffffffc15207812 */ /* 0x000fe200078ec0ff */
[----:B------:R-:W-:Y:S01]  /*0970*/  IMAD.MOV.U32 R186, RZ, RZ, 0x5 ;  /* 0x00000005ffba7424 */ /* 0x000fe200078e00ff */
[----:B------:R-:W-:Y:S01]  /*0980*/  SHF.R.S32.HI R31, RZ, 0x1f, R28 ;  /* 0x0000001fff1f7819 */ /* 0x000fe2000001141c */
[----:B------:R-:W-:Y:S01]  /*0990*/  IMAD R17, R40, c[0x0][0x214], R17 ;  /* 0x0000850028117a24 */ /* 0x000fe200078e0211 */
[----:B------:R-:W-:Y:S01]  /*09a0*/  SHF.R.S32.HI R101, RZ, 0x2, R21 ;  /* 0x00000002ff657819 */ /* 0x000fe20000011415 */
[----:B------:R-:W-:Y:S01]  /*09b0*/  IMAD.IADD R32, R216, 0x1, -R32 ;  /* 0x00000001d8207824 */ /* 0x000fe200078e0a20 */
[----:B------:R-:W-:Y:S01]  /*09c0*/  MOV R183, 0x6 ;  /* 0x0000000600b77802 */ /* 0x000fe20000000f00 */
[----:B------:R-:W-:Y:S01]  /*09d0*/  IMAD.MOV.U32 R180, RZ, RZ, c[0x0][0x1e0] ;  /* 0x00007800ffb47624 */ /* 0x000fe200078e00ff */
[----:B-1----:R-:W-:Y:S01]  /*09e0*/  LEA.HI R3, R36, R216, RZ, 0x3 ;  /* 0x000000d824037211 */ /* 0x002fe200078f18ff */
[C---:B------:R-:W-:Y:S01]  /*09f0*/  IMAD.SHL.U32 R26, R32.reuse, 0x8, RZ ;  /* 0x00000008201a7824 */ /* 0x040fe200078e00ff */
[----:B------:R-:W-:Y:S01]  /*0a00*/  SHF.R.S32.HI R35, RZ, 0x1f, R101 ;  /* 0x0000001fff237819 */ /* 0x000fe20000011465 */
[----:B------:R-:W-:Y:S01]  /*0a10*/  IMAD.SHL.U32 R32, R32, 0x4, RZ ;  /* 0x0000000420207824 */ /* 0x000fe200078e00ff */
[----:B------:R-:W-:Y:S01]  /*0a20*/  LOP3.LUT R2, R3, 0x1ffffff8, RZ, 0xc0, !PT ;  /* 0x1ffffff803027812 */ /* 0x000fe200078ec0ff */
[----:B------:R-:W-:Y:S01]  /*0a30*/  IMAD.SHL.U32 R171, R166, 0x20, RZ ;  /* 0x00000020a6ab7824 */ /* 0x000fe200078e00ff */
[----:B------:R-:W-:Y:S01]  /*0a40*/  SHF.R.S32.HI R5, RZ, 0x3, R3 ;  /* 0x00000003ff057819 */ /* 0x000fe20000011403 */
[----:B------:R-:W-:Y:S01]  /*0a50*/  IMAD R16, R35, c[0x0][0x280], RZ ;  /* 0x0000a00023107a24 */ /* 0x000fe200078e02ff */
[----:B------:R-:W-:Y:S01]  /*0a60*/  SHF.R.S32.HI R3, RZ, 0x1f, R12 ;  /* 0x0000001fff037819 */ /* 0x000fe2000001140c */
[----:B------:R-:W-:Y:S01]  /*0a70*/  IMAD.IADD R2, R216, 0x1, -R2 ;  /* 0x00000001d8027824 */ /* 0x000fe200078e0a02 */
[C---:B------:R-:W-:Y:S01]  /*0a80*/  IADD3 R160, P0, R5.reuse, R12, RZ ;  /* 0x0000000c05a07210 */ /* 0x040fe20007f1e0ff */
[----:B------:R-:W-:Y:S01]  /*0a90*/  IMAD.IADD R140, R0, 0x1, -R5 ;  /* 0x00000001008c7824 */ /* 0x000fe200078e0a05 */
[----:B------:R-:W-:Y:S01]  /*0aa0*/  SHF.R.S32.HI R27, RZ, 0x1f, R26 ;  /* 0x0000001fff1b7819 */ /* 0x000fe2000001141a */
[----:B------:R-:W-:Y:S01]  /*0ab0*/  IMAD.SHL.U32 R10, R2, 0x8, RZ ;  /* 0x00000008020a7824 */ /* 0x000fe200078e00ff */
[C---:B------:R-:W-:Y:S01]  /*0ac0*/  LEA.HI.X.SX32 R165, R5.reuse, R3, 0x1, P0 ;  /* 0x0000000305a57211 */ /* 0x040fe200000f0eff */
[----:B------:R-:W-:Y:S01]  /*0ad0*/  IMAD.SHL.U32 R5, R5, 0x40, RZ ;  /* 0x0000004005057824 */ /* 0x000fe200078e00ff */
[----:B------:R-:W-:Y:S01]  /*0ae0*/  IADD3 R117, R26, 0x20, RZ ;  /* 0x000000201a757810 */ /* 0x000fe20007ffe0ff */
[----:B------:R-:W-:Y:S01]  /*0af0*/  IMAD R14, R39, -0x70, R140 ;  /* 0xffffff90270e7824 */ /* 0x000fe200078e028c */
[----:B------:R-:W-:Y:S01]  /*0b00*/  SHF.R.S32.HI R11, RZ, 0x1f, R10 ;  /* 0x0000001fff0b7819 */ /* 0x000fe2000001140a */
[----:B------:R-:W-:Y:S01]  /*0b10*/  IMAD R2, R165, c[0x0][0x238], RZ ;  /* 0x00008e00a5027a24 */ /* 0x000fe200078e02ff */
[----:B------:R-:W-:Y:S01]  /*0b20*/  ISETP.GE.AND P6, PT, R10, c[0x0][0x1d4], PT ;  /* 0x000075000a007a0c */ /* 0x000fe20003fc6270 */
[----:B------:R-:W-:Y:S01]  /*0b30*/  IMAD R16, R101, c[0x0][0x284], R16 ;  /* 0x0000a10065107a24 */ /* 0x000fe200078e0210 */
[----:B------:R-:W-:Y:S01]  /*0b40*/  ISETP.GE.AND P1, PT, R14, 0x1, PT ;  /* 0x000000010e00780c */ /* 0x000fe20003f26270 */
[----:B------:R-:W-:Y:S01]  /*0b50*/  IMAD R4, R160, c[0x0][0x23c], R2 ;  /* 0x00008f00a0047a24 */ /* 0x000fe200078e0202 */
[----:B------:R-:W-:Y:S01]  /*0b60*/  ISETP.GE.AND P0, PT, R14, 0x11, PT ;  /* 0x000000110e00780c */ /* 0x000fe20003f06270 */
[----:B------:R-:W-:Y:S01]  /*0b70*/  IMAD.WIDE.U32 R2, R160, c[0x0][0x238], R10 ;  /* 0x00008e00a0027a25 */ /* 0x000fe200078e000a */
[----:B------:R-:W-:Y:S01]  /*0b80*/  ISETP.GE.AND P3, PT, R14, 0x21, PT ;  /* 0x000000210e00780c */ /* 0x000fe20003f66270 */
[----:B------:R-:W-:Y:S01]  /*0b90*/  ULDC UR8, c[0x0][0x1e4] ;  /* 0x0000790000087ab9 */ /* 0x000fe20000000800 */
[----:B------:R-:W-:Y:S01]  /*0ba0*/  SHF.R.S32.HI R33, RZ, 0x1f, R32 ;  /* 0x0000001fff217819 */ /* 0x000fe20000011420 */
[----:B------:R-:W-:Y:S01]  /*0bb0*/  IMAD.IADD R3, R3, 0x1, R4 ;  /* 0x0000000103037824 */ /* 0x000fe200078e0204 */
[C---:B------:R-:W-:Y:S01]  /*0bc0*/  IADD3 R170, R101.reuse, 0x20, RZ ;  /* 0x0000002065aa7810 */ /* 0x040fe20007ffe0ff */
[C---:B------:R-:W-:Y:S01]  /*0bd0*/  IMAD R4, R40.reuse, c[0x0][0x244], R7 ;  /* 0x0000910028047a24 */ /* 0x040fe200078e0207 */
[C---:B------:R-:W-:Y:S01]  /*0be0*/  IADD3 R169, R101.reuse, 0x40, RZ ;  /* 0x0000004065a97810 */ /* 0x040fe20007ffe0ff */
[----:B------:R-:W-:Y:S01]  /*0bf0*/  IMAD.WIDE.U32 R2, R40, c[0x0][0x240], R2 ;  /* 0x0000900028027a25 */ /* 0x000fe200078e0002 */
[----:B------:R-:W-:Y:S01]  /*0c00*/  IADD3 R168, R101, 0x60, RZ ;  /* 0x0000006065a87810 */ /* 0x000fe20007ffe0ff */
[----:B------:R-:W-:Y:S01]  /*0c10*/  UMOV UR7, 0x60 ;  /* 0x0000006000077882 */ /* 0x000fe20000000000 */
[----:B------:R-:W-:Y:S01]  /*0c20*/  SHF.L.U32 R215, R180, 0x5, RZ ;  /* 0x00000005b4d77819 */ /* 0x000fe200000006ff */
[----:B------:R-:W-:Y:S01]  /*0c30*/  IMAD R7, R172, c[0x0][0x23c], RZ ;  /* 0x00008f00ac077a24 */ /* 0x000fe200078e02ff */
[C---:B------:R-:W-:Y:S01]  /*0c40*/  SHF.L.U64.HI R203, R180.reuse, R183, c[0x0][0x1e4] ;  /* 0x00007900b4cb7619 */ /* 0x040fe200000102b7 */
[----:B------:R-:W-:Y:S01]  /*0c50*/  IMAD.IADD R3, R3, 0x1, R4 ;  /* 0x0000000103037824 */ /* 0x000fe200078e0204 */
[----:B------:R-:W-:Y:S01]  /*0c60*/  SHF.L.U64.HI R198, R180, R186, c[0x0][0x1e4] ;  /* 0x00007900b4c67619 */ /* 0x000fe200000102ba */
[----:B------:R-:W-:Y:S01]  /*0c70*/  IMAD R4, R25, c[0x0][0x248], RZ ;  /* 0x0000920019047a24 */ /* 0x000fe200078e02ff */
[----:B------:R-:W-:Y:S01]  /*0c80*/  IADD3 R209, R179, R7, RZ ;  /* 0x00000007b3d17210 */ /* 0x000fe20007ffe0ff */
[----:B------:R-:W-:Y:S01]  /*0c90*/  IMAD.WIDE.U32 R138, R102, c[0x0][0x248], R2 ;  /* 0x00009200668a7a25 */ /* 0x000fe200078e0002 */
[----:B------:R-:W-:Y:S01]  /*0ca0*/  LOP3.LUT R2, R5, 0x1c0, RZ, 0xc0, !PT ;  /* 0x000001c005027812 */ /* 0x000fe200078ec0ff */
[----:B------:R-:W-:Y:S01]  /*0cb0*/  ULDC UR5, c[0x0][0x284] ;  /* 0x0000a10000057ab9 */ /* 0x000fe20000000800 */
[----:B------:R-:W-:Y:S01]  /*0cc0*/  LEA.HI R5, R36, R216, RZ, 0x6 ;  /* 0x000000d824057211 */ /* 0x000fe200078f30ff */
[----:B------:R-:W-:Y:S01]  /*0cd0*/  IMAD R7, R102, c[0x0][0x24c], R4 ;  /* 0x0000930066077a24 */ /* 0x000fe200078e0204 */
[----:B------:R-:W-:Y:S01]  /*0ce0*/  ULDC UR4, c[0x0][0x294] ;  /* 0x0000a50000047ab9 */ /* 0x000fe20000000800 */
[----:B------:R-:W-:Y:S01]  /*0cf0*/  IMAD R4, R209, R39, RZ ;  /* 0x00000027d1047224 */ /* 0x000fe200078e02ff */
[----:B------:R-:W-:Y:S01]  /*0d00*/  UIMAD UR8, UR8, 0x60, URZ ;  /* 0x00000060080878a4 */ /* 0x000fe2000f8e023f */
[----:B------:R-:W-:Y:S01]  /*0d10*/  IMAD.IADD R135, R139, 0x1, R7 ;  /* 0x000000018b877824 */ /* 0x000fe200078e0207 */
[----:B------:R-:W-:Y:S01]  /*0d20*/  UIMAD UR5, UR7, UR5, URZ ;  /* 0x00000005070572a4 */ /* 0x000fe2000f8e023f */
[-C--:B------:R-:W-:Y:S01]  /*0d30*/  IMAD R3, R6, R178.reuse, R4 ;  /* 0x000000b206037224 */ /* 0x080fe200078e0204 */
[----:B------:R-:W-:Y:S01]  /*0d40*/  LOP3.LUT R4, R2, 0x38, R10, 0xf8, !PT ;  /* 0x0000003802047812 */ /* 0x000fe200078ef80a */
[----:B------:R-:W-:Y:S01]  /*0d50*/  IMAD.MOV.U32 R134, RZ, RZ, R138 ;  /* 0x000000ffff867224 */ /* 0x000fe200078e008a */
[----:B------:R-:W-:Y:S01]  /*0d60*/  SHF.R.U32.HI R2, RZ, 0x3, R2 ;  /* 0x00000003ff027819 */ /* 0x000fe20000011602 */
[----:B------:R-:W-:Y:S01]  /*0d70*/  IMAD.SHL.U32 R5, R5, 0x8, RZ ;  /* 0x0000000805057824 */ /* 0x000fe200078e00ff */
[----:B------:R-:W-:Y:S01]  /*0d80*/  UIMAD UR4, UR7, UR4, URZ ;  /* 0x00000004070472a4 */ /* 0x000fe2000f8e023f */
[----:B------:R-:W-:Y:S01]  /*0d90*/  IMAD.WIDE.U32 R22, R39, R178, R134 ;  /* 0x000000b227167225 */ /* 0x000fe200078e0086 */
[----:B------:R-:W-:-:S02]  /*0da0*/  LOP3.LUT R2, R4, R2, RZ, 0x3c, !PT ;  /* 0x0000000204027212 */ /* 0x000fc400078e3cff */
[----:B------:R-:W-:Y:S01]  /*0db0*/  P2R R133, PR, RZ, 0x40 ;  /* 0x00000040ff857803 */ /* 0x000fe20000000000 */
[----:B------:R-:W-:Y:S01]  /*0dc0*/  IMAD.WIDE.U32 R6, R166, 0x20, RZ ;  /* 0x00000020a6067825 */ /* 0x000fe200078e00ff */
[----:B------:R-:W-:Y:S02]  /*0dd0*/  LOP3.LUT R2, R2, 0xfffffe00, R5, 0xf8, !PT ;  /* 0xfffffe0002027812 */ /* 0x000fe400078ef805 */
[----:B------:R-:W-:Y:S01]  /*0de0*/  IADD3 R3, R23, R3, RZ ;  /* 0x0000000317037210 */ /* 0x000fe20007ffe0ff */
[----:B------:R-:W-:Y:S01]  /*0df0*/  IMAD.WIDE.U32 R188, R101, c[0x0][0x1e0], RZ ;  /* 0x0000780065bc7a25 */ /* 0x000fe200078e00ff */
[----:B------:R-:W-:-:S03]  /*0e00*/  @P1 LEA R4, P2, R22, c[0x0][0x220], 0x1 ;  /* 0x0000880016041a11 */ /* 0x000fc600078408ff */
[----:B------:R-:W-:Y:S01]  /*0e10*/  IMAD.SHL.U32 R94, R2, 0x2, RZ ;  /* 0x00000002025e7824 */ /* 0x000fe200078e00ff */
[----:B------:R-:W-:Y:S01]  /*0e20*/  @P1 LEA.HI.X R5, R22, c[0x0][0x224], R3, 0x1, P2 ;  /* 0x0000890016051a11 */ /* 0x000fe200010f0c03 */
[----:B------:R-:W-:Y:S01]  /*0e30*/  IMAD.SHL.U32 R217, R180, 0x40, RZ ;  /* 0x00000040b4d97824 */ /* 0x000fe200078e00ff */
[----:B------:R-:W-:Y:S01]  /*0e40*/  @P0 LEA R2, P2, R166, R22, 0x4 ;  /* 0x00000016a6020211 */ /* 0x000fe200078420ff */
[----:B------:R-:W-:Y:S02]  /*0e50*/  IMAD R200, R172, c[0x0][0x294], RZ ;  /* 0x0000a500acc87a24 */ /* 0x000fe400078e02ff */
[----:B------:R-:W-:Y:S01]  /*0e60*/  @!PT LDS RZ, [RZ] ;  /* 0x00000000fffff984 */ /* 0x000fe20000000800 */
[----:B------:R-:W-:Y:S01]  /*0e70*/  @!PT LDS RZ, [RZ] ;  /* 0x00000000fffff984 */ /* 0x000fe20000000800 */
[----:B------:R-:W-:Y:S01]  /*0e80*/  @!PT LDS RZ, [RZ] ;  /* 0x00000000fffff984 */ /* 0x000fe20000000800 */
[----:B------:R1:W-:Y:S01]  /*0e90*/  @P1 LDGSTS.E.BYPASS.LTC128B.128 [R94+0x3900], [R4.64], !P6 ;  /* 0x03900000045e1fae */ /* 0x0003e2000f101d4a */
[----:B------:R-:W-:Y:S01]  /*0ea0*/  ISETP.GE.AND P1, PT, R14, 0x31, PT ;  /* 0x000000310e00780c */ /* 0x000fe20003f26270 */
[C---:B------:R-:W-:Y:S02]  /*0eb0*/  IMAD R201, R172.reuse, c[0x0][0x284], RZ ;  /* 0x0000a100acc97a24 */ /* 0x040fe400078e02ff */
[----:B------:R-:W-:-:S02]  /*0ec0*/  IMAD R202, R172, c[0x0][0x1e4], RZ ;  /* 0x00007900acca7a24 */ /* 0x000fc400078e02ff */
[----:B------:R-:W-:-:S04]  /*0ed0*/  IMAD.WIDE.U32 R176, R172, c[0x0][0x290], RZ ;  /* 0x0000a400acb07a25 */ /* 0x000fc800078e00ff */
[----:B------:R-:W-:-:S04]  /*0ee0*/  IMAD.WIDE.U32 R174, R172, c[0x0][0x280], RZ ;  /* 0x0000a000acae7a25 */ /* 0x000fc800078e00ff */
[----:B------:R-:W-:Y:S02]  /*0ef0*/  @P1 IMAD R12, R37, 0x30, RZ ;  /* 0x00000030250c1824 */ /* 0x000fe400078e02ff */
[----:B------:R-:W-:-:S04]  /*0f00*/  IMAD.WIDE.U32 R180, R180, 0x60, RZ ;  /* 0x00000060b4b47825 */ /* 0x000fc800078e00ff */
[----:B------:R-:W-:Y:S01]  /*0f10*/  IMAD.WIDE.U32 R194, R169, c[0x0][0x1e0], RZ ;  /* 0x00007800a9c27a25 */ /* 0x000fe200078e00ff */
[----:B------:R-:W-:-:S03]  /*0f20*/  IADD3 R199, R181, UR8, RZ ;  /* 0x00000008b5c77c10 */ /* 0x000fc6000fffe0ff */
[----:B------:R-:W-:Y:S01]  /*0f30*/  IMAD.WIDE.U32 R172, R172, c[0x0][0x1e0], RZ ;  /* 0x00007800acac7a25 */ /* 0x000fe200078e00ff */
[----:B-1----:R-:W-:-:S03]  /*0f40*/  @P0 LEA.HI.X R5, R166, R3, R37, 0x4, P2 ;  /* 0x00000003a6050211 */ /* 0x002fc600010f2425 */
[----:B------:R-:W-:Y:S01]  /*0f50*/  IMAD.WIDE.U32 R196, R170, c[0x0][0x1e0], RZ ;  /* 0x00007800aac47a25 */ /* 0x000fe200078e00ff */
[----:B------:R-:W-:-:S03]  /*0f60*/  @P0 LEA R4, P2, R2, c[0x0][0x220], 0x1 ;  /* 0x0000880002040a11 */ /* 0x000fc600078408ff */
[----:B------:R-:W-:Y:S01]  /*0f70*/  IMAD.WIDE.U32 R192, R168, c[0x0][0x1e0], RZ ;  /* 0x00007800a8c07a25 */ /* 0x000fe200078e00ff */
[----:B------:R-:W-:Y:S02]  /*0f80*/  @P0 LEA.HI.X R5, R2, c[0x0][0x224], R5, 0x1, P2 ;  /* 0x0000890002050a11 */ /* 0x000fe400010f0c05 */
[----:B------:R-:W-:Y:S01]  /*0f90*/  @P3 IADD3 R6, P2, R22, R6, RZ ;  /* 0x0000000616063210 */ /* 0x000fe20007f5e0ff */
[----:B------:R-:W-:Y:S02]  /*0fa0*/  IMAD.SHL.U32 R2, R37, 0x20, RZ ;  /* 0x0000002025027824 */ /* 0x000fe400078e00ff */
[----:B------:R1:W-:Y:S01]  /*0fb0*/  @P0 LDGSTS.E.BYPASS.LTC128B.128 [R94+0x4100], [R4.64], !P6 ;  /* 0x04100000045e0fae */ /* 0x0003e2000f101d4a */
[----:B------:R-:W-:Y:S01]  /*0fc0*/  @P3 LEA R8, P0, R6, c[0x0][0x220], 0x1 ;  /* 0x0000880006083a11 */ /* 0x000fe200078008ff */
[----:B------:R-:W-:Y:S01]  /*0fd0*/  IMAD.IADD R200, R177, 0x1, R200 ;  /* 0x00000001b1c87824 */ /* 0x000fe200078e02c8 */
[----:B------:R-:W-:Y:S01]  /*0fe0*/  @P3 IADD3.X R7, R3, R7, R2, P2, !PT ;  /* 0x0000000703073210 */ /* 0x000fe200017fe402 */
[----:B------:R-:W-:Y:S01]  /*0ff0*/  IMAD.IADD R201, R175, 0x1, R201 ;  /* 0x00000001afc97824 */ /* 0x000fe200078e02c9 */
[----:B------:R-:W-:Y:S01]  /*1000*/  @P1 MOV R2, R22 ;  /* 0x0000001600021202 */ /* 0x000fe20000000f00 */
[----:B------:R-:W-:Y:S01]  /*1010*/  IMAD.IADD R202, R173, 0x1, R202 ;  /* 0x00000001adca7824 */ /* 0x000fe200078e02ca */
[----:B------:R-:W-:-:S02]  /*1020*/  ISETP.GE.AND P2, PT, R14, 0x41, PT ;  /* 0x000000410e00780c */ /* 0x000fc40003f46270 */
[----:B------:R-:W-:-:S05]  /*1030*/  @P3 LEA.HI.X R9, R6, c[0x0][0x224], R7, 0x1, P0 ;  /* 0x0000890006093a11 */ /* 0x000fca00000f0c07 */
[----:B------:R3:W-:Y:S01]  /*1040*/  @P3 LDGSTS.E.BYPASS.LTC128B.128 [R94+0x4900], [R8.64], !P6 ;  /* 0x04900000085e3fae */ /* 0x0007e2000f101d4a */
[----:B-1----:R-:W-:-:S04]  /*1050*/  @P1 IMAD.WIDE.U32 R4, R166, 0x30, R2 ;  /* 0x00000030a6041825 */ /* 0x002fc800078e0002 */
[----:B------:R-:W-:Y:S01]  /*1060*/  @P1 IMAD.IADD R2, R5, 0x1, R12 ;  /* 0x0000000105021824 */ /* 0x000fe200078e020c */
[----:B------:R-:W-:Y:S01]  /*1070*/  @P1 LEA R6, P0, R4, c[0x0][0x220], 0x1 ;  /* 0x0000880004061a11 */ /* 0x000fe200078008ff */
[----:B------:R-:W-:-:S03]  /*1080*/  IMAD R12, R219, c[0x0][0x1e8], RZ ;  /* 0x00007a00db0c7a24 */ /* 0x000fc600078e02ff */
[----:B------:R-:W-:Y:S01]  /*1090*/  @P1 LEA.HI.X R7, R4, c[0x0][0x224], R2, 0x1, P0 ;  /* 0x0000890004071a11 */ /* 0x000fe200000f0c02 */
[----:B------:R-:W-:Y:S01]  /*10a0*/  IMAD R12, R40, c[0x0][0x1ec], R12 ;  /* 0x00007b00280c7a24 */ /* 0x000fe200078e020c */
[----:B------:R-:W-:-:S03]  /*10b0*/  @P2 LEA R2, P0, R166, R22, 0x6 ;  /* 0x00000016a6022211 */ /* 0x000fc600078030ff */
[----:B------:R1:W-:Y:S01]  /*10c0*/  @P1 LDGSTS.E.BYPASS.LTC128B.128 [R94+0x5100], [R6.64], !P6 ;  /* 0x05100000065e1fae */ /* 0x0003e2000f101d4a */
[----:B------:R-:W-:Y:S01]  /*10d0*/  @P2 LEA.HI.X R4, R166, R3, R37, 0x6, P0 ;  /* 0x00000003a6042211 */ /* 0x000fe200000f3425 */
[----:B---3--:R-:W-:Y:S01]  /*10e0*/  IMAD R9, R219, c[0x0][0x260], RZ ;  /* 0x00009800db097a24 */ /* 0x008fe200078e02ff */
[----:B------:R-:W-:Y:S02]  /*10f0*/  @P2 LEA R18, P0, R2, c[0x0][0x220], 0x1 ;  /* 0x0000880002122a11 */ /* 0x000fe400078008ff */
[----:B------:R-:W-:Y:S01]  /*1100*/  ISETP.GE.AND P1, PT, R218, 0x1, PT ;  /* 0x00000001da00780c */ /* 0x000fe20003f26270 */
[----:B------:R-:W-:Y:S01]  /*1110*/  IMAD R9, R40, c[0x0][0x264], R9 ;  /* 0x0000990028097a24 */ /* 0x000fe200078e0209 */
[----:B------:R-:W-:Y:S01]  /*1120*/  @P2 LEA.HI.X R19, R2, c[0x0][0x224], R4, 0x1, P0 ;  /* 0x0000890002132a11 */ /* 0x000fe200000f0c04 */
[----:B------:R-:W-:Y:S01]  /*1130*/  IMAD.WIDE.U32 R4, R28, c[0x0][0x1e0], RZ ;  /* 0x000078001c047a25 */ /* 0x000fe200078e00ff */
[C---:B------:R-:W-:Y:S02]  /*1140*/  ISETP.GE.AND P0, PT, R26.reuse, c[0x0][0x27c], PT ;  /* 0x00009f001a007a0c */ /* 0x040fe40003f06270 */
[----:B------:R-:W-:Y:S01]  /*1150*/  ISETP.GE.AND P1, PT, R26, c[0x0][0x1d4], PT ;  /* 0x000075001a007a0c */ /* 0x000fe20003f26270 */
[----:B------:R-:W-:Y:S01]  /*1160*/  IMAD.SHL.U32 R2, R218, 0x2, RZ ;  /* 0x00000002da027824 */ /* 0x000fe200078e00ff */
[----:B------:R-:W-:Y:S01]  /*1170*/  SEL R8, RZ, c[0x0][0x27c], !P0 ;  /* 0x00009f00ff087a07 */ /* 0x000fe20004000000 */
[----:B------:R3:W-:Y:S01]  /*1180*/  @P2 LDGSTS.E.BYPASS.LTC128B.128 [R94+0x5900], [R18.64], !P6 ;  /* 0x05900000125e2fae */ /* 0x0007e2000f101d4a */
[----:B------:R-:W-:-:S02]  /*1190*/  SEL R24, RZ, 0x1, P1 ;  /* 0x00000001ff187807 */ /* 0x000fc40000800000 */
[----:B------:R-:W-:Y:S01]  /*11a0*/  ISETP.GE.AND P1, PT, R14, 0x51, PT ;  /* 0x000000510e00780c */ /* 0x000fe20003f26270 */
[----:B------:R-:W-:-:S04]  /*11b0*/  IMAD.IADD R8, R26, 0x1, R8 ;  /* 0x000000011a087824 */ /* 0x000fc800078e0208 */
[----:B------:R-:W-:Y:S02]  /*11c0*/  @P0 IADD3 R2, -R2, c[0x0][0x1d4], RZ ;  /* 0x0000750002020a10 */ /* 0x000fe40007ffe1ff */
[----:B------:R-:W-:Y:S01]  /*11d0*/  ISETP.GE.AND P0, PT, R117, c[0x0][0x1d4], PT ;  /* 0x0000750075007a0c */ /* 0x000fe20003f06270 */
[----:B-1----:R-:W-:-:S03]  /*11e0*/  IMAD R6, R31, c[0x0][0x1e0], RZ ;  /* 0x000078001f067a24 */ /* 0x002fc600078e02ff */
[----:B------:R-:W-:Y:S02]  /*11f0*/  SEL R23, RZ, 0xffffffff, P0 ;  /* 0xffffffffff177807 */ /* 0x000fe40000000000 */
[----:B------:R-:W-:Y:S01]  /*1200*/  ISETP.GT.AND P0, PT, R14, 0x60, PT ;  /* 0x000000600e00780c */ /* 0x000fe20003f04270 */
[----:B------:R-:W-:Y:S02]  /*1210*/  IMAD R6, R28, c[0x0][0x1e4], R6 ;  /* 0x000079001c067a24 */ /* 0x000fe400078e0206 */
[----:B------:R-:W-:-:S04]  /*1220*/  IMAD.WIDE.U32 R14, R101, c[0x0][0x280], R32 ;  /* 0x0000a000650e7a25 */ /* 0x000fc800078e0020 */
[----:B------:R-:W-:Y:S02]  /*1230*/  IMAD.IADD R5, R5, 0x1, R6 ;  /* 0x0000000105057824 */ /* 0x000fe400078e0206 */
[----:B------:R-:W-:Y:S02]  /*1240*/  IMAD.IADD R115, R15, 0x1, R16 ;  /* 0x000000010f737824 */ /* 0x000fe400078e0210 */
[----:B------:R-:W-:-:S04]  /*1250*/  IMAD.WIDE.U32 R6, R40, c[0x0][0x1e8], R4 ;  /* 0x00007a0028067a25 */ /* 0x000fc800078e0004 */
[----:B------:R-:W-:Y:S01]  /*1260*/  IMAD.WIDE.U32 R4, R40, c[0x0][0x260], R10 ;  /* 0x0000980028047a25 */ /* 0x000fe200078e000a */
[----:B------:R-:W-:-:S03]  /*1270*/  SHF.R.S32.HI R10, RZ, 0x1f, R2 ;  /* 0x0000001fff0a7819 */ /* 0x000fc60000011402 */
[----:B------:R-:W-:Y:S01]  /*1280*/  IMAD.IADD R93, R7, 0x1, R12 ;  /* 0x00000001075d7824 */ /* 0x000fe200078e020c */
[----:B------:R-:W-:Y:S01]  /*1290*/  LEA.HI R29, R10, R2, RZ, 0x4 ;  /* 0x000000020a1d7211 */ /* 0x000fe200078f20ff */
[----:B------:R-:W-:Y:S01]  /*12a0*/  IMAD.WIDE.U32 R12, R101, c[0x0][0x290], R32 ;  /* 0x0000a400650c7a25 */ /* 0x000fe200078e0020 */
[----:B------:R-:W-:Y:S02]  /*12b0*/  SHF.R.S32.HI R2, RZ, 0x1f, R8 ;  /* 0x0000001fff027819 */ /* 0x000fe40000011408 */
[----:B------:R-:W-:Y:S01]  /*12c0*/  IADD3 R5, R5, R9, RZ ;  /* 0x0000000905057210 */ /* 0x000fe20007ffe0ff */
[----:B------:R-:W-:Y:S01]  /*12d0*/  IMAD.MOV.U32 R92, RZ, RZ, R6 ;  /* 0x000000ffff5c7224 */ /* 0x000fe200078e0006 */
[----:B------:R-:W-:Y:S01]  /*12e0*/  LEA.HI R20, R2, R8, RZ, 0x3 ;  /* 0x0000000802147211 */ /* 0x000fe200078f18ff */
[----:B------:R-:W-:Y:S02]  /*12f0*/  IMAD R2, R35, c[0x0][0x290], RZ ;  /* 0x0000a40023027a24 */ /* 0x000fe400078e02ff */
[----:B------:R-:W-:Y:S01]  /*1300*/  IMAD.WIDE.U32 R8, R101, c[0x0][0x290], R26 ;  /* 0x0000a40065087a25 */ /* 0x000fe200078e001a */
[----:B------:R-:W-:-:S03]  /*1310*/  LOP3.LUT R120, R20, 0xfffffff8, RZ, 0xc0, !PT ;  /* 0xfffffff814787812 */ /* 0x000fc600078ec0ff */
[----:B------:R-:W-:Y:S01]  /*1320*/  IMAD R2, R101, c[0x0][0x294], R2 ;  /* 0x0000a50065027a24 */ /* 0x000fe200078e0202 */
[----:B------:R-:W-:Y:S01]  /*1330*/  SHF.R.S32.HI R126, RZ, 0x1f, R120 ;  /* 0x0000001fff7e7819 */ /* 0x000fe20000011478 */
[----:B------:R-:W-:Y:S02]  /*1340*/  IMAD.MOV.U32 R108, RZ, RZ, R8 ;  /* 0x000000ffff6c7224 */ /* 0x000fe400078e0008 */
[----:B------:R-:W-:Y:S01]  /*1350*/  IMAD R8, R25, c[0x0][0x268], RZ ;  /* 0x00009a0019087a24 */ /* 0x000fe200078e02ff */
[----:B------:R-:W-:Y:S01]  /*1360*/  IADD3 R25, R32, 0x10, RZ ;  /* 0x0000001020197810 */ /* 0x000fe20007ffe0ff */
[----:B------:R-:W-:Y:S02]  /*1370*/  IMAD.IADD R113, R13, 0x1, R2 ;  /* 0x000000010d717824 */ /* 0x000fe400078e0202 */
[----:B------:R-:W-:-:S04]  /*1380*/  IMAD.WIDE.U32 R6, R40, c[0x0][0x210], R26 ;  /* 0x0000840028067a25 */ /* 0x000fc800078e001a */
[----:B------:R-:W-:Y:S01]  /*1390*/  IMAD.IADD R109, R2, 0x1, R9 ;  /* 0x00000001026d7824 */ /* 0x000fe200078e0209 */
[----:B------:R-:W-:Y:S01]  /*13a0*/  SHF.R.S32.HI R2, RZ, 0x1f, R21 ;  /* 0x0000001fff027819 */ /* 0x000fe20000011415 */
[C---:B------:R-:W-:Y:S02]  /*13b0*/  IMAD R104, R102.reuse, c[0x0][0x26c], R8 ;  /* 0x00009b0066687a24 */ /* 0x040fe400078e0208 */
[----:B------:R-:W-:Y:S01]  /*13c0*/  IMAD.WIDE.U32 R102, R102, c[0x0][0x268], R4 ;  /* 0x00009a0066667a25 */ /* 0x000fe200078e0004 */
[----:B------:R-:W-:Y:S02]  /*13d0*/  @P1 MOV R5, R3 ;  /* 0x0000000300051202 */ /* 0x000fe40000000f00 */
[----:B------:R-:W-:Y:S01]  /*13e0*/  LEA.HI R2, R2, R101, RZ, 0x3 ;  /* 0x0000006502027211 */ /* 0x000fe200078f18ff */
[----:B------:R-:W-:Y:S02]  /*13f0*/  IMAD.IADD R15, R7, 0x1, R17 ;  /* 0x00000001070f7824 */ /* 0x000fe400078e0211 */
[----:B------:R-:W-:Y:S01]  /*1400*/  IMAD.SHL.U32 R7, R23, 0x2, RZ ;  /* 0x0000000217077824 */ /* 0x000fe200078e00ff */
[----:B------:R-:W-:Y:S01]  /*1410*/  LOP3.LUT R2, R2, 0xfffffff8, RZ, 0xc0, !PT ;  /* 0xfffffff802027812 */ /* 0x000fe200078ec0ff */
[----:B------:R-:W-:-:S02]  /*1420*/  @P1 IMAD.MOV.U32 R4, RZ, RZ, R22 ;  /* 0x000000ffff041224 */ /* 0x000fc400078e0016 */
[----:B------:R-:W-:Y:S01]  /*1430*/  IMAD.MOV.U32 R114, RZ, RZ, R14 ;  /* 0x000000ffff727224 */ /* 0x000fe200078e000e */
[----:B------:R-:W-:Y:S01]  /*1440*/  LOP3.LUT R24, R7, 0x2, R24, 0xe2, !PT ;  /* 0x0000000207187812 */ /* 0x000fe200078ee218 */
[----:B------:R-:W-:Y:S01]  /*1450*/  IMAD.MOV.U32 R14, RZ, RZ, R6 ;  /* 0x000000ffff0e7224 */ /* 0x000fe200078e0006 */
[----:B------:R-:W-:Y:S01]  /*1460*/  LEA.HI R7, R36, R216, RZ, 0x5 ;  /* 0x000000d824077211 */ /* 0x000fe200078f28ff */
[----:B------:R-:W-:Y:S01]  /*1470*/  @P1 IMAD R6, R37, 0x50, RZ ;  /* 0x0000005025061824 */ /* 0x000fe200078e02ff */
[----:B------:R-:W-:Y:S01]  /*1480*/  LOP3.LUT R98, R24, 0x1, RZ, 0xc0, !PT ;  /* 0x0000000118627812 */ /* 0x000fe200078ec0ff */
[----:B------:R-:W-:Y:S01]  /*1490*/  @P1 IMAD.WIDE.U32 R4, R166, 0x50, R4 ;  /* 0x00000050a6041825 */ /* 0x000fe200078e0004 */
[----:B------:R-:W-:-:S03]  /*14a0*/  LOP3.LUT R99, R24, 0x2, RZ, 0xc0, !PT ;  /* 0x0000000218637812 */ /* 0x000fc600078ec0ff */
[----:B------:R-:W-:Y:S01]  /*14b0*/  @P1 IMAD.IADD R5, R5, 0x1, R6 ;  /* 0x0000000105051824 */ /* 0x000fe200078e0206 */
[C---:B------:R-:W-:Y:S01]  /*14c0*/  @P1 LEA R8, P2, R4.reuse, c[0x0][0x220], 0x1 ;  /* 0x0000880004081a11 */ /* 0x040fe200078408ff */
[----:B------:R-:W-:Y:S02]  /*14d0*/  IMAD.IADD R2, R101, 0x1, -R2 ;  /* 0x0000000165027824 */ /* 0x000fe400078e0a02 */
[----:B------:R-:W-:Y:S01]  /*14e0*/  IMAD.SHL.U32 R6, R7, 0x10, RZ ;  /* 0x0000001007067824 */ /* 0x000fe200078e00ff */
[----:B------:R-:W-:Y:S01]  /*14f0*/  SHF.R.S32.HI R7, RZ, 0x1f, R170 ;  /* 0x0000001fff077819 */ /* 0x000fe200000114aa */
[----:B------:R-:W-:Y:S01]  /*1500*/  IMAD.WIDE.U32 R10, R101, c[0x0][0x280], R26 ;  /* 0x0000a000650a7a25 */ /* 0x000fe200078e001a */
[----:B------:R-:W-:Y:S02]  /*1510*/  @P1 LEA.HI.X R9, R4, c[0x0][0x224], R5, 0x1, P2 ;  /* 0x0000890004091a11 */ /* 0x000fe400010f0c05 */
[C---:B------:R-:W-:Y:S01]  /*1520*/  LOP3.LUT P3, RZ, R2.reuse, 0x4, RZ, 0xc0, !PT ;  /* 0x0000000402ff7812 */ /* 0x040fe2000786c0ff */
[----:B------:R-:W-:Y:S01]  /*1530*/  IMAD.SHL.U32 R2, R2, 0x40, RZ ;  /* 0x0000004002027824 */ /* 0x000fe200078e00ff */
[----:B------:R-:W-:Y:S01]  /*1540*/  SHF.R.S32.HI R5, RZ, 0x4, R29 ;  /* 0x00000004ff057819 */ /* 0x000fe2000001141d */
[----:B------:R-:W-:Y:S01]  /*1550*/  IMAD.MOV.U32 R112, RZ, RZ, R12 ;  /* 0x000000ffff707224 */ /* 0x000fe200078e000c */
[----:B------:R-:W-:Y:S01]  /*1560*/  LEA.HI R7, R7, R170, RZ, 0x3 ;  /* 0x000000aa07077211 */ /* 0x000fe200078f18ff */
[----:B------:R1:W-:Y:S01]  /*1570*/  @P1 LDGSTS.E.BYPASS.LTC128B.128 [R94+0x6100], [R8.64], !P6 ;  /* 0x06100000085e1fae */ /* 0x0003e2000f101d4a */
[----:B------:R-:W-:Y:S01]  /*1580*/  MOV R110, R10 ;  /* 0x0000000a006e7202 */ /* 0x000fe20000000f00 */
[----:B-----5:R-:W-:Y:S01]  /*1590*/  IMAD.WIDE.U32 R112, R167, c[0x0][0x290], R112 ;  /* 0x0000a400a7707a25 */ /* 0x020fe200078e0070 */
[----:B------:R-:W-:-:S02]  /*15a0*/  LEA.HI.SX32 R10, R20, R5, 0x1d ;  /* 0x00000005140a7211 */ /* 0x000fc400078feaff */
[----:B------:R-:W-:Y:S01]  /*15b0*/  SHF.L.U32 R4, R170, 0x6, RZ ;  /* 0x00000006aa047819 */ /* 0x000fe200000006ff */
[----:B------:R-:W-:Y:S01]  /*15c0*/  IMAD.WIDE.U32 R114, R167, c[0x0][0x280], R114 ;  /* 0x0000a000a7727a25 */ /* 0x000fe200078e0072 */
[----:B------:R-:W-:Y:S02]  /*15d0*/  IADD3 R111, R16, R11, RZ ;  /* 0x0000000b106f7210 */ /* 0x000fe40007ffe0ff */
[----:B------:R-:W-:Y:S01]  /*15e0*/  LOP3.LUT R2, R2, 0x1c0, RZ, 0xc0, !PT ;  /* 0x000001c002027812 */ /* 0x000fe200078ec0ff */
[----:B------:R-:W-:Y:S01]  /*15f0*/  IMAD.SHL.U32 R11, R7, 0x40, RZ ;  /* 0x00000040070b7824 */ /* 0x000fe200078e00ff */
[----:B------:R-:W-:Y:S01]  /*1600*/  LOP3.LUT R4, R4, 0x1c0, RZ, 0xc0, !PT ;  /* 0x000001c004047812 */ /* 0x000fe200078ec0ff */
[----:B------:R-:W-:Y:S01]  /*1610*/  IMAD.SHL.U32 R100, R10, 0x8, RZ ;  /* 0x000000080a647824 */ /* 0x000fe200078e00ff */
[----:B------:R-:W-:Y:S01]  /*1620*/  LOP3.LUT R6, R6, 0xfffffe00, RZ, 0xc0, !PT ;  /* 0xfffffe0006067812 */ /* 0x000fe200078ec0ff */
[----:B------:R-:W-:Y:S01]  /*1630*/  @P0 IMAD R16, R37, 0x60, RZ ;  /* 0x0000006025100824 */ /* 0x000fe200078e02ff */
[----:B------:R-:W-:Y:S01]  /*1640*/  SHF.R.U32.HI R5, RZ, 0x3, R2 ;  /* 0x00000003ff057819 */ /* 0x000fe20000011602 */
[----:B------:R-:W-:Y:S01]  /*1650*/  IMAD.WIDE.U32 R110, R167, c[0x0][0x280], R110 ;  /* 0x0000a000a76e7a25 */ /* 0x000fe200078e006e */
[----:B------:R-:W-:-:S02]  /*1660*/  LOP3.LUT R12, R2, 0x18, R26, 0xf8, !PT ;  /* 0x00000018020c7812 */ /* 0x000fc400078ef81a */
[----:B------:R-:W-:Y:S01]  /*1670*/  LOP3.LUT R10, R11, 0xfffffe00, RZ, 0xc0, !PT ;  /* 0xfffffe000b0a7812 */ /* 0x000fe200078ec0ff */
[----:B------:R-:W-:Y:S01]  /*1680*/  IMAD.WIDE.U32 R108, R167, c[0x0][0x290], R108 ;  /* 0x0000a400a76c7a25 */ /* 0x000fe200078e006c */
[----:B------:R-:W-:Y:S02]  /*1690*/  SHF.R.U32.HI R7, RZ, 0x3, R4 ;  /* 0x00000003ff077819 */ /* 0x000fe40000011604 */
[----:B------:R-:W-:Y:S01]  /*16a0*/  LOP3.LUT R11, R4, 0x38, R20, 0xf8, !PT ;  /* 0x00000038040b7812 */ /* 0x000fe200078ef814 */
[----:B------:R-:W-:Y:S01]  /*16b0*/  IMAD.IADD R104, R103, 0x1, R104 ;  /* 0x0000000167687824 */ /* 0x000fe200078e0268 */
[----:B------:R-:W-:Y:S02]  /*16c0*/  LOP3.LUT R97, R6, R12, R5, 0xf6, !PT ;  /* 0x0000000c06617212 */ /* 0x000fe400078ef605 */
[----:B------:R-:W-:Y:S02]  /*16d0*/  LOP3.LUT R4, R4, 0x38, R100, 0xf8, !PT ;  /* 0x0000003804047812 */ /* 0x000fe400078ef864 */
[----:B------:R-:W-:-:S02]  /*16e0*/  LOP3.LUT R12, R2, 0x38, R20, 0xf8, !PT ;  /* 0x00000038020c7812 */ /* 0x000fc400078ef814 */
[----:B-1----:R-:W-:Y:S02]  /*16f0*/  SHF.R.S32.HI R8, RZ, 0x1f, R169 ;  /* 0x0000001fff087819 */ /* 0x002fe400000114a9 */
[----:B------:R-:W-:Y:S02]  /*1700*/  LOP3.LUT R2, R2, 0x38, R100, 0xf8, !PT ;  /* 0x0000003802027812 */ /* 0x000fe400078ef864 */
[C-C-:B---3--:R-:W-:Y:S02]  /*1710*/  LOP3.LUT R19, R10.reuse, R11, R7.reuse, 0xf6, !PT ;  /* 0x0000000b0a137212 */ /* 0x148fe400078ef607 */
[----:B------:R-:W-:Y:S01]  /*1720*/  LOP3.LUT R18, R10, R4, R7, 0xf6, !PT ;  /* 0x000000040a127212 */ /* 0x000fe200078ef607 */
[----:B------:R-:W-:Y:S01]  /*1730*/  @P0 IMAD.MOV.U32 R4, RZ, RZ, R22 ;  /* 0x000000ffff040224 */ /* 0x000fe200078e0016 */
[----:B------:R-:W-:Y:S01]  /*1740*/  SHF.R.S32.HI R7, RZ, 0x1f, R168 ;  /* 0x0000001fff077819 */ /* 0x000fe200000114a8 */
[----:B------:R-:W-:Y:S01]  /*1750*/  IMAD.SHL.U32 R153, R19, 0x2, RZ ;  /* 0x0000000213997824 */ /* 0x000fe200078e00ff */
[----:B------:R-:W-:Y:S01]  /*1760*/  LEA.HI R8, R8, R169, RZ, 0x3 ;  /* 0x000000a908087211 */ /* 0x000fe200078f18ff */
[----:B------:R-:W-:Y:S01]  /*1770*/  IMAD.SHL.U32 R149, R18, 0x2, RZ ;  /* 0x0000000212957824 */ /* 0x000fe200078e00ff */
[----:B------:R-:W-:-:S02]  /*1780*/  LOP3.LUT R21, R6, R2, R5, 0xf6, !PT ;  /* 0x0000000206157212 */ /* 0x000fc400078ef605 */
[----:B------:R-:W-:Y:S01]  /*1790*/  SHF.L.U32 R2, R169, 0x6, RZ ;  /* 0x00000006a9027819 */ /* 0x000fe200000006ff */
[----:B------:R-:W-:Y:S01]  /*17a0*/  IMAD.SHL.U32 R9, R8, 0x40, RZ ;  /* 0x0000004008097824 */ /* 0x000fe200078e00ff */
[----:B------:R-:W-:Y:S01]  /*17b0*/  LOP3.LUT R23, R6, R12, R5, 0xf6, !PT ;  /* 0x0000000c06177212 */ /* 0x000fe200078ef605 */
[----:B------:R-:W-:Y:S01]  /*17c0*/  IMAD.SHL.U32 R6, R168, 0x40, RZ ;  /* 0x00000040a8067824 */ /* 0x000fe200078e00ff */
[----:B------:R-:W-:Y:S01]  /*17d0*/  LEA.HI R7, R7, R168, RZ, 0x3 ;  /* 0x000000a807077211 */ /* 0x000fe200078f18ff */
[----:B------:R-:W-:Y:S01]  /*17e0*/  @P0 IMAD.MOV.U32 R5, RZ, RZ, R3 ;  /* 0x000000ffff050224 */ /* 0x000fe200078e0003 */
[----:B------:R-:W-:Y:S02]  /*17f0*/  LOP3.LUT R2, R2, 0x1c0, RZ, 0xc0, !PT ;  /* 0x000001c002027812 */ /* 0x000fe400078ec0ff */
[----:B------:R-:W-:Y:S01]  /*1800*/  LOP3.LUT R6, R6, 0x1c0, RZ, 0xc0, !PT ;  /* 0x000001c006067812 */ /* 0x000fe200078ec0ff */
[----:B------:R-:W-:Y:S01]  /*1810*/  IMAD.SHL.U32 R8, R7, 0x40, RZ ;  /* 0x0000004007087824 */ /* 0x000fe200078e00ff */
[----:B------:R-:W-:Y:S01]  /*1820*/  SHF.R.U32.HI R13, RZ, 0x3, R2 ;  /* 0x00000003ff0d7819 */ /* 0x000fe20000011602 */
[----:B------:R-:W-:Y:S01]  /*1830*/  @P0 IMAD.WIDE.U32 R4, R166, 0x60, R4 ;  /* 0x00000060a6040825 */ /* 0x000fe200078e0004 */
[----:B------:R-:W-:-:S02]  /*1840*/  LOP3.LUT R9, R9, 0xfffffe00, RZ, 0xc0, !PT ;  /* 0xfffffe0009097812 */ /* 0x000fc400078ec0ff */
[C---:B------:R-:W-:Y:S02]  /*1850*/  LOP3.LUT R10, R2.reuse, 0x38, R20, 0xf8, !PT ;  /* 0x00000038020a7812 */ /* 0x040fe400078ef814 */
[----:B------:R-:W-:Y:S01]  /*1860*/  LOP3.LUT R11, R2, 0x38, R100, 0xf8, !PT ;  /* 0x00000038020b7812 */ /* 0x000fe200078ef864 */
[----:B------:R-:W-:Y:S01]  /*1870*/  @P0 IMAD.IADD R2, R5, 0x1, R16 ;  /* 0x0000000105020824 */ /* 0x000fe200078e0210 */
[----:B------:R-:W-:Y:S01]  /*1880*/  SHF.R.U32.HI R7, RZ, 0x3, R6 ;  /* 0x00000003ff077819 */ /* 0x000fe20000011606 */
[----:B------:R-:W-:Y:S01]  /*1890*/  IMAD.MOV.U32 R5, RZ, RZ, c[0x0][0x280] ;  /* 0x0000a000ff057624 */ /* 0x000fe200078e00ff */
[----:B------:R-:W-:Y:S02]  /*18a0*/  LOP3.LUT R8, R8, 0xfffffe00, RZ, 0xc0, !PT ;  /* 0xfffffe0008087812 */ /* 0x000fe400078ec0ff */
[C---:B------:R-:W-:Y:S01]  /*18b0*/  LOP3.LUT R12, R6.reuse, 0x38, R20, 0xf8, !PT ;  /* 0x00000038060c7812 */ /* 0x040fe200078ef814 */
[----:B------:R-:W-:Y:S01]  /*18c0*/  IMAD.SHL.U32 R211, R5, 0x40, RZ ;  /* 0x0000004005d37824 */ /* 0x000fe200078e00ff */
[----:B------:R-:W-:Y:S01]  /*18d0*/  LOP3.LUT R17, R9, R10, R13, 0xf6, !PT ;  /* 0x0000000a09117212 */ /* 0x000fe200078ef60d */
[C---:B------:R-:W-:Y:S01]  /*18e0*/  IMAD.SHL.U32 R213, R5.reuse, 0x20, RZ ;  /* 0x0000002005d57824 */ /* 0x040fe200078e00ff */
[----:B------:R-:W-:Y:S01]  /*18f0*/  LOP3.LUT R10, R6, 0x38, R100, 0xf8, !PT ;  /* 0x00000038060a7812 */ /* 0x000fe200078ef864 */
[----:B------:R-:W-:Y:S01]  /*1900*/  IMAD.WIDE.U32 R206, R5, 0x60, RZ ;  /* 0x0000006005ce7825 */ /* 0x000fe200078e00ff */
[----:B--2---:R-:W-:-:S02]  /*1910*/  @P4 SHF.R.S32.HI R3, RZ, 0x1f, R34 ;  /* 0x0000001fff034819 */ /* 0x004fc40000011422 */
[----:B------:R-:W-:Y:S01]  /*1920*/  @P0 LEA R6, P1, R4, c[0x0][0x220], 0x1 ;  /* 0x0000880004060a11 */ /* 0x000fe200078208ff */
[----:B------:R-:W-:Y:S01]  /*1930*/  @!P4 IMAD.MOV.U32 R3, RZ, RZ, R30 ;  /* 0x000000ffff03c224 */ /* 0x000fe200078e001e */
[----:B------:R-:W-:Y:S01]  /*1940*/  LOP3.LUT R16, R9, R11, R13, 0xf6, !PT ;  /* 0x0000000b09107212 */ /* 0x000fe200078ef60d */
[----:B------:R-:W-:Y:S01]  /*1950*/  IMAD.SHL.U32 R152, R17, 0x2, RZ ;  /* 0x0000000211987824 */ /* 0x000fe200078e00ff */
[C-C-:B------:R-:W-:Y:S02]  /*1960*/  LOP3.LUT R13, R8.reuse, R12, R7.reuse, 0xf6, !PT ;  /* 0x0000000c080d7212 */ /* 0x140fe400078ef607 */
[----:B------:R-:W-:Y:S01]  /*1970*/  LOP3.LUT R12, R8, R10, R7, 0xf6, !PT ;  /* 0x0000000a080c7212 */ /* 0x000fe200078ef607 */
[----:B------:R-:W-:Y:S01]  /*1980*/  IMAD.SHL.U32 R148, R16, 0x2, RZ ;  /* 0x0000000210947824 */ /* 0x000fe200078e00ff */
[----:B------:R-:W-:Y:S01]  /*1990*/  @P0 LEA.HI.X R7, R4, c[0x0][0x224], R2, 0x1, P1 ;  /* 0x0000890004070a11 */ /* 0x000fe200008f0c02 */
[----:B------:R-:W-:Y:S01]  /*19a0*/  IMAD.SHL.U32 R151, R13, 0x2, RZ ;  /* 0x000000020d977824 */ /* 0x000fe200078e00ff */
[----:B------:R-:W-:Y:S01]  /*19b0*/  @P4 MOV R2, R34 ;  /* 0x0000002200024202 */ /* 0x000fe20000000f00 */
[----:B------:R-:W-:Y:S01]  /*19c0*/  @!P4 IMAD.MOV.U32 R2, RZ, RZ, R38 ;  /* 0x000000ffff02c224 */ /* 0x000fe200078e0026 */
[----:B------:R-:W-:Y:S01]  /*19d0*/  SEL R3, R3, RZ, !P5 ;  /* 0x000000ff03037207 */ /* 0x000fe20006800000 */
[----:B------:R1:W-:Y:S01]  /*19e0*/  @P0 LDGSTS.E.BYPASS.LTC128B.128 [R94+0x6900], [R6.64], !P6 ;  /* 0x06900000065e0fae */ /* 0x0003e2000f101d4a */
[----:B------:R-:W-:Y:S01]  /*19f0*/  ISETP.NE.AND P0, PT, RZ, UR6, PT ;  /* 0x00000006ff007c0c */ /* 0x000fe2000bf05270 */
[----:B------:R-:W-:Y:S01]  /*1a00*/  IMAD.SHL.U32 R147, R12, 0x2, RZ ;  /* 0x000000020c937824 */ /* 0x000fe200078e00ff */
[----:B------:R-:W-:Y:S01]  /*1a10*/  SEL R2, R2, RZ, !P5 ;  /* 0x000000ff02027207 */ /* 0x000fe20006800000 */
[----:B------:R-:W-:Y:S01]  /*1a20*/  IMAD R4, R3, c[0x0][0x1f0], RZ ;  /* 0x00007c0003047a24 */ /* 0x000fe200078e02ff */
[----:B------:R-:W-:Y:S01]  /*1a30*/  SHF.L.U64.HI R182, R5, R183, c[0x0][0x284] ;  /* 0x0000a10005b67619 */ /* 0x000fe200000102b7 */
[----:B------:R-:W-:Y:S01]  /*1a40*/  IMAD R3, R3, c[0x0][0x218], RZ ;  /* 0x0000860003037a24 */ /* 0x000fe200078e02ff */
[-C--:B------:R-:W-:Y:S01]  /*1a50*/  SHF.L.U64.HI R185, R5, R186.reuse, c[0x0][0x284] ;  /* 0x0000a10005b97619 */ /* 0x080fe200000102ba */
[----:B------:R-:W-:Y:S01]  /*1a60*/  IMAD.WIDE.U32 R92, R2, c[0x0][0x1f0], R92 ;  /* 0x00007c00025c7a25 */ /* 0x000fe200078e005c */
[----:B------:R-:W-:Y:S01]  /*1a70*/  P2R R163, PR, RZ, 0x1 ;  /* 0x00000001ffa37803 */ /* 0x000fe20000000000 */
[----:B------:R-:W0:Y:S01]  /*1a80*/  LDGDEPBAR ;  /* 0x00000000000079af */ /* 0x000e220000000000 */
[----:B------:R-:W-:Y:S01]  /*1a90*/  IADD3 R162, P1, R28, R101, RZ ;  /* 0x000000651ca27210 */ /* 0x000fe20007f3e0ff */
[----:B------:R-:W-:Y:S01]  /*1aa0*/  IMAD R95, R2, c[0x0][0x1f4], R4 ;  /* 0x00007d00025f7a24 */ /* 0x000fe200078e0204 */
[----:B------:R-:W-:Y:S01]  /*1ab0*/  SHF.L.U64.HI R166, R166, R186, c[0x0][0x23c] ;  /* 0x00008f00a6a67619 */ /* 0x000fe200000102ba */
[C---:B------:R-:W-:Y:S01]  /*1ac0*/  IMAD R116, R2.reuse, c[0x0][0x21c], R3 ;  /* 0x0000870002747a24 */ /* 0x040fe200078e0203 */
[----:B------:R-:W-:Y:S01]  /*1ad0*/  IADD3.X R161, R31, R35, RZ, P1, !PT ;  /* 0x000000231fa17210 */ /* 0x000fe20000ffe4ff */
[----:B------:R-:W-:Y:S01]  /*1ae0*/  IMAD.WIDE.U32 R106, R2, c[0x0][0x218], R14 ;  /* 0x00008600026a7a25 */ /* 0x000fe200078e000e */
[----:B------:R-:W-:-:S02]  /*1af0*/  SHF.R.S32.HI R2, RZ, 0x1f, R167 ;  /* 0x0000001fff027819 */ /* 0x000fc400000114a7 */
[----:B------:R-:W-:Y:S01]  /*1b00*/  SHF.R.S32.HI R10, RZ, 0x1f, R169 ;  /* 0x0000001fff0a7819 */ /* 0x000fe200000114a9 */
[----:B------:R-:W-:Y:S01]  /*1b10*/  IMAD.MOV.U32 R4, RZ, RZ, c[0x0][0x290] ;  /* 0x0000a400ff047624 */ /* 0x000fe200078e00ff */
[----:B------:R-:W-:Y:S01]  /*1b20*/  IADD3 R145, P2, R26, R188, RZ ;  /* 0x000000bc1a917210 */ /* 0x000fe20007f5e0ff */
[C---:B------:R-:W-:Y:S01]  /*1b30*/  IMAD R3, R2.reuse, c[0x0][0x280], RZ ;  /* 0x0000a00002037a24 */ /* 0x040fe200078e02ff */
[----:B------:R-:W-:Y:S01]  /*1b40*/  SHF.R.S32.HI R11, RZ, 0x1f, R168 ;  /* 0x0000001fff0b7819 */ /* 0x000fe200000114a8 */
[----:B------:R-:W-:Y:S01]  /*1b50*/  IMAD R2, R2, c[0x0][0x290], RZ ;  /* 0x0000a40002027a24 */ /* 0x000fe200078e02ff */
[C---:B------:R-:W-:Y:S01]  /*1b60*/  SHF.L.U64.HI R183, R4.reuse, R183, c[0x0][0x294] ;  /* 0x0000a50004b77619 */ /* 0x040fe200000102b7 */
[C---:B------:R-:W-:Y:S01]  /*1b70*/  IMAD R8, R167.reuse, c[0x0][0x284], R3 ;  /* 0x0000a100a7087a24 */ /* 0x040fe200078e0203 */
[C---:B------:R-:W-:Y:S01]  /*1b80*/  SHF.L.U64.HI R186, R4.reuse, R186, c[0x0][0x294] ;  /* 0x0000a50004ba7619 */ /* 0x040fe200000102ba */
[----:B------:R-:W-:Y:S01]  /*1b90*/  IMAD R5, R167, c[0x0][0x294], R2 ;  /* 0x0000a500a7057a24 */ /* 0x000fe200078e0202 */
[----:B------:R-:W-:Y:S01]  /*1ba0*/  IADD3 R2, P0, R101, 0x20, RZ ;  /* 0x0000002065027810 */ /* 0x000fe20007f1e0ff */
[C---:B------:R-:W-:Y:S01]  /*1bb0*/  IMAD.SHL.U32 R212, R4.reuse, 0x40, RZ ;  /* 0x0000004004d47824 */ /* 0x040fe200078e00ff */
[C---:B------:R-:W-:Y:S01]  /*1bc0*/  SHF.L.U32 R210, R4.reuse, 0x5, RZ ;  /* 0x0000000504d27819 */ /* 0x040fe200000006ff */
[----:B------:R-:W-:Y:S01]  /*1bd0*/  IMAD.WIDE.U32 R204, R4, 0x60, RZ ;  /* 0x0000006004cc7825 */ /* 0x000fe200078e00ff */
[----:B-1----:R-:W-:-:S02]  /*1be0*/  SHF.R.S32.HI R6, RZ, 0x1f, R170 ;  /* 0x0000001fff067819 */ /* 0x002fc400000114aa */
[----:B------:R-:W-:Y:S01]  /*1bf0*/  IADD3 R132, R207, UR5, RZ ;  /* 0x00000005cf847c10 */ /* 0x000fe2000fffe0ff */
[----:B------:R-:W-:Y:S01]  /*1c00*/  IMAD.X R3, RZ, RZ, R35, P0 ;  /* 0x000000ffff037224 */ /* 0x000fe200000e0623 */
[----:B------:R-:W-:Y:S01]  /*1c10*/  IADD3 R131, R205, UR4, RZ ;  /* 0x00000004cd837c10 */ /* 0x000fe2000fffe0ff */
[C---:B------:R-:W-:Y:S01]  /*1c20*/  IMAD.WIDE.U32 R136, R2.reuse, c[0x0][0x1e0], RZ ;  /* 0x0000780002887a25 */ /* 0x040fe200078e00ff */
[----:B------:R-:W-:Y:S02]  /*1c30*/  IADD3 R128, R113, R5, RZ ;  /* 0x0000000571807210 */ /* 0x000fe40007ffe0ff */
[----:B------:R-:W-:Y:S01]  /*1c40*/  SHF.L.U32 R154, R23, 0x1, RZ ;  /* 0x00000001179a7819 */ /* 0x000fe200000006ff */
[----:B------:R-:W-:Y:S01]  /*1c50*/  IMAD R3, R3, c[0x0][0x1e0], RZ ;  /* 0x0000780003037a24 */ /* 0x000fe200078e02ff */
[----:B------:R-:W-:Y:S01]  /*1c60*/  IADD3 R146, P1, R215, R136, RZ ;  /* 0x00000088d7927210 */ /* 0x000fe20007f3e0ff */
[----:B------:R-:W-:Y:S01]  /*1c70*/  IMAD R4, R35, c[0x0][0x1e0], RZ ;  /* 0x0000780023047a24 */ /* 0x000fe200078e02ff */
[----:B------:R-:W-:Y:S01]  /*1c80*/  SHF.R.S32.HI R125, RZ, 0x1f, R100 ;  /* 0x0000001fff7d7819 */ /* 0x000fe20000011464 */
[----:B------:R-:W-:Y:S01]  /*1c90*/  IMAD R9, R2, c[0x0][0x1e4], R3 ;  /* 0x0000790002097a24 */ /* 0x000fe200078e0203 */
[----:B------:R-:W-:Y:S01]  /*1ca0*/  IADD3 R159, P0, R215, R146, RZ ;  /* 0x00000092d79f7210 */ /* 0x000fe20007f1e0ff */
[----:B------:R-:W-:Y:S01]  /*1cb0*/  IMAD R7, R101, c[0x0][0x1e4], R4 ;  /* 0x0000790065077a24 */ /* 0x000fe200078e0204 */
[----:B------:R-:W-:Y:S01]  /*1cc0*/  SHF.L.U32 R150, R21, 0x1, RZ ;  /* 0x0000000115967819 */ /* 0x000fe200000006ff */
[----:B------:R-:W-:-:S02]  /*1cd0*/  IMAD.IADD R143, R137, 0x1, R9 ;  /* 0x00000001898f7824 */ /* 0x000fc400078e0209 */
[----:B------:R-:W-:Y:S02]  /*1ce0*/  IMAD.IADD R144, R189, 0x1, R7 ;  /* 0x00000001bd907824 */ /* 0x000fe400078e0207 */
[----:B------:R-:W-:Y:S01]  /*1cf0*/  IMAD.X R142, R198, 0x1, R143, P1 ;  /* 0x00000001c68e7824 */ /* 0x000fe200008e068f */
[----:B------:R-:W-:Y:S01]  /*1d00*/  IADD3 R129, P1, R92, 0x20, RZ ;  /* 0x000000205c817810 */ /* 0x000fe20007f3e0ff */
[----:B------:R-:W-:Y:S02]  /*1d10*/  IMAD R4, R6, c[0x0][0x1e0], RZ ;  /* 0x0000780006047a24 */ /* 0x000fe400078e02ff */
[----:B------:R-:W-:Y:S01]  /*1d20*/  IMAD.X R156, R198, 0x1, R142, P0 ;  /* 0x00000001c69c7824 */ /* 0x000fe200000e068e */
[----:B------:R-:W-:Y:S01]  /*1d30*/  IADD3 R119, P0, R145, R92, RZ ;  /* 0x0000005c91777210 */ /* 0x000fe20007f1e0ff */
[----:B------:R-:W-:Y:S02]  /*1d40*/  IMAD.MOV.U32 R14, RZ, RZ, 0x40 ;  /* 0x00000040ff0e7424 */ /* 0x000fe400078e00ff */
[----:B------:R-:W-:-:S02]  /*1d50*/  IMAD R3, R10, c[0x0][0x1e0], RZ ;  /* 0x000078000a037a24 */ /* 0x000fc400078e02ff */
[----:B------:R-:W-:Y:S02]  /*1d60*/  IMAD.X R141, R27, 0x1, R144, P2 ;  /* 0x000000011b8d7824 */ /* 0x000fe400010e0690 */
[----:B------:R-:W-:Y:S02]  /*1d70*/  IMAD.IADD R95, R93, 0x1, R95 ;  /* 0x000000015d5f7824 */ /* 0x000fe400078e025f */
[----:B------:R-:W-:Y:S02]  /*1d80*/  IMAD R2, R11, c[0x0][0x1e0], RZ ;  /* 0x000078000b027a24 */ /* 0x000fe400078e02ff */
[----:B------:R-:W-:Y:S02]  /*1d90*/  IMAD R6, R170, c[0x0][0x1e4], R4 ;  /* 0x00007900aa067a24 */ /* 0x000fe400078e0204 */
[----:B------:R-:W-:Y:S01]  /*1da0*/  IMAD R4, R169, c[0x0][0x1e4], R3 ;  /* 0x00007900a9047a24 */ /* 0x000fe200078e0203 */
[----:B------:R-:W-:Y:S01]  /*1db0*/  SEL R3, R14, 0xffffffc0, !P3 ;  /* 0xffffffc00e037807 */ /* 0x000fe20005800000 */
[----:B------:R-:W-:Y:S01]  /*1dc0*/  IMAD.X R118, R141, 0x1, R95, P0 ;  /* 0x000000018d767824 */ /* 0x000fe200000e065f */
[----:B------:R-:W-:Y:S01]  /*1dd0*/  IADD3 R123, P0, R119, 0x20, RZ ;  /* 0x00000020777b7810 */ /* 0x000fe20007f1e0ff */
[----:B------:R-:W-:Y:S01]  /*1de0*/  IMAD R2, R168, c[0x0][0x1e4], R2 ;  /* 0x00007900a8027a24 */ /* 0x000fe200078e0202 */
[----:B------:R-:W-:Y:S01]  /*1df0*/  IADD3 R157, R195, R4, RZ ;  /* 0x00000004c39d7210 */ /* 0x000fe20007ffe0ff */
[C---:B------:R-:W-:Y:S01]  /*1e00*/  IMAD R96, R97.reuse, 0x2, R3 ;  /* 0x0000000261607824 */ /* 0x040fe200078e0203 */
[----:B------:R-:W-:Y:S01]  /*1e10*/  SHF.L.U32 R97, R97, 0x1, RZ ;  /* 0x0000000161617819 */ /* 0x000fe200000006ff */
[----:B------:R-:W-:-:S02]  /*1e20*/  IMAD.IADD R158, R197, 0x1, R6 ;  /* 0x00000001c59e7824 */ /* 0x000fc400078e0206 */
[----:B------:R-:W-:Y:S02]  /*1e30*/  IMAD.IADD R155, R193, 0x1, R2 ;  /* 0x00000001c19b7824 */ /* 0x000fe400078e0202 */
[----:B------:R-:W-:Y:S02]  /*1e40*/  IMAD.IADD R130, R115, 0x1, R8 ;  /* 0x0000000173827824 */ /* 0x000fe400078e0208 */
[----:B------:R-:W-:Y:S02]  /*1e50*/  IMAD.IADD R127, R8, 0x1, R111 ;  /* 0x00000001087f7824 */ /* 0x000fe400078e026f */
[----:B------:R-:W-:Y:S02]  /*1e60*/  IMAD.IADD R124, R5, 0x1, R109 ;  /* 0x00000001057c7824 */ /* 0x000fe400078e026d */
[----:B------:R-:W-:Y:S02]  /*1e70*/  IMAD.IADD R116, R107, 0x1, R116 ;  /* 0x000000016b747824 */ /* 0x000fe400078e0274 */
[----:B------:R-:W-:-:S02]  /*1e80*/  IMAD.X R121, RZ, RZ, R95, P1 ;  /* 0x000000ffff797224 */ /* 0x000fc400008e065f */
[----:B------:R-:W-:Y:S01]  /*1e90*/  IMAD.X R122, RZ, RZ, R118, P0 ;  /* 0x000000ffff7a7224 */ /* 0x000fe200000e0676 */
[----:B------:R-:W-:Y:S06]  /*1ea0*/  BAR.SYNC.DEFER_BLOCKING 0x0 ;  /* 0x0000000000007b1d */ /* 0x000fec0000010000 */
.L_x_98:
[-C--:B--2---:R-:W-:Y:S01]  /*1eb0*/  IMAD R2, R202, R39.reuse, RZ ;  /* 0x00000027ca027224 */ /* 0x084fe200078e02ff */
[----:B------:R-:W-:Y:S04]  /*1ec0*/  DEPBAR.LE SB0, 0x0 ;  /* 0x000080000000791a */ /* 0x000fe80000000000 */
[----:B------:R-:W-:Y:S01]  /*1ed0*/  BAR.SYNC.DEFER_BLOCKING 0x0 ;  /* 0x0000000000007b1d */ /* 0x000fe20000010000 */
[----:B------:R-:W-:Y:S01]  /*1ee0*/  ISETP.GE.AND P0, PT, R218, 0x1, PT ;  /* 0x00000001da00780c */ /* 0x000fe20003f06270 */
[----:B------:R-:W-:Y:S01]  /*1ef0*/  IMAD.WIDE.U32 R86, R172, R39, RZ ;  /* 0x00000027ac567225 */ /* 0x000fe200078e00ff */
[----:B------:R-:W-:Y:S05]  /*1f00*/  SHF.R.S32.HI R105, RZ, 0x1f, R39 ;  /* 0x0000001fff697819 */ /* 0x000fea0000011427 */
[----:B------:R-:W-:Y:S05]  /*1f10*/  IMAD R2, R105, R172, R2 ;  /* 0x000000ac69027224 */ /* 0x000fea00078e0202 */
[----:B------:R-:W-:Y:S01]  /*1f20*/  IADD3 R91, R87, R2, RZ ;  /* 0x00000002575b7210 */ /* 0x000fe20007ffe0ff */
[----:B------:R-:W-:Y:S01]  /*1f30*/  BSSY B2, `(.L_x_52) ;  /* 0x0000529000027945 */ /* 0x000fe20003800000 */
[----:B------:R-:W-:-:S05]  /*1f40*/  @!P0 BRA `(.L_x_53) ;  /* 0x00004d5000008947 */ /* 0x000fca0003800000 */
[-C--:B------:R-:W-:Y:S01]  /*1f50*/  IMAD R4, R201, R39.reuse, RZ ;  /* 0x00000027c9047224 */ /* 0x080fe200078e02ff */
[----:B------:R-:W-:Y:S01]  /*1f60*/  ISETP.NE.AND P0, PT, R163, RZ, PT ;  /* 0x000000ffa300720c */ /* 0x000fe20003f05270 */
[-C--:B------:R-:W-:Y:S02]  /*1f70*/  IMAD R3, R200, R39.reuse, RZ ;  /* 0x00000027c8037224 */ /* 0x080fe400078e02ff */
[----:B------:R-:W-:Y:S02]  /*1f80*/  IMAD R2, R39, -0x70, R0 ;  /* 0xffffff9027027824 */ /* 0x000fe400078e0200 */
[-C--:B------:R-:W-:Y:S03]  /*1f90*/  IMAD.WIDE.U32 R10, R174, R39.reuse, RZ ;  /* 0x00000027ae0a7225 */ /* 0x080fe600078e00ff */
[----:B------:R-:W-:Y:S01]  /*1fa0*/  IMNMX R76, R2, 0x70, PT ;  /* 0x00000070024c7817 */ /* 0x000fe20003800200 */
[----:B------:R-:W-:Y:S04]  /*1fb0*/  IMAD.WIDE.U32 R8, R176, R39, RZ ;  /* 0x00000027b0087225 */ /* 0x000fe800078e00ff */
[C---:B------:R-:W-:Y:S02]  /*1fc0*/  IMAD R4, R105.reuse, R174, R4 ;  /* 0x000000ae69047224 */ /* 0x040fe400078e0204 */
[----:B------:R-:W-:Y:S03]  /*1fd0*/  IMAD R3, R105, R176, R3 ;  /* 0x000000b069037224 */ /* 0x000fe600078e0203 */
[----:B------:R-:W-:Y:S02]  /*1fe0*/  IADD3 R38, R11, R4, RZ ;  /* 0x000000040b267210 */ /* 0x000fe40007ffe0ff */
[----:B------:R-:W-:Y:S01]  /*1ff0*/  IADD3 R37, R9, R3, RZ ;  /* 0x0000000309257210 */ /* 0x000fe20007ffe0ff */
[----:B------:R-:W-:-:S05]  /*2000*/  @!P0 BRA `(.L_x_54) ;  /* 0x000028e000008947 */ /* 0x000fca0003800000 */
[----:B------:R-:W-:Y:S01]  /*2010*/  ISETP.GE.AND P3, PT, R101, R76, PT ;  /* 0x0000004c6500720c */ /* 0x000fe20003f66270 */
[----:B------:R-:W-:Y:S01]  /*2020*/  BSSY B0, `(.L_x_55) ;  /* 0x0000019000007945 */ /* 0x000fe20003800000 */
[----:B------:R-:W-:Y:S01]  /*2030*/  CS2R R16, SRZ ;  /* 0x0000000000107805 */ /* 0x000fe2000001ff00 */
[----:B------:R-:W-:Y:S01]  /*2040*/  CS2R R12, SRZ ;  /* 0x00000000000c7805 */ /* 0x000fe2000001ff00 */
[----:B------:R-:W-:Y:S01]  /*2050*/  CS2R R2, SRZ ;  /* 0x0000000000027805 */ /* 0x000fe2000001ff00 */
[----:B------:R-:W-:Y:S01]  /*2060*/  CS2R R46, SRZ ;  /* 0x00000000002e7805 */ /* 0x000fe2000001ff00 */
[----:B------:R-:W-:Y:S07]  /*2070*/  CS2R R40, SRZ ;  /* 0x0000000000287805 */ /* 0x000fee000001ff00 */
[----:B------:R-:W-:-:S05]  /*2080*/  @P3 BRA `(.L_x_56) ;  /* 0x0000012000003947 */ /* 0x000fca0003800000 */
[----:B------:R-:W-:Y:S01]  /*2090*/  IADD3 R2, P0, R114, R10, RZ ;  /* 0x0000000a72027210 */ /* 0x000fe20007f1e0ff */
[----:B------:R-:W-:Y:S01]  /*20a0*/  CS2R R12, SRZ ;  /* 0x00000000000c7805 */ /* 0x000fe2000001ff00 */
[----:B------:R-:W-:Y:S01]  /*20b0*/  IADD3 R3, P1, R112, R8, RZ ;  /* 0x0000000870037210 */ /* 0x000fe20007f3e0ff */
[----:B------:R-:W-:Y:S01]  /*20c0*/  CS2R R40, SRZ ;  /* 0x0000000000287805 */ /* 0x000fe2000001ff00 */
[----:B------:R-:W-:Y:S01]  /*20d0*/  ISETP.GE.AND P2, PT, R32, c[0x0][0x27c], PT ;  /* 0x00009f0020007a0c */ /* 0x000fe20003f46270 */
[----:B------:R-:W-:Y:S01]  /*20e0*/  IMAD.X R4, R38, 0x1, R130, P0 ;  /* 0x0000000126047824 */ /* 0x000fe200000e0682 */
[C---:B------:R-:W-:Y:S01]  /*20f0*/  LEA R6, P0, R2.reuse, c[0x0][0x270], 0x1 ;  /* 0x00009c0002067a11 */ /* 0x040fe200078008ff */
[----:B------:R-:W-:Y:S03]  /*2100*/  CS2R R46, SRZ ;  /* 0x00000000002e7805 */ /* 0x000fe6000001ff00 */
[----:B------:R-:W-:Y:S01]  /*2110*/  LEA.HI.X R7, R2, c[0x0][0x274], R4, 0x1, P0 ;  /* 0x00009d0002077a11 */ /* 0x000fe200000f0c04 */
[----:B------:R-:W-:Y:S01]  /*2120*/  IMAD.X R2, R37, 0x1, R128, P1 ;  /* 0x0000000125027824 */ /* 0x000fe200008e0680 */
[----:B------:R-:W-:Y:S02]  /*2130*/  ISETP.GE.AND P0, PT, R25, c[0x0][0x27c], PT ;  /* 0x00009f0019007a0c */ /* 0x000fe40003f06270 */
[C---:B------:R-:W-:Y:S04]  /*2140*/  LEA R4, P1, R3.reuse, c[0x0][0x288], 0x1 ;  /* 0x0000a20003047a11 */ /* 0x040fe800078208ff */
[----:B------:R-:W-:Y:S02]  /*2150*/  LEA.HI.X R5, R3, c[0x0][0x28c], R2, 0x1, P1 ;  /* 0x0000a30003057a11 */ /* 0x000fe400008f0c02 */
[----:B------:R-:W-:Y:S03]  /*2160*/  CS2R R2, SRZ ;  /* 0x0000000000027805 */ /* 0x000fe6000001ff00 */
[----:B------:R1:W5:Y:S04]  /*2170*/  @!P2 LDG.E.64 R40, [R4.64] ;  /* 0x0000000a0428a981 */ /* 0x000368000c1e1b00 */
[----:B------:R1:W5:Y:S04]  /*2180*/  @!P2 LDG.E.64 R2, [R6.64] ;  /* 0x0000000a0602a981 */ /* 0x000368000c1e1b00 */
[----:B------:R1:W5:Y:S04]  /*2190*/  @!P0 LDG.E.64 R12, [R6.64+0x20] ;  /* 0x0000200a060c8981 */ /* 0x000368000c1e1b00 */
[----:B------:R1:W5:Y:S02]  /*21a0*/  @!P0 LDG.E.64 R46, [R4.64+0x20] ;  /* 0x0000200a042e8981 */ /* 0x000364000c1e1b00 */
.L_x_56:
[----:B------:R-:W-:Y:S05]  /*21b0*/  BSYNC B0 ;  /* 0x0000000000007941 */ /* 0x000fea0003800000 */
.L_x_55:
[----:B------:R-:W-:Y:S01]  /*21c0*/  ISETP.GE.AND P4, PT, R170, R76, PT ;  /* 0x0000004caa00720c */ /* 0x000fe20003f86270 */
[----:B-1---5:R-:W-:Y:S01]  /*21d0*/  IMAD.MOV.U32 R4, RZ, RZ, R12 ;  /* 0x000000ffff047224 */ /* 0x022fe200078e000c */
[----:B------:R-:W-:Y:S01]  /*21e0*/  MOV R7, R46 ;  /* 0x0000002e00077202 */ /* 0x000fe20000000f00 */
[----:B------:R-:W-:Y:S01]  /*21f0*/  IMAD.MOV.U32 R6, RZ, RZ, R13 ;  /* 0x000000ffff067224 */ /* 0x000fe200078e000d */
[----:B------:R-:W-:Y:S01]  /*2200*/  BSSY B0, `(.L_x_57) ;  /* 0x0000021000007945 */ /* 0x000fe20003800000 */
[----:B------:R-:W-:Y:S01]  /*2210*/  IMAD.MOV.U32 R5, RZ, RZ, R2 ;  /* 0x000000ffff057224 */ /* 0x000fe200078e0002 */
[----:B------:R-:W-:Y:S01]  /*2220*/  PRMT R45, R7, 0x7610, R45 ;  /* 0x00007610072d7816 */ /* 0x000fe2000000002d */
[----:B------:R-:W-:Y:S01]  /*2230*/  CS2R R14, SRZ ;  /* 0x00000000000e7805 */ /* 0x000fe2000001ff00 */
[----:B------:R-:W-:Y:S01]  /*2240*/  PRMT R30, R6, 0x5410, R4 ;  /* 0x00005410061e7816 */ /* 0x000fe20000000004 */
[----:B------:R-:W-:Y:S01]  /*2250*/  IMAD.MOV.U32 R4, RZ, RZ, R3 ;  /* 0x000000ffff047224 */ /* 0x000fe200078e0003 */
[----:B------:R-:W-:Y:S01]  /*2260*/  CS2R R50, SRZ ;  /* 0x0000000000327805 */ /* 0x000fe2000001ff00 */
[----:B------:R-:W-:Y:S01]  /*2270*/  IMAD.MOV.U32 R6, RZ, RZ, R47 ;  /* 0x000000ffff067224 */ /* 0x000fe200078e002f */
[----:B------:R-:W-:Y:S02]  /*2280*/  CS2R R48, SRZ ;  /* 0x0000000000307805 */ /* 0x000fe4000001ff00 */
[----:B------:R-:W-:Y:S01]  /*2290*/  PRMT R24, R4, 0x5410, R5 ;  /* 0x0000541004187816 */ /* 0x000fe20000000005 */
[----:B------:R-:W-:Y:S01]  /*22a0*/  IMAD.MOV.U32 R5, RZ, RZ, R40 ;  /* 0x000000ffff057224 */ /* 0x000fe200078e0028 */
[----:B------:R-:W-:Y:S02]  /*22b0*/  MOV R4, R41 ;  /* 0x0000002900047202 */ /* 0x000fe40000000f00 */
[----:B------:R-:W-:Y:S02]  /*22c0*/  PRMT R45, R45, 0x5410, R6 ;  /* 0x000054102d2d7816 */ /* 0x000fe40000000006 */
[----:B------:R-:W-:Y:S01]  /*22d0*/  PRMT R42, R5, 0x5410, R4 ;  /* 0x00005410052a7816 */ /* 0x000fe20000000004 */
[----:B------:R-:W-:-:S05]  /*22e0*/  @P4 BRA `(.L_x_58) ;  /* 0x0000012000004947 */ /* 0x000fca0003800000 */
[----:B------:R-:W-:Y:S01]  /*22f0*/  IADD3 R5, P1, P0, R114, R10, R213 ;  /* 0x0000000a72057210 */ /* 0x000fe2000783e0d5 */
[----:B------:R-:W-:Y:S01]  /*2300*/  CS2R R16, SRZ ;  /* 0x0000000000107805 */ /* 0x000fe2000001ff00 */
[----:B------:R-:W-:Y:S01]  /*2310*/  CS2R R48, SRZ ;  /* 0x0000000000307805 */ /* 0x000fe2000001ff00 */
[----:B------:R-:W-:Y:S01]  /*2320*/  CS2R R50, SRZ ;  /* 0x0000000000327805 */ /* 0x000fe2000001ff00 */
[----:B------:R-:W-:Y:S02]  /*2330*/  IADD3.X R7, R130, R38, R185, P1, P0 ;  /* 0x0000002682077210 */ /* 0x000fe40000fe04b9 */
[----:B------:R-:W-:Y:S04]  /*2340*/  IADD3 R14, P1, P0, R112, R8, R210 ;  /* 0x00000008700e7210 */ /* 0x000fe8000783e0d2 */
[----:B------:R-:W-:Y:S02]  /*2350*/  IADD3.X R15, R128, R37, R186, P1, P0 ;  /* 0x00000025800f7210 */ /* 0x000fe40000fe04ba */
[C---:B------:R-:W-:Y:S02]  /*2360*/  LEA R6, P0, R5.reuse, c[0x0][0x270], 0x1 ;  /* 0x00009c0005067a11 */ /* 0x040fe400078008ff */
[----:B------:R-:W-:Y:S02]  /*2370*/  ISETP.GE.AND P1, PT, R32, c[0x0][0x27c], PT ;  /* 0x00009f0020007a0c */ /* 0x000fe40003f26270 */
[----:B------:R-:W-:Y:S02]  /*2380*/  LEA.HI.X R7, R5, c[0x0][0x274], R7, 0x1, P0 ;  /* 0x00009d0005077a11 */ /* 0x000fe400000f0c07 */
        /* <DEDUP_REMOVED lines=8> */
.L_x_58:
[----:B------:R-:W-:Y:S05]  /*2410*/  BSYNC B0 ;  /* 0x0000000000007941 */ /* 0x000fea0003800000 */
.L_x_57:
[----:B------:R-:W-:Y:S01]  /*2420*/  ISETP.GE.AND P2, PT, R169, R76, PT ;  /* 0x0000004ca900720c */ /* 0x000fe20003f46270 */
[----:B-1---5:R-:W-:Y:S01]  /*2430*/  IMAD.MOV.U32 R4, RZ, RZ, R16 ;  /* 0x000000ffff047224 */ /* 0x022fe200078e0010 */
[----:B------:R-:W-:Y:S01]  /*2440*/  MOV R5, R14 ;  /* 0x0000000e00057202 */ /* 0x000fe20000000f00 */
[----:B------:R-:W-:Y:S01]  /*2450*/  IMAD.MOV.U32 R6, RZ, RZ, R17 ;  /* 0x000000ffff067224 */ /* 0x000fe200078e0011 */
[----:B------:R-:W-:Y:S01]  /*2460*/  BSSY B0, `(.L_x_59) ;  /* 0x0000024000007945 */ /* 0x000fe20003800000 */
[----:B------:R-:W-:Y:S01]  /*2470*/  IMAD.MOV.U32 R7, RZ, RZ, R50 ;  /* 0x000000ffff077224 */ /* 0x000fe200078e0032 */
[----:B------:R-:W-:Y:S01]  /*2480*/  CS2R R28, SRZ ;  /* 0x00000000001c7805 */ /* 0x000fe2000001ff00 */
[----:B------:R-:W-:Y:S01]  /*2490*/  CS2R R20, SRZ ;  /* 0x0000000000147805 */ /* 0x000fe2000001ff00 */
[----:B------:R-:W-:Y:S01]  /*24a0*/  PRMT R34, R6, 0x5410, R4 ;  /* 0x0000541006227816 */ /* 0x000fe20000000004 */
[----:B------:R-:W-:Y:S01]  /*24b0*/  IMAD.MOV.U32 R4, RZ, RZ, R15 ;  /* 0x000000ffff047224 */ /* 0x000fe200078e000f */
[----:B------:R-:W-:Y:S01]  /*24c0*/  MOV R6, R51 ;  /* 0x0000003300067202 */ /* 0x000fe20000000f00 */
[----:B------:R-:W-:Y:S01]  /*24d0*/  CS2R R18, SRZ ;  /* 0x0000000000127805 */ /* 0x000fe2000001ff00 */
[----:B------:R-:W-:Y:S01]  /*24e0*/  CS2R R54, SRZ ;  /* 0x0000000000367805 */ /* 0x000fe2000001ff00 */
[----:B------:R-:W-:Y:S01]  /*24f0*/  CS2R R52, SRZ ;  /* 0x0000000000347805 */ /* 0x000fe2000001ff00 */
        /* <DEDUP_REMOVED lines=13> */
[C---:B------:R-:W-:Y:S04]  /*25d0*/  LEA R6, P0, R4.reuse, c[0x0][0x270], 0x1 ;  /* 0x00009c0004067a11 */ /* 0x040fe800078008ff */
[----:B------:R-:W-:Y:S02]  /*25e0*/  LEA.HI.X R7, R4, c[0x0][0x274], R7, 0x1, P0 ;  /* 0x00009d0004077a11 */ /* 0x000fe400000f0c07 */
[C---:B------:R-:W-:Y:S04]  /*25f0*/  LEA R4, P0, R5.reuse, c[0x0][0x288], 0x1 ;  /* 0x0000a20005047a11 */ /* 0x040fe800078008ff */
[----:B------:R-:W-:Y:S02]  /*2600*/  LEA.HI.X R5, R5, c[0x0][0x28c], R18, 0x1, P0 ;  /* 0x0000a30005057a11 */ /* 0x000fe400000f0c12 */
[----:B------:R-:W-:Y:S01]  /*2610*/  ISETP.GE.AND P0, PT, R32, c[0x0][0x27c], PT ;  /* 0x00009f0020007a0c */ /* 0x000fe20003f06270 */
[----:B------:R-:W-:Y:S11]  /*2620*/  CS2R R18, SRZ ;  /* 0x0000000000127805 */ /* 0x000ff6000001ff00 */
[----:B------:R-:W-:Y:S01]  /*2630*/  @!UPT UIADD3 URZ, URZ, URZ, URZ ;  /* 0x0000003f3f3ff290 */ /* 0x000fe2000fffe03f */
[----:B------:R1:W5:Y:S04]  /*2640*/  @!P0 LDG.E.64 R18, [R6.64] ;  /* 0x0000000a06128981 */ /* 0x000368000c1e1b00 */
[----:B------:R1:W5:Y:S01]  /*2650*/  @!P0 LDG.E.64 R52, [R4.64] ;  /* 0x0000000a04348981 */ /* 0x000362000c1e1b00 */
[----:B------:R-:W-:Y:S11]  /*2660*/  ISETP.GE.AND P0, PT, R25, c[0x0][0x27c], PT ;  /* 0x00009f0019007a0c */ /* 0x000ff60003f06270 */
[----:B------:R-:W-:Y:S02]  /*2670*/  @!UPT UIADD3 URZ, URZ, URZ, URZ ;  /* 0x0000003f3f3ff290 */ /* 0x000fe4000fffe03f */
[----:B------:R1:W5:Y:S04]  /*2680*/  @!P0 LDG.E.64 R20, [R6.64+0x20] ;  /* 0x0000200a06148981 */ /* 0x000368000c1e1b00 */
[----:B------:R1:W5:Y:S02]  /*2690*/  @!P0 LDG.E.64 R54, [R4.64+0x20] ;  /* 0x0000200a04368981 */ /* 0x000364000c1e1b00 */
.L_x_60:
[----:B------:R-:W-:Y:S05]  /*26a0*/  BSYNC B0 ;  /* 0x0000000000007941 */ /* 0x000fea0003800000 */
.L_x_59:
        /* <DEDUP_REMOVED lines=10> */
[----:B------:R-:W-:Y:S01]  /*2750*/  PRMT R35, R4, 0x5410, R5 ;  /* 0x0000541004237816 */ /* 0x000fe20000000005 */
[----:B------:R-:W-:Y:S01]  /*2760*/  IMAD.MOV.U32 R5, RZ, RZ, R52 ;  /* 0x000000ffff057224 */ /* 0x000fe200078e0034 */
[----:B------:R-:W-:Y:S01]  /*2770*/  MOV R6, R55 ;  /* 0x0000003700067202 */ /* 0x000fe20000000f00 */
[----:B------:R-:W-:Y:S01]  /*2780*/  CS2R R56, SRZ ;  /* 0x0000000000387805 */ /* 0x000fe2000001ff00 */
        /* <DEDUP_REMOVED lines=8> */
[----:B------:R-:W-:Y:S01]  /*2810*/  IADD3.X R38, R130, R132, R38, P1, P0 ;  /* 0x0000008482267210 */ /* 0x000fe20000fe0426 */
[----:B------:R-:W-:Y:S01]  /*2820*/  CS2R R58, SRZ ;  /* 0x00000000003a7805 */ /* 0x000fe2000001ff00 */
[----:B------:R-:W-:Y:S04]  /*2830*/  IADD3 R8, P1, P0, R112, R204, R8 ;  /* 0x000000cc70087210 */ /* 0x000fe8000783e008 */
[----:B------:R-:W-:Y:S02]  /*2840*/  IADD3.X R37, R128, R131, R37, P1, P0 ;  /* 0x0000008380257210 */ /* 0x000fe40000fe0425 */
[C---:B------:R-:W-:Y:S04]  /*2850*/  LEA R6, P0, R10.reuse, c[0x0][0x270], 0x1 ;  /* 0x00009c000a067a11 */ /* 0x040fe800078008ff */
[----:B------:R-:W-:Y:S02]  /*2860*/  LEA.HI.X R7, R10, c[0x0][0x274], R38, 0x1, P0 ;  /* 0x00009d000a077a11 */ /* 0x000fe400000f0c26 */
[C---:B------:R-:W-:Y:S04]  /*2870*/  LEA R4, P0, R8.reuse, c[0x0][0x288], 0x1 ;  /* 0x0000a20008047a11 */ /* 0x040fe800078008ff */
[----:B------:R-:W-:Y:S02]  /*2880*/  LEA.HI.X R5, R8, c[0x0][0x28c], R37, 0x1, P0 ;  /* 0x0000a30008057a11 */ /* 0x000fe400000f0c25 */
[----:B------:R-:W-:Y:S11]  /*2890*/  ISETP.GE.AND P0, PT, R32, c[0x0][0x27c], PT ;  /* 0x00009f0020007a0c */ /* 0x000ff60003f06270 */
[----:B------:R-:W-:Y:S02]  /*28a0*/  @!UPT UIADD3 URZ, URZ, URZ, URZ ;  /* 0x0000003f3f3ff290 */ /* 0x000fe4000fffe03f */
[----:B------:R1:W5:Y:S04]  /*28b0*/  @!P0 LDG.E.64 R22, [R6.64] ;  /* 0x0000000a06168981 */ /* 0x000368000c1e1b00 */
[----:B------:R1:W5:Y:S01]  /*28c0*/  @!P0 LDG.E.64 R56, [R4.64] ;  /* 0x0000000a04388981 */ /* 0x000362000c1e1b00 */
[----:B------:R-:W-:Y:S11]  /*28d0*/  ISETP.GE.AND P0, PT, R25, c[0x0][0x27c], PT ;  /* 0x00009f0019007a0c */ /* 0x000ff60003f06270 */
[----:B------:R-:W-:Y:S02]  /*28e0*/  @!UPT UIADD3 URZ, URZ, URZ, URZ ;  /* 0x0000003f3f3ff290 */ /* 0x000fe4000fffe03f */
[----:B------:R1:W5:Y:S04]  /*28f0*/  @!P0 LDG.E.64 R28, [R6.64+0x20] ;  /* 0x0000200a061c8981 */ /* 0x000368000c1e1b00 */
[----:B------:R1:W5:Y:S02]  /*2900*/  @!P0 LDG.E.64 R58, [R4.64+0x20] ;  /* 0x0000200a043a8981 */ /* 0x000364000c1e1b00 */
.L_x_62:
[----:B------:R-:W-:Y:S05]  /*2910*/  BSYNC B0 ;  /* 0x0000000000007941 */ /* 0x000fea0003800000 */
.L_x_61:
[----:B-1---5:R-:W-:Y:S01]  /*2920*/  MOV R5, R22 ;  /* 0x0000001600057202 */ /* 0x022fe20000000f00 */
[----:B------:R-:W-:Y:S01]  /*2930*/  IMAD.MOV.U32 R7, RZ, RZ, R28 ;  /* 0x000000ffff077224 */ /* 0x000fe200078e001c */
[----:B------:R-:W-:Y:S01]  /*2940*/  BSSY B1, `(.L_x_63) ;  /* 0x0000086000017945 */ /* 0x000fe20003800000 */
[----:B------:R-:W-:Y:S02]  /*2950*/  IMAD.MOV.U32 R6, RZ, RZ, R29 ;  /* 0x000000ffff067224 */ /* 0x000fe400078e001d */
[----:B------:R-:W-:Y:S03]  /*2960*/  IMAD.MOV.U32 R4, RZ, RZ, R23 ;  /* 0x000000ffff047224 */ /* 0x000fe600078e0017 */
[----:B------:R-:W-:Y:S01]  /*2970*/  PRMT R38, R6, 0x5410, R7 ;  /* 0x0000541006267816 */ /* 0x000fe20000000007 */
[----:B------:R-:W-:Y:S01]  /*2980*/  IMAD.MOV.U32 R7, RZ, RZ, R58 ;  /* 0x000000ffff077224 */ /* 0x000fe200078e003a */
[----:B------:R-:W-:Y:S01]  /*2990*/  PRMT R37, R4, 0x5410, R5 ;  /* 0x0000541004257816 */ /* 0x000fe20000000005 */
[----:B------:R-:W-:Y:S01]  /*29a0*/  IMAD.MOV.U32 R5, RZ, RZ, R56 ;  /* 0x000000ffff057224 */ /* 0x000fe200078e0038 */
[----:B------:R-:W-:Y:S02]  /*29b0*/  MOV R6, R59 ;  /* 0x0000003b00067202 */ /* 0x000fe40000000f00 */
[----:B------:R-:W-:Y:S02]  /*29c0*/  MOV R4, R57 ;  /* 0x0000003900047202 */ /* 0x000fe40000000f00 */
[----:B------:R-:W-:Y:S02]  /*29d0*/  PRMT R65, R7, 0x5410, R6 ;  /* 0x0000541007417816 */ /* 0x000fe40000000006 */
[----:B------:R-:W-:Y:S01]  /*29e0*/  PRMT R64, R5, 0x5410, R4 ;  /* 0x0000541005407816 */ /* 0x000fe20000000004 */
[----:B------:R-:W-:-:S05]  /*29f0*/  @P3 BRA `(.L_x_64) ;  /* 0x000007a000003947 */ /* 0x000fca0003800000 */
[----:B------:R-:W-:Y:S01]  /*2a00*/  IADD3 R68, P0, R145, R86, RZ ;  /* 0x0000005691447210 */ /* 0x000fe20007f1e0ff */
[----:B------:R-:W-:Y:S04]  /*2a10*/  BSSY B0, `(.L_x_65) ;  /* 0x000003d000007945 */ /* 0x000fe80003800000 */
[----:B------:R-:W-:Y:S01]  /*2a20*/  IMAD.X R69, R91, 0x1, R141, P0 ;  /* 0x000000015b457824 */ /* 0x000fe200000e068d */
[----:B------:R-:W-:Y:S11]  /*2a30*/  ISETP.NE.AND P0, PT, R98, RZ, PT ;  /* 0x000000ff6200720c */ /* 0x000ff60003f05270 */
[----:B------:R-:W-:Y:S02]  /*2a40*/  @!UPT UIADD3 URZ, URZ, URZ, URZ ;  /* 0x0000003f3f3ff290 */ /* 0x000fe4000fffe03f */
[----:B------:R-:W-:-:S05]  /*2a50*/  @!P0 BRA `(.L_x_66) ;  /* 0x0000038000008947 */ /* 0x000fca0003800000 */
[----:B------:R-:W-:Y:S01]  /*2a60*/  IADD3 R4, P0, R68, R92, RZ ;  /* 0x0000005c44047210 */ /* 0x000fe20007f1e0ff */
[----:B------:R-:W1:Y:S04]  /*2a70*/  LDS.128 R8, [R97+0x3900] ;  /* 0x0039000061087984 */ /* 0x000e680000000c00 */
[----:B------:R-:W-:Y:S01]  /*2a80*/  IMAD.X R5, R69, 0x1, R95, P0 ;  /* 0x0000000145057824 */ /* 0x000fe200000e065f */
[C---:B------:R-:W-:Y:S04]  /*2a90*/  LEA R66, P0, R4.reuse, c[0x0][0x1c8], 0x1 ;  /* 0x0000720004427a11 */ /* 0x040fe800078008ff */
[----:B------:R-:W-:Y:S02]  /*2aa0*/  LEA.HI.X R67, R4, c[0x0][0x1cc], R5, 0x1, P0 ;  /* 0x0000730004437a11 */ /* 0x000fe400000f0c05 */
[----:B------:R-:W-:Y:S11]  /*2ab0*/  ISETP.GE.AND P0, PT, R32, c[0x0][0x27c], PT ;  /* 0x00009f0020007a0c */ /* 0x000ff60003f06270 */
[----:B------:R-:W-:Y:S02]  /*2ac0*/  @!UPT UIADD3 URZ, URZ, URZ, URZ ;  /* 0x0000003f3f3ff290 */ /* 0x000fe4000fffe03f */
[----:B------:R-:W-:Y:S02]  /*2ad0*/  @!P0 SHF.R.U64 R4, R40, 0x10, R41 ;  /* 0x0000001028048819 */ /* 0x000fe40000001229 */
[--C-:B------:R-:W-:Y:S02]  /*2ae0*/  @!P0 SHF.R.U64 R2, R2, 0x10, R3.reuse ;  /* 0x0000001002028819 */ /* 0x100fe40000001203 */
[----:B------:R-:W-:Y:S02]  /*2af0*/  @!P0 SHF.R.U32.HI R3, RZ, 0x10, R3 ;  /* 0x00000010ff038819 */ /* 0x000fe40000011603 */
[----:B------:R-:W-:Y:S02]  /*2b00*/  @!P0 SHF.R.U32.HI R43, RZ, 0x10, R41 ;  /* 0x00000010ff2b8819 */ /* 0x000fe40000011629 */
[----:B------:R-:W-:Y:S02]  /*2b10*/  @!P0 PRMT R41, R42, 0x5410, R4 ;  /* 0x000054102a298816 */ /* 0x000fe40000000004 */
[C---:B------:R-:W-:Y:S02]  /*2b20*/  @!P0 PRMT R2, R24.reuse, 0x5432, R2 ;  /* 0x0000543218028816 */ /* 0x040fe40000000002 */
[----:B------:R-:W-:Y:S01]  /*2b30*/  @!P0 PRMT R6, R24, 0x5410, R3 ;  /* 0x0000541018068816 */ /* 0x000fe20000000003 */
[----:B------:R-:W-:Y:S01]  /*2b40*/  @!P0 IMAD.U32 R24, R41, 0x10000, RZ ;  /* 0x0001000029188824 */ /* 0x000fe200078e00ff */
[C---:B------:R-:W-:Y:S01]  /*2b50*/  @!P0 LOP3.LUT R5, R2.reuse, 0xffff0000, RZ, 0xc0, !PT ;  /* 0xffff000002058812 */ /* 0x040fe200078ec0ff */
[----:B------:R-:W-:Y:S01]  /*2b60*/  @!P0 IMAD.U32 R7, R2, 0x10000, RZ ;  /* 0x0001000002078824 */ /* 0x000fe200078e00ff */
[C---:B-1----:R-:W-:Y:S02]  /*2b70*/  @!P0 LOP3.LUT R3, R8.reuse, 0xffff0000, RZ, 0xc0, !PT ;  /* 0xffff000008038812 */ /* 0x042fe400078ec0ff */
[----:B------:R-:W-:Y:S02]  /*2b80*/  @!P0 LOP3.LUT R4, R9, 0xffff0000, RZ, 0xc0, !PT ;  /* 0xffff000009048812 */ /* 0x000fe400078ec0ff */
[----:B------:R-:W-:Y:S01]  /*2b90*/  @!P0 LOP3.LUT R41, R41, 0xffff0000, RZ, 0xc0, !PT ;  /* 0xffff000029298812 */ /* 0x000fe200078ec0ff */
[C---:B------:R-:W-:Y:S01]  /*2ba0*/  @!P0 FMUL.FTZ R44, R3.reuse, R24 ;  /* 0x00000018032c8220 */ /* 0x040fe20000410000 */
[----:B------:R-:W-:Y:S01]  /*2bb0*/  @!P0 SHF.L.U32 R40, R8, 0x10, RZ ;  /* 0x0000001008288819 */ /* 0x000fe200000006ff */
[----:B------:R-:W-:Y:S01]  /*2bc0*/  @!P0 FMUL.FTZ R2, R3, R7 ;  /* 0x0000000703028220 */ /* 0x000fe20000410000 */
[----:B------:R-:W-:Y:S01]  /*2bd0*/  @!P0 PRMT R43, R42, 0x5432, R43 ;  /* 0x000054322a2b8816 */ /* 0x000fe2000000002b */
[----:B------:R-:W-:Y:S02]  /*2be0*/  @!P0 IMAD.U32 R42, R9, 0x10000, RZ ;  /* 0x00010000092a8824 */ /* 0x000fe400078e00ff */
[C---:B------:R-:W-:Y:S02]  /*2bf0*/  @!P0 FMUL.FTZ R70, R4.reuse, R41 ;  /* 0x0000002904468220 */ /* 0x040fe40000410000 */
[----:B------:R-:W-:Y:S01]  /*2c00*/  @!P0 FMUL.FTZ R3, R4, R5 ;  /* 0x0000000504038220 */ /* 0x000fe20000410000 */
[----:B------:R-:W-:Y:S01]  /*2c10*/  @!P0 LOP3.LUT R4, R10, 0xffff0000, RZ, 0xc0, !PT ;  /* 0xffff00000a048812 */ /* 0x000fe200078ec0ff */
[----:B------:R-:W-:Y:S02]  /*2c20*/  @!P0 FFMA.FTZ R73, R40, R7, -R44 ;  /* 0x0000000728498223 */ /* 0x000fe4000001082c */
[----:B------:R-:W-:Y:S01]  /*2c30*/  @!P0 FFMA.FTZ R2, R24, R40, R2 ;  /* 0x0000002818028223 */ /* 0x000fe20000010002 */
[----:B------:R-:W-:Y:S01]  /*2c40*/  @!P0 SHF.L.U32 R40, R10, 0x10, RZ ;  /* 0x000000100a288819 */ /* 0x000fe200000006ff */
[C---:B------:R-:W-:Y:S01]  /*2c50*/  @!P0 IMAD.U32 R24, R43.reuse, 0x10000, RZ ;  /* 0x000100002b188824 */ /* 0x040fe200078e00ff */
[----:B------:R-:W-:Y:S01]  /*2c60*/  @!P0 LOP3.LUT R43, R43, 0xffff0000, RZ, 0xc0, !PT ;  /* 0xffff00002b2b8812 */ /* 0x000fe200078ec0ff */
[----:B------:R-:W-:Y:S01]  /*2c70*/  @!P0 IMAD.U32 R7, R6, 0x10000, RZ ;  /* 0x0001000006078824 */ /* 0x000fe200078e00ff */
[----:B------:R-:W-:Y:S01]  /*2c80*/  @!P0 F2FP.BF16.PACK_AB R2, R2, R73 ;  /* 0x000000490202823e */ /* 0x000fe200000010ff */
[----:B------:R-:W-:Y:S01]  /*2c90*/  @!P0 FFMA.FTZ R72, R42, R5, -R70 ;  /* 0x000000052a488223 */ /* 0x000fe20000010846 */
[C---:B------:R-:W-:Y:S01]  /*2ca0*/  @!P0 LOP3.LUT R5, R11.reuse, 0xffff0000, RZ, 0xc0, !PT ;  /* 0xffff00000b058812 */ /* 0x040fe200078ec0ff */
[----:B------:R-:W-:Y:S01]  /*2cb0*/  @!P0 FMUL.FTZ R70, R4, R24 ;  /* 0x0000001804468220 */ /* 0x000fe20000410000 */
[----:B------:R-:W-:Y:S01]  /*2cc0*/  @!P0 LOP3.LUT R6, R6, 0xffff0000, RZ, 0xc0, !PT ;  /* 0xffff000006068812 */ /* 0x000fe200078ec0ff */
[----:B------:R-:W-:Y:S01]  /*2cd0*/  @!P0 FMUL.FTZ R4, R4, R7 ;  /* 0x0000000704048220 */ /* 0x000fe20000410000 */
[----:B------:R-:W-:Y:S01]  /*2ce0*/  @!P0 MOV R8, R2 ;  /* 0x0000000200088202 */ /* 0x000fe20000000f00 */
[----:B------:R-:W-:Y:S02]  /*2cf0*/  @!P0 IMAD.U32 R44, R11, 0x10000, RZ ;  /* 0x000100000b2c8824 */ /* 0x000fe400078e00ff */
[C---:B------:R-:W-:Y:S02]  /*2d00*/  @!P0 FMUL.FTZ R71, R5.reuse, R43 ;  /* 0x0000002b05478220 */ /* 0x040fe40000410000 */
[----:B------:R-:W-:Y:S02]  /*2d10*/  @!P0 FMUL.FTZ R5, R5, R6 ;  /* 0x0000000605058220 */ /* 0x000fe40000410000 */
[----:B------:R-:W-:Y:S02]  /*2d20*/  @!P0 FFMA.FTZ R3, R41, R42, R3 ;  /* 0x0000002a29038223 */ /* 0x000fe40000010003 */
[----:B------:R-:W-:Y:S02]  /*2d30*/  @!P0 FFMA.FTZ R4, R24, R40, R4 ;  /* 0x0000002818048223 */ /* 0x000fe40000010004 */
[----:B------:R-:W-:Y:S01]  /*2d40*/  @!P0 FFMA.FTZ R70, R40, R7, -R70 ;  /* 0x0000000728468223 */ /* 0x000fe20000010846 */
[----:B------:R-:W-:Y:S01]  /*2d50*/  @!P0 F2FP.BF16.PACK_AB R3, R3, R72 ;  /* 0x000000480303823e */ /* 0x000fe200000010ff */
[----:B------:R-:W-:Y:S02]  /*2d60*/  @!P0 FFMA.FTZ R71, R44, R6, -R71 ;  /* 0x000000062c478223 */ /* 0x000fe40000010847 */
[----:B------:R-:W-:Y:S01]  /*2d70*/  @!P0 FFMA.FTZ R5, R43, R44, R5 ;  /* 0x0000002c2b058223 */ /* 0x000fe20000010005 */
[----:B------:R-:W-:Y:S01]  /*2d80*/  @!P0 F2FP.BF16.PACK_AB R4, R4, R70 ;  /* 0x000000460404823e */ /* 0x000fe200000010ff */
[----:B------:R-:W-:Y:S03]  /*2d90*/  @!P0 IMAD.MOV.U32 R9, RZ, RZ, R3 ;  /* 0x000000ffff098224 */ /* 0x000fe600078e0003 */
[----:B------:R-:W-:Y:S01]  /*2da0*/  @!P0 F2FP.BF16.PACK_AB R5, R5, R71 ;  /* 0x000000470505823e */ /* 0x000fe200000010ff */
[----:B------:R-:W-:Y:S03]  /*2db0*/  @!P0 IMAD.MOV.U32 R10, RZ, RZ, R4 ;  /* 0x000000ffff0a8224 */ /* 0x000fe600078e0004 */
[----:B------:R-:W-:Y:S05]  /*2dc0*/  @!P0 MOV R11, R5 ;  /* 0x00000005000b8202 */ /* 0x000fea0000000f00 */
[----:B------:R1:W-:Y:S02]  /*2dd0*/  STG.E.128 [R66.64], R8 ;  /* 0x0000000842007986 */ /* 0x0003e4000c101d0a */
.L_x_66:
[----:B------:R-:W-:Y:S05]  /*2de0*/  BSYNC B0 ;  /* 0x0000000000007941 */ /* 0x000fea0003800000 */
.L_x_65:
[----:B------:R-:W-:Y:S11]  /*2df0*/  ISETP.NE.AND P0, PT, R99, RZ, PT ;  /* 0x000000ff6300720c */ /* 0x000ff60003f05270 */
[----:B------:R-:W-:Y:S02]  /*2e00*/  @!UPT UIADD3 URZ, URZ, URZ, URZ ;  /* 0x0000003f3f3ff290 */ /* 0x000fe4000fffe03f */
[----:B------:R-:W-:-:S05]  /*2e10*/  @!P0 BRA `(.L_x_64) ;  /* 0x0000038000008947 */ /* 0x000fca0003800000 */
[----:B------:R-:W-:Y:S01]  /*2e20*/  IADD3 R2, P0, R68, R129, RZ ;  /* 0x0000008144027210 */ /* 0x000fe20007f1e0ff */
[----:B-1----:R-:W1:Y:S04]  /*2e30*/  LDS.128 R8, [R96+0x3900] ;  /* 0x0039000060087984 */ /* 0x002e680000000c00 */
        /* <DEDUP_REMOVED lines=8> */
[C---:B------:R-:W-:Y:S02]  /*2ec0*/  @!P0 PRMT R2, R30.reuse, 0x5432, R2 ;  /* 0x000054321e028816 */ /* 0x040fe40000000002 */
[----:B------:R-:W-:Y:S02]  /*2ed0*/  @!P0 PRMT R24, R45, 0x5410, R24 ;  /* 0x000054102d188816 */ /* 0x000fe40000000018 */
[----:B------:R-:W-:Y:S01]  /*2ee0*/  @!P0 PRMT R6, R30, 0x5410, R3 ;  /* 0x000054101e068816 */ /* 0x000fe20000000003 */
[----:B------:R-:W-:Y:S01]  /*2ef0*/  @!P0 IMAD.U32 R7, R2, 0x10000, RZ ;  /* 0x0001000002078824 */ /* 0x000fe200078e00ff */
[----:B------:R-:W-:Y:S01]  /*2f00*/  @!P0 SHF.R.U32.HI R40, RZ, 0x10, R47 ;  /* 0x00000010ff288819 */ /* 0x000fe2000001162f */
[C---:B------:R-:W-:Y:S01]  /*2f10*/  @!P0 IMAD.U32 R12, R24.reuse, 0x10000, RZ ;  /* 0x00010000180c8824 */ /* 0x040fe200078e00ff */
[----:B------:R-:W-:Y:S01]  /*2f20*/  @!P0 LOP3.LUT R24, R24, 0xffff0000, RZ, 0xc0, !PT ;  /* 0xffff000018188812 */ /* 0x000fe200078ec0ff */
[C---:B-1----:R-:W-:Y:S01]  /*2f30*/  @!P0 IMAD.U32 R30, R9.reuse, 0x10000, RZ ;  /* 0x00010000091e8824 */ /* 0x042fe200078e00ff */
[----:B------:R-:W-:Y:S02]  /*2f40*/  @!P0 LOP3.LUT R3, R8, 0xffff0000, RZ, 0xc0, !PT ;  /* 0xffff000008038812 */ /* 0x000fe400078ec0ff */
[----:B------:R-:W-:Y:S02]  /*2f50*/  @!P0 LOP3.LUT R4, R9, 0xffff0000, RZ, 0xc0, !PT ;  /* 0xffff000009048812 */ /* 0x000fe400078ec0ff */
[----:B------:R-:W-:Y:S01]  /*2f60*/  @!P0 LOP3.LUT R5, R2, 0xffff0000, RZ, 0xc0, !PT ;  /* 0xffff000002058812 */ /* 0x000fe200078ec0ff */
[C---:B------:R-:W-:Y:S01]  /*2f70*/  @!P0 FMUL.FTZ R41, R3.reuse, R12 ;  /* 0x0000000c03298220 */ /* 0x040fe20000410000 */
[----:B------:R-:W-:Y:S01]  /*2f80*/  @!P0 SHF.L.U32 R13, R8, 0x10, RZ ;  /* 0x00000010080d8819 */ /* 0x000fe200000006ff */
[----:B------:R-:W-:Y:S01]  /*2f90*/  @!P0 FMUL.FTZ R2, R3, R7 ;  /* 0x0000000703028220 */ /* 0x000fe20000410000 */
[----:B------:R-:W-:Y:S01]  /*2fa0*/  @!P0 PRMT R40, R45, 0x5432, R40 ;  /* 0x000054322d288816 */ /* 0x000fe20000000028 */
        /* <DEDUP_REMOVED lines=31> */
.L_x_64:
[----:B------:R-:W-:Y:S05]  /*31a0*/  BSYNC B1 ;  /* 0x0000000000017941 */ /* 0x000fea0003800000 */
.L_x_63:
[----:B------:R-:W-:Y:S01]  /*31b0*/  BSSY B1, `(.L_x_67) ;  /* 0x000007c000017945 */ /* 0x000fe20003800000 */
[----:B------:R-:W-:-:S05]  /*31c0*/  @P4 BRA `(.L_x_68) ;  /* 0x000007a000004947 */ /* 0x000fca0003800000 */
[----:B------:R-:W-:Y:S01]  /*31d0*/  IADD3 R44, P1, P0, R136, R86, R26 ;  /* 0x00000056882c7210 */ /* 0x000fe2000783e01a */
[----:B------:R-:W-:Y:S03]  /*31e0*/  BSSY B0, `(.L_x_69) ;  /* 0x000003d000007945 */ /* 0x000fe60003800000 */
[----:B------:R-:W-:Y:S02]  /*31f0*/  IADD3.X R45, R143, R91, R27, P1, P0 ;  /* 0x0000005b8f2d7210 */ /* 0x000fe40000fe041b */
[----:B------:R-:W-:Y:S11]  /*3200*/  ISETP.NE.AND P0, PT, R98, RZ, PT ;  /* 0x000000ff6200720c */ /* 0x000ff60003f05270 */
[----:B------:R-:W-:Y:S02]  /*3210*/  @!UPT UIADD3 URZ, URZ, URZ, URZ ;  /* 0x0000003f3f3ff290 */ /* 0x000fe4000fffe03f */
[----:B------:R-:W-:-:S05]  /*3220*/  @!P0 BRA `(.L_x_70) ;  /* 0x0000038000008947 */ /* 0x000fca0003800000 */
[----:B------:R-:W-:Y:S01]  /*3230*/  ISETP.GE.AND P0, PT, R32, c[0x0][0x27c], PT ;  /* 0x00009f0020007a0c */ /* 0x000fe20003f06270 */
[----:B-1----:R-:W1:Y:S11]  /*3240*/  LDS.128 R8, [R97+0x4900] ;  /* 0x0049000061087984 */ /* 0x002e760000000c00 */
[----:B------:R-:W-:Y:S01]  /*3250*/  @!UPT UIADD3 URZ, URZ, URZ, URZ ;  /* 0x0000003f3f3ff290 */ /* 0x000fe2000fffe03f */
[----:B------:R-:W-:Y:S02]  /*3260*/  @!P0 SHF.R.U64 R4, R48, 0x10, R49 ;  /* 0x0000001030048819 */ /* 0x000fe40000001231 */
[--C-:B------:R-:W-:Y:S02]  /*3270*/  @!P0 SHF.R.U64 R2, R14, 0x10, R15.reuse ;  /* 0x000000100e028819 */ /* 0x100fe4000000120f */
[----:B------:R-:W-:Y:S02]  /*3280*/  @!P0 SHF.R.U32.HI R3, RZ, 0x10, R15 ;  /* 0x00000010ff038819 */ /* 0x000fe4000001160f */
[----:B------:R-:W-:Y:S02]  /*3290*/  @!P0 PRMT R14, R60, 0x5410, R4 ;  /* 0x000054103c0e8816 */ /* 0x000fe40000000004 */
[C---:B------:R-:W-:Y:S02]  /*32a0*/  @!P0 PRMT R2, R31.reuse, 0x5432, R2 ;  /* 0x000054321f028816 */ /* 0x040fe40000000002 */
[----:B------:R-:W-:Y:S01]  /*32b0*/  @!P0 PRMT R6, R31, 0x5410, R3 ;  /* 0x000054101f068816 */ /* 0x000fe20000000003 */
[----:B------:R-:W-:Y:S01]  /*32c0*/  @!P0 IMAD.U32 R12, R14, 0x10000, RZ ;  /* 0x000100000e0c8824 */ /* 0x000fe200078e00ff */
[----:B------:R-:W-:Y:S01]  /*32d0*/  @!P0 SHF.R.U32.HI R24, RZ, 0x10, R49 ;  /* 0x00000010ff188819 */ /* 0x000fe20000011631 */
[----:B------:R-:W-:Y:S01]  /*32e0*/  @!P0 IMAD.U32 R7, R2, 0x10000, RZ ;  /* 0x0001000002078824 */ /* 0x000fe200078e00ff */
[----:B------:R-:W-:Y:S02]  /*32f0*/  @!P0 LOP3.LUT R14, R14, 0xffff0000, RZ, 0xc0, !PT ;  /* 0xffff00000e0e8812 */ /* 0x000fe400078ec0ff */
[----:B------:R-:W-:Y:S02]  /*3300*/  @!P0 LOP3.LUT R5, R2, 0xffff0000, RZ, 0xc0, !PT ;  /* 0xffff000002058812 */ /* 0x000fe400078ec0ff */
[----:B------:R-:W-:Y:S01]  /*3310*/  @!P0 PRMT R24, R60, 0x5432, R24 ;  /* 0x000054323c188816 */ /* 0x000fe20000000018 */
[C---:B-1----:R-:W-:Y:S01]  /*3320*/  @!P0 IMAD.U32 R13, R8.reuse, 0x10000, RZ ;  /* 0x00010000080d8824 */ /* 0x042fe200078e00ff */
[----:B------:R-:W-:Y:S02]  /*3330*/  @!P0 LOP3.LUT R3, R8, 0xffff0000, RZ, 0xc0, !PT ;  /* 0xffff000008038812 */ /* 0x000fe400078ec0ff */
[C---:B------:R-:W-:Y:S02]  /*3340*/  @!P0 LOP3.LUT R4, R9.reuse, 0xffff0000, RZ, 0xc0, !PT ;  /* 0xffff000009048812 */ /* 0x040fe400078ec0ff */
[----:B------:R-:W-:Y:S01]  /*3350*/  @!P0 SHF.L.U32 R15, R9, 0x10, RZ ;  /* 0x00000010090f8819 */ /* 0x000fe200000006ff */
[C---:B------:R-:W-:Y:S02]  /*3360*/  @!P0 FMUL.FTZ R30, R3.reuse, R12 ;  /* 0x0000000c031e8220 */ /* 0x040fe40000410000 */
[-C--:B------:R-:W-:Y:S02]  /*3370*/  @!P0 FMUL.FTZ R2, R3, R7.reuse ;  /* 0x0000000703028220 */ /* 0x080fe40000410000 */
[----:B------:R-:W-:Y:S02]  /*3380*/  @!P0 FMUL.FTZ R31, R4, R14 ;  /* 0x0000000e041f8220 */ /* 0x000fe40000410000 */
[----:B------:R-:W-:Y:S01]  /*3390*/  @!P0 FFMA.FTZ R43, R13, R7, -R30 ;  /* 0x000000070d2b8223 */ /* 0x000fe2000001081e */
[----:B------:R-:W-:Y:S01]  /*33a0*/  @!P0 SHF.L.U32 R7, R6, 0x10, RZ ;  /* 0x0000001006078819 */ /* 0x000fe200000006ff */
[----:B------:R-:W-:Y:S01]  /*33b0*/  @!P0 FMUL.FTZ R3, R4, R5 ;  /* 0x0000000504038220 */ /* 0x000fe20000410000 */
[----:B------:R-:W-:Y:S01]  /*33c0*/  @!P0 LOP3.LUT R4, R10, 0xffff0000, RZ, 0xc0, !PT ;  /* 0xffff00000a048812 */ /* 0x000fe200078ec0ff */
[----:B------:R-:W-:Y:S01]  /*33d0*/  @!P0 FFMA.FTZ R2, R12, R13, R2 ;  /* 0x0000000d0c028223 */ /* 0x000fe20000010002 */
[----:B------:R-:W-:Y:S01]  /*33e0*/  @!P0 LOP3.LUT R6, R6, 0xffff0000, RZ, 0xc0, !PT ;  /* 0xffff000006068812 */ /* 0x000fe200078ec0ff */
[C---:B------:R-:W-:Y:S01]  /*33f0*/  @!P0 IMAD.U32 R12, R24.reuse, 0x10000, RZ ;  /* 0x00010000180c8824 */ /* 0x040fe200078e00ff */
[----:B------:R-:W-:Y:S01]  /*3400*/  @!P0 LOP3.LUT R24, R24, 0xffff0000, RZ, 0xc0, !PT ;  /* 0xffff000018188812 */ /* 0x000fe200078ec0ff */
[----:B------:R-:W-:Y:S01]  /*3410*/  @!P0 FFMA.FTZ R42, R15, R5, -R31 ;  /* 0x000000050f2a8223 */ /* 0x000fe2000001081f */
[C---:B------:R-:W-:Y:S01]  /*3420*/  @!P0 LOP3.LUT R5, R11.reuse, 0xffff0000, RZ, 0xc0, !PT ;  /* 0xffff00000b058812 */ /* 0x040fe200078ec0ff */
[----:B------:R-:W-:Y:S01]  /*3430*/  @!P0 IMAD.U32 R13, R10, 0x10000, RZ ;  /* 0x000100000a0d8824 */ /* 0x000fe200078e00ff */
[----:B------:R-:W-:Y:S01]  /*3440*/  IADD3 R31, P1, R44, R92, RZ ;  /* 0x0000005c2c1f7210 */ /* 0x000fe20007f3e0ff */
[----:B------:R-:W-:Y:S01]  /*3450*/  @!P0 FMUL.FTZ R40, R4, R12 ;  /* 0x0000000c04288220 */ /* 0x000fe20000410000 */
[----:B------:R-:W-:Y:S01]  /*3460*/  @!P0 F2FP.BF16.PACK_AB R2, R2, R43 ;  /* 0x0000002b0202823e */ /* 0x000fe200000010ff */
[----:B------:R-:W-:Y:S02]  /*3470*/  @!P0 FMUL.FTZ R4, R4, R7 ;  /* 0x0000000704048220 */ /* 0x000fe40000410000 */
[----:B------:R-:W-:Y:S01]  /*3480*/  @!P0 IMAD.U32 R30, R11, 0x10000, RZ ;  /* 0x000100000b1e8824 */ /* 0x000fe200078e00ff */
[----:B------:R-:W-:Y:S01]  /*3490*/  @!P0 MOV R8, R2 ;  /* 0x0000000200088202 */ /* 0x000fe20000000f00 */
        /* <DEDUP_REMOVED lines=9> */
[----:B------:R-:W-:Y:S01]  /*3530*/  IMAD.X R7, R45, 0x1, R95, P1 ;  /* 0x000000012d077824 */ /* 0x000fe200008e065f */
[----:B------:R-:W-:Y:S01]  /*3540*/  LEA R6, P1, R31, c[0x0][0x1c8], 0x1 ;  /* 0x000072001f067a11 */ /* 0x000fe200078208ff */
[----:B------:R-:W-:Y:S01]  /*3550*/  @!P0 IMAD.MOV.U32 R9, RZ, RZ, R3 ;  /* 0x000000ffff098224 */ /* 0x000fe200078e0003 */
[----:B------:R-:W-:Y:S01]  /*3560*/  @!P0 F2FP.BF16.PACK_AB R5, R5, R41 ;  /* 0x000000290505823e */ /* 0x000fe200000010ff */
[----:B------:R-:W-:Y:S01]  /*3570*/  @!P0 IMAD.MOV.U32 R10, RZ, RZ, R4 ;  /* 0x000000ffff0a8224 */ /* 0x000fe200078e0004 */
[----:B------:R-:W-:Y:S02]  /*3580*/  LEA.HI.X R7, R31, c[0x0][0x1cc], R7, 0x1, P1 ;  /* 0x000073001f077a11 */ /* 0x000fe400008f0c07 */
[----:B------:R-:W-:Y:S05]  /*3590*/  @!P0 MOV R11, R5 ;  /* 0x00000005000b8202 */ /* 0x000fea0000000f00 */
[----:B------:R1:W-:Y:S02]  /*35a0*/  STG.E.128 [R6.64], R8 ;  /* 0x0000000806007986 */ /* 0x0003e4000c101d0a */
.L_x_70:
[----:B------:R-:W-:Y:S05]  /*35b0*/  BSYNC B0 ;  /* 0x0000000000007941 */ /* 0x000fea0003800000 */
.L_x_69:
        /* <DEDUP_REMOVED lines=9> */
[C---:B------:R-:W-:Y:S02]  /*3650*/  @!P0 PRMT R14, R61.reuse, 0x5410, R14 ;  /* 0x000054103d0e8816 */ /* 0x040fe4000000000e */
        /* <DEDUP_REMOVED lines=42> */
[C---:B------:R-:W-:Y:S01]  /*3900*/  LEA R6, P1, R24.reuse, c[0x0][0x1c8], 0x1 ;  /* 0x0000720018067a11 */ /* 0x040fe200078208ff */
[----:B------:R-:W-:Y:S01]  /*3910*/  @!P0 IMAD.MOV.U32 R9, RZ, RZ, R3 ;  /* 0x000000ffff098224 */ /* 0x000fe200078e0003 */
[----:B------:R-:W-:Y:S01]  /*3920*/  @!P0 F2FP.BF16.PACK_AB R5, R5, R31 ;  /* 0x0000001f0505823e */ /* 0x000fe200000010ff */
[----:B------:R-:W-:Y:S01]  /*3930*/  @!P0 IMAD.MOV.U32 R10, RZ, RZ, R4 ;  /* 0x000000ffff0a8224 */ /* 0x000fe200078e0004 */
[----:B------:R-:W-:Y:S02]  /*3940*/  LEA.HI.X R7, R24, c[0x0][0x1cc], R7, 0x1, P1 ;  /* 0x0000730018077a11 */ /* 0x000fe400008f0c07 */
[----:B------:R-:W-:Y:S05]  /*3950*/  @!P0 MOV R11, R5 ;  /* 0x00000005000b8202 */ /* 0x000fea0000000f00 */
[----:B------:R1:W-:Y:S02]  /*3960*/  STG.E.128 [R6.64], R8 ;  /* 0x0000000806007986 */ /* 0x0003e4000c101d0a */
.L_x_68:
[----:B------:R-:W-:Y:S05]  /*3970*/  BSYNC B1 ;  /* 0x0000000000017941 */ /* 0x000fea0003800000 */
.L_x_67:
[----:B------:R-:W-:Y:S01]  /*3980*/  BSSY B1, `(.L_x_71) ;  /* 0x000007b000017945 */ /* 0x000fe20003800000 */
[----:B------:R-:W-:-:S05]  /*3990*/  @P2 BRA `(.L_x_72) ;  /* 0x0000079000002947 */ /* 0x000fca0003800000 */
[----:B------:R-:W-:Y:S01]  /*39a0*/  ISETP.NE.AND P0, PT, R98, RZ, PT ;  /* 0x000000ff6200720c */ /* 0x000fe20003f05270 */
[----:B------:R-:W-:Y:S01]  /*39b0*/  BSSY B0, `(.L_x_73) ;  /* 0x000003c000007945 */ /* 0x000fe20003800000 */
[----:B------:R-:W-:Y:S04]  /*39c0*/  IADD3 R34, P2, P1, R146, R86, R26 ;  /* 0x0000005692227210 */ /* 0x000fe8000795e01a */
[----:B------:R-:W-:Y:S07]  /*39d0*/  IADD3.X R40, R142, R91, R27, P2, P1 ;  /* 0x0000005b8e287210 */ /* 0x000fee00017e241b */
        /* <DEDUP_REMOVED lines=57> */
.L_x_74:
[----:B------:R-:W-:Y:S05]  /*3d70*/  BSYNC B0 ;  /* 0x0000000000007941 */ /* 0x000fea0003800000 */
.L_x_73:
        /* <DEDUP_REMOVED lines=43> */
[-C--:B------:R-:W-:Y:S02]  /*4030*/  @!P0 FMUL.FTZ R5, R5, R6.reuse ;  /* 0x0000000605058220 */ /* 0x080fe40000410000 */
        /* <DEDUP_REMOVED lines=15> */
.L_x_72:
[----:B------:R-:W-:Y:S05]  /*4130*/  BSYNC B1 ;  /* 0x0000000000017941 */ /* 0x000fea0003800000 */
.L_x_71:
        /* <DEDUP_REMOVED lines=62> */
.L_x_77:
[----:B------:R-:W-:Y:S05]  /*4520*/  BSYNC B0 ;  /* 0x0000000000007941 */ /* 0x000fea0003800000 */
.L_x_76:
        /* <DEDUP_REMOVED lines=10> */
[----:B------:R-:W-:Y:S02]  /*45d0*/  @!P0 PRMT R2, R38, 0x5432, R2 ;  /* 0x0000543226028816 */ /* 0x000fe40000000002 */
[----:B------:R-:W-:Y:S01]  /*45e0*/  @!P0 SHF.R.U32.HI R4, RZ, 0x10, R59 ;  /* 0x00000010ff048819 */ /* 0x000fe2000001163b */
[----:B------:R-:W-:Y:S01]  /*45f0*/  @!P0 IMAD.U32 R12, R14, 0x10000, RZ ;  /* 0x000100000e0c8824 */ /* 0x000fe200078e00ff */
[----:B------:R-:W-:Y:S01]  /*4600*/  @!P0 PRMT R6, R38, 0x5410, R3 ;  /* 0x0000541026068816 */ /* 0x000fe20000000003 */
[----:B------:R-:W-:Y:S01]  /*4610*/  @!P0 IMAD.U32 R7, R2, 0x10000, RZ ;  /* 0x0001000002078824 */ /* 0x000fe200078e00ff */
[----:B------:R-:W-:Y:S02]  /*4620*/  @!P0 PRMT R16, R65, 0x5432, R4 ;  /* 0x0000543241108816 */ /* 0x000fe40000000004 */
[----:B------:R-:W-:Y:S02]  /*4630*/  @!P0 LOP3.LUT R14, R14, 0xffff0000, RZ, 0xc0, !PT ;  /* 0xffff00000e0e8812 */ /* 0x000fe400078ec0ff */
[----:B------:R-:W-:Y:S01]  /*4640*/  @!P0 LOP3.LUT R5, R2, 0xffff0000, RZ, 0xc0, !PT ;  /* 0xffff000002058812 */ /* 0x000fe200078ec0ff */
        /* <DEDUP_REMOVED lines=40> */
[----:B------:R1:W-:Y:S01]  /*48d0*/  STG.E.128 [R6.64], R8 ;  /* 0x0000000806007986 */ /* 0x0003e2000c101d0a */
[----:B------:R-:W-:-:S05]  /*48e0*/  BRA `(.L_x_75) ;  /* 0x000028d000007947 */ /* 0x000fca0003800000 */
.L_x_54:
[-C--:B------:R-:W-:Y:S01]  /*48f0*/  ISETP.GE.AND P0, PT, R170, R76.reuse, PT ;  /* 0x0000004caa00720c */ /* 0x080fe20003f06270 */
[----:B------:R-:W-:Y:S01]  /*4900*/  CS2R R18, SRZ ;  /* 0x0000000000127805 */ /* 0x000fe2000001ff00 */
[----:B------:R-:W-:Y:S01]  /*4910*/  ISETP.NE.AND P4, PT, R98, RZ, PT ;  /* 0x000000ff6200720c */ /* 0x000fe20003f85270 */
[----:B------:R-:W-:Y:S01]  /*4920*/  CS2R R16, SRZ ;  /* 0x0000000000107805 */ /* 0x000fe2000001ff00 */
[C---:B------:R-:W-:Y:S01]  /*4930*/  ISETP.GE.OR P2, PT, R26.reuse, c[0x0][0x27c], P0 ;  /* 0x00009f001a007a0c */ /* 0x040fe20000746670 */
[----:B------:R-:W-:Y:S01]  /*4940*/  CS2R R62, SRZ ;  /* 0x00000000003e7805 */ /* 0x000fe2000001ff00 */
[----:B------:R-:W-:Y:S01]  /*4950*/  ISETP.GE.AND P0, PT, R169, R76, PT ;  /* 0x0000004ca900720c */ /* 0x000fe20003f06270 */
[----:B------:R-:W-:Y:S01]  /*4960*/  CS2R R60, SRZ ;  /* 0x00000000003c7805 */ /* 0x000fe2000001ff00 */
[----:B------:R-:W-:Y:S01]  /*4970*/  CS2R R22, SRZ ;  /* 0x0000000000167805 */ /* 0x000fe2000001ff00 */
[----:B------:R-:W-:Y:S01]  /*4980*/  CS2R R20, SRZ ;  /* 0x0000000000147805 */ /* 0x000fe2000001ff00 */
[----:B------:R-:W-:Y:S01]  /*4990*/  ISETP.GE.OR P3, PT, R26, c[0x0][0x27c], P0 ;  /* 0x00009f001a007a0c */ /* 0x000fe20000766670 */
[----:B------:R-:W-:Y:S01]  /*49a0*/  CS2R R66, SRZ ;  /* 0x0000000000427805 */ /* 0x000fe2000001ff00 */
[----:B------:R-:W-:Y:S01]  /*49b0*/  CS2R R64, SRZ ;  /* 0x0000000000407805 */ /* 0x000fe2000001ff00 */
[----:B------:R-:W-:Y:S01]  /*49c0*/  CS2R R30, SRZ ;  /* 0x00000000001e7805 */ /* 0x000fe2000001ff00 */
[----:B------:R-:W-:Y:S01]  /*49d0*/  CS2R R28, SRZ ;  /* 0x00000000001c7805 */ /* 0x000fe2000001ff00 */
[----:B------:R-:W-:Y:S01]  /*49e0*/  CS2R R70, SRZ ;  /* 0x0000000000467805 */ /* 0x000fe2000001ff00 */
[----:B------:R-:W-:Y:S01]  /*49f0*/  CS2R R68, SRZ ;  /* 0x0000000000447805 */ /* 0x000fe2000001ff00 */
[----:B------:R-:W-:Y:S01]  /*4a00*/  @!P2 IADD3 R3, P1, P0, R110, R10, R213 ;  /* 0x0000000a6e03a210 */ /* 0x000fe2000783e0d5 */
[----:B------:R-:W-:Y:S01]  /*4a10*/  CS2R R42, SRZ ;  /* 0x00000000002a7805 */ /* 0x000fe2000001ff00 */
[----:B------:R-:W-:Y:S01]  /*4a20*/  CS2R R40, SRZ ;  /* 0x0000000000287805 */ /* 0x000fe2000001ff00 */
[----:B------:R-:W-:Y:S01]  /*4a30*/  BSSY B0, `(.L_x_78) ;  /* 0x00000cb000007945 */ /* 0x000fe20003800000 */
[C---:B------:R-:W-:Y:S02]  /*4a40*/  @!P2 IADD3.X R4, R127.reuse, R38, R185, P1, P0 ;  /* 0x000000267f04a210 */ /* 0x040fe40000fe04b9 */
[----:B------:R-:W-:Y:S04]  /*4a50*/  @!P2 IADD3 R5, P1, P0, R108, R8, R210 ;  /* 0x000000086c05a210 */ /* 0x000fe8000783e0d2 */
[----:B------:R-:W-:Y:S02]  /*4a60*/  @!P2 IADD3.X R9, R124, R37, R186, P1, P0 ;  /* 0x000000257c09a210 */ /* 0x000fe40000fe04ba */
[----:B------:R-:W-:Y:S04]  /*4a70*/  @!P3 IADD3 R6, P1, P0, R110, R211, R10 ;  /* 0x000000d36e06b210 */ /* 0x000fe8000783e00a */
[----:B------:R-:W-:Y:S02]  /*4a80*/  @!P3 IADD3.X R11, R127, R182, R38, P1, P0 ;  /* 0x000000b67f0bb210 */ /* 0x000fe40000fe0426 */
[C---:B------:R-:W-:Y:S04]  /*4a90*/  @!P2 LEA R2, P0, R3.reuse, c[0x0][0x270], 0x1 ;  /* 0x00009c000302aa11 */ /* 0x040fe800078008ff */
[----:B------:R-:W-:Y:S02]  /*4aa0*/  @!P2 LEA.HI.X R3, R3, c[0x0][0x274], R4, 0x1, P0 ;  /* 0x00009d000303aa11 */ /* 0x000fe400000f0c04 */
[----:B------:R-:W-:Y:S03]  /*4ab0*/  @!P3 IADD3 R7, P1, P0, R108, R212, R8 ;  /* 0x000000d46c07b210 */ /* 0x000fe6000783e008 */
[----:B------:R1:W2:Y:S01]  /*4ac0*/  @!P2 LDG.E.128 R16, [R2.64] ;  /* 0x0000000a0210a981 */ /* 0x0002a2000c1e1d00 */
[----:B------:R-:W-:Y:S02]  /*4ad0*/  @!P3 IADD3.X R12, R124, R183, R37, P1, P0 ;  /* 0x000000b77c0cb210 */ /* 0x000fe40000fe0425 */
[----:B------:R-:W-:Y:S02]  /*4ae0*/  ISETP.GE.AND P0, PT, R168, R76, PT ;  /* 0x0000004ca800720c */ /* 0x000fe40003f06270 */
[C---:B------:R-:W-:Y:S04]  /*4af0*/  @!P2 LEA R4, P1, R5.reuse, c[0x0][0x288], 0x1 ;  /* 0x0000a2000504aa11 */ /* 0x040fe800078208ff */
[----:B------:R-:W-:Y:S02]  /*4b00*/  @!P2 LEA.HI.X R5, R5, c[0x0][0x28c], R9, 0x1, P1 ;  /* 0x0000a3000505aa11 */ /* 0x000fe400008f0c09 */
[----:B------:R-:W-:Y:S03]  /*4b10*/  ISETP.GE.OR P1, PT, R26, c[0x0][0x27c], P0 ;  /* 0x00009f001a007a0c */ /* 0x000fe60000726670 */
[----:B------:R3:W4:Y:S01]  /*4b20*/  @!P2 LDG.E.128 R60, [R4.64] ;  /* 0x0000000a043ca981 */ /* 0x000722000c1e1d00 */
[C---:B-1----:R-:W-:Y:S04]  /*4b30*/  @!P3 LEA R2, P0, R6.reuse, c[0x0][0x270], 0x1 ;  /* 0x00009c000602ba11 */ /* 0x042fe800078008ff */
[----:B------:R-:W-:Y:S02]  /*4b40*/  @!P3 LEA.HI.X R3, R6, c[0x0][0x274], R11, 0x1, P0 ;  /* 0x00009d000603ba11 */ /* 0x000fe400000f0c0b */
[C---:B------:R-:W-:Y:S03]  /*4b50*/  @!P3 LEA R6, P0, R7.reuse, c[0x0][0x288], 0x1 ;  /* 0x0000a2000706ba11 */ /* 0x040fe600078008ff */
[----:B------:R1:W4:Y:S01]  /*4b60*/  @!P3 LDG.E.128 R20, [R2.64] ;  /* 0x0000000a0214b981 */ /* 0x000322000c1e1d00 */
[----:B------:R-:W-:Y:S02]  /*4b70*/  @!P3 LEA.HI.X R7, R7, c[0x0][0x28c], R12, 0x1, P0 ;  /* 0x0000a3000707ba11 */ /* 0x000fe400000f0c0c */
[----:B---3--:R-:W-:Y:S05]  /*4b80*/  @!P1 IADD3 R4, P2, P0, R110, R206, R10 ;  /* 0x000000ce6e049210 */ /* 0x008fea000785e00a */
[----:B------:R3:W4:Y:S01]  /*4b90*/  @!P3 LDG.E.128 R64, [R6.64] ;  /* 0x0000000a0640b981 */ /* 0x000722000c1e1d00 */
[----:B-1----:R-:W-:Y:S02]  /*4ba0*/  @!P1 IADD3.X R3, R127, R132, R38, P2, P0 ;  /* 0x000000847f039210 */ /* 0x002fe400017e0426 */
[----:B------:R-:W-:Y:S02]  /*4bb0*/  @!P1 LEA R2, P0, R4, c[0x0][0x270], 0x1 ;  /* 0x00009c0004029a11 */ /* 0x000fe400078008ff */
[----:B------:R-:W-:Y:S02]  /*4bc0*/  @!P1 IADD3 R5, P3, P2, R108, R204, R8 ;  /* 0x000000cc6c059210 */ /* 0x000fe40007a7e008 */
[----:B------:R-:W-:Y:S02]  /*4bd0*/  @!P1 LEA.HI.X R3, R4, c[0x0][0x274], R3, 0x1, P0 ;  /* 0x00009d0004039a11 */ /* 0x000fe400000f0c03 */
[----:B---3--:R-:W-:Y:S02]  /*4be0*/  @!P1 IADD3.X R6, R124, R131, R37, P3, P2 ;  /* 0x000000837c069210 */ /* 0x008fe40001fe4425 */
[----:B------:R-:W-:Y:S01]  /*4bf0*/  @!P1 LEA R4, P2, R5, c[0x0][0x288], 0x1 ;  /* 0x0000a20005049a11 */ /* 0x000fe200078408ff */
[----:B------:R1:W3:Y:S01]  /*4c00*/  @!P1 LDG.E.128 R28, [R2.64] ;  /* 0x0000000a021c9981 */ /* 0x0002e2000c1e1d00 */
[----:B------:R-:W-:Y:S02]  /*4c10*/  ISETP.GE.AND P0, PT, R101, R76, PT ;  /* 0x0000004c6500720c */ /* 0x000fe40003f06270 */
[----:B------:R-:W-:Y:S02]  /*4c20*/  @!P1 LEA.HI.X R5, R5, c[0x0][0x28c], R6, 0x1, P2 ;  /* 0x0000a30005059a11 */ /* 0x000fe400010f0c06 */
[----:B------:R-:W-:Y:S01]  /*4c30*/  ISETP.GE.OR P0, PT, R26, c[0x0][0x27c], P0 ;  /* 0x00009f001a007a0c */ /* 0x000fe20000706670 */
[----:B------:R-:W-:Y:S02]  /*4c40*/  CS2R R6, SRZ ;  /* 0x0000000000067805 */ /* 0x000fe4000001ff00 */
[----:B------:R1:W3:Y:S10]  /*4c50*/  @!P1 LDG.E.128 R68, [R4.64] ;  /* 0x0000000a04449981 */ /* 0x0002f4000c1e1d00 */
[----:B------:R-:W-:Y:S05]  /*4c60*/  @!P0 IADD3 R10, P3, R110, R10, RZ ;  /* 0x0000000a6e0a8210 */ /* 0x000fea0007f7e0ff */
[----:B------:R-:W-:Y:S01]  /*4c70*/  @!P0 IMAD.X R38, R38, 0x1, R127, P3 ;  /* 0x0000000126268824 */ /* 0x000fe200018e067f */
[----:B-1----:R-:W-:Y:S04]  /*4c80*/  @!P0 IADD3 R3, P2, R108, R8, RZ ;  /* 0x000000086c038210 */ /* 0x002fe80007f5e0ff */
[----:B------:R-:W-:Y:S01]  /*4c90*/  @!P0 LEA R2, P1, R3, c[0x0][0x288], 0x1 ;  /* 0x0000a20003028a11 */ /* 0x000fe200078208ff */
[----:B------:R-:W-:Y:S01]  /*4ca0*/  @!P0 IMAD.X R37, R37, 0x1, R124, P2 ;  /* 0x0000000125258824 */ /* 0x000fe200010e067c */
[C---:B------:R-:W-:Y:S01]  /*4cb0*/  @!P0 LEA R8, P2, R10.reuse, c[0x0][0x270], 0x1 ;  /* 0x00009c000a088a11 */ /* 0x040fe200078408ff */
[----:B------:R-:W-:Y:S03]  /*4cc0*/  CS2R R4, SRZ ;  /* 0x0000000000047805 */ /* 0x000fe6000001ff00 */
[----:B------:R-:W-:Y:S02]  /*4cd0*/  @!P0 LEA.HI.X R9, R10, c[0x0][0x274], R38, 0x1, P2 ;  /* 0x00009d000a098a11 */ /* 0x000fe400010f0c26 */
[----:B------:R-:W-:Y:S02]  /*4ce0*/  @!P0 LEA.HI.X R3, R3, c[0x0][0x28c], R37, 0x1, P1 ;  /* 0x0000a30003038a11 */ /* 0x000fe400008f0c25 */
[----:B------:R-:W-:Y:S01]  /*4cf0*/  ISETP.GE.OR P1, PT, R101, R76, !P4 ;  /* 0x0000004c6500720c */ /* 0x000fe20006726670 */
[----:B------:R1:W5:Y:S08]  /*4d00*/  @!P0 LDG.E.128 R4, [R8.64] ;  /* 0x0000000a08048981 */ /* 0x000370000c1e1d00 */
[----:B------:R2:W5:Y:S01]  /*4d10*/  @!P0 LDG.E.128 R40, [R2.64] ;  /* 0x0000000a02288981 */ /* 0x000562000c1e1d00 */
[----:B------:R-:W-:Y:S01]  /*4d20*/  ISETP.GE.AND P0, PT, R26, c[0x0][0x27c], PT ;  /* 0x00009f001a007a0c */ /* 0x000fe20003f06270 */
[----:B--2---:R-:W-:Y:S02]  /*4d30*/  IMAD.MOV.U32 R2, RZ, RZ, R18 ;  /* 0x000000ffff027224 */ /* 0x004fe400078e0012 */
[----:B-1----:R-:W-:Y:S02]  /*4d40*/  IMAD.MOV.U32 R8, RZ, RZ, R19 ;  /* 0x000000ffff087224 */ /* 0x002fe400078e0013 */
[----:B------:R-:W-:Y:S03]  /*4d50*/  IMAD.MOV.U32 R3, RZ, RZ, R16 ;  /* 0x000000ffff037224 */ /* 0x000fe600078e0010 */
[----:B------:R-:W-:Y:S01]  /*4d60*/  PRMT R34, R8, 0x5410, R2 ;  /* 0x0000541008227816 */ /* 0x000fe20000000002 */
[----:B------:R-:W-:Y:S05]  /*4d70*/  IMAD.MOV.U32 R2, RZ, RZ, R17 ;  /* 0x000000ffff027224 */ /* 0x000fea00078e0011 */
[----:B------:R-:W-:Y:S01]  /*4d80*/  PRMT R24, R2, 0x5410, R3 ;  /* 0x0000541002187816 */ /* 0x000fe20000000003 */
[----:B----4-:R-:W-:Y:S02]  /*4d90*/  IMAD.MOV.U32 R8, RZ, RZ, R62 ;  /* 0x000000ffff087224 */ /* 0x010fe400078e003e */
[----:B------:R-:W-:Y:S02]  /*4da0*/  IMAD.MOV.U32 R2, RZ, RZ, R63 ;  /* 0x000000ffff027224 */ /* 0x000fe400078e003f */
[----:B------:R-:W-:Y:S03]  /*4db0*/  IMAD.MOV.U32 R3, RZ, RZ, R61 ;  /* 0x000000ffff037224 */ /* 0x000fe600078e003d */
[----:B------:R-:W-:Y:S01]  /*4dc0*/  PRMT R55, R2, 0x5410, R8 ;  /* 0x0000541002377816 */ /* 0x000fe20000000008 */
[----:B------:R-:W-:Y:S05]  /*4dd0*/  IMAD.MOV.U32 R8, RZ, RZ, R60 ;  /* 0x000000ffff087224 */ /* 0x000fea00078e003c */
[----:B------:R-:W-:Y:S01]  /*4de0*/  PRMT R54, R8, 0x5410, R3 ;  /* 0x0000541008367816 */ /* 0x000fe20000000003 */
[----:B------:R-:W-:Y:S02]  /*4df0*/  IMAD.MOV.U32 R2, RZ, RZ, R22 ;  /* 0x000000ffff027224 */ /* 0x000fe400078e0016 */
[----:B------:R-:W-:Y:S02]  /*4e00*/  IMAD.MOV.U32 R8, RZ, RZ, R23 ;  /* 0x000000ffff087224 */ /* 0x000fe400078e0017 */
[----:B------:R-:W-:Y:S03]  /*4e10*/  IMAD.MOV.U32 R3, RZ, RZ, R20 ;  /* 0x000000ffff037224 */ /* 0x000fe600078e0014 */
[----:B------:R-:W-:Y:S01]  /*4e20*/  PRMT R36, R8, 0x5410, R2 ;  /* 0x0000541008247816 */ /* 0x000fe20000000002 */
[----:B------:R-:W-:Y:S02]  /*4e30*/  IMAD.MOV.U32 R2, RZ, RZ, R21 ;  /* 0x000000ffff027224 */ /* 0x000fe400078e0015 */
[----:B------:R-:W-:Y:S03]  /*4e40*/  IMAD.MOV.U32 R8, RZ, RZ, R66 ;  /* 0x000000ffff087224 */ /* 0x000fe600078e0042 */
[----:B------:R-:W-:Y:S01]  /*4e50*/  PRMT R35, R2, 0x5410, R3 ;  /* 0x0000541002237816 */ /* 0x000fe20000000003 */
[----:B------:R-:W-:Y:S02]  /*4e60*/  IMAD.MOV.U32 R2, RZ, RZ, R67 ;  /* 0x000000ffff027224 */ /* 0x000fe400078e0043 */
[----:B------:R-:W-:Y:S03]  /*4e70*/  IMAD.MOV.U32 R3, RZ, RZ, R65 ;  /* 0x000000ffff037224 */ /* 0x000fe600078e0041 */
[----:B------:R-:W-:Y:S01]  /*4e80*/  PRMT R73, R2, 0x5410, R8 ;  /* 0x0000541002497816 */ /* 0x000fe20000000008 */
[----:B------:R-:W-:Y:S05]  /*4e90*/  IMAD.MOV.U32 R8, RZ, RZ, R64 ;  /* 0x000000ffff087224 */ /* 0x000fea00078e0040 */
[----:B------:R-:W-:Y:S01]  /*4ea0*/  PRMT R72, R8, 0x5410, R3 ;  /* 0x0000541008487816 */ /* 0x000fe20000000003 */
[----:B---3--:R-:W-:Y:S02]  /*4eb0*/  IMAD.MOV.U32 R2, RZ, RZ, R30 ;  /* 0x000000ffff027224 */ /* 0x008fe400078e001e */
[----:B------:R-:W-:Y:S02]  /*4ec0*/  IMAD.MOV.U32 R8, RZ, RZ, R31 ;  /* 0x000000ffff087224 */ /* 0x000fe400078e001f */
[----:B------:R-:W-:Y:S03]  /*4ed0*/  IMAD.MOV.U32 R3, RZ, RZ, R28 ;  /* 0x000000ffff037224 */ /* 0x000fe600078e001c */
[----:B------:R-:W-:Y:S01]  /*4ee0*/  PRMT R38, R8, 0x5410, R2 ;  /* 0x0000541008267816 */ /* 0x000fe20000000002 */
[----:B------:R-:W-:Y:S02]  /*4ef0*/  IMAD.MOV.U32 R2, RZ, RZ, R29 ;  /* 0x000000ffff027224 */ /* 0x000fe400078e001d */
[----:B------:R-:W-:Y:S02]  /*4f00*/  IMAD.MOV.U32 R9, RZ, RZ, R70 ;  /* 0x000000ffff097224 */ /* 0x000fe400078e0046 */
[----:B------:R-:W-:Y:S01]  /*4f10*/  IMAD.MOV.U32 R8, RZ, RZ, R71 ;  /* 0x000000ffff087224 */ /* 0x000fe200078e0047 */
[----:B------:R-:W-:Y:S01]  /*4f20*/  PRMT R37, R2, 0x5410, R3 ;  /* 0x0000541002257816 */ /* 0x000fe20000000003 */
[----:B------:R-:W-:Y:S02]  /*4f30*/  IMAD.MOV.U32 R3, RZ, RZ, R68 ;  /* 0x000000ffff037224 */ /* 0x000fe400078e0044 */
[----:B------:R-:W-:Y:S01]  /*4f40*/  IMAD.MOV.U32 R2, RZ, RZ, R69 ;  /* 0x000000ffff027224 */ /* 0x000fe200078e0045 */
[----:B------:R-:W-:Y:S04]  /*4f50*/  PRMT R75, R8, 0x5410, R9 ;  /* 0x00005410084b7816 */ /* 0x000fe80000000009 */
[----:B------:R-:W-:Y:S01]  /*4f60*/  PRMT R74, R2, 0x5410, R3 ;  /* 0x00005410024a7816 */ /* 0x000fe20000000003 */
[----:B------:R-:W-:-:S05]  /*4f70*/  @P1 BRA `(.L_x_79) ;  /* 0x0000076000001947 */ /* 0x000fca0003800000 */
[----:B------:R-:W-:Y:S01]  /*4f80*/  IADD3 R3, P1, R188, R86, RZ ;  /* 0x00000056bc037210 */ /* 0x000fe20007f3e0ff */
[----:B------:R-:W1:Y:S01]  /*4f90*/  LDS.128 R12, [R150+0x3900] ;  /* 0x00390000960c7984 */ /* 0x000e620000000c00 */
[----:B-----5:R-:W-:Y:S01]  /*4fa0*/  @!P0 SHF.R.U32.HI R45, RZ, 0x10, R41 ;  /* 0x00000010ff2d8819 */ /* 0x020fe20000011629 */
[----:B------:R-:W-:Y:S01]  /*4fb0*/  IMAD.MOV.U32 R11, RZ, RZ, R7 ;  /* 0x000000ffff0b7224 */ /* 0x000fe200078e0007 */
[----:B------:R-:W-:Y:S01]  /*4fc0*/  MOV R10, R5 ;  /* 0x00000005000a7202 */ /* 0x000fe20000000f00 */
[----:B------:R-:W-:Y:S01]  /*4fd0*/  IMAD.X R2, R91, 0x1, R144, P1 ;  /* 0x000000015b027824 */ /* 0x000fe200008e0690 */
[-C--:B------:R-:W-:Y:S01]  /*4fe0*/  IADD3 R49, P2, P1, R92, R3.reuse, R120 ;  /* 0x000000035c317210 */ /* 0x080fe2000795e078 */
[----:B------:R-:W-:Y:S02]  /*4ff0*/  IMAD.MOV.U32 R47, RZ, RZ, R43 ;  /* 0x000000ffff2f7224 */ /* 0x000fe400078e002b */
[----:B------:R-:W2:Y:S01]  /*5000*/  LDS.128 R56, [R154+0x3900] ;  /* 0x003900009a387984 */ /* 0x000ea20000000c00 */
[-C--:B------:R-:W-:Y:S01]  /*5010*/  IADD3.X R51, R95, R2.reuse, R126, P2, P1 ;  /* 0x000000025f337210 */ /* 0x080fe200017e247e */
[----:B------:R-:W-:Y:S01]  /*5020*/  IMAD.MOV.U32 R9, RZ, RZ, R40 ;  /* 0x000000ffff097224 */ /* 0x000fe200078e0028 */
[----:B------:R-:W-:Y:S01]  /*5030*/  ISETP.GE.AND P1, PT, R100, c[0x0][0x1d4], PT ;  /* 0x0000750064007a0c */ /* 0x000fe20003f26270 */
[----:B------:R-:W-:Y:S01]  /*5040*/  IMAD.MOV.U32 R8, RZ, RZ, R4 ;  /* 0x000000ffff087224 */ /* 0x000fe200078e0004 */
[--C-:B------:R-:W-:Y:S01]  /*5050*/  @!P0 SHF.R.U64 R40, R40, 0x10, R41.reuse ;  /* 0x0000001028288819 */ /* 0x100fe20000001229 */
[----:B------:R-:W-:Y:S01]  /*5060*/  IMAD.MOV.U32 R46, RZ, RZ, R41 ;  /* 0x000000ffff2e7224 */ /* 0x000fe200078e0029 */
[----:B------:R-:W-:Y:S01]  /*5070*/  @!P0 SHF.R.U64 R4, R4, 0x10, R5 ;  /* 0x0000001004048819 */ /* 0x000fe20000001205 */
[----:B------:R-:W-:Y:S01]  /*5080*/  IMAD.MOV.U32 R44, RZ, RZ, R42 ;  /* 0x000000ffff2c7224 */ /* 0x000fe200078e002a */
[----:B------:R-:W-:Y:S02]  /*5090*/  @!P0 PRMT R41, R9, 0x5410, R40 ;  /* 0x0000541009298816 */ /* 0x000fe40000000028 */
[----:B------:R-:W-:Y:S02]  /*50a0*/  @!P0 PRMT R9, R8, 0x5410, R4 ;  /* 0x0000541008098816 */ /* 0x000fe40000000004 */
[--C-:B------:R-:W-:Y:S02]  /*50b0*/  @!P0 SHF.R.U64 R42, R42, 0x10, R43.reuse ;  /* 0x000000102a2a8819 */ /* 0x100fe4000000122b */
[----:B------:R-:W-:Y:S02]  /*50c0*/  @!P0 SHF.R.U32.HI R43, RZ, 0x10, R43 ;  /* 0x00000010ff2b8819 */ /* 0x000fe4000001162b */
[----:B------:R-:W-:Y:S02]  /*50d0*/  @!P1 IADD3 R50, P3, P2, R92, R3, R100 ;  /* 0x000000035c329210 */ /* 0x000fe40007a7e064 */
[----:B------:R-:W-:Y:S02]  /*50e0*/  @!P0 PRMT R52, R47, 0x5410, R43 ;  /* 0x000054102f348816 */ /* 0x000fe4000000002b */
[----:B------:R-:W-:Y:S02]  /*50f0*/  @!P1 IADD3.X R53, R95, R2, R125, P3, P2 ;  /* 0x000000025f359210 */ /* 0x000fe40001fe447d */
[C---:B------:R-:W-:Y:S02]  /*5100*/  LEA R80, P2, R49.reuse, c[0x0][0x1c8], 0x1 ;  /* 0x0000720031507a11 */ /* 0x040fe400078408ff */
[----:B------:R-:W-:Y:S02]  /*5110*/  @!P0 SHF.R.U32.HI R2, RZ, 0x10, R7 ;  /* 0x00000010ff028819 */ /* 0x000fe40000011607 */
[----:B------:R-:W-:Y:S02]  /*5120*/  LEA.HI.X R81, R49, c[0x0][0x1cc], R51, 0x1, P2 ;  /* 0x0000730031517a11 */ /* 0x000fe400010f0c33 */
[----:B------:R-:W-:Y:S02]  /*5130*/  @!P1 LEA R78, P2, R50, c[0x0][0x1c8], 0x1 ;  /* 0x00007200324e9a11 */ /* 0x000fe400078408ff */
[----:B------:R-:W-:Y:S01]  /*5140*/  @!P0 PRMT R11, R11, 0x5410, R2 ;  /* 0x000054100b0b8816 */ /* 0x000fe20000000002 */
[----:B-1----:R-:W-:Y:S01]  /*5150*/  @!P0 IMAD.U32 R2, R12, 0x10000, RZ ;  /* 0x000100000c028824 */ /* 0x002fe200078e00ff */
[----:B------:R-:W-:Y:S02]  /*5160*/  @!P1 LEA.HI.X R79, R50, c[0x0][0x1cc], R53, 0x1, P2 ;  /* 0x00007300324f9a11 */ /* 0x000fe400010f0c35 */
[----:B------:R-:W-:Y:S02]  /*5170*/  @!P0 SHF.L.U32 R4, R13, 0x10, RZ ;  /* 0x000000100d048819 */ /* 0x000fe400000006ff */
[----:B------:R-:W-:Y:S02]  /*5180*/  @!P0 SHF.R.U32.HI R3, RZ, 0x10, R5 ;  /* 0x00000010ff038819 */ /* 0x000fe40000011605 */
[----:B------:R-:W-:Y:S01]  /*5190*/  @!P0 SHF.R.U64 R5, R6, 0x10, R7 ;  /* 0x0000001006058819 */ /* 0x000fe20000001207 */
[----:B--2---:R-:W-:Y:S01]  /*51a0*/  @!P0 IMAD.U32 R43, R57, 0x10000, RZ ;  /* 0x00010000392b8824 */ /* 0x004fe200078e00ff */
[----:B------:R-:W-:Y:S02]  /*51b0*/  @!P0 SHF.L.U32 R7, R56, 0x10, RZ ;  /* 0x0000001038078819 */ /* 0x000fe400000006ff */
[C---:B------:R-:W-:Y:S02]  /*51c0*/  @!P0 SHF.L.U32 R47, R58.reuse, 0x10, RZ ;  /* 0x000000103a2f8819 */ /* 0x040fe400000006ff */
[----:B------:R-:W-:Y:S02]  /*51d0*/  @!P0 LOP3.LUT R49, R58, 0xffff0000, RZ, 0xc0, !PT ;  /* 0xffff00003a318812 */ /* 0x000fe400078ec0ff */
[C---:B------:R-:W-:Y:S02]  /*51e0*/  @!P0 SHF.L.U32 R51, R59.reuse, 0x10, RZ ;  /* 0x000000103b338819 */ /* 0x040fe400000006ff */
[----:B------:R-:W-:Y:S02]  /*51f0*/  @!P0 LOP3.LUT R53, R59, 0xffff0000, RZ, 0xc0, !PT ;  /* 0xffff00003b358812 */ /* 0x000fe400078ec0ff */
[----:B------:R-:W-:Y:S02]  /*5200*/  @!P0 PRMT R40, R46, 0x5410, R45 ;  /* 0x000054102e288816 */ /* 0x000fe4000000002d */
[----:B------:R-:W-:Y:S01]  /*5210*/  @!P0 PRMT R8, R10, 0x5410, R3 ;  /* 0x000054100a088816 */ /* 0x000fe20000000003 */
[----:B------:R-:W-:Y:S01]  /*5220*/  @!P0 IMAD.U32 R3, R9, 0x10000, RZ ;  /* 0x0001000009038824 */ /* 0x000fe200078e00ff */
[----:B------:R-:W-:Y:S01]  /*5230*/  @!P0 PRMT R10, R6, 0x5410, R5 ;  /* 0x00005410060a8816 */ /* 0x000fe20000000005 */
[----:B------:R-:W-:Y:S01]  /*5240*/  @!P0 IMAD.U32 R6, R41, 0x10000, RZ ;  /* 0x0001000029068824 */ /* 0x000fe200078e00ff */
[----:B------:R-:W-:Y:S01]  /*5250*/  @!P0 PRMT R48, R44, 0x5410, R42 ;  /* 0x000054102c308816 */ /* 0x000fe2000000002a */
[----:B------:R-:W-:Y:S02]  /*5260*/  @!P0 IMAD.U32 R42, R40, 0x10000, RZ ;  /* 0x00010000282a8824 */ /* 0x000fe400078e00ff */
[C---:B------:R-:W-:Y:S02]  /*5270*/  @!P0 FMUL.FTZ R44, R2.reuse, R6 ;  /* 0x00000006022c8220 */ /* 0x040fe40000410000 */
[-C--:B------:R-:W-:Y:S02]  /*5280*/  @!P0 FMUL.FTZ R2, R2, R3.reuse ;  /* 0x0000000302028220 */ /* 0x080fe40000410000 */
[----:B------:R-:W-:Y:S01]  /*5290*/  @!P0 FFMA.FTZ R90, R7, R3, -R44 ;  /* 0x00000003075a8223 */ /* 0x000fe2000001082c */
[----:B------:R-:W-:Y:S01]  /*52a0*/  @!P0 LOP3.LUT R3, R13, 0xffff0000, RZ, 0xc0, !PT ;  /* 0xffff00000d038812 */ /* 0x000fe200078ec0ff */
[----:B------:R-:W-:Y:S01]  /*52b0*/  @!P0 FFMA.FTZ R2, R6, R7, R2 ;  /* 0x0000000706028223 */ /* 0x000fe20000010002 */
[----:B------:R-:W-:Y:S01]  /*52c0*/  @!P0 LOP3.LUT R7, R12, 0xffff0000, RZ, 0xc0, !PT ;  /* 0xffff00000c078812 */ /* 0x000fe200078ec0ff */
[C---:B------:R-:W-:Y:S01]  /*52d0*/  @!P0 IMAD.U32 R5, R8.reuse, 0x10000, RZ ;  /* 0x0001000008058824 */ /* 0x040fe200078e00ff */
[----:B------:R-:W-:Y:S01]  /*52e0*/  @!P0 LOP3.LUT R6, R8, 0xffff0000, RZ, 0xc0, !PT ;  /* 0xffff000008068812 */ /* 0x000fe200078ec0ff */
[C---:B------:R-:W-:Y:S01]  /*52f0*/  @!P0 FMUL.FTZ R45, R4.reuse, R42 ;  /* 0x0000002a042d8220 */ /* 0x040fe20000410000 */
[----:B------:R-:W-:Y:S01]  /*5300*/  @!P0 LOP3.LUT R8, R9, 0xffff0000, RZ, 0xc0, !PT ;  /* 0xffff000009088812 */ /* 0x000fe200078ec0ff */
[-C--:B------:R-:W-:Y:S01]  /*5310*/  @!P0 FMUL.FTZ R4, R4, R5.reuse ;  /* 0x0000000504048220 */ /* 0x080fe20000410000 */
[----:B------:R-:W-:Y:S01]  /*5320*/  @!P0 LOP3.LUT R44, R40, 0xffff0000, RZ, 0xc0, !PT ;  /* 0xffff0000282c8812 */ /* 0x000fe200078ec0ff */
[----:B------:R-:W-:Y:S01]  /*5330*/  @!P0 FFMA.FTZ R89, R43, R5, -R45 ;  /* 0x000000052b598223 */ /* 0x000fe2000001082d */
[----:B------:R-:W-:Y:S01]  /*5340*/  @!P0 LOP3.LUT R40, R41, 0xffff0000, RZ, 0xc0, !PT ;  /* 0xffff000029288812 */ /* 0x000fe200078ec0ff */
[C---:B------:R-:W-:Y:S01]  /*5350*/  @!P0 FMUL.FTZ R5, R3.reuse, R6 ;  /* 0x0000000603058220 */ /* 0x040fe20000410000 */
[----:B------:R-:W-:Y:S01]  /*5360*/  @!P0 LOP3.LUT R41, R56, 0xffff0000, RZ, 0xc0, !PT ;  /* 0xffff000038298812 */ /* 0x000fe200078ec0ff */
[----:B------:R-:W-:Y:S01]  /*5370*/  @!P0 FMUL.FTZ R9, R3, R44 ;  /* 0x0000002c03098220 */ /* 0x000fe20000410000 */
[----:B------:R-:W-:Y:S01]  /*5380*/  @!P0 LOP3.LUT R45, R57, 0xffff0000, RZ, 0xc0, !PT ;  /* 0xffff0000392d8812 */ /* 0x000fe200078ec0ff */
[C---:B------:R-:W-:Y:S02]  /*5390*/  @!P0 FMUL.FTZ R46, R7.reuse, R40 ;  /* 0x00000028072e8220 */ /* 0x040fe40000410000 */
[-C--:B------:R-:W-:Y:S02]  /*53a0*/  @!P0 FMUL.FTZ R3, R7, R8.reuse ;  /* 0x0000000807038220 */ /* 0x080fe40000410000 */
[----:B------:R-:W-:Y:S01]  /*53b0*/  @!P0 FFMA.FTZ R85, R41, R8, -R46 ;  /* 0x0000000829558223 */ /* 0x000fe2000001082e */
[----:B------:R-:W-:Y:S01]  /*53c0*/  @!P0 LOP3.LUT R8, R14, 0xffff0000, RZ, 0xc0, !PT ;  /* 0xffff00000e088812 */ /* 0x000fe200078ec0ff */
[C---:B------:R-:W-:Y:S01]  /*53d0*/  @!P0 IMAD.U32 R46, R48.reuse, 0x10000, RZ ;  /* 0x00010000302e8824 */ /* 0x040fe200078e00ff */
[----:B------:R-:W-:Y:S01]  /*53e0*/  @!P0 LOP3.LUT R48, R48, 0xffff0000, RZ, 0xc0, !PT ;  /* 0xffff000030308812 */ /* 0x000fe200078ec0ff */
[----:B------:R-:W-:Y:S01]  /*53f0*/  @!P0 FFMA.FTZ R88, R45, R6, -R9 ;  /* 0x000000062d588223 */ /* 0x000fe20000010809 */
[----:B------:R-:W-:Y:S01]  /*5400*/  @!P0 LOP3.LUT R9, R10, 0xffff0000, RZ, 0xc0, !PT ;  /* 0xffff00000a098812 */ /* 0x000fe200078ec0ff */
[----:B------:R-:W-:Y:S02]  /*5410*/  @!P0 IMAD.U32 R6, R14, 0x10000, RZ ;  /* 0x000100000e068824 */ /* 0x000fe400078e00ff */
[----:B------:R-:W-:Y:S02]  /*5420*/  @!P0 IMAD.U32 R7, R10, 0x10000, RZ ;  /* 0x000100000a078824 */ /* 0x000fe400078e00ff */
[----:B------:R-:W-:Y:S02]  /*5430*/  @!P0 FMUL.FTZ R10, R6, R46 ;  /* 0x0000002e060a8220 */ /* 0x000fe40000410000 */
[----:B------:R-:W-:Y:S02]  /*5440*/  @!P0 FMUL.FTZ R50, R8, R48 ;  /* 0x0000003008328220 */ /* 0x000fe40000410000 */
[----:B------:R-:W-:Y:S01]  /*5450*/  @!P0 FFMA.FTZ R84, R47, R7, -R10 ;  /* 0x000000072f548223 */ /* 0x000fe2000001080a */
[----:B------:R-:W-:Y:S01]  /*5460*/  @!P0 LOP3.LUT R10, R15, 0xffff0000, RZ, 0xc0, !PT ;  /* 0xffff00000f0a8812 */ /* 0x000fe200078ec0ff */
[----:B------:R-:W-:Y:S02]  /*5470*/  @!P0 FFMA.FTZ R83, R49, R9, -R50 ;  /* 0x0000000931538223 */ /* 0x000fe40000010832 */
[C---:B------:R-:W-:Y:S01]  /*5480*/  @!P0 IMAD.U32 R50, R52.reuse, 0x10000, RZ ;  /* 0x0001000034328824 */ /* 0x040fe200078e00ff */
[----:B------:R-:W-:Y:S01]  /*5490*/  @!P0 LOP3.LUT R52, R52, 0xffff0000, RZ, 0xc0, !PT ;  /* 0xffff000034348812 */ /* 0x000fe200078ec0ff */
[----:B------:R-:W-:Y:S02]  /*54a0*/  @!P0 FMUL.FTZ R6, R6, R7 ;  /* 0x0000000706068220 */ /* 0x000fe40000410000 */
[----:B------:R-:W-:Y:S02]  /*54b0*/  @!P0 FMUL.FTZ R7, R8, R9 ;  /* 0x0000000908078220 */ /* 0x000fe40000410000 */
[----:B------:R-:W-:Y:S02]  /*54c0*/  @!P0 IMAD.U32 R8, R15, 0x10000, RZ ;  /* 0x000100000f088824 */ /* 0x000fe400078e00ff */
[C---:B------:R-:W-:Y:S01]  /*54d0*/  @!P0 IMAD.U32 R9, R11.reuse, 0x10000, RZ ;  /* 0x000100000b098824 */ /* 0x040fe200078e00ff */
[----:B------:R-:W-:Y:S01]  /*54e0*/  @!P0 LOP3.LUT R11, R11, 0xffff0000, RZ, 0xc0, !PT ;  /* 0xffff00000b0b8812 */ /* 0x000fe200078ec0ff */
[----:B------:R-:W-:Y:S01]  /*54f0*/  @!P0 FFMA.FTZ R3, R40, R41, R3 ;  /* 0x0000002928038223 */ /* 0x000fe20000010003 */
[----:B------:R-:W-:Y:S01]  /*5500*/  @!P0 F2FP.BF16.PACK_AB R40, R83, R84 ;  /* 0x000000545328823e */ /* 0x000fe200000010ff */
[----:B------:R-:W-:Y:S02]  /*5510*/  @!P0 FMUL.FTZ R77, R8, R50 ;  /* 0x00000032084d8220 */ /* 0x000fe40000410000 */
[----:B------:R-:W-:Y:S01]  /*5520*/  @!P0 FMUL.FTZ R82, R10, R52 ;  /* 0x000000340a528220 */ /* 0x000fe20000410000 */
[----:B------:R-:W-:Y:S01]  /*5530*/  @!P0 F2FP.BF16.PACK_AB R2, R3, R2 ;  /* 0x000000020302823e */ /* 0x000fe200000010ff */
[----:B------:R-:W-:Y:S02]  /*5540*/  @!P0 FFMA.FTZ R4, R42, R43, R4 ;  /* 0x0000002b2a048223 */ /* 0x000fe40000010004 */
[----:B------:R-:W-:Y:S02]  /*5550*/  @!P0 FFMA.FTZ R5, R44, R45, R5 ;  /* 0x0000002d2c058223 */ /* 0x000fe40000010005 */
[----:B------:R-:W-:Y:S02]  /*5560*/  @!P0 FFMA.FTZ R77, R51, R9, -R77 ;  /* 0x00000009334d8223 */ /* 0x000fe4000001084d */
[----:B------:R-:W-:Y:S01]  /*5570*/  @!P0 FFMA.FTZ R82, R53, R11, -R82 ;  /* 0x0000000b35528223 */ /* 0x000fe20000010852 */
[----:B------:R-:W-:Y:S01]  /*5580*/  @!P0 F2FP.BF16.PACK_AB R4, R5, R4 ;  /* 0x000000040504823e */ /* 0x000fe200000010ff */
[----:B------:R-:W-:Y:S02]  /*5590*/  @!P0 FMUL.FTZ R8, R8, R9 ;  /* 0x0000000908088220 */ /* 0x000fe40000410000 */
[----:B------:R-:W-:Y:S01]  /*55a0*/  @!P0 FFMA.FTZ R6, R46, R47, R6 ;  /* 0x0000002f2e068223 */ /* 0x000fe20000010006 */
[----:B------:R-:W-:Y:S01]  /*55b0*/  @!P0 F2FP.BF16.PACK_AB R41, R82, R77 ;  /* 0x0000004d5229823e */ /* 0x000fe200000010ff */
[----:B------:R-:W-:Y:S01]  /*55c0*/  @!P0 FMUL.FTZ R9, R10, R11 ;  /* 0x0000000b0a098220 */ /* 0x000fe20000410000 */
[----:B------:R-:W-:Y:S01]  /*55d0*/  @!P0 F2FP.BF16.PACK_AB R11, R88, R89 ;  /* 0x00000059580b823e */ /* 0x000fe200000010ff */
[----:B------:R-:W-:Y:S01]  /*55e0*/  @!P0 FFMA.FTZ R7, R48, R49, R7 ;  /* 0x0000003130078223 */ /* 0x000fe20000010007 */
[----:B------:R-:W-:Y:S01]  /*55f0*/  @!P0 F2FP.BF16.PACK_AB R10, R85, R90 ;  /* 0x0000005a550a823e */ /* 0x000fe200000010ff */
[----:B------:R-:W-:Y:S01]  /*5600*/  @!P0 FFMA.FTZ R8, R50, R51, R8 ;  /* 0x0000003332088223 */ /* 0x000fe20000010008 */
[----:B------:R-:W-:Y:S01]  /*5610*/  @!P0 MOV R59, R41 ;  /* 0x00000029003b8202 */ /* 0x000fe20000000f00 */
[----:B------:R-:W-:Y:S01]  /*5620*/  @!P0 FFMA.FTZ R9, R52, R53, R9 ;  /* 0x0000003534098223 */ /* 0x000fe20000010009 */
[----:B------:R-:W-:Y:S01]  /*5630*/  @!P0 MOV R56, R10 ;  /* 0x0000000a00388202 */ /* 0x000fe20000000f00 */
[----:B------:R-:W-:Y:S01]  /*5640*/  @!P0 IMAD.MOV.U32 R57, RZ, RZ, R11 ;  /* 0x000000ffff398224 */ /* 0x000fe200078e000b */
[----:B------:R-:W-:Y:S01]  /*5650*/  @!P0 F2FP.BF16.PACK_AB R6, R7, R6 ;  /* 0x000000060706823e */ /* 0x000fe200000010ff */
[----:B------:R-:W-:Y:S01]  /*5660*/  @!P0 IMAD.MOV.U32 R58, RZ, RZ, R40 ;  /* 0x000000ffff3a8224 */ /* 0x000fe200078e0028 */
[----:B------:R-:W-:Y:S01]  /*5670*/  @!P0 F2FP.BF16.PACK_AB R8, R9, R8 ;  /* 0x000000080908823e */ /* 0x000fe200000010ff */
[----:B------:R-:W-:Y:S01]  /*5680*/  @!P0 IMAD.MOV.U32 R12, RZ, RZ, R2 ;  /* 0x000000ffff0c8224 */ /* 0x000fe200078e0002 */
[----:B------:R-:W-:Y:S01]  /*5690*/  @!P0 MOV R14, R6 ;  /* 0x00000006000e8202 */ /* 0x000fe20000000f00 */
[----:B------:R-:W-:Y:S01]  /*56a0*/  @!P0 IMAD.MOV.U32 R13, RZ, RZ, R4 ;  /* 0x000000ffff0d8224 */ /* 0x000fe200078e0004 */
[----:B------:R1:W-:Y:S01]  /*56b0*/  STG.E.128 [R80.64], R56 ;  /* 0x0000003850007986 */ /* 0x0003e2000c101d0a */
[----:B------:R-:W-:Y:S07]  /*56c0*/  @!P0 IMAD.MOV.U32 R15, RZ, RZ, R8 ;  /* 0x000000ffff0f8224 */ /* 0x000fee00078e0008 */
[----:B------:R1:W-:Y:S02]  /*56d0*/  @!P1 STG.E.128 [R78.64], R12 ;  /* 0x0000000c4e009986 */ /* 0x0003e4000c101d0a */
.L_x_79:
[----:B------:R-:W-:Y:S05]  /*56e0*/  BSYNC B0 ;  /* 0x0000000000007941 */ /* 0x000fea0003800000 */
.L_x_78:
[----:B------:R-:W-:Y:S01]  /*56f0*/  ISETP.GE.OR P1, PT, R170, R76, !P4 ;  /* 0x0000004caa00720c */ /* 0x000fe20006726670 */
[----:B------:R-:W-:Y:S01]  /*5700*/  @!UPT UIADD3 URZ, URZ, URZ, URZ ;  /* 0x0000003f3f3ff290 */ /* 0x000fe2000fffe03f */
[----:B------:R-:W-:Y:S11]  /*5710*/  BSSY B0, `(.L_x_80) ;  /* 0x0000071000007945 */ /* 0x000ff60003800000 */
[----:B------:R-:W-:-:S05]  /*5720*/  @P1 BRA `(.L_x_81) ;  /* 0x000006f000001947 */ /* 0x000fca0003800000 */
[----:B------:R-:W-:Y:S01]  /*5730*/  IADD3 R3, P1, R196, R86, RZ ;  /* 0x00000056c4037210 */ /* 0x000fe20007f3e0ff */
[----:B-1----:R-:W1:Y:S01]  /*5740*/  LDS.128 R12, [R149+0x3900] ;  /* 0x00390000950c7984 */ /* 0x002e620000000c00 */
[--C-:B-----5:R-:W-:Y:S02]  /*5750*/  @!P0 SHF.R.U64 R6, R60, 0x10, R61.reuse ;  /* 0x000000103c068819 */ /* 0x120fe4000000123d */
[----:B------:R-:W-:Y:S01]  /*5760*/  @!P0 SHF.R.U32.HI R7, RZ, 0x10, R61 ;  /* 0x00000010ff078819 */ /* 0x000fe2000001163d */
[----:B------:R-:W-:Y:S01]  /*5770*/  IMAD.X R2, R91, 0x1, R158, P1 ;  /* 0x000000015b027824 */ /* 0x000fe200008e069e */
[-C--:B------:R-:W-:Y:S02]  /*5780*/  IADD3 R11, P2, P1, R92, R3.reuse, R120 ;  /* 0x000000035c0b7210 */ /* 0x080fe4000795e078 */
[----:B------:R-:W-:Y:S01]  /*5790*/  @!P0 SHF.R.U64 R4, R18, 0x10, R19 ;  /* 0x0000001012048819 */ /* 0x000fe20000001213 */
[----:B------:R-:W2:Y:S01]  /*57a0*/  LDS.128 R48, [R153+0x3900] ;  /* 0x0039000099307984 */ /* 0x000ea20000000c00 */
[-C--:B------:R-:W-:Y:S02]  /*57b0*/  IADD3.X R42, R95, R2.reuse, R126, P2, P1 ;  /* 0x000000025f2a7210 */ /* 0x080fe400017e247e */
[----:B------:R-:W-:Y:S02]  /*57c0*/  ISETP.GE.AND P1, PT, R100, c[0x0][0x1d4], PT ;  /* 0x0000750064007a0c */ /* 0x000fe40003f26270 */
[----:B------:R-:W-:Y:S02]  /*57d0*/  @!P0 SHF.R.U64 R9, R62, 0x10, R63 ;  /* 0x000000103e098819 */ /* 0x000fe4000000123f */
[----:B------:R-:W-:Y:S02]  /*57e0*/  @!P0 SHF.R.U32.HI R5, RZ, 0x10, R19 ;  /* 0x00000010ff058819 */ /* 0x000fe40000011613 */
[----:B------:R-:W-:Y:S04]  /*57f0*/  @!P0 SHF.R.U32.HI R10, RZ, 0x10, R63 ;  /* 0x00000010ff0a8819 */ /* 0x000fe8000001163f */
[----:B------:R-:W-:Y:S02]  /*5800*/  @!P0 PRMT R40, R55, 0x5410, R10 ;  /* 0x0000541037288816 */ /* 0x000fe4000000000a */
[----:B------:R-:W-:Y:S02]  /*5810*/  @!P0 PRMT R10, R34, 0x5410, R5 ;  /* 0x00005410220a8816 */ /* 0x000fe40000000005 */
[----:B------:R-:W-:Y:S01]  /*5820*/  @!P1 IADD3 R41, P3, P2, R92, R3, R100 ;  /* 0x000000035c299210 */ /* 0x000fe20007a7e064 */
[----:B------:R-:W-:Y:S01]  /*5830*/  @!P0 IMAD.U32 R44, R40, 0x10000, RZ ;  /* 0x00010000282c8824 */ /* 0x000fe200078e00ff */
[----:B------:R-:W-:Y:S02]  /*5840*/  @!P0 SHF.R.U32.HI R3, RZ, 0x10, R17 ;  /* 0x00000010ff038819 */ /* 0x000fe40000011611 */
[----:B------:R-:W-:Y:S02]  /*5850*/  @!P1 IADD3.X R43, R95, R2, R125, P3, P2 ;  /* 0x000000025f2b9210 */ /* 0x000fe40001fe447d */
[C---:B------:R-:W-:Y:S02]  /*5860*/  LEA R56, P2, R11.reuse, c[0x0][0x1c8], 0x1 ;  /* 0x000072000b387a11 */ /* 0x040fe400078408ff */
[----:B------:R-:W-:Y:S02]  /*5870*/  @!P0 SHF.R.U64 R2, R16, 0x10, R17 ;  /* 0x0000001010028819 */ /* 0x000fe40000001211 */
[----:B------:R-:W-:Y:S02]  /*5880*/  LEA.HI.X R57, R11, c[0x0][0x1cc], R42, 0x1, P2 ;  /* 0x000073000b397a11 */ /* 0x000fe400010f0c2a */
[C---:B------:R-:W-:Y:S02]  /*5890*/  @!P1 LEA R52, P2, R41.reuse, c[0x0][0x1c8], 0x1 ;  /* 0x0000720029349a11 */ /* 0x040fe400078408ff */
[----:B------:R-:W-:Y:S02]  /*58a0*/  @!P0 PRMT R17, R54, 0x5410, R6 ;  /* 0x0000541036118816 */ /* 0x000fe40000000006 */
[----:B------:R-:W-:Y:S02]  /*58b0*/  @!P1 LEA.HI.X R53, R41, c[0x0][0x1cc], R43, 0x1, P2 ;  /* 0x0000730029359a11 */ /* 0x000fe400010f0c2b */
[----:B------:R-:W-:Y:S01]  /*58c0*/  @!P0 PRMT R8, R24, 0x5432, R2 ;  /* 0x0000543218088816 */ /* 0x000fe20000000002 */
[----:B-1----:R-:W-:Y:S01]  /*58d0*/  @!P0 IMAD.U32 R2, R12, 0x10000, RZ ;  /* 0x000100000c028824 */ /* 0x002fe200078e00ff */
[----:B------:R-:W-:Y:S02]  /*58e0*/  @!P0 PRMT R11, R34, 0x5432, R4 ;  /* 0x00005432220b8816 */ /* 0x000fe40000000004 */
[----:B------:R-:W-:Y:S01]  /*58f0*/  @!P0 SHF.L.U32 R4, R13, 0x10, RZ ;  /* 0x000000100d048819 */ /* 0x000fe200000006ff */
[----:B--2---:R-:W-:Y:S01]  /*5900*/  @!P0 IMAD.U32 R19, R49, 0x10000, RZ ;  /* 0x0001000031138824 */ /* 0x004fe200078e00ff */
[C---:B------:R-:W-:Y:S01]  /*5910*/  @!P0 LOP3.LUT R47, R51.reuse, 0xffff0000, RZ, 0xc0, !PT ;  /* 0xffff0000332f8812 */ /* 0x040fe200078ec0ff */
[----:B------:R-:W-:Y:S01]  /*5920*/  @!P0 IMAD.U32 R45, R51, 0x10000, RZ ;  /* 0x00010000332d8824 */ /* 0x000fe200078e00ff */
[----:B------:R-:W-:Y:S02]  /*5930*/  @!P0 LOP3.LUT R43, R50, 0xffff0000, RZ, 0xc0, !PT ;  /* 0xffff0000322b8812 */ /* 0x000fe400078ec0ff */
[----:B------:R-:W-:Y:S01]  /*5940*/  @!P0 PRMT R42, R55, 0x5432, R9 ;  /* 0x00005432372a8816 */ /* 0x000fe20000000009 */
[----:B------:R-:W-:Y:S01]  /*5950*/  @!P0 IMAD.U32 R9, R48, 0x10000, RZ ;  /* 0x0001000030098824 */ /* 0x000fe200078e00ff */
[----:B------:R-:W-:Y:S01]  /*5960*/  @!P0 PRMT R16, R54, 0x5432, R7 ;  /* 0x0000543236108816 */ /* 0x000fe20000000007 */
[----:B------:R-:W-:Y:S01]  /*5970*/  @!P0 IMAD.U32 R7, R17, 0x10000, RZ ;  /* 0x0001000011078824 */ /* 0x000fe200078e00ff */
[----:B------:R-:W-:Y:S01]  /*5980*/  @!P0 PRMT R6, R24, 0x5410, R3 ;  /* 0x0000541018068816 */ /* 0x000fe20000000003 */
[C---:B------:R-:W-:Y:S01]  /*5990*/  @!P0 IMAD.U32 R3, R8.reuse, 0x10000, RZ ;  /* 0x0001000008038824 */ /* 0x040fe200078e00ff */
[----:B------:R-:W-:Y:S01]  /*59a0*/  @!P0 LOP3.LUT R8, R8, 0xffff0000, RZ, 0xc0, !PT ;  /* 0xffff000008088812 */ /* 0x000fe200078ec0ff */
[----:B------:R-:W-:Y:S01]  /*59b0*/  @!P0 IMAD.U32 R18, R16, 0x10000, RZ ;  /* 0x0001000010128824 */ /* 0x000fe200078e00ff */
[----:B------:R-:W-:Y:S01]  /*59c0*/  @!P0 LOP3.LUT R46, R40, 0xffff0000, RZ, 0xc0, !PT ;  /* 0xffff0000282e8812 */ /* 0x000fe200078ec0ff */
[----:B------:R-:W-:Y:S02]  /*59d0*/  @!P0 FMUL.FTZ R24, R2, R7 ;  /* 0x0000000702188220 */ /* 0x000fe40000410000 */
[C---:B------:R-:W-:Y:S01]  /*59e0*/  @!P0 IMAD.U32 R5, R6.reuse, 0x10000, RZ ;  /* 0x0001000006058824 */ /* 0x040fe200078e00ff */
[----:B------:R-:W-:Y:S01]  /*59f0*/  @!P0 LOP3.LUT R6, R6, 0xffff0000, RZ, 0xc0, !PT ;  /* 0xffff000006068812 */ /* 0x000fe200078ec0ff */
[-C--:B------:R-:W-:Y:S02]  /*5a00*/  @!P0 FMUL.FTZ R2, R2, R3.reuse ;  /* 0x0000000302028220 */ /* 0x080fe40000410000 */
[----:B------:R-:W-:Y:S02]  /*5a10*/  @!P0 FMUL.FTZ R34, R4, R18 ;  /* 0x0000001204228220 */ /* 0x000fe40000410000 */
[----:B------:R-:W-:Y:S01]  /*5a20*/  @!P0 FFMA.FTZ R63, R9, R3, -R24 ;  /* 0x00000003093f8223 */ /* 0x000fe20000010818 */
[----:B------:R-:W-:Y:S01]  /*5a30*/  @!P0 LOP3.LUT R3, R13, 0xffff0000, RZ, 0xc0, !PT ;  /* 0xffff00000d038812 */ /* 0x000fe200078ec0ff */
[----:B------:R-:W-:Y:S01]  /*5a40*/  @!P0 FFMA.FTZ R62, R19, R5, -R34 ;  /* 0x00000005133e8223 */ /* 0x000fe20000010822 */
[----:B------:R-:W-:Y:S01]  /*5a50*/  @!P0 LOP3.LUT R34, R49, 0xffff0000, RZ, 0xc0, !PT ;  /* 0xffff000031228812 */ /* 0x000fe200078ec0ff */
[----:B------:R-:W-:Y:S01]  /*5a60*/  @!P0 FFMA.FTZ R2, R7, R9, R2 ;  /* 0x0000000907028223 */ /* 0x000fe20000010002 */
[----:B------:R-:W-:Y:S01]  /*5a70*/  @!P0 LOP3.LUT R24, R16, 0xffff0000, RZ, 0xc0, !PT ;  /* 0xffff000010188812 */ /* 0x000fe200078ec0ff */
[----:B------:R-:W-:Y:S01]  /*5a80*/  @!P0 FMUL.FTZ R4, R4, R5 ;  /* 0x0000000504048220 */ /* 0x000fe20000410000 */
[----:B------:R-:W-:Y:S01]  /*5a90*/  @!P0 LOP3.LUT R7, R12, 0xffff0000, RZ, 0xc0, !PT ;  /* 0xffff00000c078812 */ /* 0x000fe200078ec0ff */
[----:B------:R-:W-:Y:S01]  /*5aa0*/  @!P0 FMUL.FTZ R5, R3, R6 ;  /* 0x0000000603058220 */ /* 0x000fe20000410000 */
[----:B------:R-:W-:Y:S01]  /*5ab0*/  @!P0 LOP3.LUT R16, R17, 0xffff0000, RZ, 0xc0, !PT ;  /* 0xffff000011108812 */ /* 0x000fe200078ec0ff */
[----:B------:R-:W-:Y:S01]  /*5ac0*/  @!P0 FMUL.FTZ R9, R3, R24 ;  /* 0x0000001803098220 */ /* 0x000fe20000410000 */
[----:B------:R-:W-:Y:S01]  /*5ad0*/  @!P0 LOP3.LUT R17, R48, 0xffff0000, RZ, 0xc0, !PT ;  /* 0xffff000030118812 */ /* 0x000fe200078ec0ff */
[----:B------:R-:W-:Y:S02]  /*5ae0*/  @!P0 FMUL.FTZ R3, R7, R8 ;  /* 0x0000000807038220 */ /* 0x000fe40000410000 */
[----:B------:R-:W-:Y:S01]  /*5af0*/  @!P0 FFMA.FTZ R61, R34, R6, -R9 ;  /* 0x00000006223d8223 */ /* 0x000fe20000010809 */
[----:B------:R-:W-:Y:S01]  /*5b00*/  @!P0 SHF.L.U32 R6, R15, 0x10, RZ ;  /* 0x000000100f068819 */ /* 0x000fe200000006ff */
[----:B------:R-:W-:Y:S01]  /*5b10*/  @!P0 FMUL.FTZ R41, R7, R16 ;  /* 0x0000001007298220 */ /* 0x000fe20000410000 */
[----:B------:R-:W-:Y:S01]  /*5b20*/  @!P0 LOP3.LUT R9, R15, 0xffff0000, RZ, 0xc0, !PT ;  /* 0xffff00000f098812 */ /* 0x000fe200078ec0ff */
[C---:B------:R-:W-:Y:S01]  /*5b30*/  @!P0 IMAD.U32 R7, R10.reuse, 0x10000, RZ ;  /* 0x000100000a078824 */ /* 0x040fe200078e00ff */
[----:B------:R-:W-:Y:S01]  /*5b40*/  @!P0 LOP3.LUT R10, R10, 0xffff0000, RZ, 0xc0, !PT ;  /* 0xffff00000a0a8812 */ /* 0x000fe200078ec0ff */
[----:B------:R-:W-:Y:S02]  /*5b50*/  @!P0 FFMA.FTZ R60, R17, R8, -R41 ;  /* 0x00000008113c8223 */ /* 0x000fe40000010829 */
[C---:B------:R-:W-:Y:S02]  /*5b60*/  @!P0 FMUL.FTZ R40, R6.reuse, R44 ;  /* 0x0000002c06288220 */ /* 0x040fe40000410000 */
[----:B------:R-:W-:Y:S02]  /*5b70*/  @!P0 FMUL.FTZ R41, R9, R46 ;  /* 0x0000002e09298220 */ /* 0x000fe40000410000 */
[-C--:B------:R-:W-:Y:S01]  /*5b80*/  @!P0 FMUL.FTZ R8, R6, R7.reuse ;  /* 0x0000000706088220 */ /* 0x080fe20000410000 */
[C---:B------:R-:W-:Y:S01]  /*5b90*/  @!P0 SHF.L.U32 R6, R14.reuse, 0x10, RZ ;  /* 0x000000100e068819 */ /* 0x040fe200000006ff */
[----:B------:R-:W-:Y:S02]  /*5ba0*/  @!P0 FFMA.FTZ R59, R45, R7, -R40 ;  /* 0x000000072d3b8223 */ /* 0x000fe40000010828 */
[-C--:B------:R-:W-:Y:S02]  /*5bb0*/  @!P0 FMUL.FTZ R9, R9, R10.reuse ;  /* 0x0000000a09098220 */ /* 0x080fe40000410000 */
[----:B------:R-:W-:Y:S01]  /*5bc0*/  @!P0 FFMA.FTZ R58, R47, R10, -R41 ;  /* 0x0000000a2f3a8223 */ /* 0x000fe20000010829 */
[----:B------:R-:W-:Y:S01]  /*5bd0*/  @!P0 LOP3.LUT R10, R14, 0xffff0000, RZ, 0xc0, !PT ;  /* 0xffff00000e0a8812 */ /* 0x000fe200078ec0ff */
[C---:B------:R-:W-:Y:S01]  /*5be0*/  @!P0 IMAD.U32 R40, R42.reuse, 0x10000, RZ ;  /* 0x000100002a288824 */ /* 0x040fe200078e00ff */
[----:B------:R-:W-:Y:S01]  /*5bf0*/  @!P0 LOP3.LUT R42, R42, 0xffff0000, RZ, 0xc0, !PT ;  /* 0xffff00002a2a8812 */ /* 0x000fe200078ec0ff */
[C---:B------:R-:W-:Y:S01]  /*5c00*/  @!P0 IMAD.U32 R7, R11.reuse, 0x10000, RZ ;  /* 0x000100000b078824 */ /* 0x040fe200078e00ff */
[----:B------:R-:W-:Y:S01]  /*5c10*/  @!P0 LOP3.LUT R11, R11, 0xffff0000, RZ, 0xc0, !PT ;  /* 0xffff00000b0b8812 */ /* 0x000fe200078ec0ff */
[----:B------:R-:W-:Y:S02]  /*5c20*/  @!P0 IMAD.U32 R41, R50, 0x10000, RZ ;  /* 0x0001000032298824 */ /* 0x000fe400078e00ff */
[----:B------:R-:W-:Y:S02]  /*5c30*/  @!P0 FMUL.FTZ R54, R6, R40 ;  /* 0x0000002806368220 */ /* 0x000fe40000410000 */
[----:B------:R-:W-:Y:S02]  /*5c40*/  @!P0 FMUL.FTZ R55, R10, R42 ;  /* 0x0000002a0a378220 */ /* 0x000fe40000410000 */
[----:B------:R-:W-:Y:S01]  /*5c50*/  @!P0 FFMA.FTZ R3, R16, R17, R3 ;  /* 0x0000001110038223 */ /* 0x000fe20000010003 */
[----:B------:R-:W-:Y:S01]  /*5c60*/  @!P0 F2FP.BF16.PACK_AB R17, R58, R59 ;  /* 0x0000003b3a11823e */ /* 0x000fe200000010ff */
[----:B------:R-:W-:Y:S02]  /*5c70*/  @!P0 FMUL.FTZ R6, R6, R7 ;  /* 0x0000000706068220 */ /* 0x000fe40000410000 */
[----:B------:R-:W-:Y:S01]  /*5c80*/  @!P0 FFMA.FTZ R4, R18, R19, R4 ;  /* 0x0000001312048223 */ /* 0x000fe20000010004 */
[----:B------:R-:W-:Y:S01]  /*5c90*/  @!P0 F2FP.BF16.PACK_AB R2, R3, R2 ;  /* 0x000000020302823e */ /* 0x000fe200000010ff */
[----:B------:R-:W-:Y:S02]  /*5ca0*/  @!P0 FFMA.FTZ R54, R41, R7, -R54 ;  /* 0x0000000729368223 */ /* 0x000fe40000010836 */
[----:B------:R-:W-:Y:S01]  /*5cb0*/  @!P0 FMUL.FTZ R7, R10, R11 ;  /* 0x0000000b0a078220 */ /* 0x000fe20000410000 */
[----:B------:R-:W-:Y:S01]  /*5cc0*/  @!P0 F2FP.BF16.PACK_AB R10, R60, R63 ;  /* 0x0000003f3c0a823e */ /* 0x000fe200000010ff */
[----:B------:R-:W-:Y:S01]  /*5cd0*/  @!P0 FFMA.FTZ R55, R43, R11, -R55 ;  /* 0x0000000b2b378223 */ /* 0x000fe20000010837 */
[----:B------:R-:W-:Y:S01]  /*5ce0*/  @!P0 F2FP.BF16.PACK_AB R11, R61, R62 ;  /* 0x0000003e3d0b823e */ /* 0x000fe200000010ff */
[----:B------:R-:W-:Y:S02]  /*5cf0*/  @!P0 FFMA.FTZ R5, R24, R34, R5 ;  /* 0x0000002218058223 */ /* 0x000fe40000010005 */
[----:B------:R-:W-:Y:S01]  /*5d00*/  @!P0 FFMA.FTZ R6, R40, R41, R6 ;  /* 0x0000002928068223 */ /* 0x000fe20000010006 */
[----:B------:R-:W-:Y:S01]  /*5d10*/  @!P0 MOV R49, R11 ;  /* 0x0000000b00318202 */ /* 0x000fe20000000f00 */
[----:B------:R-:W-:Y:S01]  /*5d20*/  @!P0 FFMA.FTZ R7, R42, R43, R7 ;  /* 0x0000002b2a078223 */ /* 0x000fe20000010007 */
[----:B------:R-:W-:Y:S01]  /*5d30*/  @!P0 F2FP.BF16.PACK_AB R16, R55, R54 ;  /* 0x000000363710823e */ /* 0x000fe200000010ff */
[----:B------:R-:W-:Y:S01]  /*5d40*/  @!P0 FFMA.FTZ R8, R44, R45, R8 ;  /* 0x0000002d2c088223 */ /* 0x000fe20000010008 */
[----:B------:R-:W-:Y:S01]  /*5d50*/  @!P0 F2FP.BF16.PACK_AB R4, R5, R4 ;  /* 0x000000040504823e */ /* 0x000fe200000010ff */
[----:B------:R-:W-:Y:S01]  /*5d60*/  @!P0 FFMA.FTZ R9, R46, R47, R9 ;  /* 0x0000002f2e098223 */ /* 0x000fe20000010009 */
[----:B------:R-:W-:Y:S01]  /*5d70*/  @!P0 F2FP.BF16.PACK_AB R6, R7, R6 ;  /* 0x000000060706823e */ /* 0x000fe200000010ff */
[----:B------:R-:W-:Y:S01]  /*5d80*/  @!P0 IMAD.MOV.U32 R48, RZ, RZ, R10 ;  /* 0x000000ffff308224 */ /* 0x000fe200078e000a */
[----:B------:R-:W-:Y:S01]  /*5d90*/  @!P0 MOV R13, R4 ;  /* 0x00000004000d8202 */ /* 0x000fe20000000f00 */
[----:B------:R-:W-:Y:S01]  /*5da0*/  @!P0 IMAD.MOV.U32 R50, RZ, RZ, R16 ;  /* 0x000000ffff328224 */ /* 0x000fe200078e0010 */
[----:B------:R-:W-:Y:S01]  /*5db0*/  @!P0 F2FP.BF16.PACK_AB R8, R9, R8 ;  /* 0x000000080908823e */ /* 0x000fe200000010ff */
[----:B------:R-:W-:Y:S02]  /*5dc0*/  @!P0 IMAD.MOV.U32 R51, RZ, RZ, R17 ;  /* 0x000000ffff338224 */ /* 0x000fe400078e0011 */
[----:B------:R-:W-:Y:S02]  /*5dd0*/  @!P0 IMAD.MOV.U32 R12, RZ, RZ, R2 ;  /* 0x000000ffff0c8224 */ /* 0x000fe400078e0002 */
[----:B------:R-:W-:Y:S01]  /*5de0*/  @!P0 IMAD.MOV.U32 R14, RZ, RZ, R6 ;  /* 0x000000ffff0e8224 */ /* 0x000fe200078e0006 */
[----:B------:R1:W-:Y:S01]  /*5df0*/  STG.E.128 [R56.64], R48 ;  /* 0x0000003038007986 */ /* 0x0003e2000c101d0a */
[----:B------:R-:W-:Y:S07]  /*5e00*/  @!P0 IMAD.MOV.U32 R15, RZ, RZ, R8 ;  /* 0x000000ffff0f8224 */ /* 0x000fee00078e0008 */
[----:B------:R1:W-:Y:S02]  /*5e10*/  @!P1 STG.E.128 [R52.64], R12 ;  /* 0x0000000c34009986 */ /* 0x0003e4000c101d0a */
.L_x_81:
[----:B------:R-:W-:Y:S05]  /*5e20*/  BSYNC B0 ;  /* 0x0000000000007941 */ /* 0x000fea0003800000 */
.L_x_80:
        /* <DEDUP_REMOVED lines=10> */
[----:B------:R-:W-:Y:S01]  /*5ed0*/  @!P0 PRMT R17, R72, 0x5410, R6 ;  /* 0x0000541048118816 */ /* 0x000fe20000000006 */
[----:B------:R-:W2:Y:S01]  /*5ee0*/  LDS.128 R44, [R152+0x3900] ;  /* 0x00390000982c7984 */ /* 0x000ea20000000c00 */
[-C--:B------:R-:W-:Y:S02]  /*5ef0*/  IADD3.X R19, R95, R2.reuse, R126, P2, P1 ;  /* 0x000000025f137210 */ /* 0x080fe400017e247e */
[----:B------:R-:W-:Y:S02]  /*5f00*/  ISETP.GE.AND P1, PT, R100, c[0x0][0x1d4], PT ;  /* 0x0000750064007a0c */ /* 0x000fe40003f26270 */
[----:B------:R-:W-:Y:S02]  /*5f10*/  @!P0 SHF.R.U64 R4, R22, 0x10, R23 ;  /* 0x0000001016048819 */ /* 0x000fe40000001217 */
[--C-:B------:R-:W-:Y:S02]  /*5f20*/  @!P0 SHF.R.U32.HI R9, RZ, 0x10, R67.reuse ;  /* 0x00000010ff098819 */ /* 0x100fe40000011643 */
[----:B------:R-:W-:Y:S02]  /*5f30*/  @!P0 SHF.R.U64 R11, R66, 0x10, R67 ;  /* 0x00000010420b8819 */ /* 0x000fe40000001243 */
[----:B------:R-:W-:Y:S02]  /*5f40*/  @!P0 PRMT R22, R73, 0x5410, R9 ;  /* 0x0000541049168816 */ /* 0x000fe40000000009 */
[----:B------:R-:W-:Y:S01]  /*5f50*/  @!P0 PRMT R16, R72, 0x5432, R7 ;  /* 0x0000543248108816 */ /* 0x000fe20000000007 */
[----:B------:R-:W-:Y:S01]  /*5f60*/  @!P0 IMAD.U32 R7, R17, 0x10000, RZ ;  /* 0x0001000011078824 */ /* 0x000fe200078e00ff */
[----:B------:R-:W-:Y:S02]  /*5f70*/  @!P0 PRMT R24, R73, 0x5432, R11 ;  /* 0x0000543249188816 */ /* 0x000fe4000000000b */
[----:B------:R-:W-:Y:S02]  /*5f80*/  @!P1 IADD3 R18, P3, P2, R92, R3, R100 ;  /* 0x000000035c129210 */ /* 0x000fe40007a7e064 */
[----:B------:R-:W-:Y:S02]  /*5f90*/  @!P0 PRMT R11, R36, 0x5432, R4 ;  /* 0x00005432240b8816 */ /* 0x000fe40000000004 */
[----:B------:R-:W-:Y:S02]  /*5fa0*/  @!P1 IADD3.X R34, R95, R2, R125, P3, P2 ;  /* 0x000000025f229210 */ /* 0x000fe40001fe447d */
[----:B------:R-:W-:Y:S02]  /*5fb0*/  LEA R52, P2, R10, c[0x0][0x1c8], 0x1 ;  /* 0x000072000a347a11 */ /* 0x000fe400078408ff */
[----:B------:R-:W-:Y:S02]  /*5fc0*/  @!P0 SHF.R.U64 R2, R20, 0x10, R21 ;  /* 0x0000001014028819 */ /* 0x000fe40000001215 */
[----:B------:R-:W-:Y:S02]  /*5fd0*/  LEA.HI.X R53, R10, c[0x0][0x1cc], R19, 0x1, P2 ;  /* 0x000073000a357a11 */ /* 0x000fe400010f0c13 */
[----:B------:R-:W-:Y:S02]  /*5fe0*/  @!P1 LEA R50, P2, R18, c[0x0][0x1c8], 0x1 ;  /* 0x0000720012329a11 */ /* 0x000fe400078408ff */
[----:B------:R-:W-:Y:S01]  /*5ff0*/  @!P0 PRMT R8, R35, 0x5432, R2 ;  /* 0x0000543223088816 */ /* 0x000fe20000000002 */
[----:B-1----:R-:W-:Y:S01]  /*6000*/  @!P0 IMAD.U32 R2, R12, 0x10000, RZ ;  /* 0x000100000c028824 */ /* 0x002fe200078e00ff */
[----:B------:R-:W-:Y:S01]  /*6010*/  @!P1 LEA.HI.X R51, R18, c[0x0][0x1cc], R34, 0x1, P2 ;  /* 0x0000730012339a11 */ /* 0x000fe200010f0c22 */
[----:B------:R-:W-:Y:S01]  /*6020*/  @!P0 IMAD.U32 R18, R16, 0x10000, RZ ;  /* 0x0001000010128824 */ /* 0x000fe200078e00ff */
[----:B------:R-:W-:Y:S01]  /*6030*/  @!P0 SHF.L.U32 R4, R13, 0x10, RZ ;  /* 0x000000100d048819 */ /* 0x000fe200000006ff */
[----:B------:R-:W-:Y:S01]  /*6040*/  @!P0 FMUL.FTZ R20, R2, R7 ;  /* 0x0000000702148220 */ /* 0x000fe20000410000 */
[----:B------:R-:W-:Y:S02]  /*6050*/  @!P0 SHF.R.U32.HI R3, RZ, 0x10, R21 ;  /* 0x00000010ff038819 */ /* 0x000fe40000011615 */
[----:B------:R-:W-:Y:S01]  /*6060*/  @!P0 SHF.R.U32.HI R5, RZ, 0x10, R23 ;  /* 0x00000010ff058819 */ /* 0x000fe20000011617 */
[----:B--2---:R-:W-:Y:S01]  /*6070*/  @!P0 IMAD.U32 R9, R44, 0x10000, RZ ;  /* 0x000100002c098824 */ /* 0x004fe200078e00ff */
[----:B------:R-:W-:Y:S01]  /*6080*/  @!P0 LOP3.LUT R41, R47, 0xffff0000, RZ, 0xc0, !PT ;  /* 0xffff00002f298812 */ /* 0x000fe200078ec0ff */
[----:B------:R-:W-:Y:S01]  /*6090*/  @!P0 IMAD.U32 R19, R45, 0x10000, RZ ;  /* 0x000100002d138824 */ /* 0x000fe200078e00ff */
[----:B------:R-:W-:Y:S01]  /*60a0*/  @!P0 LOP3.LUT R34, R46, 0xffff0000, RZ, 0xc0, !PT ;  /* 0xffff00002e228812 */ /* 0x000fe200078ec0ff */
[----:B------:R-:W-:Y:S01]  /*60b0*/  @!P0 FMUL.FTZ R21, R4, R18 ;  /* 0x0000001204158220 */ /* 0x000fe20000410000 */
[----:B------:R-:W-:Y:S01]  /*60c0*/  @!P0 PRMT R10, R36, 0x5410, R5 ;  /* 0x00005410240a8816 */ /* 0x000fe20000000005 */
[----:B------:R-:W-:Y:S01]  /*60d0*/  @!P0 IMAD.U32 R36, R47, 0x10000, RZ ;  /* 0x000100002f248824 */ /* 0x000fe200078e00ff */
[----:B------:R-:W-:Y:S01]  /*60e0*/  @!P0 PRMT R6, R35, 0x5410, R3 ;  /* 0x0000541023068816 */ /* 0x000fe20000000003 */
[C---:B------:R-:W-:Y:S01]  /*60f0*/  @!P0 IMAD.U32 R3, R8.reuse, 0x10000, RZ ;  /* 0x0001000008038824 */ /* 0x040fe200078e00ff */
[----:B------:R-:W-:Y:S01]  /*6100*/  @!P0 LOP3.LUT R8, R8, 0xffff0000, RZ, 0xc0, !PT ;  /* 0xffff000008088812 */ /* 0x000fe200078ec0ff */
[C---:B------:R-:W-:Y:S01]  /*6110*/  @!P0 IMAD.U32 R35, R22.reuse, 0x10000, RZ ;  /* 0x0001000016238824 */ /* 0x040fe200078e00ff */
[----:B------:R-:W-:Y:S01]  /*6120*/  @!P0 LOP3.LUT R40, R22, 0xffff0000, RZ, 0xc0, !PT ;  /* 0xffff000016288812 */ /* 0x000fe200078ec0ff */
[C---:B------:R-:W-:Y:S01]  /*6130*/  @!P0 IMAD.U32 R5, R6.reuse, 0x10000, RZ ;  /* 0x0001000006058824 */ /* 0x040fe200078e00ff */
[----:B------:R-:W-:Y:S01]  /*6140*/  @!P0 LOP3.LUT R6, R6, 0xffff0000, RZ, 0xc0, !PT ;  /* 0xffff000006068812 */ /* 0x000fe200078ec0ff */
[-C--:B------:R-:W-:Y:S02]  /*6150*/  @!P0 FMUL.FTZ R2, R2, R3.reuse ;  /* 0x0000000302028220 */ /* 0x080fe40000410000 */
        /* <DEDUP_REMOVED lines=21> */
[C---:B------:R-:W-:Y:S02]  /*62b0*/  @!P0 FMUL.FTZ R23, R9.reuse, R40 ;  /* 0x0000002809178220 */ /* 0x040fe40000410000 */
[-C--:B------:R-:W-:Y:S01]  /*62c0*/  @!P0 FMUL.FTZ R8, R6, R7.reuse ;  /* 0x0000000706088220 */ /* 0x080fe20000410000 */
[----:B------:R-:W-:Y:S01]  /*62d0*/  @!P0 SHF.L.U32 R6, R14, 0x10, RZ ;  /* 0x000000100e068819 */ /* 0x000fe200000006ff */
        /* <DEDUP_REMOVED lines=40> */
.L_x_83:
[----:B------:R-:W-:Y:S05]  /*6560*/  BSYNC B0 ;  /* 0x0000000000007941 */ /* 0x000fea0003800000 */
.L_x_82:
[----:B------:R-:W-:Y:S02]  /*6570*/  ISETP.GE.OR P2, PT, R168, R76, !P4 ;  /* 0x0000004ca800720c */ /* 0x000fe40006746670 */
[----:B-1----:R-:W-:Y:S05]  /*6580*/  IADD3 R58, P1, R192, R86, RZ ;  /* 0x00000056c03a7210 */ /* 0x002fea0007f3e0ff */
[----:B------:R-:W-:Y:S06]  /*6590*/  IMAD.X R57, R91, 0x1, R155, P1 ;  /* 0x000000015b397824 */ /* 0x000fec00008e069b */
[----:B------:R-:W-:-:S05]  /*65a0*/  @P2 BRA `(.L_x_75) ;  /* 0x00000c1000002947 */ /* 0x000fca0003800000 */
[----:B-----5:R-:W-:Y:S01]  /*65b0*/  @!P0 SHF.R.U32.HI R5, RZ, 0x10, R69 ;  /* 0x00000010ff058819 */ /* 0x020fe20000011645 */
[----:B------:R-:W1:Y:S01]  /*65c0*/  LDS.128 R12, [R147+0x3900] ;  /* 0x00390000930c7984 */ /* 0x000e620000000c00 */
[----:B------:R-:W-:Y:S02]  /*65d0*/  @!P0 SHF.R.U32.HI R3, RZ, 0x10, R29 ;  /* 0x00000010ff038819 */ /* 0x000fe4000001161d */
[----:B------:R-:W-:Y:S02]  /*65e0*/  @!P0 SHF.R.U64 R8, R70, 0x10, R71 ;  /* 0x0000001046088819 */ /* 0x000fe40000001247 */
[----:B------:R-:W-:Y:S02]  /*65f0*/  @!P0 SHF.R.U64 R22, R68, 0x10, R69 ;  /* 0x0000001044168819 */ /* 0x000fe40000001245 */
[----:B------:R-:W-:Y:S01]  /*6600*/  @!P0 SHF.R.U64 R2, R28, 0x10, R29 ;  /* 0x000000101c028819 */ /* 0x000fe2000000121d */
[----:B------:R-:W2:Y:S01]  /*6610*/  LDS.128 R44, [R151+0x3900] ;  /* 0x00390000972c7984 */ /* 0x000ea20000000c00 */
[--C-:B------:R-:W-:Y:S02]  /*6620*/  @!P0 SHF.R.U32.HI R4, RZ, 0x10, R31.reuse ;  /* 0x00000010ff048819 */ /* 0x100fe4000001161f */
[C---:B------:R-:W-:Y:S02]  /*6630*/  @!P0 PRMT R35, R75.reuse, 0x5432, R8 ;  /* 0x000054324b238816 */ /* 0x040fe40000000008 */
[----:B------:R-:W-:Y:S02]  /*6640*/  IADD3 R8, P2, P1, R92, R58, R120 ;  /* 0x0000003a5c087210 */ /* 0x000fe4000795e078 */
[----:B------:R-:W-:Y:S02]  /*6650*/  @!P0 SHF.R.U64 R6, R30, 0x10, R31 ;  /* 0x000000101e068819 */ /* 0x000fe4000000121f */
[----:B------:R-:W-:Y:S02]  /*6660*/  @!P0 SHF.R.U32.HI R9, RZ, 0x10, R71 ;  /* 0x00000010ff098819 */ /* 0x000fe40000011647 */
[C---:B------:R-:W-:Y:S02]  /*6670*/  @!P0 PRMT R19, R38.reuse, 0x5432, R6 ;  /* 0x0000543226138816 */ /* 0x040fe40000000006 */
[----:B------:R-:W-:Y:S02]  /*6680*/  @!P0 PRMT R40, R75, 0x5410, R9 ;  /* 0x000054104b288816 */ /* 0x000fe40000000009 */
[----:B------:R-:W-:Y:S02]  /*6690*/  @!P0 PRMT R9, R38, 0x5410, R4 ;  /* 0x0000541026098816 */ /* 0x000fe40000000004 */
[----:B------:R-:W-:Y:S02]  /*66a0*/  IADD3.X R4, R95, R57, R126, P2, P1 ;  /* 0x000000395f047210 */ /* 0x000fe400017e247e */
[C---:B------:R-:W-:Y:S01]  /*66b0*/  LEA R50, P1, R8.reuse, c[0x0][0x1c8], 0x1 ;  /* 0x0000720008327a11 */ /* 0x040fe200078208ff */
[----:B------:R-:W-:Y:S01]  /*66c0*/  @!P0 IMAD.U32 R11, R9, 0x10000, RZ ;  /* 0x00010000090b8824 */ /* 0x000fe200078e00ff */
[C---:B------:R-:W-:Y:S02]  /*66d0*/  @!P0 SHF.L.U32 R31, R35.reuse, 0x10, RZ ;  /* 0x00000010231f8819 */ /* 0x040fe400000006ff */
[----:B------:R-:W-:Y:S02]  /*66e0*/  LEA.HI.X R51, R8, c[0x0][0x1cc], R4, 0x1, P1 ;  /* 0x0000730008337a11 */ /* 0x000fe400008f0c04 */
[----:B------:R-:W-:Y:S02]  /*66f0*/  @!P0 LOP3.LUT R35, R35, 0xffff0000, RZ, 0xc0, !PT ;  /* 0xffff000023238812 */ /* 0x000fe400078ec0ff */
[----:B------:R-:W-:Y:S02]  /*6700*/  @!P0 LOP3.LUT R17, R9, 0xffff0000, RZ, 0xc0, !PT ;  /* 0xffff000009118812 */ /* 0x000fe400078ec0ff */
[----:B------:R-:W-:Y:S02]  /*6710*/  @!P0 LOP3.LUT R9, R19, 0xffff0000, RZ, 0xc0, !PT ;  /* 0xffff000013098812 */ /* 0x000fe400078ec0ff */
[C---:B------:R-:W-:Y:S02]  /*6720*/  @!P0 PRMT R7, R37.reuse, 0x5410, R3 ;  /* 0x0000541025078816 */ /* 0x040fe40000000003 */
[----:B------:R-:W-:Y:S02]  /*6730*/  @!P0 PRMT R29, R74, 0x5410, R5 ;  /* 0x000054104a1d8816 */ /* 0x000fe40000000005 */
[----:B------:R-:W-:Y:S01]  /*6740*/  @!P0 PRMT R5, R37, 0x5432, R2 ;  /* 0x0000543225058816 */ /* 0x000fe20000000002 */
[----:B-1----:R-:W-:Y:S01]  /*6750*/  @!P0 IMAD.U32 R2, R13, 0x10000, RZ ;  /* 0x000100000d028824 */ /* 0x002fe200078e00ff */
[----:B------:R-:W-:Y:S01]  /*6760*/  @!P0 LOP3.LUT R6, R12, 0xffff0000, RZ, 0xc0, !PT ;  /* 0xffff00000c068812 */ /* 0x000fe200078ec0ff */
[----:B------:R-:W-:Y:S01]  /*6770*/  @!P0 IMAD.U32 R24, R29, 0x10000, RZ ;  /* 0x000100001d188824 */ /* 0x000fe200078e00ff */
[----:B------:R-:W-:Y:S01]  /*6780*/  @!P0 SHF.L.U32 R16, R15, 0x10, RZ ;  /* 0x000000100f108819 */ /* 0x000fe200000006ff */
[----:B------:R-:W-:Y:S01]  /*6790*/  @!P0 IMAD.U32 R3, R7, 0x10000, RZ ;  /* 0x0001000007038824 */ /* 0x000fe200078e00ff */
[C---:B--2---:R-:W-:Y:S01]  /*67a0*/  @!P0 SHF.L.U32 R28, R45.reuse, 0x10, RZ ;  /* 0x000000102d1c8819 */ /* 0x044fe200000006ff */
[----:B------:R-:W-:Y:S01]  /*67b0*/  @!P0 FMUL.FTZ R10, R2, R24 ;  /* 0x00000018020a8220 */ /* 0x000fe20000410000 */
[----:B------:R-:W-:Y:S01]  /*67c0*/  @!P0 LOP3.LUT R23, R44, 0xffff0000, RZ, 0xc0, !PT ;  /* 0xffff00002c178812 */ /* 0x000fe200078ec0ff */
[-C--:B------:R-:W-:Y:S01]  /*67d0*/  @!P0 FMUL.FTZ R4, R2, R3.reuse ;  /* 0x0000000302048220 */ /* 0x080fe20000410000 */
[----:B------:R-:W-:Y:S01]  /*67e0*/  @!P0 LOP3.LUT R30, R45, 0xffff0000, RZ, 0xc0, !PT ;  /* 0xffff00002d1e8812 */ /* 0x000fe200078ec0ff */
[----:B------:R-:W-:Y:S01]  /*67f0*/  @!P0 IMAD.U32 R2, R12, 0x10000, RZ ;  /* 0x000100000c028824 */ /* 0x000fe200078e00ff */
[----:B------:R-:W-:Y:S01]  /*6800*/  @!P0 LOP3.LUT R41, R47, 0xffff0000, RZ, 0xc0, !PT ;  /* 0xffff00002f298812 */ /* 0x000fe200078ec0ff */
[----:B------:R-:W-:Y:S01]  /*6810*/  @!P0 FFMA.FTZ R56, R28, R3, -R10 ;  /* 0x000000031c388223 */ /* 0x000fe2000001080a */
[----:B------:R-:W-:Y:S01]  /*6820*/  @!P0 LOP3.LUT R36, R46, 0xffff0000, RZ, 0xc0, !PT ;  /* 0xffff00002e248812 */ /* 0x000fe200078ec0ff */
[----:B------:R-:W-:Y:S01]  /*6830*/  @!P0 IMAD.U32 R21, R44, 0x10000, RZ ;  /* 0x000100002c158824 */ /* 0x000fe200078e00ff */
[C---:B------:R-:W-:Y:S01]  /*6840*/  @!P0 SHF.L.U32 R3, R5.reuse, 0x10, RZ ;  /* 0x0000001005038819 */ /* 0x040fe200000006ff */
[----:B------:R-:W-:Y:S01]  /*6850*/  @!P0 IMAD.U32 R37, R40, 0x10000, RZ ;  /* 0x0001000028258824 */ /* 0x000fe200078e00ff */
[----:B------:R-:W-:Y:S01]  /*6860*/  @!P0 LOP3.LUT R5, R5, 0xffff0000, RZ, 0xc0, !PT ;  /* 0xffff000005058812 */ /* 0x000fe200078ec0ff */
[----:B------:R-:W-:Y:S01]  /*6870*/  @!P0 IMAD.U32 R38, R47, 0x10000, RZ ;  /* 0x000100002f268824 */ /* 0x000fe200078e00ff */
[----:B------:R-:W-:Y:S01]  /*6880*/  @!P0 LOP3.LUT R18, R15, 0xffff0000, RZ, 0xc0, !PT ;  /* 0xffff00000f128812 */ /* 0x000fe200078ec0ff */
[----:B------:R-:W-:Y:S01]  /*6890*/  @!P0 IMAD.U32 R34, R46, 0x10000, RZ ;  /* 0x000100002e228824 */ /* 0x000fe200078e00ff */
[----:B------:R-:W-:Y:S01]  /*68a0*/  @!P0 LOP3.LUT R29, R29, 0xffff0000, RZ, 0xc0, !PT ;  /* 0xffff00001d1d8812 */ /* 0x000fe200078ec0ff */
[----:B------:R-:W-:Y:S01]  /*68b0*/  @!P0 FMUL.FTZ R42, R16, R37 ;  /* 0x00000025102a8220 */ /* 0x000fe20000410000 */
[----:B------:R-:W-:Y:S02]  /*68c0*/  @!P0 LOP3.LUT R40, R40, 0xffff0000, RZ, 0xc0, !PT ;  /* 0xffff000028288812 */ /* 0x000fe400078ec0ff */
[----:B------:R-:W-:Y:S01]  /*68d0*/  @!P0 PRMT R22, R74, 0x5432, R22 ;  /* 0x000054324a168816 */ /* 0x000fe20000000016 */
[----:B------:R-:W-:Y:S01]  /*68e0*/  @!P0 FFMA.FTZ R42, R38, R11, -R42 ;  /* 0x0000000b262a8223 */ /* 0x000fe2000001082a */
[----:B------:R-:W-:Y:S03]  /*68f0*/  ISETP.GE.AND P1, PT, R100, c[0x0][0x1d4], PT ;  /* 0x0000750064007a0c */ /* 0x000fe60003f26270 */
[C---:B------:R-:W-:Y:S01]  /*6900*/  @!P0 IMAD.U32 R20, R22.reuse, 0x10000, RZ ;  /* 0x0001000016148824 */ /* 0x040fe200078e00ff */
[----:B------:R-:W-:Y:S03]  /*6910*/  @!P0 LOP3.LUT R22, R22, 0xffff0000, RZ, 0xc0, !PT ;  /* 0xffff000016168812 */ /* 0x000fe600078ec0ff */
[----:B------:R-:W-:Y:S02]  /*6920*/  @!P0 FMUL.FTZ R8, R2, R20 ;  /* 0x0000001402088220 */ /* 0x000fe40000410000 */
[----:B------:R-:W-:Y:S02]  /*6930*/  @!P0 FMUL.FTZ R10, R6, R22 ;  /* 0x00000016060a8220 */ /* 0x000fe40000410000 */
[-C--:B------:R-:W-:Y:S02]  /*6940*/  @!P0 FMUL.FTZ R2, R2, R3.reuse ;  /* 0x0000000302028220 */ /* 0x080fe40000410000 */
[----:B------:R-:W-:Y:S02]  /*6950*/  @!P0 FFMA.FTZ R55, R21, R3, -R8 ;  /* 0x0000000315378223 */ /* 0x000fe40000010808 */
[-C--:B------:R-:W-:Y:S01]  /*6960*/  @!P0 FMUL.FTZ R3, R6, R5.reuse ;  /* 0x0000000506038220 */ /* 0x080fe20000410000 */
[----:B------:R-:W-:Y:S01]  /*6970*/  @!P0 LOP3.LUT R6, R13, 0xffff0000, RZ, 0xc0, !PT ;  /* 0xffff00000d068812 */ /* 0x000fe200078ec0ff */
[----:B------:R-:W-:Y:S01]  /*6980*/  @!P0 FFMA.FTZ R54, R23, R5, -R10 ;  /* 0x0000000517368223 */ /* 0x000fe2000001080a */
[C---:B------:R-:W-:Y:S01]  /*6990*/  @!P0 LOP3.LUT R10, R14.reuse, 0xffff0000, RZ, 0xc0, !PT ;  /* 0xffff00000e0a8812 */ /* 0x040fe200078ec0ff */
[----:B------:R-:W-:Y:S01]  /*69a0*/  @!P0 IMAD.U32 R8, R14, 0x10000, RZ ;  /* 0x000100000e088824 */ /* 0x000fe200078e00ff */
[----:B------:R-:W-:Y:S01]  /*69b0*/  @!P0 LOP3.LUT R5, R7, 0xffff0000, RZ, 0xc0, !PT ;  /* 0xffff000007058812 */ /* 0x000fe200078ec0ff */
[----:B------:R-:W-:Y:S02]  /*69c0*/  @!P0 IMAD.U32 R7, R19, 0x10000, RZ ;  /* 0x0001000013078824 */ /* 0x000fe400078e00ff */
[----:B------:R-:W-:Y:S02]  /*69d0*/  @!P0 FMUL.FTZ R49, R6, R29 ;  /* 0x0000001d06318220 */ /* 0x000fe40000410000 */
[----:B------:R-:W-:Y:S02]  /*69e0*/  @!P0 FMUL.FTZ R19, R18, R40 ;  /* 0x0000002812138220 */ /* 0x000fe40000410000 */
[----:B------:R-:W-:Y:S02]  /*69f0*/  @!P0 FMUL.FTZ R48, R8, R31 ;  /* 0x0000001f08308220 */ /* 0x000fe40000410000 */
[----:B------:R-:W-:Y:S02]  /*6a00*/  @!P0 FMUL.FTZ R43, R10, R35 ;  /* 0x000000230a2b8220 */ /* 0x000fe40000410000 */
[----:B------:R-:W-:Y:S02]  /*6a10*/  @!P0 FFMA.FTZ R53, R30, R5, -R49 ;  /* 0x000000051e358223 */ /* 0x000fe40000010831 */
[----:B------:R-:W-:Y:S02]  /*6a20*/  @!P0 FFMA.FTZ R19, R41, R17, -R19 ;  /* 0x0000001129138223 */ /* 0x000fe40000010813 */
[----:B------:R-:W-:Y:S01]  /*6a30*/  @!P0 FFMA.FTZ R52, R34, R7, -R48 ;  /* 0x0000000722348223 */ /* 0x000fe20000010830 */
[----:B------:R-:W-:Y:S01]  /*6a40*/  @!P0 F2FP.BF16.PACK_AB R48, R53, R56 ;  /* 0x000000383530823e */ /* 0x000fe200000010ff */
[----:B------:R-:W-:Y:S01]  /*6a50*/  @!P0 FFMA.FTZ R49, R36, R9, -R43 ;  /* 0x0000000924318223 */ /* 0x000fe2000001082b */
[----:B------:R-:W-:Y:S01]  /*6a60*/  @!P0 F2FP.BF16.PACK_AB R42, R19, R42 ;  /* 0x0000002a132a823e */ /* 0x000fe200000010ff */
[----:B------:R-:W-:Y:S01]  /*6a70*/  @!P0 FFMA.FTZ R2, R20, R21, R2 ;  /* 0x0000001514028223 */ /* 0x000fe20000010002 */
[----:B------:R-:W-:Y:S01]  /*6a80*/  @!P0 F2FP.BF16.PACK_AB R43, R54, R55 ;  /* 0x00000037362b823e */ /* 0x000fe200000010ff */
[----:B------:R-:W-:Y:S01]  /*6a90*/  @!P0 IMAD.MOV.U32 R45, RZ, RZ, R48 ;  /* 0x000000ffff2d8224 */ /* 0x000fe200078e0030 */
[----:B------:R-:W-:Y:S01]  /*6aa0*/  @!P0 F2FP.BF16.PACK_AB R19, R49, R52 ;  /* 0x000000343113823e */ /* 0x000fe200000010ff */
[----:B------:R-:W-:Y:S01]  /*6ab0*/  @!P0 FMUL.FTZ R5, R6, R5 ;  /* 0x0000000506058220 */ /* 0x000fe20000410000 */
[----:B------:R-:W-:Y:S01]  /*6ac0*/  @!P0 MOV R44, R43 ;  /* 0x0000002b002c8202 */ /* 0x000fe20000000f00 */
[----:B------:R-:W-:Y:S01]  /*6ad0*/  @!P0 FFMA.FTZ R3, R22, R23, R3 ;  /* 0x0000001716038223 */ /* 0x000fe20000010003 */
[----:B------:R-:W-:Y:S01]  /*6ae0*/  @!P0 MOV R47, R42 ;  /* 0x0000002a002f8202 */ /* 0x000fe20000000f00 */
[----:B------:R-:W-:Y:S02]  /*6af0*/  @!P0 IMAD.MOV.U32 R46, RZ, RZ, R19 ;  /* 0x000000ffff2e8224 */ /* 0x000fe400078e0013 */
[----:B------:R-:W-:Y:S01]  /*6b00*/  @!P0 FMUL.FTZ R6, R8, R7 ;  /* 0x0000000708068220 */ /* 0x000fe20000410000 */
[----:B------:R-:W-:Y:S01]  /*6b10*/  @!P0 F2FP.BF16.PACK_AB R2, R3, R2 ;  /* 0x000000020302823e */ /* 0x000fe200000010ff */
[----:B------:R-:W-:Y:S01]  /*6b20*/  @!P0 FFMA.FTZ R4, R24, R28, R4 ;  /* 0x0000001c18048223 */ /* 0x000fe20000010004 */
[----:B------:R1:W-:Y:S01]  /*6b30*/  STG.E.128 [R50.64], R44 ;  /* 0x0000002c32007986 */ /* 0x0003e2000c101d0a */
[----:B------:R-:W-:Y:S02]  /*6b40*/  @!P0 FMUL.FTZ R7, R10, R9 ;  /* 0x000000090a078220 */ /* 0x000fe40000410000 */
[----:B------:R-:W-:Y:S02]  /*6b50*/  @!P0 FFMA.FTZ R5, R29, R30, R5 ;  /* 0x0000001e1d058223 */ /* 0x000fe40000010005 */
[----:B------:R-:W-:Y:S02]  /*6b60*/  @!P0 FMUL.FTZ R8, R16, R11 ;  /* 0x0000000b10088220 */ /* 0x000fe40000410000 */
[----:B------:R-:W-:Y:S01]  /*6b70*/  @!P0 FFMA.FTZ R6, R31, R34, R6 ;  /* 0x000000221f068223 */ /* 0x000fe20000010006 */
[----:B------:R-:W-:Y:S01]  /*6b80*/  @!P0 F2FP.BF16.PACK_AB R4, R5, R4 ;  /* 0x000000040504823e */ /* 0x000fe200000010ff */
[----:B------:R-:W-:Y:S02]  /*6b90*/  @!P0 FMUL.FTZ R9, R18, R17 ;  /* 0x0000001112098220 */ /* 0x000fe40000410000 */
[----:B------:R-:W-:Y:S02]  /*6ba0*/  @!P0 FFMA.FTZ R7, R35, R36, R7 ;  /* 0x0000002423078223 */ /* 0x000fe40000010007 */
[----:B------:R-:W-:Y:S02]  /*6bb0*/  @!P0 FFMA.FTZ R8, R37, R38, R8 ;  /* 0x0000002625088223 */ /* 0x000fe40000010008 */
[----:B------:R-:W-:Y:S01]  /*6bc0*/  @!P0 FFMA.FTZ R9, R40, R41, R9 ;  /* 0x0000002928098223 */ /* 0x000fe20000010009 */
[----:B------:R-:W-:Y:S01]  /*6bd0*/  @!P0 F2FP.BF16.PACK_AB R6, R7, R6 ;  /* 0x000000060706823e */ /* 0x000fe200000010ff */
[----:B------:R-:W-:Y:S02]  /*6be0*/  @!P0 IMAD.MOV.U32 R12, RZ, RZ, R2 ;  /* 0x000000ffff0c8224 */ /* 0x000fe400078e0002 */
[----:B------:R-:W-:Y:S01]  /*6bf0*/  @!P0 IMAD.MOV.U32 R13, RZ, RZ, R4 ;  /* 0x000000ffff0d8224 */ /* 0x000fe200078e0004 */
[----:B------:R-:W-:Y:S02]  /*6c00*/  @!P0 F2FP.BF16.PACK_AB R8, R9, R8 ;  /* 0x000000080908823e */ /* 0x000fe400000010ff */
[----:B------:R-:W-:Y:S03]  /*6c10*/  @!P0 MOV R14, R6 ;  /* 0x00000006000e8202 */ /* 0x000fe60000000f00 */
[----:B------:R-:W-:Y:S01]  /*6c20*/  @!P0 IMAD.MOV.U32 R15, RZ, RZ, R8 ;  /* 0x000000ffff0f8224 */ /* 0x000fe200078e0008 */
[----:B------:R-:W-:-:S05]  /*6c30*/  @P1 BRA `(.L_x_75) ;  /* 0x0000058000001947 */ /* 0x000fca0003800000 */
[----:B------:R-:W-:Y:S04]  /*6c40*/  IADD3 R3, P1, P0, R92, R58, R100 ;  /* 0x0000003a5c037210 */ /* 0x000fe8000783e064 */
[----:B------:R-:W-:Y:S02]  /*6c50*/  IADD3.X R4, R95, R57, R125, P1, P0 ;  /* 0x000000395f047210 */ /* 0x000fe40000fe047d */
[C---:B------:R-:W-:Y:S04]  /*6c60*/  LEA R2, P0, R3.reuse, c[0x0][0x1c8], 0x1 ;  /* 0x0000720003027a11 */ /* 0x040fe800078008ff */
[----:B------:R-:W-:Y:S05]  /*6c70*/  LEA.HI.X R3, R3, c[0x0][0x1cc], R4, 0x1, P0 ;  /* 0x0000730003037a11 */ /* 0x000fea00000f0c04 */
[----:B------:R2:W-:Y:S01]  /*6c80*/  STG.E.128 [R2.64], R12 ;  /* 0x0000000c02007986 */ /* 0x0005e2000c101d0a */
[----:B------:R-:W-:-:S05]  /*6c90*/  BRA `(.L_x_75) ;  /* 0x0000052000007947 */ /* 0x000fca0003800000 */
.L_x_53:
[----:B------:R-:W-:Y:S01]  /*6ca0*/  IMAD R2, R39, -0x70, R0 ;  /* 0xffffff9027027824 */ /* 0x000fe200078e0200 */
[----:B------:R-:W-:Y:S04]  /*6cb0*/  BSSY B0, `(.L_x_84) ;  /* 0x0000013000007945 */ /* 0x000fe80003800000 */
[----:B------:R-:W-:Y:S04]  /*6cc0*/  IMNMX R7, R2, 0x70, PT ;  /* 0x0000007002077817 */ /* 0x000fe80003800200 */
[----:B------:R-:W-:Y:S11]  /*6cd0*/  ISETP.GE.AND P0, PT, R101, R7, PT ;  /* 0x000000076500720c */ /* 0x000ff60003f06270 */
[----:B------:R-:W-:Y:S02]  /*6ce0*/  @!UPT UIADD3 URZ, URZ, URZ, URZ ;  /* 0x0000003f3f3ff290 */ /* 0x000fe4000fffe03f */
[----:B------:R-:W-:-:S05]  /*6cf0*/  @P0 BRA `(.L_x_85) ;  /* 0x000000e000000947 */ /* 0x000fca0003800000 */
[----:B------:R-:W-:Y:S02]  /*6d00*/  ISETP.NE.AND P1, PT, R98, RZ, PT ;  /* 0x000000ff6200720c */ /* 0x000fe40003f25270 */
[----:B------:R-:W-:Y:S11]  /*6d10*/  ISETP.NE.AND P0, PT, R99, RZ, PT ;  /* 0x000000ff6300720c */ /* 0x000ff60003f05270 */
[----:B------:R-:W1:Y:S01]  /*6d20*/  @P1 LDS.128 R12, [R97+0x3900] ;  /* 0x00390000610c1984 */ /* 0x000e620000000c00 */
[-C--:B------:R-:W-:Y:S02]  /*6d30*/  @P1 IADD3 R3, P3, R119, R86.reuse, RZ ;  /* 0x0000005677031210 */ /* 0x080fe40007f7e0ff */
[----:B------:R-:W-:Y:S01]  /*6d40*/  @P0 IADD3 R6, P2, R123, R86, RZ ;  /* 0x000000567b060210 */ /* 0x000fe20007f5e0ff */
[----:B------:R-:W2:Y:S02]  /*6d50*/  @P0 LDS.128 R8, [R96+0x3900] ;  /* 0x0039000060080984 */ /* 0x000ea40000000c00 */
[----:B------:R-:W-:Y:S01]  /*6d60*/  @P1 IMAD.X R5, R118, 0x1, R91, P3 ;  /* 0x0000000176051824 */ /* 0x000fe200018e065b */
[----:B------:R-:W-:Y:S01]  /*6d70*/  @P1 LEA R4, P3, R3, c[0x0][0x1c8], 0x1 ;  /* 0x0000720003041a11 */ /* 0x000fe200078608ff */
[----:B------:R-:W-:Y:S01]  /*6d80*/  @P0 IMAD.X R16, R91, 0x1, R122, P2 ;  /* 0x000000015b100824 */ /* 0x000fe200010e067a */
[C---:B------:R-:W-:Y:S02]  /*6d90*/  @P0 LEA R2, P2, R6.reuse, c[0x0][0x1c8], 0x1 ;  /* 0x0000720006020a11 */ /* 0x040fe400078408ff */
[----:B------:R-:W-:Y:S02]  /*6da0*/  @P1 LEA.HI.X R5, R3, c[0x0][0x1cc], R5, 0x1, P3 ;  /* 0x0000730003051a11 */ /* 0x000fe400018f0c05 */
[----:B------:R-:W-:Y:S03]  /*6db0*/  @P0 LEA.HI.X R3, R6, c[0x0][0x1cc], R16, 0x1, P2 ;  /* 0x0000730006030a11 */ /* 0x000fe600010f0c10 */
[----:B-1----:R1:W-:Y:S04]  /*6dc0*/  @P1 STG.E.128 [R4.64], R12 ;  /* 0x0000000c04001986 */ /* 0x0023e8000c101d0a */
[----:B--2---:R1:W-:Y:S02]  /*6dd0*/  @P0 STG.E.128 [R2.64], R8 ;  /* 0x0000000802000986 */ /* 0x0043e4000c101d0a */
.L_x_85:
[----:B------:R-:W-:Y:S05]  /*6de0*/  BSYNC B0 ;  /* 0x0000000000007941 */ /* 0x000fea0003800000 */
.L_x_84:
[----:B------:R-:W-:Y:S01]  /*6df0*/  ISETP.GE.AND P0, PT, R170, R7, PT ;  /* 0x00000007aa00720c */ /* 0x000fe20003f06270 */
[----:B------:R-:W-:Y:S01]  /*6e00*/  @!UPT UIADD3 URZ, URZ, URZ, URZ ;  /* 0x0000003f3f3ff290 */ /* 0x000fe2000fffe03f */
[----:B------:R-:W-:Y:S11]  /*6e10*/  BSSY B0, `(.L_x_86) ;  /* 0x0000012000007945 */ /* 0x000ff60003800000 */
[----:B------:R-:W-:-:S05]  /*6e20*/  @P0 BRA `(.L_x_87) ;  /* 0x0000010000000947 */ /* 0x000fca0003800000 */
[----:B------:R-:W-:Y:S02]  /*6e30*/  ISETP.NE.AND P1, PT, R98, RZ, PT ;  /* 0x000000ff6200720c */ /* 0x000fe40003f25270 */
[----:B------:R-:W-:Y:S02]  /*6e40*/  ISETP.NE.AND P0, PT, R99, RZ, PT ;  /* 0x000000ff6300720c */ /* 0x000fe40003f05270 */
[----:B-1----:R-:W-:Y:S05]  /*6e50*/  IADD3 R3, P2, R215, R86, RZ ;  /* 0x00000056d7037210 */ /* 0x002fea0007f5e0ff */
[----:B------:R-:W-:Y:S04]  /*6e60*/  IMAD.X R2, R198, 0x1, R91, P2 ;  /* 0x00000001c6027824 */ /* 0x000fe800010e065b */
[----:B------:R-:W1:Y:S01]  /*6e70*/  @P1 LDS.128 R12, [R97+0x4900] ;  /* 0x00490000610c1984 */ /* 0x000e620000000c00 */
[----:B------:R-:W-:Y:S02]  /*6e80*/  @P1 IADD3 R5, P3, R119, R3, RZ ;  /* 0x0000000377051210 */ /* 0x000fe40007f7e0ff */
[----:B------:R-:W-:Y:S01]  /*6e90*/  @P0 IADD3 R3, P2, R3, R123, RZ ;  /* 0x0000007b03030210 */ /* 0x000fe20007f5e0ff */
[----:B------:R-:W2:Y:S02]  /*6ea0*/  @P0 LDS.128 R8, [R96+0x4900] ;  /* 0x0049000060080984 */ /* 0x000ea40000000c00 */
[----:B------:R-:W-:Y:S01]  /*6eb0*/  @P1 IMAD.X R16, R118, 0x1, R2, P3 ;  /* 0x0000000176101824 */ /* 0x000fe200018e0602 */
[----:B------:R-:W-:Y:S01]  /*6ec0*/  @P1 LEA R4, P3, R5, c[0x0][0x1c8], 0x1 ;  /* 0x0000720005041a11 */ /* 0x000fe200078608ff */
[----:B------:R-:W-:Y:S01]  /*6ed0*/  @P0 IMAD.X R6, R2, 0x1, R122, P2 ;  /* 0x0000000102060824 */ /* 0x000fe200010e067a */
[----:B------:R-:W-:Y:S02]  /*6ee0*/  @P0 LEA R2, P2, R3, c[0x0][0x1c8], 0x1 ;  /* 0x0000720003020a11 */ /* 0x000fe400078408ff */
[----:B------:R-:W-:Y:S02]  /*6ef0*/  @P1 LEA.HI.X R5, R5, c[0x0][0x1cc], R16, 0x1, P3 ;  /* 0x0000730005051a11 */ /* 0x000fe400018f0c10 */
[----:B------:R-:W-:Y:S03]  /*6f00*/  @P0 LEA.HI.X R3, R3, c[0x0][0x1cc], R6, 0x1, P2 ;  /* 0x0000730003030a11 */ /* 0x000fe600010f0c06 */
[----:B-1----:R1:W-:Y:S04]  /*6f10*/  @P1 STG.E.128 [R4.64], R12 ;  /* 0x0000000c04001986 */ /* 0x0023e8000c101d0a */
[----:B--2---:R1:W-:Y:S02]  /*6f20*/  @P0 STG.E.128 [R2.64], R8 ;  /* 0x0000000802000986 */ /* 0x0043e4000c101d0a */
.L_x_87:
[----:B------:R-:W-:Y:S05]  /*6f30*/  BSYNC B0 ;  /* 0x0000000000007941 */ /* 0x000fea0003800000 */
.L_x_86:
        /* <DEDUP_REMOVED lines=20> */
.L_x_89:
[----:B------:R-:W-:Y:S05]  /*7080*/  BSYNC B0 ;  /* 0x0000000000007941 */ /* 0x000fea0003800000 */
.L_x_88:
[----:B------:R-:W-:Y:S11]  /*7090*/  ISETP.GE.AND P0, PT, R168, R7, PT ;  /* 0x00000007a800720c */ /* 0x000ff60003f06270 */
[----:B------:R-:W-:Y:S02]  /*70a0*/  @!UPT UIADD3 URZ, URZ, URZ, URZ ;  /* 0x0000003f3f3ff290 */ /* 0x000fe4000fffe03f */
        /* <DEDUP_REMOVED lines=17> */
.L_x_75:
[----:B------:R-:W-:Y:S05]  /*71c0*/  BSYNC B2 ;  /* 0x0000000000027941 */ /* 0x000fea0003800000 */
.L_x_52:
[----:B------:R-:W-:Y:S01]  /*71d0*/  IMAD R22, R39, -0x70, RZ ;  /* 0xffffff9027167824 */ /* 0x000fe200078e02ff */
[----:B------:R-:W-:Y:S01]  /*71e0*/  BSSY B0, `(.L_x_90) ;  /* 0x000007c000007945 */ /* 0x000fe20003800000 */
[----:B-12---:R-:W-:Y:S02]  /*71f0*/  IMAD R2, R105, 0x70, RZ ;  /* 0x0000007069027824 */ /* 0x006fe400078e02ff */
[----:B-----5:R-:W-:Y:S02]  /*7200*/  IMAD.IADD R5, R140, 0x1, R22 ;  /* 0x000000018c057824 */ /* 0x020fe400078e0216 */
[----:B------:R-:W-:Y:S03]  /*7210*/  IMAD.WIDE.U32 R20, R39, 0x70, RZ ;  /* 0x0000007027147825 */ /* 0x000fe600078e00ff */
[----:B------:R-:W-:Y:S01]  /*7220*/  ISETP.GE.AND P5, PT, R5, 0x11, PT ;  /* 0x000000110500780c */ /* 0x000fe20003fa6270 */
[----:B------:R-:W-:Y:S01]  /*7230*/  IMAD.IADD R23, R21, 0x1, R2 ;  /* 0x0000000115177824 */ /* 0x000fe200078e0202 */
[C---:B------:R-:W-:Y:S02]  /*7240*/  ISETP.GE.AND P6, PT, R5.reuse, 0x1, PT ;  /* 0x000000010500780c */ /* 0x040fe40003fc6270 */
[C---:B------:R-:W-:Y:S02]  /*7250*/  ISETP.GE.AND P4, PT, R5.reuse, 0x21, PT ;  /* 0x000000210500780c */ /* 0x040fe40003f86270 */
[----:B------:R-:W-:Y:S02]  /*7260*/  IADD3 R4, P0, R160, R20, RZ ;  /* 0x00000014a0047210 */ /* 0x000fe40007f1e0ff */
[----:B------:R-:W-:Y:S02]  /*7270*/  ISETP.GE.AND P3, PT, R5, 0x31, PT ;  /* 0x000000310500780c */ /* 0x000fe40003f66270 */
[----:B------:R-:W-:Y:S02]  /*7280*/  IADD3.X R8, R23, R165, RZ, P0, !PT ;  /* 0x000000a517087210 */ /* 0x000fe400007fe4ff */
[C---:B------:R-:W-:Y:S02]  /*7290*/  ISETP.GE.AND P2, PT, R5.reuse, 0x41, PT ;  /* 0x000000410500780c */ /* 0x040fe40003f46270 */
[----:B------:R-:W-:Y:S01]  /*72a0*/  @P5 IADD3 R9, P0, R4, 0x10, RZ ;  /* 0x0000001004095810 */ /* 0x000fe20007f1e0ff */
[----:B------:R-:W-:Y:S01]  /*72b0*/  @P6 IMAD R6, R8, c[0x0][0x258], RZ ;  /* 0x0000960008066a24 */ /* 0x000fe200078e02ff */
[----:B------:R-:W-:Y:S01]  /*72c0*/  @P6 MOV R3, R104 ;  /* 0x0000006800036202 */ /* 0x000fe20000000f00 */
[----:B------:R-:W-:Y:S01]  /*72d0*/  @P6 IMAD.MOV.U32 R2, RZ, RZ, R102 ;  /* 0x000000ffff026224 */ /* 0x000fe200078e0066 */
[----:B------:R-:W-:Y:S01]  /*72e0*/  ISETP.GE.AND P1, PT, R5, 0x51, PT ;  /* 0x000000510500780c */ /* 0x000fe20003f26270 */
[----:B------:R-:W-:Y:S01]  /*72f0*/  @P5 IMAD.X R7, RZ, RZ, R8, P0 ;  /* 0x000000ffff075224 */ /* 0x000fe200000e0608 */
[C---:B------:R-:W-:Y:S01]  /*7300*/  @P4 IADD3 R11, P0, R4.reuse, 0x20, RZ ;  /* 0x00000020040b4810 */ /* 0x040fe20007f1e0ff */
[C---:B------:R-:W-:Y:S01]  /*7310*/  @P6 IMAD.WIDE.U32 R2, R4.reuse, c[0x0][0x258], R2 ;  /* 0x0000960004026a25 */ /* 0x040fe200078e0002 */
[----:B------:R-:W-:Y:S02]  /*7320*/  P2R R24, PR, RZ, 0x40 ;  /* 0x00000040ff187803 */ /* 0x000fe40000000000 */
[----:B------:R-:W-:Y:S01]  /*7330*/  P2R R21, PR, RZ, 0x20 ;  /* 0x00000020ff157803 */ /* 0x000fe20000000000 */
[----:B------:R-:W-:Y:S02]  /*7340*/  @P6 IMAD R6, R4, c[0x0][0x25c], R6 ;  /* 0x0000970004066a24 */ /* 0x000fe400078e0206 */
[----:B------:R-:W-:Y:S01]  /*7350*/  @P4 IMAD.X R10, RZ, RZ, R8, P0 ;  /* 0x000000ffff0a4224 */ /* 0x000fe200000e0608 */
[C---:B------:R-:W-:Y:S01]  /*7360*/  @P6 LEA R18, P0, R2.reuse, c[0x0][0x250], 0x1 ;  /* 0x0000940002126a11 */ /* 0x040fe200078008ff */
[----:B------:R-:W-:Y:S02]  /*7370*/  @P6 IMAD.IADD R6, R3, 0x1, R6 ;  /* 0x0000000103066824 */ /* 0x000fe400078e0206 */
[----:B------:R-:W-:Y:S02]  /*7380*/  @P5 IMAD R3, R7, c[0x0][0x258], RZ ;  /* 0x0000960007035a24 */ /* 0x000fe400078e02ff */
[----:B------:R-:W-:Y:S01]  /*7390*/  @P5 IMAD.MOV.U32 R7, RZ, RZ, R104 ;  /* 0x000000ffff075224 */ /* 0x000fe200078e0068 */
[----:B------:R-:W-:Y:S01]  /*73a0*/  @P6 LEA.HI.X R19, R2, c[0x0][0x254], R6, 0x1, P0 ;  /* 0x0000950002136a11 */ /* 0x000fe200000f0c06 */
[----:B------:R-:W-:Y:S01]  /*73b0*/  @P4 IMAD.MOV.U32 R2, RZ, RZ, R102 ;  /* 0x000000ffff024224 */ /* 0x000fe200078e0066 */
[----:B------:R-:W-:Y:S01]  /*73c0*/  @P5 MOV R6, R102 ;  /* 0x0000006600065202 */ /* 0x000fe20000000f00 */
[----:B------:R-:W-:Y:S04]  /*73d0*/  @P4 IMAD R10, R10, c[0x0][0x258], RZ ;  /* 0x000096000a0a4a24 */ /* 0x000fe800078e02ff */
[C---:B------:R-:W-:Y:S04]  /*73e0*/  @P5 IMAD.WIDE.U32 R6, R9.reuse, c[0x0][0x258], R6 ;  /* 0x0000960009065a25 */ /* 0x040fe800078e0006 */
[----:B------:R-:W-:Y:S01]  /*73f0*/  @P5 IMAD R9, R9, c[0x0][0x25c], R3 ;  /* 0x0000970009095a24 */ /* 0x000fe200078e0203 */
[-C--:B------:R-:W-:Y:S02]  /*7400*/  @P4 MOV R3, R104.reuse ;  /* 0x0000006800034202 */ /* 0x080fe40000000f00 */
[C---:B------:R-:W-:Y:S01]  /*7410*/  @P5 LEA R16, P0, R6.reuse, c[0x0][0x250], 0x1 ;  /* 0x0000940006105a11 */ /* 0x040fe200078008ff */
[----:B------:R-:W-:Y:S02]  /*7420*/  @P5 IMAD.IADD R9, R7, 0x1, R9 ;  /* 0x0000000107095824 */ /* 0x000fe400078e0209 */
[C---:B------:R-:W-:Y:S03]  /*7430*/  @P4 IMAD.WIDE.U32 R2, R11.reuse, c[0x0][0x258], R2 ;  /* 0x000096000b024a25 */ /* 0x040fe600078e0002 */
[----:B------:R-:W-:Y:S01]  /*7440*/  @P5 LEA.HI.X R17, R6, c[0x0][0x254], R9, 0x1, P0 ;  /* 0x0000950006115a11 */ /* 0x000fe200000f0c09 */
[----:B------:R-:W-:Y:S01]  /*7450*/  @P4 IMAD R7, R11, c[0x0][0x25c], R10 ;  /* 0x000097000b074a24 */ /* 0x000fe200078e020a */
[C---:B------:R-:W-:Y:S02]  /*7460*/  @P4 LEA R14, P0, R2.reuse, c[0x0][0x250], 0x1 ;  /* 0x00009400020e4a11 */ /* 0x040fe400078008ff */
[----:B------:R-:W-:Y:S01]  /*7470*/  ISETP.NE.AND P5, PT, R133, RZ, PT ;  /* 0x000000ff8500720c */ /* 0x000fe20003fa5270 */
[----:B------:R-:W-:Y:S05]  /*7480*/  @P4 IMAD.IADD R3, R3, 0x1, R7 ;  /* 0x0000000103034824 */ /* 0x000fea00078e0207 */
[----:B------:R-:W-:Y:S02]  /*7490*/  @P4 LEA.HI.X R15, R2, c[0x0][0x254], R3, 0x1, P0 ;  /* 0x00009500020f4a11 */ /* 0x000fe400000f0c03 */
[C---:B------:R-:W-:Y:S02]  /*74a0*/  @P3 IADD3 R6, P0, R4.reuse, 0x30, RZ ;  /* 0x0000003004063810 */ /* 0x040fe40007f1e0ff */
[----:B------:R-:W-:Y:S02]  /*74b0*/  @P3 MOV R3, R104 ;  /* 0x0000006800033202 */ /* 0x000fe40000000f00 */
[----:B------:R-:W-:Y:S02]  /*74c0*/  @P3 IADD3.X R2, RZ, R8, RZ, P0, !PT ;  /* 0x00000008ff023210 */ /* 0x000fe400007fe4ff */
[----:B------:R-:W-:Y:S03]  /*74d0*/  @P2 IADD3 R7, P0, R4, 0x40, RZ ;  /* 0x0000004004072810 */ /* 0x000fe60007f1e0ff */
[----:B------:R-:W-:Y:S02]  /*74e0*/  @P3 IMAD R9, R2, c[0x0][0x258], RZ ;  /* 0x0000960002093a24 */ /* 0x000fe400078e02ff */
[----:B------:R-:W-:Y:S02]  /*74f0*/  @P3 IMAD.MOV.U32 R2, RZ, RZ, R102 ;  /* 0x000000ffff023224 */ /* 0x000fe400078e0066 */
[----:B------:R-:W-:Y:S02]  /*7500*/  @P2 IMAD.X R10, RZ, RZ, R8, P0 ;  /* 0x000000ffff0a2224 */ /* 0x000fe400000e0608 */
[C---:B------:R-:W-:Y:S04]  /*7510*/  @P3 IMAD.WIDE.U32 R2, R6.reuse, c[0x0][0x258], R2 ;  /* 0x0000960006023a25 */ /* 0x040fe800078e0002 */
[----:B------:R-:W-:Y:S01]  /*7520*/  @P3 IMAD R6, R6, c[0x0][0x25c], R9 ;  /* 0x0000970006063a24 */ /* 0x000fe200078e0209 */
[C---:B------:R-:W-:Y:S03]  /*7530*/  @P3 LEA R12, P0, R2.reuse, c[0x0][0x250], 0x1 ;  /* 0x00009400020c3a11 */ /* 0x040fe600078008ff */
[----:B------:R-:W-:Y:S01]  /*7540*/  @P3 IMAD.IADD R6, R3, 0x1, R6 ;  /* 0x0000000103063824 */ /* 0x000fe200078e0206 */
[----:B------:R-:W-:Y:S04]  /*7550*/  @P2 MOV R3, R104 ;  /* 0x0000006800032202 */ /* 0x000fe80000000f00 */
[----:B------:R-:W-:Y:S01]  /*7560*/  @P3 LEA.HI.X R13, R2, c[0x0][0x254], R6, 0x1, P0 ;  /* 0x00009500020d3a11 */ /* 0x000fe200000f0c06 */
[----:B------:R-:W-:Y:S02]  /*7570*/  @P2 IMAD R6, R10, c[0x0][0x258], RZ ;  /* 0x000096000a062a24 */ /* 0x000fe400078e02ff */
[----:B------:R-:W-:Y:S02]  /*7580*/  @P2 IMAD.MOV.U32 R2, RZ, RZ, R102 ;  /* 0x000000ffff022224 */ /* 0x000fe400078e0066 */
[C---:B------:R-:W-:Y:S02]  /*7590*/  @P2 IMAD R6, R7.reuse, c[0x0][0x25c], R6 ;  /* 0x0000970007062a24 */ /* 0x040fe400078e0206 */
[----:B------:R-:W-:Y:S04]  /*75a0*/  @P2 IMAD.WIDE.U32 R2, R7, c[0x0][0x258], R2 ;  /* 0x0000960007022a25 */ /* 0x000fe800078e0002 */
[----:B------:R-:W-:Y:S01]  /*75b0*/  @P2 IMAD.IADD R6, R3, 0x1, R6 ;  /* 0x0000000103062824 */ /* 0x000fe200078e0206 */
[C---:B------:R-:W-:Y:S01]  /*75c0*/  @P2 LEA R10, P0, R2.reuse, c[0x0][0x250], 0x1 ;  /* 0x00009400020a2a11 */ /* 0x040fe200078008ff */
[----:B------:R-:W-:Y:S03]  /*75d0*/  @P1 IMAD.MOV.U32 R3, RZ, RZ, R104 ;  /* 0x000000ffff031224 */ /* 0x000fe600078e0068 */
[----:B------:R-:W-:Y:S02]  /*75e0*/  @P2 LEA.HI.X R11, R2, c[0x0][0x254], R6, 0x1, P0 ;  /* 0x00009500020b2a11 */ /* 0x000fe400000f0c06 */
[C---:B------:R-:W-:Y:S05]  /*75f0*/  @P1 IADD3 R6, P0, R4.reuse, 0x50, RZ ;  /* 0x0000005004061810 */ /* 0x040fea0007f1e0ff */
[----:B------:R-:W-:Y:S01]  /*7600*/  @P1 IMAD.X R2, RZ, RZ, R8, P0 ;  /* 0x000000ffff021224 */ /* 0x000fe200000e0608 */
[----:B------:R-:W-:Y:S11]  /*7610*/  ISETP.GE.AND P0, PT, R5, 0x61, PT ;  /* 0x000000610500780c */ /* 0x000ff60003f06270 */
[----:B------:R-:W-:Y:S02]  /*7620*/  @!UPT UIADD3 URZ, URZ, URZ, URZ ;  /* 0x0000003f3f3ff290 */ /* 0x000fe4000fffe03f */
[----:B------:R-:W-:Y:S01]  /*7630*/  @P0 IADD3 R5, P6, R4, 0x60, RZ ;  /* 0x0000006004050810 */ /* 0x000fe20007fde0ff */
[----:B------:R-:W-:Y:S02]  /*7640*/  @P1 IMAD R4, R2, c[0x0][0x258], RZ ;  /* 0x0000960002041a24 */ /* 0x000fe400078e02ff */
[----:B------:R-:W-:Y:S01]  /*7650*/  @P1 IMAD.MOV.U32 R2, RZ, RZ, R102 ;  /* 0x000000ffff021224 */ /* 0x000fe200078e0066 */
[----:B------:R-:W-:Y:S01]  /*7660*/  @P0 IADD3.X R8, RZ, R8, RZ, P6, !PT ;  /* 0x00000008ff080210 */ /* 0x000fe200037fe4ff */
[C---:B------:R-:W-:Y:S02]  /*7670*/  @P1 IMAD R4, R6.reuse, c[0x0][0x25c], R4 ;  /* 0x0000970006041a24 */ /* 0x040fe400078e0204 */
[----:B------:R-:W-:Y:S05]  /*7680*/  @P1 IMAD.WIDE.U32 R2, R6, c[0x0][0x258], R2 ;  /* 0x0000960006021a25 */ /* 0x000fea00078e0002 */
[C---:B------:R-:W-:Y:S02]  /*7690*/  @P1 LEA R6, P6, R2.reuse, c[0x0][0x250], 0x1 ;  /* 0x0000940002061a11 */ /* 0x040fe400078c08ff */
[----:B------:R-:W-:Y:S01]  /*76a0*/  @P1 IADD3 R4, R3, R4, RZ ;  /* 0x0000000403041210 */ /* 0x000fe20007ffe0ff */
[----:B------:R-:W-:Y:S03]  /*76b0*/  @P0 IMAD.MOV.U32 R3, RZ, RZ, R104 ;  /* 0x000000ffff030224 */ /* 0x000fe600078e0068 */
[----:B------:R-:W-:Y:S01]  /*76c0*/  @P1 LEA.HI.X R7, R2, c[0x0][0x254], R4, 0x1, P6 ;  /* 0x0000950002071a11 */ /* 0x000fe200030f0c04 */
[----:B------:R-:W-:Y:S02]  /*76d0*/  @P0 IMAD R4, R8, c[0x0][0x258], RZ ;  /* 0x0000960008040a24 */ /* 0x000fe400078e02ff */
[----:B------:R-:W-:Y:S02]  /*76e0*/  @P0 IMAD.MOV.U32 R2, RZ, RZ, R102 ;  /* 0x000000ffff020224 */ /* 0x000fe400078e0066 */
[C---:B------:R-:W-:Y:S02]  /*76f0*/  @P0 IMAD R4, R5.reuse, c[0x0][0x25c], R4 ;  /* 0x0000970005040a24 */ /* 0x040fe400078e0204 */
[----:B------:R-:W-:Y:S05]  /*7700*/  @P0 IMAD.WIDE.U32 R2, R5, c[0x0][0x258], R2 ;  /* 0x0000960005020a25 */ /* 0x000fea00078e0002 */
[----:B------:R-:W-:Y:S02]  /*7710*/  @P0 IADD3 R3, R3, R4, RZ ;  /* 0x0000000403030210 */ /* 0x000fe40007ffe0ff */
[C---:B------:R-:W-:Y:S04]  /*7720*/  @P0 LEA R4, P6, R2.reuse, c[0x0][0x250], 0x1 ;  /* 0x0000940002040a11 */ /* 0x040fe800078c08ff */
[----:B------:R-:W-:Y:S01]  /*7730*/  @P0 LEA.HI.X R5, R2, c[0x0][0x254], R3, 0x1, P6 ;  /* 0x0000950002050a11 */ /* 0x000fe200030f0c03 */
[----:B------:R-:W-:Y:S01]  /*7740*/  IMAD.IADD R2, R22, 0x1, R0 ;  /* 0x0000000116027824 */ /* 0x000fe200078e0200 */
[----:B------:R-:W-:Y:S11]  /*7750*/  ISETP.NE.AND P6, PT, R24, RZ, PT ;  /* 0x000000ff1800720c */ /* 0x000ff60003fc5270 */
[----:B------:R-:W-:Y:S02]  /*7760*/  @!UPT UIADD3 URZ, URZ, URZ, URZ ;  /* 0x0000003f3f3ff290 */ /* 0x000fe4000fffe03f */
[----:B------:R-:W-:Y:S01]  /*7770*/  @!PT LDS RZ, [RZ] ;  /* 0x00000000fffff984 */ /* 0x000fe20000000800 */
[----:B------:R-:W-:Y:S01]  /*7780*/  @!PT LDS RZ, [RZ] ;  /* 0x00000000fffff984 */ /* 0x000fe20000000800 */
[----:B------:R-:W-:Y:S01]  /*7790*/  @!PT LDS RZ, [RZ] ;  /* 0x00000000fffff984 */ /* 0x000fe20000000800 */
[----:B------:R1:W-:Y:S01]  /*77a0*/  @P6 LDGSTS.E.BYPASS.LTC128B.128 [R94+0x100], [R18.64], !P5 ;  /* 0x00100000125e6fae */ /* 0x0003e2000e901d4a */
[----:B------:R-:W-:Y:S02]  /*77b0*/  ISETP.NE.AND P5, PT, R21, RZ, PT ;  /* 0x000000ff1500720c */ /* 0x000fe40003fa5270 */
[----:B------:R-:W-:Y:S11]  /*77c0*/  ISETP.NE.AND P6, PT, R133, RZ, PT ;  /* 0x000000ff8500720c */ /* 0x000ff60003fc5270 */
[----:B------:R-:W-:Y:S02]  /*77d0*/  @!UPT UIADD3 URZ, URZ, URZ, URZ ;  /* 0x0000003f3f3ff290 */ /* 0x000fe4000fffe03f */
[----:B------:R2:W-:Y:S08]  /*77e0*/  @P5 LDGSTS.E.BYPASS.LTC128B.128 [R94+0x900], [R16.64], !P6 ;  /* 0x00900000105e5fae */ /* 0x0005f0000f101d4a */
[----:B------:R1:W-:Y:S08]  /*77f0*/  @P4 LDGSTS.E.BYPASS.LTC128B.128 [R94+0x1100], [R14.64], !P6 ;  /* 0x011000000e5e4fae */ /* 0x0003f0000f101d4a */
[----:B------:R1:W-:Y:S08]  /*7800*/  @P3 LDGSTS.E.BYPASS.LTC128B.128 [R94+0x1900], [R12.64], !P6 ;  /* 0x019000000c5e3fae */ /* 0x0003f0000f101d4a */
[----:B------:R1:W-:Y:S08]  /*7810*/  @P2 LDGSTS.E.BYPASS.LTC128B.128 [R94+0x2100], [R10.64], !P6 ;  /* 0x021000000a5e2fae */ /* 0x0003f0000f101d4a */
[----:B------:R3:W-:Y:S08]  /*7820*/  @P1 LDGSTS.E.BYPASS.LTC128B.128 [R94+0x2900], [R6.64], !P6 ;  /* 0x02900000065e1fae */ /* 0x0007f0000f101d4a */
[----:B------:R1:W-:Y:S08]  /*7830*/  @P0 LDGSTS.E.BYPASS.LTC128B.128 [R94+0x3100], [R4.64], !P6 ;  /* 0x03100000045e0fae */ /* 0x0003f0000f101d4a */
[----:B------:R-:W0:Y:S01]  /*7840*/  LDGDEPBAR ;  /* 0x00000000000079af */ /* 0x000e220000000000 */
[----:B---3--:R-:W-:Y:S02]  /*7850*/  IMNMX R7, R2, 0x70, PT ;  /* 0x0000007002077817 */ /* 0x008fe40003800200 */
[----:B------:R-:W-:Y:S02]  /*7860*/  IADD3 R6, P0, R162, R20, RZ ;  /* 0x00000014a2067210 */ /* 0x000fe40007f1e0ff */
[----:B------:R-:W-:Y:S02]  /*7870*/  ISETP.GE.AND P1, PT, R101, R7, PT ;  /* 0x000000076500720c */ /* 0x000fe40003f26270 */
[----:B--2---:R-:W-:Y:S01]  /*7880*/  IADD3.X R16, R23, R161, RZ, P0, !PT ;  /* 0x000000a117107210 */ /* 0x004fe200007fe4ff */
[----:B------:R-:W-:Y:S04]  /*7890*/  DEPBAR.LE SB0, 0x0 ;  /* 0x000080000000791a */ /* 0x000fe80000000000 */
[----:B------:R-:W-:Y:S06]  /*78a0*/  BAR.SYNC.DEFER_BLOCKING 0x0 ;  /* 0x0000000000007b1d */ /* 0x000fec0000010000 */
[----:B------:R-:W-:-:S05]  /*78b0*/  @P1 BRA `(.L_x_91) ;  /* 0x000000e000001947 */ /* 0x000fca0003800000 */
[----:B-1----:R-:W-:Y:S01]  /*78c0*/  ISETP.GE.AND P1, PT, R26, c[0x0][0x1d4], PT ;  /* 0x000075001a007a0c */ /* 0x002fe20003f26270 */
[----:B------:R-:W-:Y:S01]  /*78d0*/  IMAD R2, R16, c[0x0][0x208], RZ ;  /* 0x0000820010027a24 */ /* 0x000fe200078e02ff */
[----:B------:R-:W-:Y:S01]  /*78e0*/  ISETP.GE.AND P0, PT, R117, c[0x0][0x1d4], PT ;  /* 0x0000750075007a0c */ /* 0x000fe20003f06270 */
[----:B------:R-:W-:Y:S01]  /*78f0*/  IMAD.MOV.U32 R4, RZ, RZ, R106 ;  /* 0x000000ffff047224 */ /* 0x000fe200078e006a */
[----:B------:R-:W-:Y:S01]  /*7900*/  MOV R5, R116 ;  /* 0x0000007400057202 */ /* 0x000fe20000000f00 */
[C---:B------:R-:W-:Y:S04]  /*7910*/  IMAD R2, R6.reuse, c[0x0][0x20c], R2 ;  /* 0x0000830006027a24 */ /* 0x040fe800078e0202 */
[----:B------:R-:W-:Y:S04]  /*7920*/  IMAD.WIDE.U32 R4, R6, c[0x0][0x208], R4 ;  /* 0x0000820006047a25 */ /* 0x000fe800078e0004 */
[----:B------:R-:W1:Y:S01]  /*7930*/  @!P1 LDS.128 R12, [R97+0x100] ;  /* 0x00010000610c9984 */ /* 0x000e620000000c00 */
[----:B------:R-:W-:Y:S01]  /*7940*/  IMAD.IADD R3, R5, 0x1, R2 ;  /* 0x0000000105037824 */ /* 0x000fe200078e0202 */
[C---:B------:R-:W-:Y:S02]  /*7950*/  LEA R2, P2, R4.reuse, c[0x0][0x1f8], 0x1 ;  /* 0x00007e0004027a11 */ /* 0x040fe400078408ff */
[----:B------:R-:W2:Y:S02]  /*7960*/  @!P0 LDS.128 R8, [R96+0x100] ;  /* 0x0001000060088984 */ /* 0x000ea40000000c00 */
[----:B------:R-:W-:Y:S05]  /*7970*/  LEA.HI.X R3, R4, c[0x0][0x1fc], R3, 0x1, P2 ;  /* 0x00007f0004037a11 */ /* 0x000fea00010f0c03 */
[----:B-1----:R1:W-:Y:S04]  /*7980*/  @!P1 STG.E.128 [R2.64], R12 ;  /* 0x0000000c02009986 */ /* 0x0023e8000c101d0a */
[----:B--2---:R1:W-:Y:S02]  /*7990*/  @!P0 STG.E.128 [R2.64+0x40], R8 ;  /* 0x0000400802008986 */ /* 0x0043e4000c101d0a */
.L_x_91:
[----:B-1----:R-:W-:Y:S05]  /*79a0*/  BSYNC B0 ;  /* 0x0000000000007941 */ /* 0x002fea0003800000 */
.L_x_90:
[----:B------:R-:W-:Y:S01]  /*79b0*/  ISETP.GE.AND P0, PT, R170, R7, PT ;  /* 0x00000007aa00720c */ /* 0x000fe20003f06270 */
[----:B------:R-:W-:Y:S01]  /*79c0*/  @!UPT UIADD3 URZ, URZ, URZ, URZ ;  /* 0x0000003f3f3ff290 */ /* 0x000fe2000fffe03f */
[----:B------:R-:W-:Y:S11]  /*79d0*/  BSSY B0, `(.L_x_92) ;  /* 0x0000012000007945 */ /* 0x000ff60003800000 */
[----:B------:R-:W-:-:S05]  /*79e0*/  @P0 BRA `(.L_x_93) ;  /* 0x0000010000000947 */ /* 0x000fca0003800000 */
[----:B------:R-:W-:Y:S01]  /*79f0*/  ISETP.GE.AND P1, PT, R26, c[0x0][0x1d4], PT ;  /* 0x000075001a007a0c */ /* 0x000fe20003f26270 */
[----:B------:R-:W-:Y:S01]  /*7a00*/  IMAD.MOV.U32 R4, RZ, RZ, R106 ;  /* 0x000000ffff047224 */ /* 0x000fe200078e006a */
[----:B------:R-:W-:Y:S02]  /*7a10*/  ISETP.GE.AND P0, PT, R117, c[0x0][0x1d4], PT ;  /* 0x0000750075007a0c */ /* 0x000fe40003f06270 */
[----:B------:R-:W-:Y:S02]  /*7a20*/  IADD3 R2, P2, R6, 0x20, RZ ;  /* 0x0000002006027810 */ /* 0x000fe40007f5e0ff */
[----:B------:R-:W-:Y:S03]  /*7a30*/  MOV R5, R116 ;  /* 0x0000007400057202 */ /* 0x000fe60000000f00 */
[----:B------:R-:W-:Y:S02]  /*7a40*/  IMAD.X R3, RZ, RZ, R16, P2 ;  /* 0x000000ffff037224 */ /* 0x000fe400010e0610 */
[C---:B------:R-:W-:Y:S02]  /*7a50*/  IMAD.WIDE.U32 R4, R2.reuse, c[0x0][0x208], R4 ;  /* 0x0000820002047a25 */ /* 0x040fe400078e0004 */
[----:B------:R-:W1:Y:S02]  /*7a60*/  @!P1 LDS.128 R12, [R97+0x1100] ;  /* 0x00110000610c9984 */ /* 0x000e640000000c00 */
[----:B------:R-:W-:Y:S02]  /*7a70*/  IMAD R3, R3, c[0x0][0x208], RZ ;  /* 0x0000820003037a24 */ /* 0x000fe400078e02ff */
[----:B------:R-:W2:Y:S02]  /*7a80*/  @!P0 LDS.128 R8, [R96+0x1100] ;  /* 0x0011000060088984 */ /* 0x000ea40000000c00 */
[----:B------:R-:W-:Y:S01]  /*7a90*/  IMAD R3, R2, c[0x0][0x20c], R3 ;  /* 0x0000830002037a24 */ /* 0x000fe200078e0203 */
[C---:B------:R-:W-:Y:S03]  /*7aa0*/  LEA R2, P2, R4.reuse, c[0x0][0x1f8], 0x1 ;  /* 0x00007e0004027a11 */ /* 0x040fe600078408ff */
[----:B------:R-:W-:Y:S05]  /*7ab0*/  IMAD.IADD R3, R5, 0x1, R3 ;  /* 0x0000000105037824 */ /* 0x000fea00078e0203 */
[----:B------:R-:W-:Y:S05]  /*7ac0*/  LEA.HI.X R3, R4, c[0x0][0x1fc], R3, 0x1, P2 ;  /* 0x00007f0004037a11 */ /* 0x000fea00010f0c03 */
[----:B-1----:R1:W-:Y:S04]  /*7ad0*/  @!P1 STG.E.128 [R2.64], R12 ;  /* 0x0000000c02009986 */ /* 0x0023e8000c101d0a */
[----:B--2---:R1:W-:Y:S02]  /*7ae0*/  @!P0 STG.E.128 [R2.64+0x40], R8 ;  /* 0x0000400802008986 */ /* 0x0043e4000c101d0a */
.L_x_93:
[----:B------:R-:W-:Y:S05]  /*7af0*/  BSYNC B0 ;  /* 0x0000000000007941 */ /* 0x000fea0003800000 */
.L_x_92:
[----:B------:R-:W-:Y:S01]  /*7b00*/  ISETP.GE.AND P0, PT, R169, R7, PT ;  /* 0x00000007a900720c */ /* 0x000fe20003f06270 */
[----:B------:R-:W-:Y:S01]  /*7b10*/  @!UPT UIADD3 URZ, URZ, URZ, URZ ;  /* 0x0000003f3f3ff290 */ /* 0x000fe2000fffe03f */
[----:B------:R-:W-:Y:S11]  /*7b20*/  BSSY B0, `(.L_x_94) ;  /* 0x0000012000007945 */ /* 0x000ff60003800000 */
[----:B------:R-:W-:-:S05]  /*7b30*/  @P0 BRA `(.L_x_95) ;  /* 0x0000010000000947 */ /* 0x000fca0003800000 */
[----:B------:R-:W-:Y:S01]  /*7b40*/  ISETP.GE.AND P1, PT, R26, c[0x0][0x1d4], PT ;  /* 0x000075001a007a0c */ /* 0x000fe20003f26270 */
[----:B------:R-:W-:Y:S01]  /*7b50*/  IMAD.MOV.U32 R4, RZ, RZ, R106 ;  /* 0x000000ffff047224 */ /* 0x000fe200078e006a */
[----:B------:R-:W-:Y:S02]  /*7b60*/  ISETP.GE.AND P0, PT, R117, c[0x0][0x1d4], PT ;  /* 0x0000750075007a0c */ /* 0x000fe40003f06270 */
[----:B-1----:R-:W-:Y:S02]  /*7b70*/  IADD3 R2, P2, R6, 0x40, RZ ;  /* 0x0000004006027810 */ /* 0x002fe40007f5e0ff */
        /* <DEDUP_REMOVED lines=12> */
.L_x_95:
[----:B------:R-:W-:Y:S05]  /*7c40*/  BSYNC B0 ;  /* 0x0000000000007941 */ /* 0x000fea0003800000 */
.L_x_94:
        /* <DEDUP_REMOVED lines=20> */
.L_x_97:
[----:B------:R-:W-:Y:S05]  /*7d90*/  BSYNC B0 ;  /* 0x0000000000007941 */ /* 0x000fea0003800000 */
.L_x_96:
[C---:B------:R-:W-:Y:S02]  /*7da0*/  ISETP.GT.AND P0, PT, R39.reuse, R164, PT ;  /* 0x000000a42700720c */ /* 0x040fe40003f04270 */
[----:B------:R-:W-:Y:S11]  /*7db0*/  IADD3 R39, R39, -0x1, RZ ;  /* 0xffffffff27277810 */ /* 0x000ff60007ffe0ff */
[----:B------:R-:W-:Y:S01]  /*7dc0*/  @P0 SHF.R.S32.HI R5, RZ, 0x1f, R39 ;  /* 0x0000001fff050819 */ /* 0x000fe20000011427 */
[----:B------:R-:W-:Y:S02]  /*7dd0*/  @P0 IMAD R4, R209, R39, RZ ;  /* 0x00000027d1040224 */ /* 0x000fe400078e02ff */
[----:B-1----:R-:W-:Y:S02]  /*7de0*/  @P0 IMAD.MOV.U32 R2, RZ, RZ, R138 ;  /* 0x000000ffff020224 */ /* 0x002fe400078e008a */
[----:B------:R-:W-:Y:S02]  /*7df0*/  @P0 IMAD.MOV.U32 R3, RZ, RZ, R135 ;  /* 0x000000ffff030224 */ /* 0x000fe400078e0087 */
[-C--:B------:R-:W-:Y:S02]  /*7e00*/  @P0 IMAD R4, R5, R178.reuse, R4 ;  /* 0x000000b205040224 */ /* 0x080fe400078e0204 */
[----:B------:R-:W-:Y:S04]  /*7e10*/  @P0 IMAD.WIDE.U32 R2, R39, R178, R2 ;  /* 0x000000b227020225 */ /* 0x000fe800078e0002 */
[----:B------:R-:W-:Y:S01]  /*7e20*/  @P0 IMAD.IADD R4, R3, 0x1, R4 ;  /* 0x0000000103040824 */ /* 0x000fe200078e0204 */
[C---:B------:R-:W-:Y:S04]  /*7e30*/  @P0 LEA R10, P1, R2.reuse, c[0x0][0x220], 0x1 ;  /* 0x00008800020a0a11 */ /* 0x040fe800078208ff */
[----:B------:R-:W-:Y:S02]  /*7e40*/  @P0 LEA.HI.X R11, R2, c[0x0][0x224], R4, 0x1, P1 ;  /* 0x00008900020b0a11 */ /* 0x000fe400008f0c04 */
[-C--:B------:R-:W-:Y:S03]  /*7e50*/  @P0 IADD3 R12, P2, R10, R171.reuse, RZ ;  /* 0x000000ab0a0c0210 */ /* 0x080fe60007f5e0ff */
[----:B------:R-:W-:Y:S01]  /*7e60*/  @!PT LDS RZ, [RZ] ;  /* 0x00000000fffff984 */ /* 0x000fe20000000800 */
[----:B------:R-:W-:Y:S01]  /*7e70*/  @!PT LDS RZ, [RZ] ;  /* 0x00000000fffff984 */ /* 0x000fe20000000800 */
[----:B------:R-:W-:Y:S01]  /*7e80*/  @!PT LDS RZ, [RZ] ;  /* 0x00000000fffff984 */ /* 0x000fe20000000800 */
[----:B------:R1:W-:Y:S01]  /*7e90*/  @P0 LDGSTS.E.BYPASS.LTC128B.128 [R94+0x3900], [R10.64], !P6 ;  /* 0x039000000a5e0fae */ /* 0x0003e2000f101d4a */
[-C--:B------:R-:W-:Y:S01]  /*7ea0*/  @P0 IADD3 R8, P1, R12, R171.reuse, RZ ;  /* 0x000000ab0c080210 */ /* 0x080fe20007f3e0ff */
[--C-:B------:R-:W-:Y:S03]  /*7eb0*/  @P0 IMAD.X R13, R11, 0x1, R166.reuse, P2 ;  /* 0x000000010b0d0824 */ /* 0x100fe600010e06a6 */
[-C--:B------:R-:W-:Y:S02]  /*7ec0*/  @P0 IADD3 R6, P2, R8, R171.reuse, RZ ;  /* 0x000000ab08060210 */ /* 0x080fe40007f5e0ff */
[----:B------:R2:W-:Y:S01]  /*7ed0*/  @P0 LDGSTS.E.BYPASS.LTC128B.128 [R94+0x4100], [R12.64], !P6 ;  /* 0x041000000c5e0fae */ /* 0x0005e2000f101d4a */
[-C--:B------:R-:W-:Y:S02]  /*7ee0*/  @P0 IADD3.X R9, R13, R166.reuse, RZ, P1, !PT ;  /* 0x000000a60d090210 */ /* 0x080fe40000ffe4ff */
[-C--:B------:R-:W-:Y:S03]  /*7ef0*/  @P0 IADD3 R4, P1, R6, R171.reuse, RZ ;  /* 0x000000ab06040210 */ /* 0x080fe60007f3e0ff */
[----:B------:R2:W-:Y:S01]  /*7f00*/  @P0 LDGSTS.E.BYPASS.LTC128B.128 [R94+0x4900], [R8.64], !P6 ;  /* 0x04900000085e0fae */ /* 0x0005e2000f101d4a */
[--C-:B------:R-:W-:Y:S01]  /*7f10*/  @P0 IMAD.X R7, R9, 0x1, R166.reuse, P2 ;  /* 0x0000000109070824 */ /* 0x100fe200010e06a6 */
[-C--:B------:R-:W-:Y:S03]  /*7f20*/  @P0 IADD3 R2, P2, R4, R171.reuse, RZ ;  /* 0x000000ab04020210 */ /* 0x080fe60007f5e0ff */
[--C-:B------:R-:W-:Y:S01]  /*7f30*/  @P0 IMAD.X R5, R7, 0x1, R166.reuse, P1 ;  /* 0x0000000107050824 */ /* 0x100fe200008e06a6 */
[----:B------:R2:W-:Y:S04]  /*7f40*/  @P0 LDGSTS.E.BYPASS.LTC128B.128 [R94+0x5100], [R6.64], !P6 ;  /* 0x05100000065e0fae */ /* 0x0005e8000f101d4a */
[----:B------:R2:W-:Y:S01]  /*7f50*/  @P0 LDGSTS.E.BYPASS.LTC128B.128 [R94+0x5900], [R4.64], !P6 ;  /* 0x05900000045e0fae */ /* 0x0005e2000f101d4a */
[----:B------:R-:W-:Y:S02]  /*7f60*/  @P0 IADD3.X R3, R5, R166, RZ, P2, !PT ;  /* 0x000000a605030210 */ /* 0x000fe400017fe4ff */
[----:B-1----:R-:W-:Y:S03]  /*7f70*/  @P0 IADD3 R10, P1, R2, R171, RZ ;  /* 0x000000ab020a0210 */ /* 0x002fe60007f3e0ff */
[----:B------:R2:W-:Y:S02]  /*7f80*/  @P0 LDGSTS.E.BYPASS.LTC128B.128 [R94+0x6100], [R2.64], !P6 ;  /* 0x06100000025e0fae */ /* 0x0005e4000f101d4a */
[----:B------:R-:W-:Y:S05]  /*7f90*/  @P0 IMAD.X R11, R3, 0x1, R166, P1 ;  /* 0x00000001030b0824 */ /* 0x000fea00008e06a6 */
[----:B------:R2:W-:Y:S04]  /*7fa0*/  @P0 LDGSTS.E.BYPASS.LTC128B.128 [R94+0x6900], [R10.64], !P6 ;  /* 0x069000000a5e0fae */ /* 0x0005e8000f101d4a */
[----:B------:R-:W0:Y:S01]  /*7fb0*/  LDGDEPBAR ;  /* 0x00000000000079af */ /* 0x000e220000000000 */
[----:B------:R-:W-:-:S05]  /*7fc0*/  @P0 BRA `(.L_x_98) ;  /* 0xffff9ee000000947 */ /* 0x000fca000383ffff */
[----:B------:R-:W-:Y:S06]  /*7fd0*/  BAR.SYNC.DEFER_BLOCKING 0x0 ;  /* 0x0000000000007b1d */ /* 0x000fec0000010000 */
.L_x_51:
[----:B-1----:R-:W-:Y:S01]  /*7fe0*/  ISETP.GE.AND P0, PT, R208, 0x1, PT ;  /* 0x00000001d000780c */ /* 0x002fe20003f06270 */
[----:B--2---:R-:W-:Y:S01]  /*7ff0*/  IMAD.IADD R13, R190, 0x1, R187 ;  /* 0x00000001be0d7824 */ /* 0x004fe200078e02bb */
[----:B------:R-:W-:Y:S01]  /*8000*/  PLOP3.LUT P4, PT, PT, PT, PT, 0x80, 0x0 ;  /* 0x000000000000781c */ /* 0x000fe20003f8f070 */
[----:B------:R-:W-:Y:S01]  /*8010*/  CS2R R178, SRZ ;  /* 0x0000000000b27805 */ /* 0x000fe2000001ff00 */
[----:B------:R-:W-:Y:S01]  /*8020*/  CS2R R176, SRZ ;  /* 0x0000000000b07805 */ /* 0x000fe2000001ff00 */
[----:B------:R-:W-:Y:S01]  /*8030*/  CS2R R182, SRZ ;  /* 0x0000000000b67805 */ /* 0x000fe2000001ff00 */
[----:B------:R-:W-:Y:S01]  /*8040*/  MOV R12, RZ ;  /* 0x000000ff000c7202 */ /* 0x000fe20000000f00 */
[----:B------:R-:W-:Y:S01]  /*8050*/  IMAD.MOV.U32 R180, RZ, RZ, RZ ;  /* 0x000000ffffb47224 */ /* 0x000fe200078e00ff */
[----:B------:R-:W-:Y:S01]  /*8060*/  CS2R R14, SRZ ;  /* 0x00000000000e7805 */ /* 0x000fe2000001ff00 */
[----:B------:R-:W-:Y:S01]  /*8070*/  MOV R174, RZ ;  /* 0x000000ff00ae7202 */ /* 0x000fe20000000f00 */
[----:B------:R-:W-:Y:S01]  /*8080*/  CS2R R172, SRZ ;  /* 0x0000000000ac7805 */ /* 0x000fe2000001ff00 */
[----:B------:R-:W-:Y:S01]  /*8090*/  CS2R R16, SRZ ;  /* 0x0000000000107805 */ /* 0x000fe2000001ff00 */
[----:B------:R-:W-:Y:S01]  /*80a0*/  IMAD.MOV.U32 R170, RZ, RZ, RZ ;  /* 0x000000ffffaa7224 */ /* 0x000fe200078e00ff */
[----:B------:R-:W-:Y:S01]  /*80b0*/  MOV R168, RZ ;  /* 0x000000ff00a87202 */ /* 0x000fe20000000f00 */
[----:B------:R-:W-:Y:S01]  /*80c0*/  CS2R R20, SRZ ;  /* 0x0000000000147805 */ /* 0x000fe2000001ff00 */
[----:B------:R-:W-:Y:S01]  /*80d0*/  IMAD.MOV.U32 R162, RZ, RZ, RZ ;  /* 0x000000ffffa27224 */ /* 0x000fe200078e00ff */
[----:B------:R-:W-:Y:S01]  /*80e0*/  CS2R R18, SRZ ;  /* 0x0000000000127805 */ /* 0x000fe2000001ff00 */
[----:B------:R-:W-:Y:S01]  /*80f0*/  MOV R160, RZ ;  /* 0x000000ff00a07202 */ /* 0x000fe20000000f00 */
[----:B------:R-:W-:Y:S01]  /*8100*/  IMAD.MOV.U32 R166, RZ, RZ, RZ ;  /* 0x000000ffffa67224 */ /* 0x000fe200078e00ff */
[----:B------:R-:W-:Y:S01]  /*8110*/  MOV R164, RZ ;  /* 0x000000ff00a47202 */ /* 0x000fe20000000f00 */
[----:B------:R-:W-:Y:S01]  /*8120*/  CS2R R158, SRZ ;  /* 0x00000000009e7805 */ /* 0x000fe2000001ff00 */
[----:B------:R-:W-:Y:S01]  /*8130*/  IMAD.MOV.U32 R156, RZ, RZ, RZ ;  /* 0x000000ffff9c7224 */ /* 0x000fe200078e00ff */
[----:B------:R-:W-:Y:S01]  /*8140*/  CS2R R22, SRZ ;  /* 0x0000000000167805 */ /* 0x000fe2000001ff00 */
[----:B------:R-:W-:Y:S01]  /*8150*/  MOV R154, RZ ;  /* 0x000000ff009a7202 */ /* 0x000fe20000000f00 */
[----:B------:R-:W-:Y:S01]  /*8160*/  IMAD.MOV.U32 R152, RZ, RZ, RZ ;  /* 0x000000ffff987224 */ /* 0x000fe200078e00ff */
[----:B------:R-:W-:Y:S01]  /*8170*/  CS2R R146, SRZ ;  /* 0x0000000000927805 */ /* 0x000fe2000001ff00 */
[----:B------:R-:W-:Y:S01]  /*8180*/  CS2R R30, SRZ ;  /* 0x00000000001e7805 */ /* 0x000fe2000001ff00 */
[----:B------:R-:W-:Y:S01]  /*8190*/  MOV R144, RZ ;  /* 0x000000ff00907202 */ /* 0x000fe20000000f00 */
[----:B------:R-:W-:Y:S01]  /*81a0*/  CS2R R24, SRZ ;  /* 0x0000000000187805 */ /* 0x000fe2000001ff00 */
[----:B------:R-:W-:Y:S01]  /*81b0*/  IMAD.MOV.U32 R150, RZ, RZ, RZ ;  /* 0x000000ffff967224 */ /* 0x000fe200078e00ff */
[----:B------:R-:W-:Y:S01]  /*81c0*/  CS2R R148, SRZ ;  /* 0x0000000000947805 */ /* 0x000fe2000001ff00 */
[----:B------:R-:W-:Y:S01]  /*81d0*/  CS2R R142, SRZ ;  /* 0x00000000008e7805 */ /* 0x000fe2000001ff00 */
[----:B------:R-:W-:Y:S01]  /*81e0*/  MOV R140, RZ ;  /* 0x000000ff008c7202 */ /* 0x000fe20000000f00 */
[----:B------:R-:W-:Y:S01]  /*81f0*/  IMAD.MOV.U32 R27, RZ, RZ, RZ ;  /* 0x000000ffff1b7224 */ /* 0x000fe200078e00ff */
[----:B------:R-:W-:Y:S01]  /*8200*/  MOV R138, RZ ;  /* 0x000000ff008a7202 */ /* 0x000fe20000000f00 */
[----:B------:R-:W-:Y:S01]  /*8210*/  CS2R R28, SRZ ;  /* 0x00000000001c7805 */ /* 0x000fe2000001ff00 */
[----:B------:R-:W-:Y:S01]  /*8220*/  IMAD.MOV.U32 R136, RZ, RZ, RZ ;  /* 0x000000ffff887224 */ /* 0x000fe200078e00ff */
[----:B------:R-:W-:Y:S01]  /*8230*/  CS2R R130, SRZ ;  /* 0x0000000000827805 */ /* 0x000fe2000001ff00 */
[----:B------:R-:W-:Y:S01]  /*8240*/  CS2R R32, SRZ ;  /* 0x0000000000207805 */ /* 0x000fe2000001ff00 */
[----:B------:R-:W-:Y:S01]  /*8250*/  MOV R128, RZ ;  /* 0x000000ff00807202 */ /* 0x000fe20000000f00 */
[----:B------:R-:W-:Y:S01]  /*8260*/  IMAD.MOV.U32 R134, RZ, RZ, RZ ;  /* 0x000000ffff867224 */ /* 0x000fe200078e00ff */
[----:B------:R-:W-:Y:S01]  /*8270*/  CS2R R132, SRZ ;  /* 0x0000000000847805 */ /* 0x000fe2000001ff00 */
[----:B------:R-:W-:Y:S01]  /*8280*/  CS2R R122, SRZ ;  /* 0x00000000007a7805 */ /* 0x000fe2000001ff00 */
[----:B------:R-:W-:Y:S01]  /*8290*/  MOV R120, RZ ;  /* 0x000000ff00787202 */ /* 0x000fe20000000f00 */
[----:B------:R-:W-:Y:S01]  /*82a0*/  IMAD.MOV.U32 R126, RZ, RZ, RZ ;  /* 0x000000ffff7e7224 */ /* 0x000fe200078e00ff */
[----:B------:R-:W-:Y:S01]  /*82b0*/  CS2R R124, SRZ ;  /* 0x00000000007c7805 */ /* 0x000fe2000001ff00 */
[----:B------:R-:W-:Y:S01]  /*82c0*/  CS2R R38, SRZ ;  /* 0x0000000000267805 */ /* 0x000fe2000001ff00 */
[----:B------:R-:W-:Y:S01]  /*82d0*/  CS2R R36, SRZ ;  /* 0x0000000000247805 */ /* 0x000fe2000001ff00 */
[----:B------:R-:W-:Y:S05]  /*82e0*/  @!P0 BRA `(.L_x_99) ;  /* 0x00010ab000008947 */ /* 0x000fea0003800000 */
[----:B------:R-:W2:Y:S01]  /*82f0*/  LDL R34, [R1+0x28] ;  /* 0x0000280001227983 */ /* 0x000ea20000100800 */
[----:B------:R-:W-:-:S03]  /*8300*/  ISETP.NE.U32.AND P0, PT, RZ, c[0x0][0x340], PT ;  /* 0x0000d000ff007a0c */ /* 0x000fc60003f05070 */
[----:B------:R-:W3:Y:S01]  /*8310*/  LDL R198, [R1] ;  /* 0x0000000001c67983 */ /* 0x000ee20000100800 */
[----:B------:R-:W-:Y:S02]  /*8320*/  ISETP.NE.AND.EX P1, PT, RZ, c[0x0][0x344], PT, P0 ;  /* 0x0000d100ff007a0c */ /* 0x000fe40003f25300 */
[----:B------:R-:W-:Y:S01]  /*8330*/  SHF.R.S32.HI R0, RZ, 0x1f, R184 ;  /* 0x0000001fff007819 */ /* 0x000fe200000114b8 */
[----:B------:R-:W1:Y:S01]  /*8340*/  S2R R26, SR_CTAID.Y ;  /* 0x00000000001a7919 */ /* 0x000e620000002600 */
[----:B------:R-:W-:Y:S01]  /*8350*/  SHF.R.S32.HI R25, RZ, 0x1f, R216 ;  /* 0x0000001fff197819 */ /* 0x000fe200000114d8 */
[----:B------:R-:W-:Y:S01]  /*8360*/  IMAD.MOV.U32 R5, RZ, RZ, c[0x0][0x2c4] ;  /* 0x0000b100ff057624 */ /* 0x000fe200078e00ff */
[----:B------:R-:W-:-:S07]  /*8370*/  P2R R24, PR, RZ, 0x2 ;  /* 0x00000002ff187803 */ /* 0x000fce0000000000 */
[----:B------:R-:W-:Y:S02]  /*8380*/  @P1 IMAD.MOV.U32 R2, RZ, RZ, 0x4 ;  /* 0x00000004ff021424 */ /* 0x000fe400078e00ff */
[----:B------:R-:W-:Y:S01]  /*8390*/  IMAD R0, R0, c[0x0][0x178], RZ ;  /* 0x00005e0000007a24 */ /* 0x000fe200078e02ff */
[----:B------:R-:W-:-:S03]  /*83a0*/  LEA.HI R4, R25, R216, RZ, 0x3 ;  /* 0x000000d819047211 */ /* 0x000fc600078f18ff */
[----:B------:R-:W-:Y:S01]  /*83b0*/  IMAD R0, R184, c[0x0][0x17c], R0 ;  /* 0x00005f00b8007a24 */ /* 0x000fe200078e0200 */
[----:B------:R-:W-:Y:S02]  /*83c0*/  SHF.R.S32.HI R49, RZ, 0x3, R4 ;  /* 0x00000003ff317819 */ /* 0x000fe40000011404 */
[----:B------:R-:W-:-:S04]  /*83d0*/  ISETP.NE.U32.AND P0, PT, RZ, c[0x0][0x348], PT ;  /* 0x0000d200ff007a0c */ /* 0x000fc80003f05070 */
[----:B------:R-:W-:Y:S01]  /*83e0*/  ISETP.NE.AND.EX P0, PT, RZ, c[0x0][0x34c], PT, P0 ;  /* 0x0000d300ff007a0c */ /* 0x000fe20003f05300 */
[----:B------:R-:W-:Y:S02]  /*83f0*/  IMAD R19, R214, 0x80, R49 ;  /* 0x00000080d6137824 */ /* 0x000fe400078e0231 */
[----:B------:R-:W-:-:S03]  /*8400*/  IMAD R23, R191, c[0x0][0x2c4], RZ ;  /* 0x0000b100bf177a24 */ /* 0x000fc600078e02ff */
[C---:B------:R-:W-:Y:S02]  /*8410*/  IADD3 R10, R19.reuse, 0x10, RZ ;  /* 0x00000010130a7810 */ /* 0x040fe40007ffe0ff */
[----:B------:R-:W-:Y:S02]  /*8420*/  ISETP.GE.AND P2, PT, R19, R23, PT ;  /* 0x000000171300720c */ /* 0x000fe40003f46270 */
[----:B------:R-:W-:Y:S02]  /*8430*/  LEA.HI R8, R25, R216, RZ, 0x6 ;  /* 0x000000d819087211 */ /* 0x000fe400078f30ff */
[----:B------:R-:W-:Y:S01]  /*8440*/  IADD3 R11, R19, 0x20, RZ ;  /* 0x00000020130b7810 */ /* 0x000fe20007ffe0ff */
[----:B--2---:R-:W-:-:S05]  /*8450*/  @P1 IMAD.WIDE R2, R34, R2, c[0x0][0x340] ;  /* 0x0000d00022021625 */ /* 0x004fca00078e0202 */
[----:B------:R2:W4:Y:S01]  /*8460*/  @P1 LDG.E R22, [R2.64] ;  /* 0x0000000a02161981 */ /* 0x000522000c1e1900 */
[----:B------:R-:W-:Y:S01]  /*8470*/  ISETP.NE.AND P1, PT, R5, 0x1, PT ;  /* 0x000000010500780c */ /* 0x000fe20003f25270 */
[----:B------:R-:W-:Y:S01]  /*8480*/  IMAD.MOV.U32 R193, RZ, RZ, c[0x0][0x1e0] ;  /* 0x00007800ffc17624 */ /* 0x000fe200078e00ff */
[----:B------:R-:W-:Y:S02]  /*8490*/  SHF.R.S32.HI R21, RZ, 0x1f, R34 ;  /* 0x0000001fff157819 */ /* 0x000fe40000011422 */
[----:B------:R-:W-:Y:S02]  /*84a0*/  IADD3 R18, P6, R49, R13, RZ ;  /* 0x0000000d31127210 */ /* 0x000fe40007fde0ff */
[----:B------:R-:W-:Y:S02]  /*84b0*/  SEL R6, R21, RZ, !P0 ;  /* 0x000000ff15067207 */ /* 0x000fe40004000000 */
[----:B---3--:R-:W-:Y:S02]  /*84c0*/  IADD3 R50, R198, -0x1, RZ ;  /* 0xffffffffc6327810 */ /* 0x008fe40007ffe0ff */
[----:B------:R-:W-:Y:S01]  /*84d0*/  LEA.HI R54, R25, R216, RZ, 0x4 ;  /* 0x000000d819367211 */ /* 0x000fe200078f20ff */
[----:B------:R-:W-:Y:S01]  /*84e0*/  IMAD R6, R6, c[0x0][0x1c0], RZ ;  /* 0x0000700006067a24 */ /* 0x000fe200078e02ff */
[----:B------:R-:W-:-:S02]  /*84f0*/  SHF.R.S32.HI R53, RZ, 0x1f, R50 ;  /* 0x0000001fff357819 */ /* 0x000fc40000011432 */
[----:B------:R-:W-:-:S04]  /*8500*/  LEA.HI R190, R25, R216, RZ, 0x5 ;  /* 0x000000d819be7211 */ /* 0x000fc800078f28ff */
[----:B------:R-:W-:Y:S01]  /*8510*/  SHF.R.S32.HI R55, RZ, 0x5, R190 ;  /* 0x00000005ff377819 */ /* 0x000fe200000114be */
[----:B--2---:R-:W-:-:S04]  /*8520*/  IMAD.WIDE.U32 R2, R184, c[0x0][0x178], RZ ;  /* 0x00005e00b8027a25 */ /* 0x004fc800078e00ff */
[----:B------:R-:W-:Y:S01]  /*8530*/  IMAD.IADD R3, R3, 0x1, R0 ;  /* 0x0000000103037824 */ /* 0x000fe200078e0200 */
[----:B------:R-:W-:Y:S02]  /*8540*/  LOP3.LUT R0, R4, 0xfffffff8, RZ, 0xc0, !PT ;  /* 0xfffffff804007812 */ /* 0x000fe400078ec0ff */
[----:B------:R-:W-:Y:S01]  /*8550*/  SEL R4, R34, RZ, !P0 ;  /* 0x000000ff22047207 */ /* 0x000fe20004000000 */
[----:B-1----:R-:W-:-:S04]  /*8560*/  IMAD.WIDE.U32 R2, R26, c[0x0][0x1b8], R2 ;  /* 0x00006e001a027a25 */ /* 0x002fc800078e0002 */
[----:B------:R-:W-:Y:S02]  /*8570*/  IMAD.IADD R56, R216, 0x1, -R0 ;  /* 0x00000001d8387824 */ /* 0x000fe400078e0a00 */
[----:B------:R-:W-:Y:S02]  /*8580*/  IMAD R0, R219, c[0x0][0x1b8], RZ ;  /* 0x00006e00db007a24 */ /* 0x000fe400078e02ff */
[----:B------:R-:W-:Y:S02]  /*8590*/  IMAD R5, R56, 0x10, R49 ;  /* 0x0000001038057824 */ /* 0x000fe400078e0231 */
[----:B------:R-:W-:Y:S02]  /*85a0*/  IMAD R0, R26, c[0x0][0x1bc], R0 ;  /* 0x00006f001a007a24 */ /* 0x000fe400078e0200 */
[----:B------:R-:W-:Y:S02]  /*85b0*/  IMAD R5, R214, 0x80, R5 ;  /* 0x00000080d6057824 */ /* 0x000fe400078e0205 */
[----:B------:R-:W-:-:S02]  /*85c0*/  IMAD.IADD R3, R3, 0x1, R0 ;  /* 0x0000000103037824 */ /* 0x000fc400078e0200 */
[----:B------:R-:W-:-:S04]  /*85d0*/  @P1 IMAD.HI.U32 R7, R5, c[0x0][0x2c8], RZ ;  /* 0x0000b20005071a27 */ /* 0x000fc800078e00ff */
[----:B------:R-:W-:Y:S01]  /*85e0*/  IMAD.MOV.U32 R0, RZ, RZ, R5 ;  /* 0x000000ffff007224 */ /* 0x000fe200078e0005 */
[----:B------:R-:W-:Y:S01]  /*85f0*/  @P1 SHF.R.U32.HI R0, RZ, c[0x0][0x2cc], R7 ;  /* 0x0000b300ff001a19 */ /* 0x000fe20000011607 */
[----:B------:R-:W-:Y:S01]  /*8600*/  IMAD R6, R4, c[0x0][0x1c4], R6 ;  /* 0x0000710004067a24 */ /* 0x000fe200078e0206 */
[----:B------:R-:W-:Y:S01]  /*8610*/  ISETP.GE.AND P1, PT, R10, R23, PT ;  /* 0x000000170a00720c */ /* 0x000fe20003f26270 */
[----:B------:R-:W-:Y:S01]  /*8620*/  IMAD.WIDE.U32 R2, R4, c[0x0][0x1c0], R2 ;  /* 0x0000700004027a25 */ /* 0x000fe200078e0002 */
[----:B------:R-:W-:-:S03]  /*8630*/  SHF.R.S32.HI R7, RZ, 0x1f, R0 ;  /* 0x0000001fff077819 */ /* 0x000fc60000011400 */
[----:B------:R-:W-:Y:S02]  /*8640*/  IMAD.MOV R4, RZ, RZ, -R0 ;  /* 0x000000ffff047224 */ /* 0x000fe400078e0a00 */
[----:B------:R-:W-:Y:S02]  /*8650*/  IMAD.IADD R3, R3, 0x1, R6 ;  /* 0x0000000103037824 */ /* 0x000fe400078e0206 */
[----:B------:R-:W-:Y:S02]  /*8660*/  IMAD R4, R4, c[0x0][0x2c4], R5 ;  /* 0x0000b10004047a24 */ /* 0x000fe400078e0205 */
[----:B------:R-:W-:Y:S02]  /*8670*/  IMAD R5, R7, c[0x0][0x1b0], RZ ;  /* 0x00006c0007057a24 */ /* 0x000fe400078e02ff */
[----:B------:R-:W-:-:S04]  /*8680*/  IMAD.WIDE.U32 R2, R0, c[0x0][0x1b0], R2 ;  /* 0x00006c0000027a25 */ /* 0x000fc800078e0002 */
[----:B------:R-:W-:Y:S01]  /*8690*/  IMAD R6, R0, c[0x0][0x1b4], R5 ;  /* 0x00006d0000067a24 */ /* 0x000fe200078e0205 */
[----:B------:R-:W-:Y:S01]  /*86a0*/  SHF.R.S32.HI R5, RZ, 0x1f, R4 ;  /* 0x0000001fff057819 */ /* 0x000fe20000011404 */
[----:B------:R-:W-:Y:S02]  /*86b0*/  IMAD.SHL.U32 R38, R56, 0x8, RZ ;  /* 0x0000000838267824 */ /* 0x000fe400078e00ff */
[----:B------:R-:W-:Y:S02]  /*86c0*/  IMAD.IADD R3, R3, 0x1, R6 ;  /* 0x0000000103037824 */ /* 0x000fe400078e0206 */
[----:B------:R-:W-:Y:S01]  /*86d0*/  IMAD R0, R5, c[0x0][0x1a8], RZ ;  /* 0x00006a0005007a24 */ /* 0x000fe200078e02ff */
[----:B------:R-:W-:Y:S01]  /*86e0*/  ISETP.GE.AND P4, PT, R38, c[0x0][0x198], PT ;  /* 0x0000660026007a0c */ /* 0x000fe20003f86270 */
[----:B------:R-:W-:Y:S01]  /*86f0*/  IMAD.WIDE.U32 R2, R4, c[0x0][0x1a8], R2 ;  /* 0x00006a0004027a25 */ /* 0x000fe200078e0002 */
[----:B------:R-:W-:-:S03]  /*8700*/  SHF.R.S32.HI R39, RZ, 0x1f, R38 ;  /* 0x0000001fff277819 */ /* 0x000fc60000011426 */
[----:B------:R-:W-:Y:S01]  /*8710*/  IMAD R0, R4, c[0x0][0x1ac], R0 ;  /* 0x00006b0004007a24 */ /* 0x000fe200078e0200 */
[----:B------:R-:W-:-:S03]  /*8720*/  LEA R7, P0, R2, c[0x0][0x160], 0x1 ;  /* 0x0000580002077a11 */ /* 0x000fc600078008ff */
[----:B------:R-:W-:Y:S02]  /*8730*/  IMAD.IADD R6, R3, 0x1, R0 ;  /* 0x0000000103067824 */ /* 0x000fe400078e0200 */
[----:B------:R-:W1:Y:S01]  /*8740*/  SHFL.IDX PT, R4, R7, RZ, 0x181f ;  /* 0x00181fff07047589 */ /* 0x000e6200000e0000 */
[----:B------:R-:W-:Y:S02]  /*8750*/  IMAD.SHL.U32 R0, R49, 0x40, RZ ;  /* 0x0000004031007824 */ /* 0x000fe400078e00ff */
[----:B------:R-:W-:Y:S01]  /*8760*/  LEA.HI.X R6, R2, c[0x0][0x164], R6, 0x1, P0 ;  /* 0x0000590002067a11 */ /* 0x000fe200000f0c06 */
[----:B------:R-:W-:Y:S01]  /*8770*/  SHFL.IDX PT, R3, R7, 0x1, 0x181f ;  /* 0x00381f0007037f89 */ /* 0x000fe200000e0000 */
[----:B------:R-:W-:Y:S02]  /*8780*/  ISETP.GE.AND P0, PT, R11, R23, PT ;  /* 0x000000170b00720c */ /* 0x000fe40003f06270 */
[----:B------:R-:W-:Y:S01]  /*8790*/  LOP3.LUT R0, R0, 0x1c0, RZ, 0xc0, !PT ;  /* 0x000001c000007812 */ /* 0x000fe200078ec0ff */
[----:B------:R-:W2:Y:S01]  /*87a0*/  SHFL.IDX PT, R5, R6, RZ, 0x181f ;  /* 0x00181fff06057589 */ /* 0x000ea200000e0000 */
[----:B------:R-:W-:-:S02]  /*87b0*/  IADD3 R11, R19, 0x40, RZ ;  /* 0x00000040130b7810 */ /* 0x000fc40007ffe0ff */
[----:B------:R-:W-:Y:S01]  /*87c0*/  SHF.R.U32.HI R2, RZ, 0x3, R0 ;  /* 0x00000003ff027819 */ /* 0x000fe20000011600 */
[----:B------:R-:W3:Y:S01]  /*87d0*/  SHFL.IDX PT, R9, R6, 0x1, 0x181f ;  /* 0x00381f0006097f89 */ /* 0x000ee200000e0000 */
[----:B------:R-:W-:-:S03]  /*87e0*/  LOP3.LUT R0, R0, 0x38, R38, 0xf8, !PT ;  /* 0x0000003800007812 */ /* 0x000fc600078ef826 */
[----:B------:R-:W3:Y:S01]  /*87f0*/  SHFL.IDX PT, R10, R7, 0x2, 0x181f ;  /* 0x00581f00070a7f89 */ /* 0x000ee200000e0000 */
[----:B------:R-:W-:Y:S01]  /*8800*/  LOP3.LUT R2, R0, R2, RZ, 0x3c, !PT ;  /* 0x0000000200027212 */ /* 0x000fe200078e3cff */
[----:B------:R-:W-:Y:S01]  /*8810*/  IMAD.SHL.U32 R0, R8, 0x8, RZ ;  /* 0x0000000808007824 */ /* 0x000fe200078e00ff */
[----:B------:R-:W-:Y:S01]  /*8820*/  IADD3 R8, R19, 0x30, RZ ;  /* 0x0000003013087810 */ /* 0x000fe20007ffe0ff */
[----:B------:R-:W3:Y:S03]  /*8830*/  SHFL.IDX PT, R12, R6, 0x2, 0x181f ;  /* 0x00581f00060c7f89 */ /* 0x000ee600000e0000 */
[----:B------:R-:W-:Y:S01]  /*8840*/  LOP3.LUT R241, R2, 0xfffffe00, R0, 0xf8, !PT ;  /* 0xfffffe0002f17812 */ /* 0x000fe200078ef800 */
[----:B------:R-:W-:Y:S01]  /*8850*/  SHFL.IDX PT, R17, R6, 0x5, 0x181f ;  /* 0x00b81f0006117f89 */ /* 0x000fe200000e0000 */
[----:B-1----:R-:W-:Y:S02]  /*8860*/  @!P2 LEA R4, P5, R38, R4, 0x1 ;  /* 0x000000042604a211 */ /* 0x002fe400078a08ff */
[----:B------:R-:W-:Y:S01]  /*8870*/  ISETP.GE.AND P3, PT, R8, R23, PT ;  /* 0x000000170800720c */ /* 0x000fe20003f66270 */
[C---:B------:R-:W-:Y:S01]  /*8880*/  @!P2 IMAD.SHL.U32 R8, R241.reuse, 0x2, RZ ;  /* 0x00000002f108a824 */ /* 0x040fe200078e00ff */
[----:B------:R-:W-:Y:S01]  /*8890*/  SHFL.IDX PT, R16, R7, 0x6, 0x181f ;  /* 0x00d81f0007107f89 */ /* 0x000fe200000e0000 */
[----:B------:R-:W-:Y:S01]  /*88a0*/  @!P1 IMAD.SHL.U32 R0, R241, 0x2, RZ ;  /* 0x00000002f1009824 */ /* 0x000fe200078e00ff */
[----:B--2---:R-:W-:-:S02]  /*88b0*/  @!P2 LEA.HI.X R5, R38, R5, R39, 0x1, P5 ;  /* 0x000000052605a211 */ /* 0x004fc400028f0c27 */
[----:B------:R-:W-:Y:S01]  /*88c0*/  SHFL.IDX PT, R15, R6, 0x6, 0x181f ;  /* 0x00d81f00060f7f89 */ /* 0x000fe200000e0000 */
[----:B------:R-:W-:-:S03]  /*88d0*/  @!P1 LEA R2, P5, R38, R3, 0x1 ;  /* 0x0000000326029211 */ /* 0x000fc600078a08ff */
[----:B------:R1:W-:Y:S01]  /*88e0*/  @!P2 LDGSTS.E.BYPASS.LTC128B.128 [R8+0x7100], [R4.64], !P4 ;  /* 0x071000000408afae */ /* 0x0003e2000e101d4a */
[----:B---3--:R-:W-:Y:S02]  /*88f0*/  @!P1 LEA.HI.X R3, R38, R9, R39, 0x1, P5 ;  /* 0x0000000926039211 */ /* 0x008fe400028f0c27 */
[----:B------:R-:W-:Y:S01]  /*8900*/  ISETP.GE.AND P5, PT, R11, R23, PT ;  /* 0x000000170b00720c */ /* 0x000fe20003fa6270 */
[----:B------:R-:W2:Y:S04]  /*8910*/  SHFL.IDX PT, R9, R7, 0x3, 0x181f ;  /* 0x00781f0007097f89 */ /* 0x000ea800000e0000 */
[----:B------:R3:W-:Y:S04]  /*8920*/  @!P1 LDGSTS.E.BYPASS.LTC128B.128 [R0+0x7900], [R2.64], !P4 ;  /* 0x0790000002009fae */ /* 0x0007e8000e101d4a */
[----:B------:R-:W-:Y:S04]  /*8930*/  SHFL.IDX PT, R11, R7, 0x5, 0x181f ;  /* 0x00b81f00070b7f89 */ /* 0x000fe800000e0000 */
[----:B------:R-:W-:Y:S04]  /*8940*/  SHFL.IDX PT, R14, R6, 0x7, 0x181f ;  /* 0x00f81f00060e7f89 */ /* 0x000fe800000e0000 */
[----:B-1----:R-:W1:Y:S01]  /*8950*/  SHFL.IDX PT, R5, R6, 0x3, 0x181f ;  /* 0x00781f0006057f89 */ /* 0x002e6200000e0000 */
[----:B------:R-:W-:-:S02]  /*8960*/  IADD3 R8, R19, 0x50, RZ ;  /* 0x0000005013087810 */ /* 0x000fc40007ffe0ff */
[----:B------:R-:W-:Y:S02]  /*8970*/  IADD3 R4, R19, 0x60, RZ ;  /* 0x0000006013047810 */ /* 0x000fe40007ffe0ff */
[-C--:B------:R-:W-:Y:S02]  /*8980*/  ISETP.GE.AND P2, PT, R8, R23.reuse, PT ;  /* 0x000000170800720c */ /* 0x080fe40003f46270 */
[C---:B---3--:R-:W-:Y:S02]  /*8990*/  @!P0 LEA R2, P1, R38.reuse, R10, 0x1 ;  /* 0x0000000a26028211 */ /* 0x048fe400078208ff */
[----:B------:R-:W3:Y:S01]  /*89a0*/  SHFL.IDX PT, R10, R7, 0x4, 0x181f ;  /* 0x00981f00070a7f89 */ /* 0x000ee200000e0000 */
[----:B------:R-:W-:Y:S02]  /*89b0*/  SHF.R.S32.HI R0, RZ, 0x1f, R13 ;  /* 0x0000001fff007819 */ /* 0x000fe4000001140d */
[----:B------:R-:W-:Y:S01]  /*89c0*/  @!P0 LEA.HI.X R3, R38, R12, R39, 0x1, P1 ;  /* 0x0000000c26038211 */ /* 0x000fe200008f0c27 */
[----:B------:R1:W-:Y:S01]  /*89d0*/  SHFL.IDX PT, R13, R7, 0x7, 0x181f ;  /* 0x00f81f00070d7f89 */ /* 0x0003e200000e0000 */
[----:B------:R-:W-:Y:S01]  /*89e0*/  LEA.HI.X.SX32 R20, R49, R0, 0x1, P6 ;  /* 0x0000000031147211 */ /* 0x000fe200030f0eff */
[----:B------:R-:W-:Y:S01]  /*89f0*/  @!P0 IMAD.SHL.U32 R0, R241, 0x2, RZ ;  /* 0x00000002f1008824 */ /* 0x000fe200078e00ff */
[----:B------:R-:W-:Y:S01]  /*8a00*/  ISETP.GE.AND P6, PT, R4, R23, PT ;  /* 0x000000170400720c */ /* 0x000fe20003fc6270 */
[----:B------:R3:W2:Y:S02]  /*8a10*/  SHFL.IDX PT, R12, R6, 0x4, 0x181f ;  /* 0x00981f00060c7f89 */ /* 0x0006a400000e0000 */
[----:B------:R-:W-:-:S02]  /*8a20*/  IMAD R4, R20, c[0x0][0x1e0], RZ ;  /* 0x0000780014047a24 */ /* 0x000fc400078e02ff */
[----:B------:R2:W-:Y:S02]  /*8a30*/  @!P0 LDGSTS.E.BYPASS.LTC128B.128 [R0+0x8100], [R2.64], !P4 ;  /* 0x0810000002008fae */ /* 0x0005e4000e101d4a */
[----:B------:R-:W-:Y:S01]  /*8a40*/  IMAD R8, R18, c[0x0][0x1e4], R4 ;  /* 0x0000790012087a24 */ /* 0x000fe200078e0204 */
[----:B-1----:R-:W-:-:S04]  /*8a50*/  IADD3 R7, R19, 0x70, RZ ;  /* 0x0000007013077810 */ /* 0x002fc80007ffe0ff */
[----:B------:R-:W-:Y:S02]  /*8a60*/  ISETP.GE.AND P1, PT, R7, R23, PT ;  /* 0x000000170700720c */ /* 0x000fe40003f26270 */
[----:B--2---:R-:W-:Y:S01]  /*8a70*/  @!P3 LEA R2, P0, R38, R9, 0x1 ;  /* 0x000000092602b211 */ /* 0x004fe200078008ff */
[----:B------:R-:W-:-:S03]  /*8a80*/  @!P3 IMAD.SHL.U32 R0, R241, 0x2, RZ ;  /* 0x00000002f100b824 */ /* 0x000fc600078e00ff */
[--C-:B------:R-:W-:Y:S01]  /*8a90*/  @!P3 LEA.HI.X R3, R38, R5, R39.reuse, 0x1, P0 ;  /* 0x000000052603b211 */ /* 0x100fe200000f0c27 */
[----:B------:R-:W-:Y:S01]  /*8aa0*/  IMAD.WIDE.U32 R4, R18, c[0x0][0x1e0], R38 ;  /* 0x0000780012047a25 */ /* 0x000fe200078e0026 */
[----:B---3--:R-:W-:-:S03]  /*8ab0*/  @!P5 LEA R6, P0, R38, R10, 0x1 ;  /* 0x0000000a2606d211 */ /* 0x008fc600078008ff */
[----:B------:R1:W-:Y:S01]  /*8ac0*/  @!P3 LDGSTS.E.BYPASS.LTC128B.128 [R0+0x8900], [R2.64], !P4 ;  /* 0x089000000200bfae */ /* 0x0003e2000e101d4a */
[--C-:B------:R-:W-:Y:S02]  /*8ad0*/  @!P5 LEA.HI.X R7, R38, R12, R39.reuse, 0x1, P0 ;  /* 0x0000000c2607d211 */ /* 0x100fe400000f0c27 */
[----:B------:R-:W-:Y:S01]  /*8ae0*/  ISETP.NE.AND P3, PT, R24, RZ, PT ;  /* 0x000000ff1800720c */ /* 0x000fe20003f65270 */
[----:B-1----:R-:W-:Y:S01]  /*8af0*/  IMAD.IADD R3, R5, 0x1, R8 ;  /* 0x0000000105037824 */ /* 0x002fe200078e0208 */
[C---:B------:R-:W-:Y:S01]  /*8b00*/  @!P2 LEA R8, P0, R38.reuse, R11, 0x1 ;  /* 0x0000000b2608a211 */ /* 0x040fe200078008ff */
[----:B------:R-:W-:Y:S02]  /*8b10*/  IMAD R0, R219, c[0x0][0x1e8], RZ ;  /* 0x00007a00db007a24 */ /* 0x000fe400078e02ff */
[----:B------:R-:W-:Y:S01]  /*8b20*/  IMAD.MOV.U32 R2, RZ, RZ, R4 ;  /* 0x000000ffff027224 */ /* 0x000fe200078e0004 */
[----:B------:R-:W-:Y:S01]  /*8b30*/  @!P2 LEA.HI.X R9, R38, R17, R39, 0x1, P0 ;  /* 0x000000112609a211 */ /* 0x000fe200000f0c27 */
[----:B------:R-:W-:Y:S01]  /*8b40*/  IMAD R4, R26, c[0x0][0x1ec], R0 ;  /* 0x00007b001a047a24 */ /* 0x000fe200078e0200 */
[----:B------:R-:W-:Y:S01]  /*8b50*/  @!P6 LEA R10, P0, R38, R16, 0x1 ;  /* 0x00000010260ae211 */ /* 0x000fe200078008ff */
[----:B------:R-:W-:-:S03]  /*8b60*/  IMAD.WIDE.U32 R2, R26, c[0x0][0x1e8], R2 ;  /* 0x00007a001a027a25 */ /* 0x000fc600078e0002 */
[C---:B------:R-:W-:Y:S01]  /*8b70*/  @!P6 LEA.HI.X R11, R38.reuse, R15, R39, 0x1, P0 ;  /* 0x0000000f260be211 */ /* 0x040fe200000f0c27 */
[----:B------:R-:W-:Y:S01]  /*8b80*/  @!P5 IMAD.SHL.U32 R0, R241, 0x2, RZ ;  /* 0x00000002f100d824 */ /* 0x000fe200078e00ff */
[----:B------:R-:W-:Y:S01]  /*8b90*/  @!P1 LEA R12, P0, R38, R13, 0x1 ;  /* 0x0000000d260c9211 */ /* 0x000fe200078008ff */
[----:B------:R-:W-:Y:S02]  /*8ba0*/  IMAD.IADD R5, R4, 0x1, R3 ;  /* 0x0000000104057824 */ /* 0x000fe400078e0203 */
[----:B------:R-:W-:Y:S01]  /*8bb0*/  IMAD.MOV.U32 R4, RZ, RZ, R2 ;  /* 0x000000ffff047224 */ /* 0x000fe200078e0002 */
[----:B------:R-:W-:Y:S01]  /*8bc0*/  @!P1 LEA.HI.X R13, R38, R14, R39, 0x1, P0 ;  /* 0x0000000e260d9211 */ /* 0x000fe200000f0c27 */
[----:B------:R1:W-:Y:S01]  /*8bd0*/  @!P5 LDGSTS.E.BYPASS.LTC128B.128 [R0+0x9100], [R6.64], !P4 ;  /* 0x091000000600dfae */ /* 0x0003e2000e101d4a */
[----:B------:R-:W-:-:S04]  /*8be0*/  ISETP.NE.U32.AND P0, PT, RZ, c[0x0][0x350], PT ;  /* 0x0000d400ff007a0c */ /* 0x000fc80003f05070 */
[----:B------:R-:W-:Y:S01]  /*8bf0*/  ISETP.NE.AND.EX P0, PT, RZ, c[0x0][0x354], PT, P0 ;  /* 0x0000d500ff007a0c */ /* 0x000fe20003f05300 */
[----:B-1----:R-:W-:Y:S02]  /*8c00*/  IMAD.MOV.U32 R6, RZ, RZ, 0x70 ;  /* 0x00000070ff067424 */ /* 0x002fe400078e00ff */
[----:B------:R-:W-:Y:S02]  /*8c10*/  @!P2 IMAD.SHL.U32 R0, R241, 0x2, RZ ;  /* 0x00000002f100a824 */ /* 0x000fe400078e00ff */
[----:B------:R-:W-:Y:S02]  /*8c20*/  IMAD R189, R198, -0x70, R6 ;  /* 0xffffff90c6bd7824 */ /* 0x000fe400078e0206 */
[----:B------:R-:W-:Y:S01]  /*8c30*/  IMAD.WIDE.U32 R194, R6, c[0x0][0x1e0], RZ ;  /* 0x0000780006c27a25 */ /* 0x000fe200078e00ff */
[----:B------:R1:W-:Y:S02]  /*8c40*/  @!P2 LDGSTS.E.BYPASS.LTC128B.128 [R0+0x9900], [R8.64], !P4 ;  /* 0x099000000800afae */ /* 0x0003e4000e101d4a */
[----:B------:R-:W-:-:S04]  /*8c50*/  IADD3 R47, R189, R208, -R49 ;  /* 0x000000d0bd2f7210 */ /* 0x000fc80007ffe831 */
[C---:B------:R-:W-:Y:S02]  /*8c60*/  ISETP.GE.AND P5, PT, R47.reuse, 0x11, PT ;  /* 0x000000112f00780c */ /* 0x040fe40003fa6270 */
[--C-:B----4-:R-:W-:Y:S01]  /*8c70*/  @P3 SHF.R.S32.HI R3, RZ, 0x1f, R22.reuse ;  /* 0x0000001fff033819 */ /* 0x110fe20000011416 */
[----:B------:R-:W-:Y:S01]  /*8c80*/  @!P3 IMAD.MOV.U32 R3, RZ, RZ, R21 ;  /* 0x000000ffff03b224 */ /* 0x000fe200078e0015 */
[----:B------:R-:W-:Y:S01]  /*8c90*/  ISETP.GE.AND P2, PT, R47, 0x21, PT ;  /* 0x000000212f00780c */ /* 0x000fe20003f46270 */
[----:B------:R-:W-:Y:S02]  /*8ca0*/  @P3 IMAD.MOV.U32 R2, RZ, RZ, R22 ;  /* 0x000000ffff023224 */ /* 0x000fe400078e0016 */
[----:B------:R-:W-:Y:S01]  /*8cb0*/  @!P3 IMAD.MOV.U32 R2, RZ, RZ, R34 ;  /* 0x000000ffff02b224 */ /* 0x000fe200078e0022 */
[----:B------:R-:W-:Y:S01]  /*8cc0*/  SEL R21, R3, RZ, !P0 ;  /* 0x000000ff03157207 */ /* 0x000fe20004000000 */
[----:B------:R-:W-:Y:S01]  /*8cd0*/  IMAD R3, R6, c[0x0][0x1e4], RZ ;  /* 0x0000790006037a24 */ /* 0x000fe200078e02ff */
[----:B------:R-:W-:Y:S01]  /*8ce0*/  ISETP.GE.AND P3, PT, R38, c[0x0][0x1d4], PT ;  /* 0x0000750026007a0c */ /* 0x000fe20003f66270 */
[----:B------:R-:W-:Y:S01]  /*8cf0*/  IMAD.MOV.U32 R22, RZ, RZ, c[0x0][0x1e4] ;  /* 0x00007900ff167624 */ /* 0x000fe200078e00ff */
[----:B------:R-:W-:Y:S01]  /*8d00*/  SEL R19, R2, RZ, !P0 ;  /* 0x000000ff02137207 */ /* 0x000fe20004000000 */
[----:B------:R-:W-:-:S04]  /*8d10*/  IMAD.IADD R192, R195, 0x1, R3 ;  /* 0x00000001c3c07824 */ /* 0x000fc800078e0203 */
[----:B------:R-:W-:-:S04]  /*8d20*/  IMAD.WIDE.U32 R4, R19, c[0x0][0x1f0], R4 ;  /* 0x00007c0013047a25 */ /* 0x000fc800078e0004 */
[----:B-1----:R-:W-:Y:S01]  /*8d30*/  IMAD R0, R21, c[0x0][0x1f0], RZ ;  /* 0x00007c0015007a24 */ /* 0x002fe200078e02ff */
[----:B------:R1:W-:Y:S01]  /*8d40*/  STL.64 [R1+0x40], R4 ;  /* 0x0000400401007387 */ /* 0x0003e20000100a00 */
[----:B------:R-:W-:Y:S02]  /*8d50*/  IMAD R2, R192, R50, RZ ;  /* 0x00000032c0027224 */ /* 0x000fe400078e02ff */
[----:B------:R-:W-:Y:S02]  /*8d60*/  IMAD R3, R19, c[0x0][0x1f4], R0 ;  /* 0x00007d0013037a24 */ /* 0x000fe400078e0200 */
[----:B------:R-:W-:Y:S02]  /*8d70*/  @!P6 IMAD.SHL.U32 R0, R241, 0x2, RZ ;  /* 0x00000002f100e824 */ /* 0x000fe400078e00ff */
[----:B------:R-:W-:Y:S02]  /*8d80*/  IMAD.IADD R197, R5, 0x1, R3 ;  /* 0x0000000105c57824 */ /* 0x000fe400078e0203 */
[----:B------:R-:W-:Y:S01]  /*8d90*/  IMAD.MOV.U32 R196, RZ, RZ, R4 ;  /* 0x000000ffffc47224 */ /* 0x000fe200078e0004 */
[----:B------:R2:W-:Y:S01]  /*8da0*/  @!P6 LDGSTS.E.BYPASS.LTC128B.128 [R0+0xa100], [R10.64], !P4 ;  /* 0x0a1000000a00efae */ /* 0x0005e2000e101d4a */
[----:B------:R-:W-:Y:S01]  /*8db0*/  IMAD.WIDE.U32 R8, R193, 0x20, RZ ;  /* 0x00000020c1087825 */ /* 0x000fe200078e00ff */
[----:B------:R-:W-:-:S02]  /*8dc0*/  ISETP.GE.AND P6, PT, R47, 0x1, PT ;  /* 0x000000012f00780c */ /* 0x000fc40003fc6270 */
[----:B------:R3:W-:Y:S01]  /*8dd0*/  STL.64 [R1+0x38], R196 ;  /* 0x000038c401007387 */ /* 0x0007e20000100a00 */
[----:B-1----:R-:W-:-:S05]  /*8de0*/  @!P1 IMAD.SHL.U32 R4, R241, 0x2, RZ ;  /* 0x00000002f1049824 */ /* 0x002fca00078e00ff */
[----:B------:R1:W-:Y:S04]  /*8df0*/  @!P1 LDGSTS.E.BYPASS.LTC128B.128 [R4+0xa900], [R12.64], !P4 ;  /* 0x0a9000000c049fae */ /* 0x0003e8000e101d4a */
[----:B------:R-:W0:Y:S01]  /*8e00*/  LDGDEPBAR ;  /* 0x00000000000079af */ /* 0x000e220000000000 */
[-C--:B--2---:R-:W-:Y:S02]  /*8e10*/  IMAD R0, R53, R194.reuse, R2 ;  /* 0x000000c235007224 */ /* 0x084fe400078e0202 */
[----:B------:R-:W-:-:S04]  /*8e20*/  IMAD.WIDE.U32 R2, R50, R194, R196 ;  /* 0x000000c232027225 */ /* 0x000fc800078e00c4 */
[----:B------:R-:W-:Y:S01]  /*8e30*/  IMAD.IADD R3, R3, 0x1, R0 ;  /* 0x0000000103037824 */ /* 0x000fe200078e0200 */
[----:B------:R-:W-:Y:S01]  /*8e40*/  BAR.SYNC.DEFER_BLOCKING 0x0 ;  /* 0x0000000000007b1d */ /* 0x000fe20000010000 */
[----:B------:R-:W-:Y:S01]  /*8e50*/  @P5 LEA R5, P0, R193, R2, 0x4 ;  /* 0x00000002c1055211 */ /* 0x000fe200078020ff */
[----:B------:R-:W-:Y:S01]  /*8e60*/  IMAD.SHL.U32 R10, R22, 0x20, RZ ;  /* 0x00000020160a7824 */ /* 0x000fe200078e00ff */
[----:B------:R-:W-:Y:S01]  /*8e70*/  @P2 IADD3 R0, P1, R2, R8, RZ ;  /* 0x0000000802002210 */ /* 0x000fe20007f3e0ff */
[----:B------:R-:W-:Y:S01]  /*8e80*/  @P6 IMAD.SHL.U32 R8, R241, 0x2, RZ ;  /* 0x00000002f1086824 */ /* 0x000fe200078e00ff */
[----:B------:R-:W-:Y:S02]  /*8e90*/  @P5 LEA.HI.X R7, R193, R3, R22, 0x4, P0 ;  /* 0x00000003c1075211 */ /* 0x000fe400000f2416 */
[----:B------:R-:W-:Y:S02]  /*8ea0*/  @P5 LEA R6, P0, R5, c[0x0][0x1c8], 0x1 ;  /* 0x0000720005065a11 */ /* 0x000fe400078008ff */
[----:B------:R-:W-:-:S02]  /*8eb0*/  ISETP.GE.AND P2, PT, R47, 0x31, PT ;  /* 0x000000312f00780c */ /* 0x000fc40003f46270 */
[----:B------:R-:W-:Y:S02]  /*8ec0*/  @P5 LEA.HI.X R7, R5, c[0x0][0x1cc], R7, 0x1, P0 ;  /* 0x0000730005075a11 */ /* 0x000fe400000f0c07 */
[----:B------:R-:W-:Y:S02]  /*8ed0*/  ISETP.GE.AND P0, PT, R47, 0x21, PT ;  /* 0x000000212f00780c */ /* 0x000fe40003f06270 */
[----:B-1----:R-:W-:-:S04]  /*8ee0*/  @P6 LEA R4, P4, R2, c[0x0][0x1c8], 0x1 ;  /* 0x0000720002046a11 */ /* 0x002fc800078808ff */
[----:B------:R-:W-:Y:S02]  /*8ef0*/  @P6 LEA.HI.X R5, R2, c[0x0][0x1cc], R3, 0x1, P4 ;  /* 0x0000730002056a11 */ /* 0x000fe400020f0c03 */
[----:B------:R-:W-:-:S03]  /*8f00*/  ISETP.GE.AND P4, PT, R47, 0x41, PT ;  /* 0x000000412f00780c */ /* 0x000fc60003f86270 */
[----:B------:R-:W-:Y:S01]  /*8f10*/  @!PT LDS RZ, [RZ] ;  /* 0x00000000fffff984 */ /* 0x000fe20000000800 */
[----:B------:R-:W-:Y:S01]  /*8f20*/  @!PT LDS RZ, [RZ] ;  /* 0x00000000fffff984 */ /* 0x000fe20000000800 */
[----:B------:R-:W-:Y:S01]  /*8f30*/  @!PT LDS RZ, [RZ] ;  /* 0x00000000fffff984 */ /* 0x000fe20000000800 */
[----:B------:R1:W-:Y:S01]  /*8f40*/  @P6 LDGSTS.E.BYPASS.LTC128B.128 [R8+0x3900], [R4.64], !P3 ;  /* 0x0390000004086fae */ /* 0x0003e2000d901d4a */
[----:B------:R-:W-:Y:S02]  /*8f50*/  ISETP.GE.AND P6, PT, R47, 0x21, PT ;  /* 0x000000212f00780c */ /* 0x000fe40003fc6270 */
[----:B------:R-:W-:Y:S01]  /*8f60*/  @P0 IADD3.X R9, R3, R9, R10, P1, !PT ;  /* 0x0000000903090210 */ /* 0x000fe20000ffe40a */
[----:B------:R-:W-:Y:S01]  /*8f70*/  IMAD.WIDE.U32 R10, R18, c[0x0][0x208], R38 ;  /* 0x00008200120a7a25 */ /* 0x000fe200078e0026 */
[----:B------:R-:W-:-:S13]  /*8f80*/  ISETP.GE.AND P1, PT, R47, 0x21, PT ;  /* 0x000000212f00780c */ /* 0x000fda0003f26270 */
[----:B------:R-:W-:-:S04]  /*8f90*/  @P1 LEA R16, P0, R0, c[0x0][0x1c8], 0x1 ;  /* 0x0000720000101a11 */ /* 0x000fc800078008ff */
[----:B------:R-:W-:Y:S01]  /*8fa0*/  @P1 LEA.HI.X R17, R0, c[0x0][0x1cc], R9, 0x1, P0 ;  /* 0x0000730000111a11 */ /* 0x000fe200000f0c09 */
[----:B------:R-:W-:Y:S01]  /*8fb0*/  @P5 IMAD.SHL.U32 R0, R241, 0x2, RZ ;  /* 0x00000002f1005824 */ /* 0x000fe200078e00ff */
[C---:B------:R-:W-:Y:S02]  /*8fc0*/  ISETP.GE.AND P1, PT, R47.reuse, 0x51, PT ;  /* 0x000000512f00780c */ /* 0x040fe40003f26270 */
[----:B------:R-:W-:Y:S01]  /*8fd0*/  ISETP.GE.AND P0, PT, R47, 0x61, PT ;  /* 0x000000612f00780c */ /* 0x000fe20003f06270 */
[----:B-1----:R-:W-:Y:S01]  /*8fe0*/  @P2 IMAD R8, R22, 0x30, RZ ;  /* 0x0000003016082824 */ /* 0x002fe200078e02ff */
[----:B------:R1:W-:Y:S01]  /*8ff0*/  @P5 LDGSTS.E.BYPASS.LTC128B.128 [R0+0x4100], [R6.64], !P3 ;  /* 0x0410000006005fae */ /* 0x0003e2000d901d4a */
[----:B------:R-:W-:-:S04]  /*9000*/  @P2 IMAD.WIDE.U32 R4, R193, 0x30, R2 ;  /* 0x00000030c1042825 */ /* 0x000fc800078e0002 */
[----:B------:R-:W-:Y:S01]  /*9010*/  @P2 IMAD.IADD R5, R5, 0x1, R8 ;  /* 0x0000000105052824 */ /* 0x000fe200078e0208 */
[----:B------:R-:W-:-:S03]  /*9020*/  @P2 LEA R14, P5, R4, c[0x0][0x1c8], 0x1 ;  /* 0x00007200040e2a11 */ /* 0x000fc600078a08ff */
[----:B------:R-:W-:Y:S01]  /*9030*/  @P1 IMAD R8, R22, 0x50, RZ ;  /* 0x0000005016081824 */ /* 0x000fe200078e02ff */
[----:B------:R-:W-:Y:S02]  /*9040*/  @P2 LEA.HI.X R15, R4, c[0x0][0x1cc], R5, 0x1, P5 ;  /* 0x00007300040f2a11 */ /* 0x000fe400028f0c05 */
[C---:B------:R-:W-:Y:S01]  /*9050*/  @P4 LEA R4, P5, R193.reuse, R2, 0x6 ;  /* 0x00000002c1044211 */ /* 0x040fe200078a30ff */
[----:B-1----:R-:W-:Y:S02]  /*9060*/  IMAD R0, R20, c[0x0][0x208], RZ ;  /* 0x0000820014007a24 */ /* 0x002fe400078e02ff */
[----:B------:R-:W-:-:S04]  /*9070*/  @P1 IMAD.WIDE.U32 R6, R193, 0x50, R2 ;  /* 0x00000050c1061825 */ /* 0x000fc800078e0002 */
[----:B------:R-:W-:Y:S01]  /*9080*/  IMAD R9, R18, c[0x0][0x20c], R0 ;  /* 0x0000830012097a24 */ /* 0x000fe200078e0200 */
[----:B------:R-:W-:Y:S01]  /*9090*/  @P4 LEA.HI.X R0, R193, R3, R22, 0x6, P5 ;  /* 0x00000003c1004211 */ /* 0x000fe200028f3416 */
[----:B------:R-:W-:Y:S01]  /*90a0*/  @P0 IMAD R18, R22, 0x60, RZ ;  /* 0x0000006016120824 */ /* 0x000fe200078e02ff */
[----:B------:R-:W-:-:S04]  /*90b0*/  @P4 LEA R12, P5, R4, c[0x0][0x1c8], 0x1 ;  /* 0x00007200040c4a11 */ /* 0x000fc800078a08ff */
[----:B------:R-:W-:Y:S01]  /*90c0*/  @P4 LEA.HI.X R13, R4, c[0x0][0x1cc], R0, 0x1, P5 ;  /* 0x00007300040d4a11 */ /* 0x000fe200028f0c00 */
[----:B------:R-:W-:Y:S01]  /*90d0*/  @P1 IMAD.IADD R0, R7, 0x1, R8 ;  /* 0x0000000107001824 */ /* 0x000fe200078e0208 */
[----:B------:R-:W-:Y:S01]  /*90e0*/  @P1 LEA R8, P5, R6, c[0x0][0x1c8], 0x1 ;  /* 0x0000720006081a11 */ /* 0x000fe200078a08ff */
[----:B------:R-:W-:-:S04]  /*90f0*/  @P0 IMAD.WIDE.U32 R4, R193, 0x60, R2 ;  /* 0x00000060c1040825 */ /* 0x000fc800078e0002 */
[----:B------:R-:W-:Y:S01]  /*9100*/  IMAD.IADD R3, R11, 0x1, R9 ;  /* 0x000000010b037824 */ /* 0x000fe200078e0209 */
[----:B------:R-:W-:Y:S01]  /*9110*/  @P1 LEA.HI.X R9, R6, c[0x0][0x1cc], R0, 0x1, P5 ;  /* 0x0000730006091a11 */ /* 0x000fe200028f0c00 */
[----:B------:R-:W-:Y:S01]  /*9120*/  @P0 IMAD.IADD R0, R18, 0x1, R5 ;  /* 0x0000000112000824 */ /* 0x000fe200078e0205 */
[C---:B------:R-:W-:Y:S01]  /*9130*/  @P0 LEA R6, P5, R4.reuse, c[0x0][0x1c8], 0x1 ;  /* 0x0000720004060a11 */ /* 0x040fe200078a08ff */
[----:B------:R-:W-:Y:S02]  /*9140*/  IMAD.MOV.U32 R2, RZ, RZ, R10 ;  /* 0x000000ffff027224 */ /* 0x000fe400078e000a */
[C---:B------:R-:W-:Y:S01]  /*9150*/  @P6 IMAD.SHL.U32 R10, R241.reuse, 0x2, RZ ;  /* 0x00000002f10a6824 */ /* 0x040fe200078e00ff */
[----:B------:R-:W-:Y:S01]  /*9160*/  @P0 LEA.HI.X R7, R4, c[0x0][0x1cc], R0, 0x1, P5 ;  /* 0x0000730004070a11 */ /* 0x000fe200028f0c00 */
[C---:B------:R-:W-:Y:S01]  /*9170*/  @P2 IMAD.SHL.U32 R5, R241.reuse, 0x2, RZ ;  /* 0x00000002f1052824 */ /* 0x040fe200078e00ff */
[----:B------:R-:W-:Y:S01]  /*9180*/  LOP3.LUT R0, R54, 0xfffffff0, RZ, 0xc0, !PT ;  /* 0xfffffff036007812 */ /* 0x000fe200078ec0ff */
[----:B------:R-:W-:Y:S01]  /*9190*/  @P4 IMAD.SHL.U32 R4, R241, 0x2, RZ ;  /* 0x00000002f1044824 */ /* 0x000fe200078e00ff */
[----:B------:R1:W-:Y:S01]  /*91a0*/  @P6 LDGSTS.E.BYPASS.LTC128B.128 [R10+0x4900], [R16.64], !P3 ;  /* 0x04900000100a6fae */ /* 0x0003e2000d901d4a */
[----:B------:R-:W-:-:S02]  /*91b0*/  IMAD R11, R219, c[0x0][0x210], RZ ;  /* 0x00008400db0b7a24 */ /* 0x000fc400078e02ff */
[----:B------:R-:W-:Y:S01]  /*91c0*/  IMAD.IADD R0, R216, 0x1, -R0 ;  /* 0x00000001d8007824 */ /* 0x000fe200078e0a00 */
[----:B------:R2:W-:Y:S01]  /*91d0*/  @P2 LDGSTS.E.BYPASS.LTC128B.128 [R5+0x5100], [R14.64], !P3 ;  /* 0x051000000e052fae */ /* 0x0005e2000d901d4a */
[C---:B------:R-:W-:Y:S02]  /*91e0*/  IMAD R11, R26.reuse, c[0x0][0x214], R11 ;  /* 0x000085001a0b7a24 */ /* 0x040fe400078e020b */
[----:B------:R-:W-:Y:S01]  /*91f0*/  IMAD.WIDE.U32 R2, R26, c[0x0][0x210], R2 ;  /* 0x000084001a027a25 */ /* 0x000fe200078e0002 */
[----:B------:R4:W-:Y:S03]  /*9200*/  @P4 LDGSTS.E.BYPASS.LTC128B.128 [R4+0x5900], [R12.64], !P3 ;  /* 0x059000000c044fae */ /* 0x0009e6000d901d4a */
[----:B------:R-:W-:-:S04]  /*9210*/  IMAD.IADD R3, R11, 0x1, R3 ;  /* 0x000000010b037824 */ /* 0x000fc800078e0203 */
[----:B------:R-:W-:-:S04]  /*9220*/  IMAD.WIDE.U32 R58, R19, c[0x0][0x218], R2 ;  /* 0x00008600133a7a25 */ /* 0x000fc800078e0002 */
[----:B------:R-:W-:Y:S01]  /*9230*/  IMAD.MOV.U32 R3, RZ, RZ, 0x10 ;  /* 0x00000010ff037424 */ /* 0x000fe200078e00ff */
[----:B------:R3:W-:Y:S01]  /*9240*/  STL.64 [R1+0x10], R58 ;  /* 0x0000103a01007387 */ /* 0x0007e20000100a00 */
[C---:B-1----:R-:W-:Y:S01]  /*9250*/  @P0 IMAD.SHL.U32 R10, R241.reuse, 0x2, RZ ;  /* 0x00000002f10a0824 */ /* 0x042fe200078e00ff */
[----:B--2---:R-:W-:Y:S01]  /*9260*/  SHF.R.S32.HI R5, RZ, 0x1f, R0 ;  /* 0x0000001fff057819 */ /* 0x004fe20000011400 */
[----:B----4-:R-:W-:-:S03]  /*9270*/  @P1 IMAD.SHL.U32 R4, R241, 0x2, RZ ;  /* 0x00000002f1041824 */ /* 0x010fc600078e00ff */
[----:B------:R-:W-:-:S04]  /*9280*/  LEA.HI R52, R5, R0, RZ, 0x3 ;  /* 0x0000000005347211 */ /* 0x000fc800078f18ff */
[----:B------:R-:W-:Y:S01]  /*9290*/  LOP3.LUT R5, R52, 0xfffffff8, RZ, 0xc0, !PT ;  /* 0xfffffff834057812 */ /* 0x000fe200078ec0ff */
[----:B------:R1:W-:Y:S04]  /*92a0*/  @P1 LDGSTS.E.BYPASS.LTC128B.128 [R4+0x6100], [R8.64], !P3 ;  /* 0x0610000008041fae */ /* 0x0003e8000d901d4a */
[----:B------:R-:W-:Y:S01]  /*92b0*/  IMAD.IADD R51, R0, 0x1, -R5 ;  /* 0x0000000100337824 */ /* 0x000fe200078e0a05 */
[----:B------:R3:W-:Y:S01]  /*92c0*/  @P0 LDGSTS.E.BYPASS.LTC128B.128 [R10+0x6900], [R6.64], !P3 ;  /* 0x06900000060a0fae */ /* 0x0007e2000d901d4a */
[----:B------:R-:W-:-:S03]  /*92d0*/  ISETP.LT.AND P0, PT, RZ, c[0x0][0x27c], PT ;  /* 0x00009f00ff007a0c */ /* 0x000fc60003f01270 */
[----:B------:R-:W0:Y:S01]  /*92e0*/  LDGDEPBAR ;  /* 0x00000000000079af */ /* 0x000e220000000000 */
[----:B------:R-:W-:-:S05]  /*92f0*/  R2P PR, R51, 0x6 ;  /* 0x0000000633007804 */ /* 0x000fca0000000000 */
[----:B------:R-:W-:Y:S01]  /*9300*/  SEL R3, R3, 0xfffffff0, !P1 ;  /* 0xfffffff003037807 */ /* 0x000fe20004800000 */
[----:B-1----:R-:W-:-:S04]  /*9310*/  IMAD R4, R21, c[0x0][0x218], RZ ;  /* 0x0000860015047a24 */ /* 0x002fc800078e02ff */
[----:B------:R-:W-:Y:S02]  /*9320*/  IMAD R0, R19, c[0x0][0x21c], R4 ;  /* 0x0000870013007a24 */ /* 0x000fe400078e0204 */
[----:B------:R-:W-:Y:S02]  /*9330*/  IMAD.MOV.U32 R4, RZ, RZ, 0x20 ;  /* 0x00000020ff047424 */ /* 0x000fe400078e00ff */
[----:B------:R-:W-:-:S03]  /*9340*/  IMAD.IADD R61, R59, 0x1, R0 ;  /* 0x000000013b3d7824 */ /* 0x000fc600078e0200 */
[----:B------:R-:W-:Y:S02]  /*9350*/  SEL R4, R4, 0xffffffe0, !P2 ;  /* 0xffffffe004047807 */ /* 0x000fe40005000000 */
[----:B------:R3:W-:Y:S01]  /*9360*/  STL [R1+0xc], R61 ;  /* 0x00000c3d01007387 */ /* 0x0007e20000100800 */
[----:B------:R-:W-:Y:S05]  /*9370*/  @P0 BRA `(.L_x_100) ;  /* 0x0000002000000947 */ /* 0x000fea0003800000 */
[----:B------:R-:W-:-:S04]  /*9380*/  DEPBAR.LE SB0, 0x1 ;  /* 0x000080400000791a */ /* 0x000fc80000000000 */
[----:B------:R-:W-:Y:S05]  /*9390*/  BRA `(.L_x_101) ;  /* 0x000035c000007947 */ /* 0x000fea0003800000 */
.L_x_100:
[----:B-----5:R-:W-:Y:S01]  /*93a0*/  SHF.R.S32.HI R0, RZ, 0x1f, R167 ;  /* 0x0000001fff007819 */ /* 0x020fe200000114a7 */
[----:B------:R-:W-:Y:S01]  /*93b0*/  ULDC.U8 UR4, c[0x0][0x298] ;  /* 0x0000a60000047ab9 */ /* 0x000fe20000000000 */
[----:B---3--:R-:W-:Y:S01]  /*93c0*/  LEA.HI R10, R25, R216, RZ, 0x2 ;  /* 0x000000d8190a7211 */ /* 0x008fe200078f10ff */
[C---:B------:R-:W-:Y:S01]  /*93d0*/  IMAD.WIDE.U32 R6, R167.reuse, c[0x0][0x290], RZ ;  /* 0x0000a400a7067a25 */ /* 0x040fe200078e00ff */
[----:B------:R-:W-:Y:S01]  /*93e0*/  ISETP.NE.AND P2, PT, RZ, UR4, PT ;  /* 0x00000004ff007c0c */ /* 0x000fe2000bf45270 */
[----:B------:R-:W-:Y:S01]  /*93f0*/  BSSY B2, `(.L_x_101) ;  /* 0x0000356000027945 */ /* 0x000fe20003800000 */
[----:B------:R-:W-:Y:S01]  /*9400*/  SHF.R.S32.HI R41, RZ, 0x2, R10 ;  /* 0x00000002ff297819 */ /* 0x000fe2000001140a */
[----:B------:R-:W-:Y:S01]  /*9410*/  IMAD R2, R0, c[0x0][0x280], RZ ;  /* 0x0000a00000027a24 */ /* 0x000fe200078e02ff */
[----:B------:R-:W-:Y:S01]  /*9420*/  LEA R16, P0, R6, c[0x0][0x288], 0x1 ;  /* 0x0000a20006107a11 */ /* 0x000fe200078008ff */
[----:B------:R-:W-:Y:S02]  /*9430*/  IMAD R0, R0, c[0x0][0x290], RZ ;  /* 0x0000a40000007a24 */ /* 0x000fe400078e02ff */
[----:B------:R-:W-:-:S02]  /*9440*/  IMAD R5, R167, c[0x0][0x284], R2 ;  /* 0x0000a100a7057a24 */ /* 0x000fc400078e0202 */
[C---:B------:R-:W-:Y:S01]  /*9450*/  IMAD R2, R167.reuse, c[0x0][0x294], R0 ;  /* 0x0000a500a7027a24 */ /* 0x040fe200078e0200 */
[----:B------:R-:W-:Y:S01]  /*9460*/  LOP3.LUT R0, R10, 0xfffffffc, RZ, 0xc0, !PT ;  /* 0xfffffffc0a007812 */ /* 0x000fe200078ec0ff */
[----:B------:R-:W-:-:S03]  /*9470*/  IMAD.WIDE.U32 R8, R167, c[0x0][0x280], RZ ;  /* 0x0000a000a7087a25 */ /* 0x000fc600078e00ff */
[----:B------:R-:W-:Y:S01]  /*9480*/  IADD3 R0, -R0, R216, RZ ;  /* 0x000000d800007210 */ /* 0x000fe20007ffe1ff */
[----:B------:R-:W-:Y:S01]  /*9490*/  IMAD.IADD R2, R2, 0x1, R7 ;  /* 0x0000000102027824 */ /* 0x000fe200078e0207 */
[----:B------:R-:W-:Y:S01]  /*94a0*/  LEA R18, P1, R8, c[0x0][0x270], 0x1 ;  /* 0x00009c0008127a11 */ /* 0x000fe200078208ff */
[----:B------:R-:W-:Y:S01]  /*94b0*/  IMAD.IADD R5, R5, 0x1, R9 ;  /* 0x0000000105057824 */ /* 0x000fe200078e0209 */
[----:B------:R-:W-:Y:S02]  /*94c0*/  SHF.L.U32 R25, R0, 0x3, RZ ;  /* 0x0000000300197819 */ /* 0x000fe400000006ff */
[----:B------:R-:W-:Y:S01]  /*94d0*/  LEA.HI.X R17, R6, c[0x0][0x28c], R2, 0x1, P0 ;  /* 0x0000a30006117a11 */ /* 0x000fe200000f0c02 */
[----:B------:R-:W-:Y:S01]  /*94e0*/  IMAD R2, R214, 0x80, R41 ;  /* 0x00000080d6027824 */ /* 0x000fe200078e0229 */
[----:B------:R-:W-:Y:S01]  /*94f0*/  LEA.HI.X R19, R8, c[0x0][0x274], R5, 0x1, P1 ;  /* 0x00009d0008137a11 */ /* 0x000fe200008f0c05 */
[----:B------:R-:W-:Y:S05]  /*9500*/  @!P2 BRA `(.L_x_102) ;  /* 0x00001a200000a947 */ /* 0x000fea0003800000 */
[----:B------:R-:W-:Y:S01]  /*9510*/  ISETP.GE.AND P0, PT, R2, R23, PT ;  /* 0x000000170200720c */ /* 0x000fe20003f06270 */
[----:B------:R-:W-:Y:S01]  /*9520*/  BSSY B0, `(.L_x_103) ;  /* 0x0000017000007945 */ /* 0x000fe20003800000 */
[----:B------:R-:W-:Y:S01]  /*9530*/  SHF.L.U32 R24, R0, 0x2, RZ ;  /* 0x0000000200187819 */ /* 0x000fe200000006ff */
[----:B------:R-:W-:Y:S01]  /*9540*/  CS2R R8, SRZ ;  /* 0x0000000000087805 */ /* 0x000fe2000001ff00 */
[----:B------:R-:W-:Y:S01]  /*9550*/  CS2R R12, SRZ ;  /* 0x00000000000c7805 */ /* 0x000fe2000001ff00 */
[----:B------:R-:W-:Y:S01]  /*9560*/  CS2R R6, SRZ ;  /* 0x0000000000067805 */ /* 0x000fe2000001ff00 */
[----:B------:R-:W-:-:S07]  /*9570*/  CS2R R10, SRZ ;  /* 0x00000000000a7805 */ /* 0x000fce000001ff00 */
[----:B------:R-:W-:Y:S05]  /*9580*/  @P0 BRA `(.L_x_104) ;  /* 0x0000010000000947 */ /* 0x000fea0003800000 */
[C---:B------:R-:W-:Y:S01]  /*9590*/  IADD3 R2, R24.reuse, 0x10, RZ ;  /* 0x0000001018027810 */ /* 0x040fe20007ffe0ff */
[----:B------:R-:W-:Y:S01]  /*95a0*/  CS2R R8, SRZ ;  /* 0x0000000000087805 */ /* 0x000fe2000001ff00 */
[----:B------:R-:W-:Y:S01]  /*95b0*/  ISETP.GE.AND P1, PT, R24, c[0x0][0x27c], PT ;  /* 0x00009f0018007a0c */ /* 0x000fe20003f26270 */
[----:B------:R-:W-:Y:S01]  /*95c0*/  CS2R R6, SRZ ;  /* 0x0000000000067805 */ /* 0x000fe2000001ff00 */
[----:B------:R-:W-:-:S11]  /*95d0*/  ISETP.GE.AND P0, PT, R2, c[0x0][0x27c], PT ;  /* 0x00009f0002007a0c */ /* 0x000fd60003f06270 */
[----:B------:R-:W-:Y:S02]  /*95e0*/  @!P1 IMAD.WIDE R20, R24, 0x2, R18 ;  /* 0x0000000218149825 */ /* 0x000fe400078e0212 */
[----:B------:R-:W-:-:S03]  /*95f0*/  @!P0 SHF.R.S32.HI R0, RZ, 0x1f, R2 ;  /* 0x0000001fff008819 */ /* 0x000fc60000011402 */
[----:B------:R1:W5:Y:S01]  /*9600*/  @!P1 LD.E.64 R12, [R20.64] ;  /* 0x0000000a140c9980 */ /* 0x000362000c101b00 */
[----:B------:R-:W-:-:S04]  /*9610*/  @!P0 LEA.HI R0, R0, R2, RZ, 0x2 ;  /* 0x0000000200008211 */ /* 0x000fc800078f10ff */
[----:B------:R-:W-:-:S05]  /*9620*/  @!P0 LOP3.LUT R0, R0, 0xfffffffc, RZ, 0xc0, !PT ;  /* 0xfffffffc00008812 */ /* 0x000fca00078ec0ff */
[----:B------:R-:W-:-:S04]  /*9630*/  @!P0 IMAD.WIDE R14, R0, 0x2, R16 ;  /* 0x00000002000e8825 */ /* 0x000fc800078e0210 */
[----:B------:R-:W-:Y:S01]  /*9640*/  @!P0 IMAD.WIDE R18, R0, 0x2, R18 ;  /* 0x0000000200128825 */ /* 0x000fe200078e0212 */
[----:B------:R1:W5:Y:S03]  /*9650*/  @!P0 LD.E.64 R6, [R14.64] ;  /* 0x0000000a0e068980 */ /* 0x000366000c101b00 */
[----:B------:R-:W-:Y:S01]  /*9660*/  @!P1 IMAD.WIDE R16, R24, 0x2, R16 ;  /* 0x0000000218109825 */ /* 0x000fe200078e0210 */
[----:B------:R1:W5:Y:S04]  /*9670*/  @!P0 LD.E.64 R8, [R18.64] ;  /* 0x0000000a12088980 */ /* 0x000368000c101b00 */
[----:B------:R1:W5:Y:S02]  /*9680*/  @!P1 LD.E.64 R10, [R16.64] ;  /* 0x0000000a100a9980 */ /* 0x000364000c101b00 */
.L_x_104:
[----:B------:R-:W-:Y:S05]  /*9690*/  BSYNC B0 ;  /* 0x0000000000007941 */ /* 0x000fea0003800000 */
.L_x_103:
[----:B------:R-:W-:Y:S01]  /*96a0*/  SHF.R.S32.HI R5, RZ, 0x1f, R41 ;  /* 0x0000001fff057819 */ /* 0x000fe20000011429 */
[----:B-----5:R-:W-:Y:S01]  /*96b0*/  IMAD.MOV.U32 R22, RZ, RZ, R12 ;  /* 0x000000ffff167224 */ /* 0x020fe200078e000c */
[--C-:B-1----:R-:W-:Y:S01]  /*96c0*/  SHF.R.U64 R21, R12, 0x10, R13.reuse ;  /* 0x000000100c157819 */ /* 0x102fe2000000120d */
[----:B------:R-:W-:Y:S01]  /*96d0*/  IMAD.MOV.U32 R14, RZ, RZ, R10 ;  /* 0x000000ffff0e7224 */ /* 0x000fe200078e000a */
[----:B------:R-:W-:Y:S01]  /*96e0*/  LEA.HI R5, R5, R41, RZ, 0x3 ;  /* 0x0000002905057211 */ /* 0x000fe200078f18ff */
[----:B------:R-:W-:Y:S01]  /*96f0*/  IMAD.MOV.U32 R20, RZ, RZ, R13 ;  /* 0x000000ffff147224 */ /* 0x000fe200078e000d */
[----:B------:R-:W-:Y:S01]  /*9700*/  SHF.R.U64 R12, R10, 0x10, R11 ;  /* 0x000000100a0c7819 */ /* 0x000fe2000000120b */
[----:B------:R-:W-:Y:S01]  /*9710*/  IMAD R10, R214, -0x80, R23 ;  /* 0xffffff80d60a7824 */ /* 0x000fe200078e0217 */
[----:B------:R-:W-:Y:S01]  /*9720*/  LOP3.LUT R5, R5, 0xfffffff8, RZ, 0xc0, !PT ;  /* 0xfffffff805057812 */ /* 0x000fe200078ec0ff */
[----:B------:R-:W-:Y:S01]  /*9730*/  IMAD.MOV.U32 R19, RZ, RZ, R8 ;  /* 0x000000ffff137224 */ /* 0x000fe200078e0008 */
[----:B------:R-:W-:Y:S01]  /*9740*/  SHF.R.U32.HI R16, RZ, 0x10, R13 ;  /* 0x00000010ff107819 */ /* 0x000fe2000001160d */
[----:B------:R-:W-:Y:S01]  /*9750*/  IMAD.MOV.U32 R18, RZ, RZ, R9 ;  /* 0x000000ffff127224 */ /* 0x000fe200078e0009 */
[----:B------:R-:W-:Y:S01]  /*9760*/  IMNMX R30, R10, 0x80, PT ;  /* 0x000000800a1e7817 */ /* 0x000fe20003800200 */
[C---:B------:R-:W-:Y:S01]  /*9770*/  IMAD.IADD R5, R41.reuse, 0x1, -R5 ;  /* 0x0000000129057824 */ /* 0x040fe200078e0a05 */
[----:B------:R-:W-:Y:S01]  /*9780*/  SHF.R.U64 R17, R8, 0x10, R9 ;  /* 0x0000001008117819 */ /* 0x000fe20000001209 */
[----:B------:R-:W-:Y:S01]  /*9790*/  IMAD.MOV.U32 R13, RZ, RZ, R11 ;  /* 0x000000ffff0d7224 */ /* 0x000fe200078e000b */
[----:B------:R-:W-:Y:S01]  /*97a0*/  ISETP.GE.AND P0, PT, R41, R30, PT ;  /* 0x0000001e2900720c */ /* 0x000fe20003f06270 */
[C---:B------:R-:W-:Y:S01]  /*97b0*/  IMAD.SHL.U32 R0, R5.reuse, 0x40, RZ ;  /* 0x0000004005007824 */ /* 0x040fe200078e00ff */
[----:B------:R-:W-:Y:S01]  /*97c0*/  LOP3.LUT P1, RZ, R5, 0x4, RZ, 0xc0, !PT ;  /* 0x0000000405ff7812 */ /* 0x000fe2000782c0ff */
[----:B------:R-:W-:Y:S01]  /*97d0*/  IMAD.MOV.U32 R8, RZ, RZ, R7 ;  /* 0x000000ffff087224 */ /* 0x000fe200078e0007 */
[----:B------:R-:W-:Y:S01]  /*97e0*/  SHF.R.U32.HI R15, RZ, 0x10, R9 ;  /* 0x00000010ff0f7819 */ /* 0x000fe20000011609 */
[----:B------:R-:W-:Y:S01]  /*97f0*/  IMAD.MOV.U32 R9, RZ, RZ, R6 ;  /* 0x000000ffff097224 */ /* 0x000fe200078e0006 */
[----:B------:R-:W-:Y:S01]  /*9800*/  LOP3.LUT R0, R0, 0x1c0, RZ, 0xc0, !PT ;  /* 0x000001c000007812 */ /* 0x000fe200078ec0ff */
[----:B------:R-:W-:-:S04]  /*9810*/  DEPBAR.LE SB0, 0x1 ;  /* 0x000080400000791a */ /* 0x000fc80000000000 */
[----:B------:R-:W-:Y:S01]  /*9820*/  LOP3.LUT R2, R0, 0x18, R25, 0xf8, !PT ;  /* 0x0000001800027812 */ /* 0x000fe200078ef819 */
[----:B------:R-:W-:Y:S01]  /*9830*/  BSSY B1, `(.L_x_105) ;  /* 0x0000068000017945 */ /* 0x000fe20003800000 */
[----:B------:R-:W-:Y:S02]  /*9840*/  SHF.R.U32.HI R0, RZ, 0x3, R0 ;  /* 0x00000003ff007819 */ /* 0x000fe40000011600 */
[----:B------:R-:W-:Y:S02]  /*9850*/  SHF.R.U32.HI R11, RZ, 0x10, R11 ;  /* 0x00000010ff0b7819 */ /* 0x000fe4000001160b */
[----:B------:R-:W-:Y:S02]  /*9860*/  LOP3.LUT R0, R2, R0, RZ, 0x3c, !PT ;  /* 0x0000000002007212 */ /* 0x000fe400078e3cff */
[--C-:B------:R-:W-:Y:S02]  /*9870*/  SHF.R.U64 R6, R6, 0x10, R7.reuse ;  /* 0x0000001006067819 */ /* 0x100fe40000001207 */
[----:B------:R-:W-:Y:S01]  /*9880*/  SHF.R.U32.HI R5, RZ, 0x10, R7 ;  /* 0x00000010ff057819 */ /* 0x000fe20000011607 */
[----:B------:R-:W-:Y:S01]  /*9890*/  IMAD R0, R55, 0x200, R0 ;  /* 0x0000020037007824 */ /* 0x000fe200078e0200 */
[----:B------:R-:W-:-:S02]  /*98a0*/  PRMT R21, R22, 0x5410, R21 ;  /* 0x0000541016157816 */ /* 0x000fc40000000015 */
[----:B------:R-:W-:Y:S02]  /*98b0*/  PRMT R22, R20, 0x5410, R16 ;  /* 0x0000541014167816 */ /* 0x000fe40000000010 */
[C---:B------:R-:W-:Y:S02]  /*98c0*/  IADD3 R2, R0.reuse, 0x20, RZ ;  /* 0x0000002000027810 */ /* 0x040fe40007ffe0ff */
[----:B------:R-:W-:Y:S02]  /*98d0*/  @P1 IADD3 R2, R0, -0x20, RZ ;  /* 0xffffffe000021810 */ /* 0x000fe40007ffe0ff */
[----:B------:R-:W-:Y:S02]  /*98e0*/  PRMT R25, R19, 0x5410, R17 ;  /* 0x0000541013197816 */ /* 0x000fe40000000011 */
[----:B------:R-:W-:Y:S02]  /*98f0*/  PRMT R28, R18, 0x5410, R15 ;  /* 0x00005410121c7816 */ /* 0x000fe4000000000f */
[----:B------:R-:W-:-:S02]  /*9900*/  PRMT R19, R14, 0x5410, R12 ;  /* 0x000054100e137816 */ /* 0x000fc4000000000c */
[----:B------:R-:W-:Y:S02]  /*9910*/  PRMT R20, R13, 0x5410, R11 ;  /* 0x000054100d147816 */ /* 0x000fe4000000000b */
[----:B------:R-:W-:Y:S02]  /*9920*/  LEA R26, R0, 0x7100, 0x1 ;  /* 0x00007100001a7811 */ /* 0x000fe400078e08ff */
[----:B------:R-:W-:Y:S02]  /*9930*/  LEA R29, R2, 0x7100, 0x1 ;  /* 0x00007100021d7811 */ /* 0x000fe400078e08ff */
[----:B------:R-:W-:Y:S02]  /*9940*/  PRMT R23, R9, 0x5410, R6 ;  /* 0x0000541009177816 */ /* 0x000fe40000000006 */
[----:B------:R-:W-:Y:S01]  /*9950*/  PRMT R27, R8, 0x5410, R5 ;  /* 0x00005410081b7816 */ /* 0x000fe20000000005 */
[----:B------:R-:W-:Y:S06]  /*9960*/  BAR.SYNC.DEFER_BLOCKING 0x0 ;  /* 0x0000000000007b1d */ /* 0x000fec0000010000 */
[----:B------:R-:W-:Y:S05]  /*9970*/  @P0 BRA `(.L_x_106) ;  /* 0x0000053000000947 */ /* 0x000fea0003800000 */
[----:B------:R-:W-:Y:S01]  /*9980*/  ISETP.GE.AND P0, PT, R24, c[0x0][0x27c], PT ;  /* 0x00009f0018007a0c */ /* 0x000fe20003f06270 */
[----:B------:R-:W-:-:S12]  /*9990*/  BSSY B0, `(.L_x_107) ;  /* 0x0000028000007945 */ /* 0x000fd80003800000 */
[----:B------:R-:W-:Y:S05]  /*99a0*/  @P0 BRA `(.L_x_108) ;  /* 0x0000026000000947 */ /* 0x000fea0003800000 */
[----:B------:R-:W1:Y:S01]  /*99b0*/  LDS.128 R8, [R26] ;  /* 0x000000001a087984 */ /* 0x000e620000000c00 */
[----:B------:R-:W-:Y:S01]  /*99c0*/  SHF.L.U32 R5, R21, 0x10, RZ ;  /* 0x0000001015057819 */ /* 0x000fe200000006ff */
[----:B------:R-:W-:Y:S01]  /*99d0*/  IMAD.U32 R0, R19, 0x10000, RZ ;  /* 0x0001000013007824 */ /* 0x000fe200078e00ff */
[----:B------:R-:W-:Y:S02]  /*99e0*/  LOP3.LUT R2, R21, 0xffff0000, RZ, 0xc0, !PT ;  /* 0xffff000015027812 */ /* 0x000fe400078ec0ff */
[C---:B-1----:R-:W-:Y:S01]  /*99f0*/  SHF.L.U32 R7, R8.reuse, 0x10, RZ ;  /* 0x0000001008077819 */ /* 0x042fe200000006ff */
[----:B------:R-:W-:Y:S01]  /*9a00*/  IMAD.U32 R16, R11, 0x10000, RZ ;  /* 0x000100000b107824 */ /* 0x000fe200078e00ff */
[----:B------:R-:W-:Y:S02]  /*9a10*/  LOP3.LUT R6, R8, 0xffff0000, RZ, 0xc0, !PT ;  /* 0xffff000008067812 */ /* 0x000fe400078ec0ff */
[C---:B------:R-:W-:Y:S02]  /*9a20*/  SHF.L.U32 R13, R9.reuse, 0x10, RZ ;  /* 0x00000010090d7819 */ /* 0x040fe400000006ff */
[----:B------:R-:W-:Y:S01]  /*9a30*/  LOP3.LUT R8, R9, 0xffff0000, RZ, 0xc0, !PT ;  /* 0xffff000009087812 */ /* 0x000fe200078ec0ff */
[----:B------:R-:W-:Y:S01]  /*9a40*/  FMUL.FTZ R14, R6, R0 ;  /* 0x00000000060e7220 */ /* 0x000fe20000410000 */
[----:B------:R-:W-:-:S02]  /*9a50*/  LOP3.LUT R9, R19, 0xffff0000, RZ, 0xc0, !PT ;  /* 0xffff000013097812 */ /* 0x000fc400078ec0ff */
[C---:B------:R-:W-:Y:S01]  /*9a60*/  SHF.L.U32 R15, R10.reuse, 0x10, RZ ;  /* 0x000000100a0f7819 */ /* 0x040fe200000006ff */
[-C--:B------:R-:W-:Y:S01]  /*9a70*/  FFMA.FTZ R18, R7, R5.reuse, -R14 ;  /* 0x0000000507127223 */ /* 0x080fe2000001080e */
[----:B------:R-:W-:Y:S01]  /*9a80*/  LOP3.LUT R12, R10, 0xffff0000, RZ, 0xc0, !PT ;  /* 0xffff00000a0c7812 */ /* 0x000fe200078ec0ff */
[----:B------:R-:W-:Y:S01]  /*9a90*/  FMUL.FTZ R10, R6, R5 ;  /* 0x00000005060a7220 */ /* 0x000fe20000410000 */
[----:B------:R-:W-:Y:S01]  /*9aa0*/  LOP3.LUT R11, R11, 0xffff0000, RZ, 0xc0, !PT ;  /* 0xffff00000b0b7812 */ /* 0x000fe200078ec0ff */
[-C--:B------:R-:W-:Y:S01]  /*9ab0*/  FMUL.FTZ R6, R8, R9.reuse ;  /* 0x0000000908067220 */ /* 0x080fe20000410000 */
[----:B------:R-:W-:Y:S01]  /*9ac0*/  LOP3.LUT R5, R22, 0xffff0000, RZ, 0xc0, !PT ;  /* 0xffff000016057812 */ /* 0x000fe200078ec0ff */
[----:B------:R-:W-:Y:S01]  /*9ad0*/  FFMA.FTZ R17, R7, R0, R10 ;  /* 0x0000000007117223 */ /* 0x000fe2000001000a */
[----:B------:R-:W-:Y:S01]  /*9ae0*/  LOP3.LUT R0, R20, 0xffff0000, RZ, 0xc0, !PT ;  /* 0xffff000014007812 */ /* 0x000fe200078ec0ff */
[-C--:B------:R-:W-:Y:S02]  /*9af0*/  FMUL.FTZ R8, R8, R2.reuse ;  /* 0x0000000208087220 */ /* 0x080fe40000410000 */
[C---:B------:R-:W-:Y:S01]  /*9b00*/  FFMA.FTZ R14, R13.reuse, R2, -R6 ;  /* 0x000000020d0e7223 */ /* 0x040fe20000010806 */
[----:B------:R-:W-:Y:S01]  /*9b10*/  SHF.L.U32 R2, R20, 0x10, RZ ;  /* 0x0000001014027819 */ /* 0x000fe200000006ff */
[----:B------:R-:W-:Y:S01]  /*9b20*/  FFMA.FTZ R13, R13, R9, R8 ;  /* 0x000000090d0d7223 */ /* 0x000fe20000010008 */
[----:B------:R-:W-:Y:S01]  /*9b30*/  SHF.L.U32 R6, R22, 0x10, RZ ;  /* 0x0000001016067819 */ /* 0x000fe200000006ff */
[----:B------:R-:W-:-:S02]  /*9b40*/  FMUL.FTZ R7, R11, R0 ;  /* 0x000000000b077220 */ /* 0x000fc40000410000 */
[C---:B------:R-:W-:Y:S02]  /*9b50*/  FMUL.FTZ R9, R12.reuse, R2 ;  /* 0x000000020c097220 */ /* 0x040fe40000410000 */
[-C--:B------:R-:W-:Y:S02]  /*9b60*/  FMUL.FTZ R8, R12, R6.reuse ;  /* 0x000000060c087220 */ /* 0x080fe40000410000 */
[-C--:B------:R-:W-:Y:S02]  /*9b70*/  FMUL.FTZ R11, R11, R5.reuse ;  /* 0x000000050b0b7220 */ /* 0x080fe40000410000 */
[----:B------:R-:W-:Y:S01]  /*9b80*/  FFMA.FTZ R6, R15, R6, -R9 ;  /* 0x000000060f067223 */ /* 0x000fe20000010809 */
[----:B------:R-:W-:Y:S01]  /*9b90*/  F2FP.BF16.PACK_AB R9, R13, R14 ;  /* 0x0000000e0d09723e */ /* 0x000fe200000010ff */
[----:B------:R-:W-:Y:S01]  /*9ba0*/  FFMA.FTZ R10, R15, R2, R8 ;  /* 0x000000020f0a7223 */ /* 0x000fe20000010008 */
[----:B------:R-:W-:Y:S01]  /*9bb0*/  F2FP.BF16.PACK_AB R8, R17, R18 ;  /* 0x000000121108723e */ /* 0x000fe200000010ff */
[----:B------:R-:W-:-:S02]  /*9bc0*/  FFMA.FTZ R7, R16, R5, -R7 ;  /* 0x0000000510077223 */ /* 0x000fc40000010807 */
[----:B------:R-:W-:Y:S01]  /*9bd0*/  FFMA.FTZ R11, R16, R0, R11 ;  /* 0x00000000100b7223 */ /* 0x000fe2000001000b */
[----:B------:R-:W-:-:S04]  /*9be0*/  F2FP.BF16.PACK_AB R10, R10, R6 ;  /* 0x000000060a0a723e */ /* 0x000fc800000010ff */
[----:B------:R-:W-:-:S05]  /*9bf0*/  F2FP.BF16.PACK_AB R11, R11, R7 ;  /* 0x000000070b0b723e */ /* 0x000fca00000010ff */
[----:B------:R1:W-:Y:S02]  /*9c00*/  STS.128 [R26], R8 ;  /* 0x000000081a007388 */ /* 0x0003e40000000c00 */
.L_x_108:
[----:B------:R-:W-:Y:S05]  /*9c10*/  BSYNC B0 ;  /* 0x0000000000007941 */ /* 0x000fea0003800000 */
.L_x_107:
[----:B------:R-:W-:-:S04]  /*9c20*/  IADD3 R0, R24, 0x10, RZ ;  /* 0x0000001018007810 */ /* 0x000fc80007ffe0ff */
[----:B------:R-:W-:-:S13]  /*9c30*/  ISETP.GE.AND P0, PT, R0, c[0x0][0x27c], PT ;  /* 0x00009f0000007a0c */ /* 0x000fda0003f06270 */
[----:B------:R-:W-:Y:S05]  /*9c40*/  @P0 BRA `(.L_x_106) ;  /* 0x0000026000000947 */ /* 0x000fea0003800000 */
[----:B-1----:R-:W1:Y:S01]  /*9c50*/  LDS.128 R8, [R29] ;  /* 0x000000001d087984 */ /* 0x002e620000000c00 */
        /* <DEDUP_REMOVED lines=20> */
[----:B------:R-:W-:Y:S01]  /*9da0*/  FFMA.FTZ R14, R13, R2, -R6 ;  /* 0x000000020d0e7223 */ /* 0x000fe20000010806 */
        /* <DEDUP_REMOVED lines=16> */
.L_x_106:
[----:B------:R-:W-:Y:S05]  /*9eb0*/  BSYNC B1 ;  /* 0x0000000000017941 */ /* 0x000fea0003800000 */
.L_x_105:
[----:B------:R-:W-:Y:S01]  /*9ec0*/  IADD3 R0, R41, 0x20, RZ ;  /* 0x0000002029007810 */ /* 0x000fe20007ffe0ff */
[----:B------:R-:W-:Y:S03]  /*9ed0*/  BSSY B1, `(.L_x_109) ;  /* 0x0000056000017945 */ /* 0x000fe60003800000 */
[----:B------:R-:W-:-:S13]  /*9ee0*/  ISETP.GE.AND P0, PT, R0, R30, PT ;  /* 0x0000001e0000720c */ /* 0x000fda0003f06270 */
[----:B------:R-:W-:Y:S05]  /*9ef0*/  @P0 BRA `(.L_x_110) ;  /* 0x0000053000000947 */ /* 0x000fea0003800000 */
[----:B------:R-:W-:Y:S01]  /*9f00*/  ISETP.GE.AND P0, PT, R24, c[0x0][0x27c], PT ;  /* 0x00009f0018007a0c */ /* 0x000fe20003f06270 */
[----:B------:R-:W-:-:S12]  /*9f10*/  BSSY B0, `(.L_x_111) ;  /* 0x0000028000007945 */ /* 0x000fd80003800000 */
[----:B------:R-:W-:Y:S05]  /*9f20*/  @P0 BRA `(.L_x_112) ;  /* 0x0000026000000947 */ /* 0x000fea0003800000 */
[----:B-1----:R-:W1:Y:S01]  /*9f30*/  LDS.128 R8, [R26+0x1000] ;  /* 0x001000001a087984 */ /* 0x002e620000000c00 */
        /* <DEDUP_REMOVED lines=11> */
[CC--:B------:R-:W-:Y:S01]  /*9ff0*/  FFMA.FTZ R18, R5.reuse, R7.reuse, -R14 ;  /* 0x0000000705127223 */ /* 0x0c0fe2000001080e */
[----:B------:R-:W-:Y:S01]  /*a000*/  LOP3.LUT R12, R10, 0xffff0000, RZ, 0xc0, !PT ;  /* 0xffff00000a0c7812 */ /* 0x000fe200078ec0ff */
[----:B------:R-:W-:Y:S01]  /*a010*/  FMUL.FTZ R10, R5, R6 ;  /* 0x00000006050a7220 */ /* 0x000fe20000410000 */
[----:B------:R-:W-:Y:S01]  /*a020*/  LOP3.LUT R11, R11, 0xffff0000, RZ, 0xc0, !PT ;  /* 0xffff00000b0b7812 */ /* 0x000fe200078ec0ff */
[CC--:B------:R-:W-:Y:S01]  /*a030*/  FMUL.FTZ R6, R9.reuse, R8.reuse ;  /* 0x0000000809067220 */ /* 0x0c0fe20000410000 */
[----:B------:R-:W-:Y:S01]  /*a040*/  LOP3.LUT R5, R22, 0xffff0000, RZ, 0xc0, !PT ;  /* 0xffff000016057812 */ /* 0x000fe200078ec0ff */
[----:B------:R-:W-:Y:S01]  /*a050*/  FFMA.FTZ R17, R0, R7, R10 ;  /* 0x0000000700117223 */ /* 0x000fe2000001000a */
[----:B------:R-:W-:Y:S01]  /*a060*/  LOP3.LUT R0, R20, 0xffff0000, RZ, 0xc0, !PT ;  /* 0xffff000014007812 */ /* 0x000fe200078ec0ff */
[C---:B------:R-:W-:Y:S02]  /*a070*/  FMUL.FTZ R8, R2.reuse, R8 ;  /* 0x0000000802087220 */ /* 0x040fe40000410000 */
[-C--:B------:R-:W-:Y:S01]  /*a080*/  FFMA.FTZ R14, R2, R13.reuse, -R6 ;  /* 0x0000000d020e7223 */ /* 0x080fe20000010806 */
[----:B------:R-:W-:Y:S01]  /*a090*/  SHF.L.U32 R2, R20, 0x10, RZ ;  /* 0x0000001014027819 */ /* 0x000fe200000006ff */
[----:B------:R-:W-:Y:S01]  /*a0a0*/  FFMA.FTZ R13, R9, R13, R8 ;  /* 0x0000000d090d7223 */ /* 0x000fe20000010008 */
[----:B------:R-:W-:Y:S01]  /*a0b0*/  SHF.L.U32 R6, R22, 0x10, RZ ;  /* 0x0000001016067819 */ /* 0x000fe200000006ff */
[----:B------:R-:W-:-:S02]  /*a0c0*/  FMUL.FTZ R7, R0, R11 ;  /* 0x0000000b00077220 */ /* 0x000fc40000410000 */
[-C--:B------:R-:W-:Y:S02]  /*a0d0*/  FMUL.FTZ R9, R2, R12.reuse ;  /* 0x0000000c02097220 */ /* 0x080fe40000410000 */
[C---:B------:R-:W-:Y:S02]  /*a0e0*/  FMUL.FTZ R8, R6.reuse, R12 ;  /* 0x0000000c06087220 */ /* 0x040fe40000410000 */
[----:B------:R-:W-:Y:S02]  /*a0f0*/  FMUL.FTZ R11, R5, R11 ;  /* 0x0000000b050b7220 */ /* 0x000fe40000410000 */
[-C--:B------:R-:W-:Y:S01]  /*a100*/  FFMA.FTZ R6, R6, R15.reuse, -R9 ;  /* 0x0000000f06067223 */ /* 0x080fe20000010809 */
[----:B------:R-:W-:Y:S01]  /*a110*/  F2FP.BF16.PACK_AB R9, R13, R14 ;  /* 0x0000000e0d09723e */ /* 0x000fe200000010ff */
[----:B------:R-:W-:Y:S01]  /*a120*/  FFMA.FTZ R10, R2, R15, R8 ;  /* 0x0000000f020a7223 */ /* 0x000fe20000010008 */
[----:B------:R-:W-:Y:S01]  /*a130*/  F2FP.BF16.PACK_AB R8, R17, R18 ;  /* 0x000000121108723e */ /* 0x000fe200000010ff */
[----:B------:R-:W-:-:S02]  /*a140*/  FFMA.FTZ R7, R5, R16, -R7 ;  /* 0x0000001005077223 */ /* 0x000fc40000010807 */
[----:B------:R-:W-:Y:S01]  /*a150*/  FFMA.FTZ R11, R0, R16, R11 ;  /* 0x00000010000b7223 */ /* 0x000fe2000001000b */
[----:B------:R-:W-:-:S04]  /*a160*/  F2FP.BF16.PACK_AB R10, R10, R6 ;  /* 0x000000060a0a723e */ /* 0x000fc800000010ff */
[----:B------:R-:W-:-:S05]  /*a170*/  F2FP.BF16.PACK_AB R11, R11, R7 ;  /* 0x000000070b0b723e */ /* 0x000fca00000010ff */
[----:B------:R1:W-:Y:S02]  /*a180*/  STS.128 [R26+0x1000], R8 ;  /* 0x001000081a007388 */ /* 0x0003e40000000c00 */
.L_x_112:
[----:B------:R-:W-:Y:S05]  /*a190*/  BSYNC B0 ;  /* 0x0000000000007941 */ /* 0x000fea0003800000 */
.L_x_111:
[----:B------:R-:W-:-:S04]  /*a1a0*/  IADD3 R0, R24, 0x10, RZ ;  /* 0x0000001018007810 */ /* 0x000fc80007ffe0ff */
[----:B------:R-:W-:-:S13]  /*a1b0*/  ISETP.GE.AND P0, PT, R0, c[0x0][0x27c], PT ;  /* 0x00009f0000007a0c */ /* 0x000fda0003f06270 */
        /* <DEDUP_REMOVED lines=17> */
[-C--:B------:R-:W-:Y:S01]  /*a2d0*/  FMUL.FTZ R6, R9, R8.reuse ;  /* 0x0000000809067220 */ /* 0x080fe20000410000 */
[----:B------:R-:W-:Y:S01]  /*a2e0*/  LOP3.LUT R5, R28, 0xffff0000, RZ, 0xc0, !PT ;  /* 0xffff00001c057812 */ /* 0x000fe200078ec0ff */
[----:B------:R-:W-:Y:S01]  /*a2f0*/  FFMA.FTZ R17, R0, R7, R10 ;  /* 0x0000000700117223 */ /* 0x000fe2000001000a */
[C---:B------:R-:W-:Y:S01]  /*a300*/  LOP3.LUT R0, R27.reuse, 0xffff0000, RZ, 0xc0, !PT ;  /* 0xffff00001b007812 */ /* 0x040fe200078ec0ff */
        /* <DEDUP_REMOVED lines=18> */
.L_x_110:
[----:B------:R-:W-:Y:S05]  /*a430*/  BSYNC B1 ;  /* 0x0000000000017941 */ /* 0x000fea0003800000 */
.L_x_109:
        /* <DEDUP_REMOVED lines=45> */
.L_x_116:
[----:B------:R-:W-:Y:S05]  /*a710*/  BSYNC B0 ;  /* 0x0000000000007941 */ /* 0x000fea0003800000 */
.L_x_115:
        /* <DEDUP_REMOVED lines=41> */
.L_x_114:
[----:B------:R-:W-:Y:S05]  /*a9b0*/  BSYNC B1 ;  /* 0x0000000000017941 */ /* 0x000fea0003800000 */
.L_x_113:
[----:B------:R-:W-:-:S04]  /*a9c0*/  IADD3 R0, R41, 0x60, RZ ;  /* 0x0000006029007810 */ /* 0x000fc80007ffe0ff */
        /* <DEDUP_REMOVED lines=43> */
.L_x_119:
[----:B------:R-:W-:Y:S05]  /*ac80*/  BSYNC B0 ;  /* 0x0000000000007941 */ /* 0x000fea0003800000 */
.L_x_118:
        /* <DEDUP_REMOVED lines=40> */
[----:B------:R1:W-:Y:S01]  /*af10*/  STS.128 [R29+0x3000], R8 ;  /* 0x003000081d007388 */ /* 0x0003e20000000c00 */
[----:B------:R-:W-:Y:S05]  /*af20*/  BRA `(.L_x_117) ;  /* 0x00001a2000007947 */ /* 0x000fea0003800000 */
.L_x_102:
[----:B------:R-:W-:Y:S01]  /*af30*/  ISETP.GE.AND P0, PT, R2, R23, PT ;  /* 0x000000170200720c */ /* 0x000fe20003f06270 */
[----:B------:R-:W-:Y:S01]  /*af40*/  BSSY B0, `(.L_x_120) ;  /* 0x000000d000007945 */ /* 0x000fe20003800000 */
[----:B------:R-:W-:Y:S01]  /*af50*/  CS2R R10, SRZ ;  /* 0x00000000000a7805 */ /* 0x000fe2000001ff00 */
[----:B------:R-:W-:Y:S01]  /*af60*/  CS2R R8, SRZ ;  /* 0x0000000000087805 */ /* 0x000fe2000001ff00 */
[----:B------:R-:W-:Y:S01]  /*af70*/  CS2R R14, SRZ ;  /* 0x00000000000e7805 */ /* 0x000fe2000001ff00 */
[----:B------:R-:W-:-:S08]  /*af80*/  CS2R R12, SRZ ;  /* 0x00000000000c7805 */ /* 0x000fd0000001ff00 */
[----:B------:R-:W-:Y:S05]  /*af90*/  @P0 BRA `(.L_x_121) ;  /* 0x0000007000000947 */ /* 0x000fea0003800000 */
[----:B------:R-:W-:Y:S01]  /*afa0*/  ISETP.GE.AND P0, PT, R25, c[0x0][0x27c], PT ;  /* 0x00009f0019007a0c */ /* 0x000fe20003f06270 */
[----:B------:R-:W-:-:S12]  /*afb0*/  CS2R R10, SRZ ;  /* 0x00000000000a7805 */ /* 0x000fd8000001ff00 */
[----:B------:R-:W-:Y:S05]  /*afc0*/  @P0 BRA `(.L_x_121) ;  /* 0x0000004000000947 */ /* 0x000fea0003800000 */
[----:B------:R-:W-:-:S04]  /*afd0*/  IMAD.WIDE R12, R25, 0x2, R18 ;  /* 0x00000002190c7825 */ /* 0x000fc800078e0212 */
[----:B------:R-:W-:Y:S02]  /*afe0*/  IMAD.WIDE R8, R25, 0x2, R16 ;  /* 0x0000000219087825 */ /* 0x000fe400078e0210 */
[----:B------:R-:W5:Y:S04]  /*aff0*/  LD.E.128 R12, [R12.64] ;  /* 0x0000000a0c0c7980 */ /* 0x000f68000c101d00 */
[----:B------:R-:W5:Y:S02]  /*b000*/  LD.E.128 R8, [R8.64] ;  /* 0x0000000a08087980 */ /* 0x000f64000c101d00 */
.L_x_121:
[----:B------:R-:W-:Y:S05]  /*b010*/  BSYNC B0 ;  /* 0x0000000000007941 */ /* 0x000fea0003800000 */
.L_x_120:
[----:B------:R-:W-:Y:S01]  /*b020*/  IMAD R0, R214, -0x80, R23 ;  /* 0xffffff80d6007824 */ /* 0x000fe200078e0217 */
[----:B------:R-:W-:Y:S01]  /*b030*/  ISETP.GE.AND P0, PT, R25, c[0x0][0x27c], PT ;  /* 0x00009f0019007a0c */ /* 0x000fe20003f06270 */
[--C-:B-----5:R-:W-:Y:S01]  /*b040*/  IMAD.MOV.U32 R21, RZ, RZ, R13.reuse ;  /* 0x000000ffff157224 */ /* 0x120fe200078e000d */
[--C-:B------:R-:W-:Y:S01]  /*b050*/  SHF.R.U64 R20, R12, 0x10, R13.reuse ;  /* 0x000000100c147819 */ /* 0x100fe2000000120d */
[----:B------:R-:W-:Y:S01]  /*b060*/  IMAD.MOV.U32 R19, RZ, RZ, R14 ;  /* 0x000000ffff137224 */ /* 0x000fe200078e000e */
[----:B------:R-:W-:Y:S01]  /*b070*/  IMNMX R48, R0, 0x80, PT ;  /* 0x0000008000307817 */ /* 0x000fe20003800200 */
[----:B------:R-:W-:Y:S01]  /*b080*/  IMAD.MOV.U32 R22, RZ, RZ, R12 ;  /* 0x000000ffff167224 */ /* 0x000fe200078e000c */
[----:B------:R-:W-:Y:S01]  /*b090*/  SHF.R.U32.HI R16, RZ, 0x10, R13 ;  /* 0x00000010ff107819 */ /* 0x000fe2000001160d */
[----:B------:R-:W-:Y:S01]  /*b0a0*/  IMAD.MOV.U32 R18, RZ, RZ, R15 ;  /* 0x000000ffff127224 */ /* 0x000fe200078e000f */
[----:B------:R-:W-:Y:S01]  /*b0b0*/  ISETP.GE.OR P1, PT, R41, R48, P0 ;  /* 0x000000302900720c */ /* 0x000fe20000726670 */
[----:B------:R-:W-:Y:S01]  /*b0c0*/  IMAD.MOV.U32 R13, RZ, RZ, R9 ;  /* 0x000000ffff0d7224 */ /* 0x000fe200078e0009 */
[--C-:B------:R-:W-:Y:S01]  /*b0d0*/  SHF.R.U64 R17, R14, 0x10, R15.reuse ;  /* 0x000000100e117819 */ /* 0x100fe2000000120f */
[----:B------:R-:W-:Y:S01]  /*b0e0*/  IMAD.MOV.U32 R14, RZ, RZ, R8 ;  /* 0x000000ffff0e7224 */ /* 0x000fe200078e0008 */
[----:B------:R-:W-:Y:S01]  /*b0f0*/  SHF.R.U32.HI R12, RZ, 0x10, R15 ;  /* 0x00000010ff0c7819 */ /* 0x000fe2000001160f */
[----:B------:R-:W-:Y:S01]  /*b100*/  IMAD.MOV.U32 R7, RZ, RZ, R10 ;  /* 0x000000ffff077224 */ /* 0x000fe200078e000a */
[----:B------:R-:W-:-:S04]  /*b110*/  DEPBAR.LE SB0, 0x1 ;  /* 0x000080400000791a */ /* 0x000fc80000000000 */
[----:B------:R-:W-:Y:S01]  /*b120*/  IMAD.MOV.U32 R5, RZ, RZ, R11 ;  /* 0x000000ffff057224 */ /* 0x000fe200078e000b */
[--C-:B------:R-:W-:Y:S01]  /*b130*/  SHF.R.U64 R8, R8, 0x10, R9.reuse ;  /* 0x0000001008087819 */ /* 0x100fe20000001209 */
[----:B------:R-:W-:Y:S01]  /*b140*/  BSSY B0, `(.L_x_122) ;  /* 0x0000065000007945 */ /* 0x000fe20003800000 */
[----:B------:R-:W-:Y:S02]  /*b150*/  SHF.R.U32.HI R6, RZ, 0x10, R9 ;  /* 0x00000010ff067819 */ /* 0x000fe40000011609 */
[--C-:B------:R-:W-:Y:S02]  /*b160*/  SHF.R.U64 R2, R10, 0x10, R11.reuse ;  /* 0x000000100a027819 */ /* 0x100fe4000000120b */
[----:B------:R-:W-:Y:S02]  /*b170*/  SHF.R.U32.HI R0, RZ, 0x10, R11 ;  /* 0x00000010ff007819 */ /* 0x000fe4000001160b */
[----:B------:R-:W-:Y:S02]  /*b180*/  PRMT R42, R22, 0x5410, R20 ;  /* 0x00005410162a7816 */ /* 0x000fe40000000014 */
[----:B------:R-:W-:-:S02]  /*b190*/  PRMT R46, R21, 0x5410, R16 ;  /* 0x00005410152e7816 */ /* 0x000fc40000000010 */
[----:B------:R-:W-:Y:S02]  /*b1a0*/  PRMT R37, R19, 0x5410, R17 ;  /* 0x0000541013257816 */ /* 0x000fe40000000011 */
[----:B------:R-:W-:Y:S02]  /*b1b0*/  PRMT R45, R18, 0x5410, R12 ;  /* 0x00005410122d7816 */ /* 0x000fe4000000000c */
[----:B------:R-:W-:Y:S02]  /*b1c0*/  PRMT R40, R14, 0x5410, R8 ;  /* 0x000054100e287816 */ /* 0x000fe40000000008 */
[----:B------:R-:W-:Y:S02]  /*b1d0*/  PRMT R43, R13, 0x5410, R6 ;  /* 0x000054100d2b7816 */ /* 0x000fe40000000006 */
[----:B------:R-:W-:Y:S02]  /*b1e0*/  PRMT R36, R7, 0x5410, R2 ;  /* 0x0000541007247816 */ /* 0x000fe40000000002 */
[----:B------:R-:W-:Y:S01]  /*b1f0*/  PRMT R44, R5, 0x5410, R0 ;  /* 0x00005410052c7816 */ /* 0x000fe20000000000 */
[----:B------:R-:W-:Y:S06]  /*b200*/  BAR.SYNC.DEFER_BLOCKING 0x0 ;  /* 0x0000000000007b1d */ /* 0x000fec0000010000 */
[----:B------:R-:W-:Y:S05]  /*b210*/  @P1 BRA `(.L_x_123) ;  /* 0x0000057000001947 */ /* 0x000fea0003800000 */
[----:B------:R-:W-:Y:S01]  /*b220*/  SHF.L.U32 R0, R41, 0x6, RZ ;  /* 0x0000000629007819 */ /* 0x000fe200000006ff */
[----:B------:R-:W-:Y:S01]  /*b230*/  IMAD.SHL.U32 R7, R55, 0x200, RZ ;  /* 0x0000020037077824 */ /* 0x000fe200078e00ff */
[----:B------:R-:W-:-:S02]  /*b240*/  IADD3 R6, R25, c[0x0][0x27c], RZ ;  /* 0x00009f0019067a10 */ /* 0x000fc40007ffe0ff */
[----:B------:R-:W-:-:S04]  /*b250*/  LOP3.LUT R0, R0, 0x1c0, RZ, 0xc0, !PT ;  /* 0x000001c000007812 */ /* 0x000fc800078ec0ff */
[C---:B------:R-:W-:Y:S02]  /*b260*/  LOP3.LUT R2, R0.reuse, 0x38, R25, 0xf8, !PT ;  /* 0x0000003800027812 */ /* 0x040fe400078ef819 */
[----:B------:R-:W-:Y:S02]  /*b270*/  SHF.R.U32.HI R5, RZ, 0x3, R0 ;  /* 0x00000003ff057819 */ /* 0x000fe40000011600 */
[----:B------:R-:W-:Y:S02]  /*b280*/  LOP3.LUT R0, R0, 0x38, R6, 0xf8, !PT ;  /* 0x0000003800007812 */ /* 0x000fe400078ef806 */
[C-C-:B------:R-:W-:Y:S02]  /*b290*/  LOP3.LUT R2, R7.reuse, R2, R5.reuse, 0xf6, !PT ;  /* 0x0000000207027212 */ /* 0x140fe400078ef605 */
[----:B------:R-:W-:Y:S02]  /*b2a0*/  LOP3.LUT R0, R7, R0, R5, 0xf6, !PT ;  /* 0x0000000007007212 */ /* 0x000fe400078ef605 */
[----:B------:R-:W-:-:S02]  /*b2b0*/  SHF.L.U32 R32, R2, 0x1, RZ ;  /* 0x0000000102207819 */ /* 0x000fc400000006ff */
[----:B------:R-:W-:Y:S01]  /*b2c0*/  SHF.L.U32 R6, R40, 0x10, RZ ;  /* 0x0000001028067819 */ /* 0x000fe200000006ff */
[----:B------:R-:W-:Y:S02]  /*b2d0*/  IMAD.SHL.U32 R31, R0, 0x2, RZ ;  /* 0x00000002001f7824 */ /* 0x000fe400078e00ff */
[----:B------:R-:W1:Y:S01]  /*b2e0*/  LDS.128 R12, [R32+0x7100] ;  /* 0x00710000200c7984 */ /* 0x000e620000000c00 */
[----:B------:R-:W-:-:S03]  /*b2f0*/  IMAD.U32 R0, R42, 0x10000, RZ ;  /* 0x000100002a007824 */ /* 0x000fc600078e00ff */
[----:B------:R-:W2:Y:S01]  /*b300*/  LDS.128 R8, [R31+0x7100] ;  /* 0x007100001f087984 */ /* 0x000ea20000000c00 */
[C---:B-1----:R-:W-:Y:S01]  /*b310*/  SHF.L.U32 R16, R12.reuse, 0x10, RZ ;  /* 0x000000100c107819 */ /* 0x042fe200000006ff */
[----:B------:R-:W-:Y:S01]  /*b320*/  IMAD.U32 R21, R13, 0x10000, RZ ;  /* 0x000100000d157824 */ /* 0x000fe200078e00ff */
[----:B------:R-:W-:Y:S01]  /*b330*/  LOP3.LUT R18, R12, 0xffff0000, RZ, 0xc0, !PT ;  /* 0xffff00000c127812 */ /* 0x000fe200078ec0ff */
[----:B------:R-:W-:Y:S01]  /*b340*/  IMAD.U32 R24, R15, 0x10000, RZ ;  /* 0x000100000f187824 */ /* 0x000fe200078e00ff */
[C---:B--2---:R-:W-:Y:S01]  /*b350*/  SHF.L.U32 R2, R8.reuse, 0x10, RZ ;  /* 0x0000001008027819 */ /* 0x044fe200000006ff */
[C---:B------:R-:W-:Y:S01]  /*b360*/  IMAD.U32 R19, R9.reuse, 0x10000, RZ ;  /* 0x0001000009137824 */ /* 0x040fe200078e00ff */
[----:B------:R-:W-:Y:S02]  /*b370*/  LOP3.LUT R23, R9, 0xffff0000, RZ, 0xc0, !PT ;  /* 0xffff000009177812 */ /* 0x000fe400078ec0ff */
[----:B------:R-:W-:Y:S01]  /*b380*/  LOP3.LUT R12, R8, 0xffff0000, RZ, 0xc0, !PT ;  /* 0xffff0000080c7812 */ /* 0x000fe200078ec0ff */
[----:B------:R-:W-:Y:S01]  /*b390*/  FMUL.FTZ R5, R2, R6 ;  /* 0x0000000602057220 */ /* 0x000fe20000410000 */
[----:B------:R-:W-:Y:S01]  /*b3a0*/  LOP3.LUT R9, R40, 0xffff0000, RZ, 0xc0, !PT ;  /* 0xffff000028097812 */ /* 0x000fe200078ec0ff */
[-C--:B------:R-:W-:Y:S01]  /*b3b0*/  FMUL.FTZ R7, R2, R0.reuse ;  /* 0x0000000002077220 */ /* 0x080fe20000410000 */
[----:B------:R-:W-:Y:S01]  /*b3c0*/  LOP3.LUT R2, R42, 0xffff0000, RZ, 0xc0, !PT ;  /* 0xffff00002a027812 */ /* 0x000fe200078ec0ff */
[----:B------:R-:W-:Y:S01]  /*b3d0*/  FFMA.FTZ R34, R16, R0, -R5 ;  /* 0x0000000010227223 */ /* 0x000fe20000010805 */
[----:B------:R-:W-:Y:S01]  /*b3e0*/  LOP3.LUT R27, R13, 0xffff0000, RZ, 0xc0, !PT ;  /* 0xffff00000d1b7812 */ /* 0x000fe200078ec0ff */
[----:B------:R-:W-:Y:S01]  /*b3f0*/  FMUL.FTZ R8, R12, R9 ;  /* 0x000000090c087220 */ /* 0x000fe20000410000 */
[----:B------:R-:W-:Y:S01]  /*b400*/  SHF.L.U32 R13, R10, 0x10, RZ ;  /* 0x000000100a0d7819 */ /* 0x000fe200000006ff */
[----:B------:R-:W-:Y:S01]  /*b410*/  FFMA.FTZ R33, R16, R6, R7 ;  /* 0x0000000610217223 */ /* 0x000fe20000010007 */
[----:B------:R-:W-:Y:S01]  /*b420*/  SHF.L.U32 R5, R36, 0x10, RZ ;  /* 0x0000001024057819 */ /* 0x000fe200000006ff */
[-C--:B------:R-:W-:Y:S01]  /*b430*/  FMUL.FTZ R7, R12, R2.reuse ;  /* 0x000000020c077220 */ /* 0x080fe20000410000 */
[----:B------:R-:W-:Y:S01]  /*b440*/  SHF.L.U32 R17, R14, 0x10, RZ ;  /* 0x000000100e117819 */ /* 0x000fe200000006ff */
[----:B------:R-:W-:Y:S01]  /*b450*/  FFMA.FTZ R12, R18, R2, -R8 ;  /* 0x00000002120c7223 */ /* 0x000fe20000010808 */
[----:B------:R-:W-:Y:S01]  /*b460*/  LOP3.LUT R20, R14, 0xffff0000, RZ, 0xc0, !PT ;  /* 0xffff00000e147812 */ /* 0x000fe200078ec0ff */
[----:B------:R-:W-:Y:S01]  /*b470*/  IMAD.U32 R0, R37, 0x10000, RZ ;  /* 0x0001000025007824 */ /* 0x000fe200078e00ff */
[----:B------:R-:W-:Y:S01]  /*b480*/  LOP3.LUT R14, R10, 0xffff0000, RZ, 0xc0, !PT ;  /* 0xffff00000a0e7812 */ /* 0x000fe200078ec0ff */
[CC--:B------:R-:W-:Y:S01]  /*b490*/  FMUL.FTZ R2, R13.reuse, R5.reuse ;  /* 0x000000050d027220 */ /* 0x0c0fe20000410000 */
[----:B------:R-:W-:Y:S01]  /*b4a0*/  LOP3.LUT R10, R36, 0xffff0000, RZ, 0xc0, !PT ;  /* 0xffff0000240a7812 */ /* 0x000fe200078ec0ff */
[-C--:B------:R-:W-:Y:S01]  /*b4b0*/  FMUL.FTZ R6, R13, R0.reuse ;  /* 0x000000000d067220 */ /* 0x080fe20000410000 */
[----:B------:R-:W-:Y:S01]  /*b4c0*/  LOP3.LUT R26, R15, 0xffff0000, RZ, 0xc0, !PT ;  /* 0xffff00000f1a7812 */ /* 0x000fe200078ec0ff */
[----:B------:R-:W-:Y:S01]  /*b4d0*/  FFMA.FTZ R29, R17, R0, -R2 ;  /* 0x00000000111d7223 */ /* 0x000fe20000010802 */
[----:B------:R-:W-:Y:S01]  /*b4e0*/  LOP3.LUT R0, R37, 0xffff0000, RZ, 0xc0, !PT ;  /* 0xffff000025007812 */ /* 0x000fe200078ec0ff */
[----:B------:R-:W-:Y:S01]  /*b4f0*/  FFMA.FTZ R28, R17, R5, R6 ;  /* 0x00000005111c7223 */ /* 0x000fe20000010006 */
[----:B------:R-:W-:Y:S01]  /*b500*/  SHF.L.U32 R5, R46, 0x10, RZ ;  /* 0x000000102e057819 */ /* 0x000fe200000006ff */
[----:B------:R-:W-:Y:S01]  /*b510*/  FFMA.FTZ R30, R18, R9, R7 ;  /* 0x00000009121e7223 */ /* 0x000fe20000010007 */
[----:B------:R-:W-:Y:S01]  /*b520*/  SHF.L.U32 R8, R44, 0x10, RZ ;  /* 0x000000102c087819 */ /* 0x000fe200000006ff */
[----:B------:R-:W-:Y:S01]  /*b530*/  FMUL.FTZ R6, R14, R10 ;  /* 0x0000000a0e067220 */ /* 0x000fe20000410000 */
[----:B------:R-:W-:Y:S01]  /*b540*/  LOP3.LUT R22, R11, 0xffff0000, RZ, 0xc0, !PT ;  /* 0xffff00000b167812 */ /* 0x000fe200078ec0ff */
[----:B------:R-:W-:Y:S01]  /*b550*/  IMAD.U32 R2, R43, 0x10000, RZ ;  /* 0x000100002b027824 */ /* 0x000fe200078e00ff */
[----:B------:R-:W-:Y:S01]  /*b560*/  F2FP.BF16.PACK_AB R12, R12, R34 ;  /* 0x000000220c0c723e */ /* 0x000fe200000010ff */
[----:B------:R-:W-:-:S02]  /*b570*/  FMUL.FTZ R9, R14, R0 ;  /* 0x000000000e097220 */ /* 0x000fc40000410000 */
[----:B------:R-:W-:Y:S02]  /*b580*/  IMAD.U32 R15, R11, 0x10000, RZ ;  /* 0x000100000b0f7824 */ /* 0x000fe400078e00ff */
[C---:B------:R-:W-:Y:S01]  /*b590*/  FFMA.FTZ R14, R20.reuse, R0, -R6 ;  /* 0x00000000140e7223 */ /* 0x040fe20000010806 */
[----:B------:R-:W-:Y:S01]  /*b5a0*/  SHF.L.U32 R0, R45, 0x10, RZ ;  /* 0x000000102d007819 */ /* 0x000fe200000006ff */
[C---:B------:R-:W-:Y:S02]  /*b5b0*/  FMUL.FTZ R7, R19.reuse, R2 ;  /* 0x0000000213077220 */ /* 0x040fe40000410000 */
[----:B------:R-:W-:Y:S01]  /*b5c0*/  FFMA.FTZ R20, R20, R10, R9 ;  /* 0x0000000a14147223 */ /* 0x000fe20000010009 */
[----:B------:R-:W-:Y:S01]  /*b5d0*/  F2FP.BF16.PACK_AB R14, R14, R29 ;  /* 0x0000001d0e0e723e */ /* 0x000fe200000010ff */
[----:B------:R-:W-:Y:S02]  /*b5e0*/  FMUL.FTZ R6, R19, R5 ;  /* 0x0000000513067220 */ /* 0x000fe40000410000 */
[----:B------:R-:W-:-:S02]  /*b5f0*/  FMUL.FTZ R9, R15, R8 ;  /* 0x000000080f097220 */ /* 0x000fc40000410000 */
[----:B------:R-:W-:Y:S01]  /*b600*/  FFMA.FTZ R18, R21, R5, -R7 ;  /* 0x0000000515127223 */ /* 0x000fe20000010807 */
[----:B------:R-:W-:Y:S01]  /*b610*/  LOP3.LUT R5, R45, 0xffff0000, RZ, 0xc0, !PT ;  /* 0xffff00002d057812 */ /* 0x000fe200078ec0ff */
[----:B------:R-:W-:Y:S01]  /*b620*/  FFMA.FTZ R17, R21, R2, R6 ;  /* 0x0000000215117223 */ /* 0x000fe20000010006 */
[----:B------:R-:W-:Y:S01]  /*b630*/  LOP3.LUT R2, R43, 0xffff0000, RZ, 0xc0, !PT ;  /* 0xffff00002b027812 */ /* 0x000fe200078ec0ff */
[-C--:B------:R-:W-:Y:S01]  /*b640*/  FMUL.FTZ R7, R15, R0.reuse ;  /* 0x000000000f077220 */ /* 0x080fe20000410000 */
[----:B------:R-:W-:Y:S01]  /*b650*/  LOP3.LUT R6, R46, 0xffff0000, RZ, 0xc0, !PT ;  /* 0xffff00002e067812 */ /* 0x000fe200078ec0ff */
[----:B------:R-:W-:Y:S01]  /*b660*/  FFMA.FTZ R16, R24, R0, -R9 ;  /* 0x0000000018107223 */ /* 0x000fe20000010809 */
[----:B------:R-:W-:Y:S01]  /*b670*/  LOP3.LUT R0, R44, 0xffff0000, RZ, 0xc0, !PT ;  /* 0xffff00002c007812 */ /* 0x000fe200078ec0ff */
[----:B------:R-:W-:Y:S02]  /*b680*/  FFMA.FTZ R11, R24, R8, R7 ;  /* 0x00000008180b7223 */ /* 0x000fe40000010007 */
[----:B------:R-:W-:-:S02]  /*b690*/  FMUL.FTZ R10, R23, R2 ;  /* 0x00000002170a7220 */ /* 0x000fc40000410000 */
[C---:B------:R-:W-:Y:S02]  /*b6a0*/  FMUL.FTZ R8, R22.reuse, R0 ;  /* 0x0000000016087220 */ /* 0x040fe40000410000 */
[-C--:B------:R-:W-:Y:S02]  /*b6b0*/  FMUL.FTZ R9, R23, R6.reuse ;  /* 0x0000000617097220 */ /* 0x080fe40000410000 */
[-C--:B------:R-:W-:Y:S02]  /*b6c0*/  FMUL.FTZ R7, R22, R5.reuse ;  /* 0x0000000516077220 */ /* 0x080fe40000410000 */
[C---:B------:R-:W-:Y:S01]  /*b6d0*/  FFMA.FTZ R13, R27.reuse, R6, -R10 ;  /* 0x000000061b0d7223 */ /* 0x040fe2000001080a */
[----:B------:R-:W-:Y:S01]  /*b6e0*/  F2FP.BF16.PACK_AB R10, R20, R28 ;  /* 0x0000001c140a723e */ /* 0x000fe200000010ff */
[----:B------:R-:W-:Y:S01]  /*b6f0*/  FFMA.FTZ R15, R26, R5, -R8 ;  /* 0x000000051a0f7223 */ /* 0x000fe20000010808 */
[----:B------:R-:W-:Y:S01]  /*b700*/  F2FP.BF16.PACK_AB R8, R30, R33 ;  /* 0x000000211e08723e */ /* 0x000fe200000010ff */
[----:B------:R-:W-:Y:S01]  /*b710*/  FFMA.FTZ R9, R27, R2, R9 ;  /* 0x000000021b097223 */ /* 0x000fe20000010009 */
[----:B------:R-:W-:Y:S01]  /*b720*/  F2FP.BF16.PACK_AB R13, R13, R18 ;  /* 0x000000120d0d723e */ /* 0x000fe200000010ff */
[----:B------:R-:W-:Y:S01]  /*b730*/  FFMA.FTZ R7, R26, R0, R7 ;  /* 0x000000001a077223 */ /* 0x000fe20000010007 */
[----:B------:R-:W-:-:S02]  /*b740*/  F2FP.BF16.PACK_AB R15, R15, R16 ;  /* 0x000000100f0f723e */ /* 0x000fc400000010ff */
[----:B------:R-:W-:Y:S02]  /*b750*/  F2FP.BF16.PACK_AB R9, R9, R17 ;  /* 0x000000110909723e */ /* 0x000fe400000010ff */
[----:B------:R-:W-:Y:S01]  /*b760*/  F2FP.BF16.PACK_AB R11, R7, R11 ;  /* 0x0000000b070b723e */ /* 0x000fe200000010ff */
[----:B------:R1:W-:Y:S04]  /*b770*/  STS.128 [R32+0x7100], R12 ;  /* 0x0071000c20007388 */ /* 0x0003e80000000c00 */
[----:B------:R1:W-:Y:S02]  /*b780*/  STS.128 [R31+0x7100], R8 ;  /* 0x007100081f007388 */ /* 0x0003e40000000c00 */
.L_x_123:
[----:B------:R-:W-:Y:S05]  /*b790*/  BSYNC B0 ;  /* 0x0000000000007941 */ /* 0x000fea0003800000 */
.L_x_122:
[----:B------:R-:W-:Y:S01]  /*b7a0*/  IADD3 R0, R41, 0x20, RZ ;  /* 0x0000002029007810 */ /* 0x000fe20007ffe0ff */
[----:B------:R-:W-:Y:S03]  /*b7b0*/  BSSY B0, `(.L_x_124) ;  /* 0x000005d000007945 */ /* 0x000fe60003800000 */
[----:B------:R-:W-:-:S13]  /*b7c0*/  ISETP.GE.OR P1, PT, R0, R48, P0 ;  /* 0x000000300000720c */ /* 0x000fda0000726670 */
[----:B------:R-:W-:Y:S05]  /*b7d0*/  @P1 BRA `(.L_x_125) ;  /* 0x000005a000001947 */ /* 0x000fea0003800000 */
[----:B------:R-:W-:Y:S01]  /*b7e0*/  SHF.R.S32.HI R2, RZ, 0x1f, R0 ;  /* 0x0000001fff027819 */ /* 0x000fe20000011400 */
[----:B------:R-:W-:Y:S01]  /*b7f0*/  IMAD.SHL.U32 R5, R0, 0x40, RZ ;  /* 0x0000004000057824 */ /* 0x000fe200078e00ff */
[----:B------:R-:W-:Y:S02]  /*b800*/  IADD3 R7, R25, c[0x0][0x27c], RZ ;  /* 0x00009f0019077a10 */ /* 0x000fe40007ffe0ff */
[----:B------:R-:W-:Y:S02]  /*b810*/  LEA.HI R2, R2, R0, RZ, 0x3 ;  /* 0x0000000002027211 */ /* 0x000fe400078f18ff */
[----:B------:R-:W-:-:S03]  /*b820*/  LOP3.LUT R0, R5, 0x1c0, RZ, 0xc0, !PT ;  /* 0x000001c005007812 */ /* 0x000fc600078ec0ff */
[----:B------:R-:W-:Y:S01]  /*b830*/  IMAD.SHL.U32 R2, R2, 0x40, RZ ;  /* 0x0000004002027824 */ /* 0x000fe200078e00ff */
[----:B------:R-:W-:Y:S02]  /*b840*/  LOP3.LUT R5, R0, 0x38, R25, 0xf8, !PT ;  /* 0x0000003800057812 */ /* 0x000fe400078ef819 */
[----:B------:R-:W-:Y:S02]  /*b850*/  SHF.R.U32.HI R6, RZ, 0x3, R0 ;  /* 0x00000003ff067819 */ /* 0x000fe40000011600 */
[----:B------:R-:W-:Y:S02]  /*b860*/  LOP3.LUT R2, R2, 0xfffffe00, RZ, 0xc0, !PT ;  /* 0xfffffe0002027812 */ /* 0x000fe400078ec0ff */
[----:B------:R-:W-:Y:S02]  /*b870*/  LOP3.LUT R0, R0, 0x38, R7, 0xf8, !PT ;  /* 0x0000003800007812 */ /* 0x000fe400078ef807 */
[C-C-:B------:R-:W-:Y:S02]  /*b880*/  LOP3.LUT R5, R2.reuse, R5, R6.reuse, 0xf6, !PT ;  /* 0x0000000502057212 */ /* 0x140fe400078ef606 */
[----:B------:R-:W-:-:S02]  /*b890*/  LOP3.LUT R0, R2, R0, R6, 0xf6, !PT ;  /* 0x0000000002007212 */ /* 0x000fc400078ef606 */
[----:B-1----:R-:W-:Y:S02]  /*b8a0*/  SHF.L.U32 R32, R5, 0x1, RZ ;  /* 0x0000000105207819 */ /* 0x002fe400000006ff */
[----:B------:R-:W-:Y:S01]  /*b8b0*/  SHF.L.U32 R2, R37, 0x10, RZ ;  /* 0x0000001025027819 */ /* 0x000fe200000006ff */
[----:B------:R-:W-:Y:S01]  /*b8c0*/  IMAD.SHL.U32 R31, R0, 0x2, RZ ;  /* 0x00000002001f7824 */ /* 0x000fe200078e00ff */
[----:B------:R-:W-:Y:S01]  /*b8d0*/  LOP3.LUT R0, R36, 0xffff0000, RZ, 0xc0, !PT ;  /* 0xffff000024007812 */ /* 0x000fe200078ec0ff */
[----:B------:R-:W1:Y:S04]  /*b8e0*/  LDS.128 R12, [R32+0x7100] ;  /* 0x00710000200c7984 */ /* 0x000e680000000c00 */
[----:B------:R-:W2:Y:S01]  /*b8f0*/  LDS.128 R8, [R31+0x7100] ;  /* 0x007100001f087984 */ /* 0x000ea20000000c00 */
[C---:B-1----:R-:W-:Y:S01]  /*b900*/  SHF.L.U32 R17, R12.reuse, 0x10, RZ ;  /* 0x000000100c117819 */ /* 0x042fe200000006ff */
[----:B------:R-:W-:Y:S01]  /*b910*/  IMAD.U32 R21, R13, 0x10000, RZ ;  /* 0x000100000d157824 */ /* 0x000fe200078e00ff */
[----:B------:R-:W-:Y:S01]  /*b920*/  LOP3.LUT R20, R12, 0xffff0000, RZ, 0xc0, !PT ;  /* 0xffff00000c147812 */ /* 0x000fe200078ec0ff */
[----:B------:R-:W-:Y:S01]  /*b930*/  IMAD.U32 R24, R15, 0x10000, RZ ;  /* 0x000100000f187824 */ /* 0x000fe200078e00ff */
[----:B------:R-:W-:Y:S01]  /*b940*/  SHF.L.U32 R12, R36, 0x10, RZ ;  /* 0x00000010240c7819 */ /* 0x000fe200000006ff */
[----:B--2---:R-:W-:Y:S01]  /*b950*/  IMAD.U32 R5, R10, 0x10000, RZ ;  /* 0x000100000a057824 */ /* 0x004fe200078e00ff */
[----:B------:R-:W-:Y:S01]  /*b960*/  LOP3.LUT R27, R13, 0xffff0000, RZ, 0xc0, !PT ;  /* 0xffff00000d1b7812 */ /* 0x000fe200078ec0ff */
[----:B------:R-:W-:Y:S01]  /*b970*/  IMAD.U32 R19, R9, 0x10000, RZ ;  /* 0x0001000009137824 */ /* 0x000fe200078e00ff */
[----:B------:R-:W-:Y:S01]  /*b980*/  SHF.L.U32 R13, R14, 0x10, RZ ;  /* 0x000000100e0d7819 */ /* 0x000fe200000006ff */
[-C--:B------:R-:W-:Y:S01]  /*b990*/  FMUL.FTZ R6, R12, R5.reuse ;  /* 0x000000050c067220 */ /* 0x080fe20000410000 */
[----:B------:R-:W-:Y:S01]  /*b9a0*/  LOP3.LUT R7, R10, 0xffff0000, RZ, 0xc0, !PT ;  /* 0xffff00000a077812 */ /* 0x000fe200078ec0ff */
[----:B------:R-:W-:Y:S01]  /*b9b0*/  FMUL.FTZ R5, R2, R5 ;  /* 0x0000000502057220 */ /* 0x000fe20000410000 */
[----:B------:R-:W-:Y:S01]  /*b9c0*/  LOP3.LUT R16, R14, 0xffff0000, RZ, 0xc0, !PT ;  /* 0xffff00000e107812 */ /* 0x000fe200078ec0ff */
[-C--:B------:R-:W-:Y:S01]  /*b9d0*/  FFMA.FTZ R35, R2, R13.reuse, -R6 ;  /* 0x0000000d02237223 */ /* 0x080fe20000010806 */
[----:B------:R-:W-:Y:S01]  /*b9e0*/  LOP3.LUT R2, R37, 0xffff0000, RZ, 0xc0, !PT ;  /* 0xffff000025027812 */ /* 0x000fe200078ec0ff */
[----:B------:R-:W-:Y:S01]  /*b9f0*/  FFMA.FTZ R34, R12, R13, R5 ;  /* 0x0000000d0c227223 */ /* 0x000fe20000010005 */
[----:B------:R-:W-:Y:S01]  /*ba00*/  LOP3.LUT R26, R15, 0xffff0000, RZ, 0xc0, !PT ;  /* 0xffff00000f1a7812 */ /* 0x000fe200078ec0ff */
[----:B------:R-:W-:Y:S01]  /*ba10*/  IMAD.U32 R5, R42, 0x10000, RZ ;  /* 0x000100002a057824 */ /* 0x000fe200078e00ff */
[C---:B------:R-:W-:Y:S01]  /*ba20*/  SHF.L.U32 R14, R8.reuse, 0x10, RZ ;  /* 0x00000010080e7819 */ /* 0x040fe200000006ff */
[----:B------:R-:W-:Y:S01]  /*ba30*/  IMAD.U32 R18, R11, 0x10000, RZ ;  /* 0x000100000b127824 */ /* 0x000fe200078e00ff */
[----:B------:R-:W-:Y:S01]  /*ba40*/  LOP3.LUT R15, R8, 0xffff0000, RZ, 0xc0, !PT ;  /* 0xffff0000080f7812 */ /* 0x000fe200078ec0ff */
[-C--:B------:R-:W-:Y:S01]  /*ba50*/  FMUL.FTZ R8, R0, R7.reuse ;  /* 0x0000000700087220 */ /* 0x080fe20000410000 */
[----:B------:R-:W-:Y:S01]  /*ba60*/  SHF.L.U32 R6, R40, 0x10, RZ ;  /* 0x0000001028067819 */ /* 0x000fe200000006ff */
[C---:B------:R-:W-:Y:S01]  /*ba70*/  FMUL.FTZ R7, R2.reuse, R7 ;  /* 0x0000000702077220 */ /* 0x040fe20000410000 */
[----:B------:R-:W-:Y:S01]  /*ba80*/  LOP3.LUT R23, R9, 0xffff0000, RZ, 0xc0, !PT ;  /* 0xffff000009177812 */ /* 0x000fe200078ec0ff */
[----:B------:R-:W-:Y:S01]  /*ba90*/  FFMA.FTZ R33, R2, R16, -R8 ;  /* 0x0000001002217223 */ /* 0x000fe20000010808 */
[----:B------:R-:W-:Y:S01]  /*baa0*/  LOP3.LUT R9, R40, 0xffff0000, RZ, 0xc0, !PT ;  /* 0xffff000028097812 */ /* 0x000fe200078ec0ff */
[----:B------:R-:W-:Y:S01]  /*bab0*/  FMUL.FTZ R8, R5, R14 ;  /* 0x0000000e05087220 */ /* 0x000fe20000410000 */
[----:B------:R-:W-:Y:S01]  /*bac0*/  LOP3.LUT R22, R11, 0xffff0000, RZ, 0xc0, !PT ;  /* 0xffff00000b167812 */ /* 0x000fe200078ec0ff */
[----:B------:R-:W-:Y:S01]  /*bad0*/  FFMA.FTZ R30, R0, R16, R7 ;  /* 0x00000010001e7223 */ /* 0x000fe20000010007 */
[----:B------:R-:W-:Y:S01]  /*bae0*/  LOP3.LUT R0, R42, 0xffff0000, RZ, 0xc0, !PT ;  /* 0xffff00002a007812 */ /* 0x000fe200078ec0ff */
[----:B------:R-:W-:Y:S01]  /*baf0*/  FMUL.FTZ R2, R6, R14 ;  /* 0x0000000e06027220 */ /* 0x000fe20000410000 */
[----:B------:R-:W-:Y:S01]  /*bb00*/  SHF.L.U32 R7, R44, 0x10, RZ ;  /* 0x000000102c077819 */ /* 0x000fe200000006ff */
[----:B------:R-:W-:Y:S01]  /*bb10*/  FFMA.FTZ R28, R6, R17, R8 ;  /* 0x00000011061c7223 */ /* 0x000fe20000010008 */
[----:B------:R-:W-:Y:S01]  /*bb20*/  F2FP.BF16.PACK_AB R14, R33, R35 ;  /* 0x00000023210e723e */ /* 0x000fe200000010ff */
[----:B------:R-:W-:Y:S01]  /*bb30*/  FFMA.FTZ R29, R5, R17, -R2 ;  /* 0x00000011051d7223 */ /* 0x000fe20000010802 */
[----:B------:R-:W-:Y:S01]  /*bb40*/  SHF.L.U32 R5, R46, 0x10, RZ ;  /* 0x000000102e057819 */ /* 0x000fe200000006ff */
[----:B------:R-:W-:-:S02]  /*bb50*/  FMUL.FTZ R6, R9, R15 ;  /* 0x0000000f09067220 */ /* 0x000fc40000410000 */
[----:B------:R-:W-:Y:S02]  /*bb60*/  IMAD.U32 R2, R43, 0x10000, RZ ;  /* 0x000100002b027824 */ /* 0x000fe400078e00ff */
[C---:B------:R-:W-:Y:S02]  /*bb70*/  FMUL.FTZ R10, R0.reuse, R15 ;  /* 0x0000000f000a7220 */ /* 0x040fe40000410000 */
[-C--:B------:R-:W-:Y:S02]  /*bb80*/  FFMA.FTZ R12, R0, R20.reuse, -R6 ;  /* 0x00000014000c7223 */ /* 0x080fe40000010806 */
[----:B------:R-:W-:Y:S02]  /*bb90*/  FMUL.FTZ R8, R2, R19 ;  /* 0x0000001302087220 */ /* 0x000fe40000410000 */
[----:B------:R-:W-:Y:S01]  /*bba0*/  FFMA.FTZ R20, R9, R20, R10 ;  /* 0x0000001409147223 */ /* 0x000fe2000001000a */
[----:B------:R-:W-:Y:S01]  /*bbb0*/  F2FP.BF16.PACK_AB R12, R12, R29 ;  /* 0x0000001d0c0c723e */ /* 0x000fe200000010ff */
[----:B------:R-:W-:-:S02]  /*bbc0*/  IMAD.U32 R0, R45, 0x10000, RZ ;  /* 0x000100002d007824 */ /* 0x000fc400078e00ff */
[----:B------:R-:W-:Y:S02]  /*bbd0*/  FMUL.FTZ R6, R5, R19 ;  /* 0x0000001305067220 */ /* 0x000fe40000410000 */
[-C--:B------:R-:W-:Y:S02]  /*bbe0*/  FMUL.FTZ R9, R7, R18.reuse ;  /* 0x0000001207097220 */ /* 0x080fe40000410000 */
[-C--:B------:R-:W-:Y:S01]  /*bbf0*/  FFMA.FTZ R19, R5, R21.reuse, -R8 ;  /* 0x0000001505137223 */ /* 0x080fe20000010808 */
[----:B------:R-:W-:Y:S01]  /*bc00*/  LOP3.LUT R5, R45, 0xffff0000, RZ, 0xc0, !PT ;  /* 0xffff00002d057812 */ /* 0x000fe200078ec0ff */
[----:B------:R-:W-:Y:S01]  /*bc10*/  FFMA.FTZ R17, R2, R21, R6 ;  /* 0x0000001502117223 */ /* 0x000fe20000010006 */
[----:B------:R-:W-:Y:S01]  /*bc20*/  LOP3.LUT R2, R43, 0xffff0000, RZ, 0xc0, !PT ;  /* 0xffff00002b027812 */ /* 0x000fe200078ec0ff */
[----:B------:R-:W-:Y:S01]  /*bc30*/  FMUL.FTZ R8, R0, R18 ;  /* 0x0000001200087220 */ /* 0x000fe20000410000 */
[----:B------:R-:W-:Y:S01]  /*bc40*/  LOP3.LUT R6, R46, 0xffff0000, RZ, 0xc0, !PT ;  /* 0xffff00002e067812 */ /* 0x000fe200078ec0ff */
[-C--:B------:R-:W-:Y:S01]  /*bc50*/  FFMA.FTZ R16, R0, R24.reuse, -R9 ;  /* 0x0000001800107223 */ /* 0x080fe20000010809 */
[----:B------:R-:W-:Y:S01]  /*bc60*/  LOP3.LUT R0, R44, 0xffff0000, RZ, 0xc0, !PT ;  /* 0xffff00002c007812 */ /* 0x000fe200078ec0ff */
[----:B------:R-:W-:-:S02]  /*bc70*/  FFMA.FTZ R11, R7, R24, R8 ;  /* 0x00000018070b7223 */ /* 0x000fc40000010008 */
[-C--:B------:R-:W-:Y:S02]  /*bc80*/  FMUL.FTZ R10, R2, R23.reuse ;  /* 0x00000017020a7220 */ /* 0x080fe40000410000 */
[-C--:B------:R-:W-:Y:S02]  /*bc90*/  FMUL.FTZ R8, R0, R22.reuse ;  /* 0x0000001600087220 */ /* 0x080fe40000410000 */
[C---:B------:R-:W-:Y:S02]  /*bca0*/  FMUL.FTZ R9, R6.reuse, R23 ;  /* 0x0000001706097220 */ /* 0x040fe40000410000 */
[C---:B------:R-:W-:Y:S02]  /*bcb0*/  FMUL.FTZ R7, R5.reuse, R22 ;  /* 0x0000001605077220 */ /* 0x040fe40000410000 */
[-C--:B------:R-:W-:Y:S01]  /*bcc0*/  FFMA.FTZ R13, R6, R27.reuse, -R10 ;  /* 0x0000001b060d7223 */ /* 0x080fe2000001080a */
        /* <DEDUP_REMOVED lines=11> */
.L_x_125:
[----:B------:R-:W-:Y:S05]  /*bd80*/  BSYNC B0 ;  /* 0x0000000000007941 */ /* 0x000fea0003800000 */
.L_x_124:
        /* <DEDUP_REMOVED lines=94> */
.L_x_127:
[----:B------:R-:W-:Y:S05]  /*c370*/  BSYNC B0 ;  /* 0x0000000000007941 */ /* 0x000fea0003800000 */
.L_x_126:
[----:B------:R-:W-:-:S04]  /*c380*/  IADD3 R0, R41, 0x60, RZ ;  /* 0x0000006029007810 */ /* 0x000fc80007ffe0ff */
        /* <DEDUP_REMOVED lines=53> */
[-C--:B------:R-:W-:Y:S01]  /*c6e0*/  FFMA.FTZ R27, R6, R17.reuse, R8 ;  /* 0x00000011061b7223 */ /* 0x080fe20000010008 */
        /* <DEDUP_REMOVED lines=25> */
[----:B------:R-:W-:Y:S02]  /*c880*/  FMUL.FTZ R7, R5, R22 ;  /* 0x0000001605077220 */ /* 0x000fe40000410000 */
        /* <DEDUP_REMOVED lines=12> */
.L_x_117:
[----:B------:R-:W-:Y:S05]  /*c950*/  BSYNC B2 ;  /* 0x0000000000027941 */ /* 0x000fea0003800000 */
.L_x_101:
[----:B------:R-:W-:Y:S01]  /*c960*/  SHF.L.U32 R0, R56, 0x6, RZ ;  /* 0x0000000638007819 */ /* 0x000fe200000006ff */
[----:B------:R-:W-:Y:S01]  /*c970*/  IMAD R2, R53, c[0x0][0x208], RZ ;  /* 0x0000820035027a24 */ /* 0x000fe200078e02ff */
[----:B-1----:R-:W-:Y:S01]  /*c980*/  SHF.R.S32.HI R11, RZ, 0x4, R54 ;  /* 0x00000004ff0b7819 */ /* 0x002fe20000011436 */
[----:B---3--:R-:W-:Y:S01]  /*c990*/  IMAD.WIDE.U32 R6, R50, c[0x0][0x208], RZ ;  /* 0x0000820032067a25 */ /* 0x008fe200078e00ff */
[----:B------:R-:W-:Y:S01]  /*c9a0*/  SHF.L.U32 R9, R49, 0x3, RZ ;  /* 0x0000000331097819 */ /* 0x000fe200000006ff */
[----:B------:R-:W-:-:S04]  /*c9b0*/  DEPBAR.LE SB0, 0x0 ;  /* 0x000080000000791a */ /* 0x000fc80000000000 */
[----:B------:R-:W-:Y:S01]  /*c9c0*/  LOP3.LUT R0, R0, 0x1c0, RZ, 0xc0, !PT ;  /* 0x000001c000007812 */ /* 0x000fe200078ec0ff */
[----:B------:R-:W-:Y:S01]  /*c9d0*/  IMAD R8, R50, c[0x0][0x20c], R2 ;  /* 0x0000830032087a24 */ /* 0x000fe200078e0202 */
[----:B------:R-:W-:Y:S02]  /*c9e0*/  LEA.HI R5, R54, R11, RZ, 0x1 ;  /* 0x0000000b36057211 */ /* 0x000fe400078f08ff */
[----:B------:R-:W-:Y:S02]  /*c9f0*/  LOP3.LUT R9, R0, 0x8, R9, 0xf8, !PT ;  /* 0x0000000800097812 */ /* 0x000fe400078ef809 */
[----:B------:R-:W-:Y:S02]  /*ca00*/  LOP3.LUT R5, R5, 0xfffffffe, RZ, 0xc0, !PT ;  /* 0xfffffffe05057812 */ /* 0x000fe400078ec0ff */
[----:B------:R-:W-:Y:S02]  /*ca10*/  SHF.R.U32.HI R0, RZ, 0x3, R0 ;  /* 0x00000003ff007819 */ /* 0x000fe40000011600 */
[----:B------:R-:W-:-:S02]  /*ca20*/  IADD3 R2, R11, -R5, RZ ;  /* 0x800000050b027210 */ /* 0x000fc40007ffe0ff */
[----:B------:R-:W-:Y:S02]  /*ca30*/  LOP3.LUT R0, R9, R0, RZ, 0x3c, !PT ;  /* 0x0000000009007212 */ /* 0x000fe400078e3cff */
[----:B------:R-:W-:Y:S02]  /*ca40*/  LOP3.LUT P2, RZ, R56, 0x2, RZ, 0xc0, !PT ;  /* 0x0000000238ff7812 */ /* 0x000fe4000784c0ff */
[----:B------:R-:W-:Y:S02]  /*ca50*/  LEA R0, R2, R0, 0x9 ;  /* 0x0000000002007211 */ /* 0x000fe400078e48ff */
[----:B------:R-:W-:Y:S02]  /*ca60*/  SHF.L.U32 R10, R51, 0x6, RZ ;  /* 0x00000006330a7819 */ /* 0x000fe400000006ff */
[----:B------:R-:W-:Y:S01]  /*ca70*/  SHF.L.U32 R119, R0, 0x1, RZ ;  /* 0x0000000100777819 */ /* 0x000fe200000006ff */
[----:B------:R-:W-:Y:S01]  /*ca80*/  BAR.SYNC.DEFER_BLOCKING 0x0 ;  /* 0x0000000000007b1d */ /* 0x000fe20000010000 */
[----:B------:R-:W-:-:S02]  /*ca90*/  IADD3 R9, R7, R8, RZ ;  /* 0x0000000807097210 */ /* 0x000fc40007ffe0ff */
[----:B------:R-:W-:Y:S02]  /*caa0*/  LOP3.LUT R5, R10, 0x1c0, RZ, 0xc0, !PT ;  /* 0x000001c00a057812 */ /* 0x000fe400078ec0ff */
[----:B------:R-:W-:Y:S01]  /*cab0*/  SHF.L.U32 R8, R2, 0x3, RZ ;  /* 0x0000000302087819 */ /* 0x000fe200000006ff */
[----:B------:R-:W-:Y:S01]  /*cac0*/  IMAD R2, R9, 0x70, RZ ;  /* 0x0000007009027824 */ /* 0x000fe200078e02ff */
[----:B------:R-:W-:Y:S02]  /*cad0*/  IADD3 R0, R119, 0x3900, RZ ;  /* 0x0000390077007810 */ /* 0x000fe40007ffe0ff */
[----:B------:R-:W-:Y:S02]  /*cae0*/  LOP3.LUT R10, R5, 0x8, R8, 0xf8, !PT ;  /* 0x00000008050a7812 */ /* 0x000fe400078ef808 */
[----:B------:R-:W-:Y:S02]  /*caf0*/  IADD3 R234, R119, 0x3920, RZ ;  /* 0x0000392077ea7810 */ /* 0x000fe40007ffe0ff */
[----:B------:R-:W-:-:S02]  /*cb00*/  MOV R16, R60 ;  /* 0x0000003c00107202 */ /* 0x000fc40000000f00 */
[----:B------:R-:W-:Y:S02]  /*cb10*/  SHF.R.U32.HI R5, RZ, 0x3, R5 ;  /* 0x00000003ff057819 */ /* 0x000fe40000011605 */
[----:B------:R-:W-:Y:S02]  /*cb20*/  @P2 IADD3 R234, R0, -0x20, RZ ;  /* 0xffffffe000ea2810 */ /* 0x000fe40007ffe0ff */
[----:B------:R-:W-:Y:S02]  /*cb30*/  MOV R17, R61 ;  /* 0x0000003d00117202 */ /* 0x000fe40000000f00 */
[----:B------:R-:W-:Y:S02]  /*cb40*/  MOV R16, R58 ;  /* 0x0000003a00107202 */ /* 0x000fe40000000f00 */
[----:B------:R-:W-:Y:S01]  /*cb50*/  SHF.L.U32 R0, R52, 0x6, RZ ;  /* 0x0000000634007819 */ /* 0x000fe200000006ff */
[----:B------:R-:W-:Y:S01]  /*cb60*/  LDSM.16.M88.4 R48, [R119+0x3900] ;  /* 0x003900007730783b */ /* 0x000fe20000000200 */
[----:B------:R-:W-:Y:S01]  /*cb70*/  LOP3.LUT R116, R10, R5, RZ, 0x3c, !PT ;  /* 0x000000050a747212 */ /* 0x000fe200078e3cff */
[----:B------:R-:W-:Y:S01]  /*cb80*/  IMAD.WIDE.U32 R6, R6, 0x70, R16 ;  /* 0x0000007006067825 */ /* 0x000fe200078e0010 */
[----:B------:R-:W-:Y:S01]  /*cb90*/  LOP3.LUT R5, R0, 0xfffffe00, RZ, 0xc0, !PT ;  /* 0xfffffe0000057812 */ /* 0x000fe200078ec0ff */
[----:B------:R1:W-:Y:S01]  /*cba0*/  STL.64 [R1+0x8], R16 ;  /* 0x0000081001007387 */ /* 0x0003e20000100a00 */
[----:B------:R-:W-:-:S02]  /*cbb0*/  ISETP.GE.AND P0, PT, R38, c[0x0][0x1d4], PT ;  /* 0x0000750026007a0c */ /* 0x000fc40003f06270 */
[----:B------:R-:W-:Y:S01]  /*cbc0*/  LEA R0, R55, R5, 0xa ;  /* 0x0000000537007211 */ /* 0x000fe200078e50ff */
[----:B------:R-:W-:Y:S01]  /*cbd0*/  LDSM.16.M88.4 R80, [R119+0x4100] ;  /* 0x004100007750783b */ /* 0x000fe20000000200 */
[----:B------:R-:W-:Y:S02]  /*cbe0*/  LEA R8, P1, R6, c[0x0][0x1f8], 0x1 ;  /* 0x00007e0006087a11 */ /* 0x000fe400078208ff */
[----:B------:R-:W-:Y:S01]  /*cbf0*/  IADD3 R2, R7, R2, RZ ;  /* 0x0000000207027210 */ /* 0x000fe20007ffe0ff */
[----:B------:R-:W-:Y:S01]  /*cc00*/  LDSM.16.M88.4 R88, [R119+0x4900] ;  /* 0x004900007758783b */ /* 0x000fe20000000200 */
[----:B------:R-:W-:Y:S02]  /*cc10*/  IADD3 R0, R116, R0, RZ ;  /* 0x0000000074007210 */ /* 0x000fe40007ffe0ff */
[----:B------:R-:W-:Y:S01]  /*cc20*/  LEA.HI.X R9, R6, c[0x0][0x1fc], R2, 0x1, P1 ;  /* 0x00007f0006097a11 */ /* 0x000fe200008f0c02 */
[----:B------:R-:W-:Y:S01]  /*cc30*/  LDSM.16.M88.4 R96, [R119+0x5100] ;  /* 0x005100007760783b */ /* 0x000fe20000000200 */
[----:B------:R-:W-:-:S02]  /*cc40*/  MOV R6, c[0x0][0x208] ;  /* 0x0000820000067a02 */ /* 0x000fc40000000f00 */
[----:B------:R-:W-:Y:S01]  /*cc50*/  SHF.L.U32 R230, R0, 0x1, RZ ;  /* 0x0000000100e67819 */ /* 0x000fe200000006ff */
[----:B------:R-:W-:Y:S01]  /*cc60*/  LDSM.16.M88.4 R104, [R119+0x5900] ;  /* 0x005900007768783b */ /* 0x000fe20000000200 */
[----:B------:R-:W-:Y:S02]  /*cc70*/  MOV R191, 0x5 ;  /* 0x0000000500bf7802 */ /* 0x000fe40000000f00 */
[----:B------:R-:W-:Y:S01]  /*cc80*/  SHF.L.U32 R2, R6, 0x5, RZ ;  /* 0x0000000506027819 */ /* 0x000fe200000006ff */
[----:B------:R-:W2:Y:S01]  /*cc90*/  LDSM.16.M88.4 R36, [R230+0x7100] ;  /* 0x00710000e624783b */ /* 0x000ea20000000200 */
[----:B------:R-:W-:Y:S02]  /*cca0*/  ISETP.LT.OR P4, PT, R47, 0x1, P0 ;  /* 0x000000012f00780c */ /* 0x000fe40000781670 */
[----:B------:R-:W-:Y:S01]  /*ccb0*/  IADD3 R12, P1, R2, R8, RZ ;  /* 0x00000008020c7210 */ /* 0x000fe20007f3e0ff */
[----:B------:R-:W-:Y:S01]  /*ccc0*/  LDSM.16.M88.4 R112, [R119+0x6100] ;  /* 0x006100007770783b */ /* 0x000fe20000000200 */
[----:B------:R-:W-:-:S02]  /*ccd0*/  LEA R233, R3, R230, 0x1 ;  /* 0x000000e603e97211 */ /* 0x000fc400078e08ff */
[----:B-1----:R-:W-:Y:S01]  /*cce0*/  SHF.L.U64.HI R16, R6, R191, c[0x0][0x20c] ;  /* 0x0000830006107619 */ /* 0x002fe200000102bf */
[----:B------:R-:W-:Y:S01]  /*ccf0*/  LDSM.16.M88.4 R124, [R119+0x6900] ;  /* 0x00690000777c783b */ /* 0x000fe20000000200 */
[-C--:B------:R-:W-:Y:S02]  /*cd00*/  IADD3 R10, P2, R12, R2.reuse, RZ ;  /* 0x000000020c0a7210 */ /* 0x080fe40007f5e0ff */
[----:B------:R-:W-:Y:S01]  /*cd10*/  IADD3.X R13, R16, R9, RZ, P1, !PT ;  /* 0x00000009100d7210 */ /* 0x000fe20000ffe4ff */
[----:B------:R-:W-:Y:S01]  /*cd20*/  LDSM.16.M88.4 R52, [R234] ;  /* 0x00000000ea34783b */ /* 0x000fe20000000200 */
[----:B------:R-:W-:Y:S02]  /*cd30*/  SHF.L.U32 R241, R241, 0x1, RZ ;  /* 0x00000001f1f17819 */ /* 0x000fe400000006ff */
[----:B------:R-:W-:Y:S01]  /*cd40*/  IADD3 R6, P1, R10, R2, RZ ;  /* 0x000000020a067210 */ /* 0x000fe20007f3e0ff */
[----:B------:R-:W-:Y:S01]  /*cd50*/  LDSM.16.M88.4 R84, [R234+0x800] ;  /* 0x00080000ea54783b */ /* 0x000fe20000000200 */
[----:B------:R-:W-:-:S02]  /*cd60*/  IADD3.X R11, R13, R16, RZ, P2, !PT ;  /* 0x000000100d0b7210 */ /* 0x000fc400017fe4ff */
[----:B------:R-:W-:Y:S01]  /*cd70*/  P2R R14, PR, RZ, 0x8 ;  /* 0x00000008ff0e7803 */ /* 0x000fe20000000000 */
[----:B------:R-:W-:Y:S01]  /*cd80*/  LDSM.16.M88.4 R92, [R234+0x1000] ;  /* 0x00100000ea5c783b */ /* 0x000fe20000000200 */
[----:B------:R-:W-:Y:S02]  /*cd90*/  ISETP.LT.OR P3, PT, R47, 0x21, P0 ;  /* 0x000000212f00780c */ /* 0x000fe40000761670 */
[----:B------:R-:W-:Y:S01]  /*cda0*/  IADD3.X R7, R11, R16, RZ, P1, !PT ;  /* 0x000000100b077210 */ /* 0x000fe20000ffe4ff */
[----:B------:R-:W-:Y:S01]  /*cdb0*/  LDSM.16.M88.4 R100, [R234+0x1800] ;  /* 0x00180000ea64783b */ /* 0x000fe20000000200 */
[----:B------:R-:W-:Y:S02]  /*cdc0*/  P2R R0, PR, RZ, 0x8 ;  /* 0x00000008ff007803 */ /* 0x000fe40000000000 */
[C---:B------:R-:W-:Y:S01]  /*cdd0*/  ISETP.LT.OR P5, PT, R47.reuse, 0x11, P0 ;  /* 0x000000112f00780c */ /* 0x040fe200007a1670 */
[----:B------:R-:W-:Y:S01]  /*cde0*/  LDSM.16.M88.4 R108, [R234+0x2000] ;  /* 0x00200000ea6c783b */ /* 0x000fe20000000200 */
[----:B------:R-:W-:-:S02]  /*cdf0*/  ISETP.LT.OR P3, PT, R47, 0x31, P0 ;  /* 0x000000312f00780c */ /* 0x000fc40000761670 */
[C---:B------:R-:W-:Y:S01]  /*ce00*/  ISETP.LT.OR P6, PT, R47.reuse, 0x41, P0 ;  /* 0x000000412f00780c */ /* 0x040fe200007c1670 */
[----:B------:R-:W-:Y:S01]  /*ce10*/  LDSM.16.M88.4 R120, [R234+0x2800] ;  /* 0x00280000ea78783b */ /* 0x000fe20000000200 */
[----:B------:R-:W-:Y:S02]  /*ce20*/  ISETP.LT.OR P2, PT, R47, 0x61, P0 ;  /* 0x000000612f00780c */ /* 0x000fe40000741670 */
[----:B------:R-:W-:Y:S01]  /*ce30*/  LEA R231, R4, R230, 0x1 ;  /* 0x000000e604e77211 */ /* 0x000fe200078e08ff */
[----:B------:R-:W-:Y:S01]  /*ce40*/  LDSM.16.M88.4 R128, [R234+0x3000] ;  /* 0x00300000ea80783b */ /* 0x000fe20000000200 */
[C---:B------:R-:W-:Y:S02]  /*ce50*/  IADD3 R240, R234.reuse, 0x800, RZ ;  /* 0x00000800eaf07810 */ /* 0x040fe40007ffe0ff */
[----:B------:R-:W-:Y:S01]  /*ce60*/  LEA R232, R3, R231, 0x1 ;  /* 0x000000e703e87211 */ /* 0x000fe200078e08ff */
[----:B------:R-:W1:Y:S01]  /*ce70*/  LDSM.16.M88.4 R32, [R230+0x9100] ;  /* 0x00910000e620783b */ /* 0x000e620000000200 */
[----:B--2---:R-:W-:Y:S01]  /*ce80*/  HMMA.16816.F32.BF16 R68, R36, R50, RZ ;  /* 0x000000322444723c */ /* 0x004fe200000418ff */
[----:B------:R-:W-:-:S02]  /*ce90*/  IADD3 R239, R234, 0x1000, RZ ;  /* 0x00001000eaef7810 */ /* 0x000fc40007ffe0ff */
[----:B------:R-:W-:Y:S01]  /*cea0*/  LDSM.16.M88.4 R28, [R233+0x7100] ;  /* 0x00710000e91c783b */ /* 0x000fe20000000200 */
[C---:B------:R-:W-:Y:S02]  /*ceb0*/  IADD3 R238, R234.reuse, 0x1800, RZ ;  /* 0x00001800eaee7810 */ /* 0x040fe40007ffe0ff */
[C---:B------:R-:W-:Y:S01]  /*cec0*/  IADD3 R237, R234.reuse, 0x2000, RZ ;  /* 0x00002000eaed7810 */ /* 0x040fe20007ffe0ff */
[----:B------:R-:W2:Y:S01]  /*ced0*/  LDSM.16.M88.4 R24, [R233+0x9100] ;  /* 0x00910000e918783b */ /* 0x000ea20000000200 */
[C---:B------:R-:W-:Y:S02]  /*cee0*/  IADD3 R236, R234.reuse, 0x2800, RZ ;  /* 0x00002800eaec7810 */ /* 0x040fe40007ffe0ff */
[----:B------:R-:W-:Y:S01]  /*cef0*/  IADD3 R235, R234, 0x3000, RZ ;  /* 0x00003000eaeb7810 */ /* 0x000fe20007ffe0ff */
[----:B------:R-:W-:Y:S01]  /*cf00*/  @!PT LDS RZ, [RZ] ;  /* 0x00000000fffff984 */ /* 0x000fe20000000800 */
[----:B------:R-:W-:Y:S01]  /*cf10*/  @!PT LDS RZ, [RZ] ;  /* 0x00000000fffff984 */ /* 0x000fe20000000800 */
[----:B------:R-:W-:Y:S01]  /*cf20*/  @!PT LDS RZ, [RZ] ;  /* 0x00000000fffff984 */ /* 0x000fe20000000800 */
[----:B------:R3:W-:Y:S01]  /*cf30*/  LDGSTS.E.BYPASS.LTC128B.128 [R241+0x100], [R8.64], !P4 ;  /* 0x0010000008f17fae */ /* 0x0007e2000e101d4a */
[----:B------:R-:W-:-:S03]  /*cf40*/  LOP3.LUT P4, RZ, R56, 0x4, RZ, 0xc0, !PT ;  /* 0x0000000438ff7812 */ /* 0x000fc6000788c0ff */
[----:B------:R4:W-:Y:S01]  /*cf50*/  LDGSTS.E.BYPASS.LTC128B.128 [R241+0x900], [R12.64], !P5 ;  /* 0x009000000cf17fae */ /* 0x0009e2000e901d4a */
[----:B------:R-:W-:Y:S02]  /*cf60*/  ISETP.LT.OR P5, PT, R47, 0x51, P0 ;  /* 0x000000512f00780c */ /* 0x000fe400007a1670 */
[----:B---3--:R-:W-:Y:S01]  /*cf70*/  IADD3 R8, P1, R6, R2, RZ ;  /* 0x0000000206087210 */ /* 0x008fe20007f3e0ff */
[----:B-1----:R-:W-:Y:S03]  /*cf80*/  HMMA.16816.F32.BF16 R56, R32, R48, RZ ;  /* 0x000000302038723c */ /* 0x002fe600000418ff */
[----:B------:R-:W-:Y:S02]  /*cf90*/  IADD3.X R9, R7, R16, RZ, P1, !PT ;  /* 0x0000001007097210 */ /* 0x000fe40000ffe4ff */
[----:B------:R-:W-:Y:S02]  /*cfa0*/  ISETP.NE.AND P1, PT, R0, RZ, PT ;  /* 0x000000ff0000720c */ /* 0x000fe40003f25270 */
[----:B------:R-:W-:-:S04]  /*cfb0*/  MOV R0, 0x40 ;  /* 0x0000004000007802 */ /* 0x000fc80000000f00 */
[----:B------:R-:W-:Y:S02]  /*cfc0*/  SEL R0, R0, 0xffffffc0, !P4 ;  /* 0xffffffc000007807 */ /* 0x000fe40006000000 */
[----:B------:R-:W-:Y:S02]  /*cfd0*/  ISETP.GE.AND P4, PT, R208, 0x71, PT ;  /* 0x00000071d000780c */ /* 0x000fe40003f86270 */
[----:B------:R-:W-:Y:S02]  /*cfe0*/  IADD3 R229, R119, R0, RZ ;  /* 0x0000000077e57210 */ /* 0x000fe40007ffe0ff */
[----:B------:R-:W-:Y:S01]  /*cff0*/  IADD3 R228, R0, R234, RZ ;  /* 0x000000ea00e47210 */ /* 0x000fe20007ffe0ff */
[----:B------:R1:W-:Y:S04]  /*d000*/  LDGSTS.E.BYPASS.LTC128B.128 [R241+0x1100], [R10.64], !P1 ;  /* 0x011000000af17fae */ /* 0x0003e8000c901d4a */
[----:B------:R3:W-:Y:S01]  /*d010*/  LDGSTS.E.BYPASS.LTC128B.128 [R241+0x1900], [R6.64], !P3 ;  /* 0x0190000006f17fae */ /* 0x0007e2000d901d4a */
[----:B------:R-:W-:Y:S01]  /*d020*/  ISETP.NE.AND P3, PT, R14, RZ, PT ;  /* 0x000000ff0e00720c */ /* 0x000fe20003f65270 */
[----:B--2---:R-:W-:Y:S02]  /*d030*/  HMMA.16816.F32.BF16 R56, R24, R52, R56 ;  /* 0x000000341838723c */ /* 0x004fe40000041838 */
[----:B------:R2:W-:Y:S06]  /*d040*/  LDGSTS.E.BYPASS.LTC128B.128 [R241+0x2100], [R8.64], !P6 ;  /* 0x0210000008f17fae */ /* 0x0005ec000f101d4a */
[----:B----4-:R-:W-:Y:S01]  /*d050*/  HMMA.16816.F32.BF16 R12, R36, R48, RZ ;  /* 0x00000030240c723c */ /* 0x010fe200000418ff */
[----:B-1----:R-:W-:-:S04]  /*d060*/  IADD3 R10, P1, R8, R2, RZ ;  /* 0x00000002080a7210 */ /* 0x002fc80007f3e0ff */
[----:B---3--:R-:W-:Y:S02]  /*d070*/  IADD3 R6, P0, R10, R2, RZ ;  /* 0x000000020a067210 */ /* 0x008fe40007f1e0ff */
[----:B------:R-:W-:-:S04]  /*d080*/  IADD3.X R11, R9, R16, RZ, P1, !PT ;  /* 0x00000010090b7210 */ /* 0x000fc80000ffe4ff */
[----:B------:R-:W-:Y:S01]  /*d090*/  IADD3.X R7, R11, R16, RZ, P0, !PT ;  /* 0x000000100b077210 */ /* 0x000fe200007fe4ff */
[----:B------:R2:W-:Y:S11]  /*d0a0*/  LDGSTS.E.BYPASS.LTC128B.128 [R241+0x2900], [R10.64], !P5 ;  /* 0x029000000af17fae */ /* 0x0005f6000e901d4a */
[----:B------:R-:W-:Y:S01]  /*d0b0*/  @!UPT UIADD3 URZ, URZ, URZ, URZ ;  /* 0x0000003f3f3ff290 */ /* 0x000fe2000fffe03f */
[----:B------:R-:W-:Y:S01]  /*d0c0*/  HMMA.16816.F32.BF16 R60, R28, R52, R12 ;  /* 0x000000341c3c723c */ /* 0x000fe2000004180c */
[----:B------:R1:W-:Y:S04]  /*d0d0*/  LDGSTS.E.BYPASS.LTC128B.128 [R241+0x3100], [R6.64], !P2 ;  /* 0x0310000006f17fae */ /* 0x0003e8000d101d4a */
[----:B------:R-:W-:Y:S04]  /*d0e0*/  LDSM.16.M88.4 R40, [R229+0x3900] ;  /* 0x00390000e528783b */ /* 0x000fe80000000200 */
[----:B------:R-:W3:Y:S04]  /*d0f0*/  LDSM.16.M88.4 R20, [R231+0x7100] ;  /* 0x00710000e714783b */ /* 0x000ee80000000200 */
[----:B------:R-:W4:Y:S04]  /*d100*/  LDSM.16.M88.4 R16, [R231+0x9100] ;  /* 0x00910000e710783b */ /* 0x000f280000000200 */
[----:B------:R-:W-:Y:S04]  /*d110*/  LDSM.16.M88.4 R44, [R228] ;  /* 0x00000000e42c783b */ /* 0x000fe80000000200 */
[----:B------:R-:W1:Y:S04]  /*d120*/  LDSM.16.M88.4 R12, [R232+0x7100] ;  /* 0x00710000e80c783b */ /* 0x000e680000000200 */
[----:B--2---:R-:W2:Y:S04]  /*d130*/  LDSM.16.M88.4 R8, [R232+0x9100] ;  /* 0x00910000e808783b */ /* 0x004ea80000000200 */
[----:B------:R-:W0:Y:S01]  /*d140*/  LDGDEPBAR ;  /* 0x00000000000079af */ /* 0x000e220000000000 */
[----:B---3--:R-:W-:Y:S08]  /*d150*/  HMMA.16816.F32.BF16 R64, R20, R40, R60 ;  /* 0x000000281440723c */ /* 0x008ff0000004183c */
[----:B------:R-:W-:Y:S08]  /*d160*/  HMMA.16816.F32.BF16 R60, R32, R50, RZ ;  /* 0x00000032203c723c */ /* 0x000ff000000418ff */
[----:B----4-:R-:W-:Y:S08]  /*d170*/  HMMA.16816.F32.BF16 R48, R16, R40, R56 ;  /* 0x000000281030723c */ /* 0x010ff00000041838 */
[----:B------:R-:W-:Y:S08]  /*d180*/  HMMA.16816.F32.BF16 R56, R28, R54, R68 ;  /* 0x000000361c38723c */ /* 0x000ff00000041844 */
[----:B-1----:R-:W-:Y:S08]  /*d190*/  HMMA.16816.F32.BF16 R68, R12, R44, R64 ;  /* 0x0000002c0c44723c */ /* 0x002ff00000041840 */
[----:B------:R-:W-:Y:S08]  /*d1a0*/  HMMA.16816.F32.BF16 R64, R24, R54, R60 ;  /* 0x000000361840723c */ /* 0x000ff0000004183c */
[----:B------:R-:W-:Y:S08]  /*d1b0*/  HMMA.16816.F32.BF16 R60, R36, R80, RZ ;  /* 0x00000050243c723c */ /* 0x000ff000000418ff */
[----:B--2---:R-:W-:Y:S01]  /*d1c0*/  HMMA.16816.F32.BF16 R76, R8, R44, R48 ;  /* 0x0000002c084c723c */ /* 0x004fe20000041830 */
        /* <DEDUP_REMOVED lines=9> */
[----:B------:R-:W3:Y:S01]  /*d260*/  LDSM.16.M88.4 R40, [R228+0x800] ;  /* 0x00080000e428783b */ /* 0x000ee20000000200 */
        /* <DEDUP_REMOVED lines=24> */
[----:B---3--:R-:W-:Y:S01]  /*d3f0*/  HMMA.16816.F32.BF16 R76, R8, R40, R44 ;  /* 0x00000028084c723c */ /* 0x008fe2000004182c */
[----:B------:R-:W1:Y:S01]  /*d400*/  LDSM.16.M88.4 R44, [R229+0x4900] ;  /* 0x00490000e52c783b */ /* 0x000e620000000200 */
[----:B------:R3:W1:Y:S02]  /*d410*/  MUFU.TANH R180, R0 ;  /* 0x0000000000b47308 */ /* 0x0006640000002400 */
[----:B---3--:R-:W-:-:S06]  /*d420*/  FMUL.FTZ R0, R68, c[0x0][0x320] ;  /* 0x0000c80044007a20 */ /* 0x008fcc0000410000 */
[----:B------:R3:W1:Y:S02]  /*d430*/  MUFU.TANH R182, R0 ;  /* 0x0000000000b67308 */ /* 0x0006640000002400 */
[----:B---3--:R-:W-:-:S06]  /*d440*/  FMUL.FTZ R0, R69, c[0x0][0x320] ;  /* 0x0000c80045007a20 */ /* 0x008fcc0000410000 */
[----:B------:R3:W1:Y:S02]  /*d450*/  MUFU.TANH R181, R0 ;  /* 0x0000000000b57308 */ /* 0x0006640000002400 */
[----:B---3--:R-:W-:-:S06]  /*d460*/  FMUL.FTZ R0, R70, c[0x0][0x320] ;  /* 0x0000c80046007a20 */ /* 0x008fcc0000410000 */
[----:B------:R3:W1:Y:S02]  /*d470*/  MUFU.TANH R178, R0 ;  /* 0x0000000000b27308 */ /* 0x0006640000002400 */
[----:B---3--:R-:W-:Y:S02]  /*d480*/  FMUL.FTZ R0, R71, c[0x0][0x320] ;  /* 0x0000c80047007a20 */ /* 0x008fe40000410000 */
[----:B------:R-:W-:Y:S04]  /*d490*/  HMMA.16816.F32.BF16 R68, R12, R40, R60 ;  /* 0x000000280c44723c */ /* 0x000fe8000004183c */
[----:B------:R3:W1:Y:S04]  /*d4a0*/  MUFU.TANH R177, R0 ;  /* 0x0000000000b17308 */ /* 0x0006680000002400 */
[----:B------:R-:W-:Y:S01]  /*d4b0*/  HMMA.16816.F32.BF16 R60, R36, R88, RZ ;  /* 0x00000058243c723c */ /* 0x000fe200000418ff */
[----:B---3--:R-:W-:-:S04]  /*d4c0*/  FMUL.FTZ R0, R72, c[0x0][0x320] ;  /* 0x0000c80048007a20 */ /* 0x008fc80000410000 */
[----:B------:R3:W1:Y:S11]  /*d4d0*/  MUFU.TANH R176, R0 ;  /* 0x0000000000b07308 */ /* 0x0006760000002400 */
[----:B------:R-:W-:Y:S08]  /*d4e0*/  @!UPT UIADD3 URZ, URZ, URZ, URZ ;  /* 0x0000003f3f3ff290 */ /* 0x000ff0000fffe03f */
[----:B------:R-:W-:Y:S01]  /*d4f0*/  HMMA.16816.F32.BF16 R60, R28, R92, R60 ;  /* 0x0000005c1c3c723c */ /* 0x000fe2000004183c */
[----:B---3--:R-:W-:-:S04]  /*d500*/  FMUL.FTZ R0, R73, c[0x0][0x320] ;  /* 0x0000c80049007a20 */ /* 0x008fc80000410000 */
[----:B------:R3:W2:Y:S11]  /*d510*/  MUFU.TANH R175, R0 ;  /* 0x0000000000af7308 */ /* 0x0006b60000002400 */
[----:B------:R-:W-:Y:S08]  /*d520*/  @!UPT UIADD3 URZ, URZ, URZ, URZ ;  /* 0x0000003f3f3ff290 */ /* 0x000ff0000fffe03f */
[----:B-1----:R-:W-:Y:S01]  /*d530*/  HMMA.16816.F32.BF16 R60, R20, R44, R60 ;  /* 0x0000002c143c723c */ /* 0x002fe2000004183c */
[----:B---3--:R-:W-:-:S04]  /*d540*/  FMUL.FTZ R0, R74, c[0x0][0x320] ;  /* 0x0000c8004a007a20 */ /* 0x008fc80000410000 */
[----:B------:R1:W3:Y:S02]  /*d550*/  MUFU.TANH R171, R0 ;  /* 0x0000000000ab7308 */ /* 0x0002e40000002400 */
        /* <DEDUP_REMOVED lines=24> */
[----:B-----5:R1:W1:Y:S07]  /*d6e0*/  MUFU.TANH R167, R0 ;  /* 0x0000000000a77308 */ /* 0x02026e0000002400 */
[----:B------:R-:W-:Y:S01]  /*d6f0*/  HMMA.16816.F32.BF16 R56, R32, R96, RZ ;  /* 0x000000602038723c */ /* 0x000fe200000418ff */
[----:B-1----:R-:W-:-:S04]  /*d700*/  FMUL.FTZ R0, R78, c[0x0][0x320] ;  /* 0x0000c8004e007a20 */ /* 0x002fc80000410000 */
[----:B------:R1:W1:Y:S02]  /*d710*/  MUFU.TANH R163, R0 ;  /* 0x0000000000a37308 */ /* 0x0002640000002400 */
[----:B-1----:R-:W-:Y:S02]  /*d720*/  FMUL.FTZ R0, R79, c[0x0][0x320] ;  /* 0x0000c8004f007a20 */ /* 0x002fe40000410000 */
[----:B------:R-:W-:Y:S04]  /*d730*/  HMMA.16816.F32.BF16 R76, R8, R48, R40 ;  /* 0x00000030084c723c */ /* 0x000fe80000041828 */
[----:B------:R1:W1:Y:S04]  /*d740*/  MUFU.TANH R164, R0 ;  /* 0x0000000000a47308 */ /* 0x0002680000002400 */
[----:B------:R-:W-:Y:S01]  /*d750*/  HMMA.16816.F32.BF16 R40, R20, R46, R52 ;  /* 0x0000002e1428723c */ /* 0x000fe20000041834 */
[----:B------:R-:W2:Y:S07]  /*d760*/  LDSM.16.M88.4 R52, [R229+0x5100] ;  /* 0x00510000e534783b */ /* 0x000eae0000000200 */
[----:B------:R-:W-:Y:S01]  /*d770*/  HMMA.16816.F32.BF16 R44, R24, R100, R56 ;  /* 0x00000064182c723c */ /* 0x000fe20000041838 */
[----:B-1----:R-:W-:-:S04]  /*d780*/  FMUL.FTZ R0, R68, c[0x0][0x320] ;  /* 0x0000c80044007a20 */ /* 0x002fc80000410000 */
[----:B------:R1:W1:Y:S02]  /*d790*/  MUFU.TANH R166, R0 ;  /* 0x0000000000a67308 */ /* 0x0002640000002400 */
[----:B-1----:R-:W-:-:S06]  /*d7a0*/  FMUL.FTZ R0, R69, c[0x0][0x320] ;  /* 0x0000c80045007a20 */ /* 0x002fcc0000410000 */
[----:B------:R1:W1:Y:S11]  /*d7b0*/  MUFU.TANH R165, R0 ;  /* 0x0000000000a57308 */ /* 0x0002760000002400 */
[----:B--2---:R-:W-:Y:S01]  /*d7c0*/  HMMA.16816.F32.BF16 R44, R16, R52, R44 ;  /* 0x00000034102c723c */ /* 0x004fe2000004182c */
[----:B-1----:R-:W-:-:S04]  /*d7d0*/  FMUL.FTZ R0, R70, c[0x0][0x320] ;  /* 0x0000c80046007a20 */ /* 0x002fc80000410000 */
[----:B------:R1:W2:Y:S02]  /*d7e0*/  MUFU.TANH R162, R0 ;  /* 0x0000000000a27308 */ /* 0x0002a40000002400 */
        /* <DEDUP_REMOVED lines=34> */
[----:B--2---:R-:W-:-:S04]  /*da10*/  FMUL.FTZ R0, R76, c[0x0][0x320] ;  /* 0x0000c8004c007a20 */ /* 0x004fc80000410000 */
[----:B------:R2:W1:Y:S11]  /*da20*/  MUFU.TANH R137, R0 ;  /* 0x0000000000897308 */ /* 0x0004760000002400 */
[----:B------:R-:W-:Y:S08]  /*da30*/  @!UPT UIADD3 URZ, URZ, URZ, URZ ;  /* 0x0000003f3f3ff290 */ /* 0x000ff0000fffe03f */
[----:B------:R-:W-:Y:S01]  /*da40*/  HMMA.16816.F32.BF16 R48, R28, R102, R48 ;  /* 0x000000661c30723c */ /* 0x000fe20000041830 */
[----:B--2---:R-:W-:-:S04]  /*da50*/  FMUL.FTZ R0, R77, c[0x0][0x320] ;  /* 0x0000c8004d007a20 */ /* 0x004fc80000410000 */
[----:B------:R2:W1:Y:S11]  /*da60*/  MUFU.TANH R138, R0 ;  /* 0x00000000008a7308 */ /* 0x0004760000002400 */
[----:B------:R-:W-:Y:S08]  /*da70*/  @!UPT UIADD3 URZ, URZ, URZ, URZ ;  /* 0x0000003f3f3ff290 */ /* 0x000ff0000fffe03f */
[----:B------:R-:W-:Y:S01]  /*da80*/  HMMA.16816.F32.BF16 R48, R20, R54, R48 ;  /* 0x000000361430723c */ /* 0x000fe20000041830 */
[----:B--2---:R-:W-:-:S04]  /*da90*/  FMUL.FTZ R0, R78, c[0x0][0x320] ;  /* 0x0000c8004e007a20 */ /* 0x004fc80000410000 */
[----:B------:R2:W1:Y:S02]  /*daa0*/  MUFU.TANH R133, R0 ;  /* 0x0000000000857308 */ /* 0x0004640000002400 */
[----:B--2---:R-:W-:Y:S02]  /*dab0*/  FMUL.FTZ R0, R79, c[0x0][0x320] ;  /* 0x0000c8004f007a20 */ /* 0x004fe40000410000 */
[----:B-1----:R-:W-:Y:S01]  /*dac0*/  HMMA.16816.F32.BF16 R76, R8, R40, R44 ;  /* 0x00000028084c723c */ /* 0x002fe2000004182c */
[----:B------:R-:W1:Y:S03]  /*dad0*/  LDSM.16.M88.4 R44, [R229+0x5900] ;  /* 0x00590000e52c783b */ /* 0x000e660000000200 */
[----:B------:R2:W1:Y:S02]  /*dae0*/  MUFU.TANH R134, R0 ;  /* 0x0000000000867308 */ /* 0x0004640000002400 */
[----:B--2---:R-:W-:-:S06]  /*daf0*/  FMUL.FTZ R0, R68, c[0x0][0x320] ;  /* 0x0000c80044007a20 */ /* 0x004fcc0000410000 */
[----:B------:R2:W1:Y:S02]  /*db00*/  MUFU.TANH R147, R0 ;  /* 0x0000000000937308 */ /* 0x0004640000002400 */
[----:B--2---:R-:W-:Y:S01]  /*db10*/  FMUL.FTZ R0, R69, c[0x0][0x320] ;  /* 0x0000c80045007a20 */ /* 0x004fe20000410000 */
[----:B-1----:R-:W-:Y:S05]  /*db20*/  HMMA.16816.F32.BF16 R60, R20, R44, R60 ;  /* 0x0000002c143c723c */ /* 0x002fea000004183c */
[----:B------:R1:W2:Y:S02]  /*db30*/  MUFU.TANH R144, R0 ;  /* 0x0000000000907308 */ /* 0x0002a40000002400 */
        /* <DEDUP_REMOVED lines=35> */
[----:B--2---:R-:W-:-:S04]  /*dd70*/  FMUL.FTZ R0, R76, c[0x0][0x320] ;  /* 0x0000c8004c007a20 */ /* 0x004fc80000410000 */
[----:B------:R2:W1:Y:S03]  /*dd80*/  MUFU.TANH R141, R0 ;  /* 0x00000000008d7308 */ /* 0x0004660000002400 */
[----:B------:R-:W-:Y:S01]  /*dd90*/  HMMA.16816.F32.BF16 R56, R32, R112, RZ ;  /* 0x000000702038723c */ /* 0x000fe200000418ff */
[----:B--2---:R-:W-:-:S04]  /*dda0*/  FMUL.FTZ R0, R77, c[0x0][0x320] ;  /* 0x0000c8004d007a20 */ /* 0x004fc80000410000 */
[----:B------:R2:W1:Y:S02]  /*ddb0*/  MUFU.TANH R142, R0 ;  /* 0x00000000008e7308 */ /* 0x0004640000002400 */
[----:B--2---:R-:W-:-:S06]  /*ddc0*/  FMUL.FTZ R0, R78, c[0x0][0x320] ;  /* 0x0000c8004e007a20 */ /* 0x004fcc0000410000 */
[----:B------:R2:W1:Y:S02]  /*ddd0*/  MUFU.TANH R145, R0 ;  /* 0x0000000000917308 */ /* 0x0004640000002400 */
[----:B--2---:R-:W-:Y:S02]  /*dde0*/  FMUL.FTZ R0, R79, c[0x0][0x320] ;  /* 0x0000c8004f007a20 */ /* 0x004fe40000410000 */
[----:B-1----:R-:W-:Y:S04]  /*ddf0*/  HMMA.16816.F32.BF16 R76, R8, R48, R40 ;  /* 0x00000030084c723c */ /* 0x002fe80000041828 */
[----:B------:R1:W2:Y:S04]  /*de00*/  MUFU.TANH R146, R0 ;  /* 0x0000000000927308 */ /* 0x0002a80000002400 */
        /* <DEDUP_REMOVED lines=45> */
[----:B--2---:R-:W-:-:S04]  /*e0e0*/  FMUL.FTZ R0, R76, c[0x0][0x320] ;  /* 0x0000c8004c007a20 */ /* 0x004fc80000410000 */
[----:B------:R2:W1:Y:S11]  /*e0f0*/  MUFU.TANH R92, R0 ;  /* 0x00000000005c7308 */ /* 0x0004760000002400 */
[----:B------:R-:W-:Y:S01]  /*e100*/  HMMA.16816.F32.BF16 R48, R28, R122, R48 ;  /* 0x0000007a1c30723c */ /* 0x000fe20000041830 */
[----:B--2---:R-:W-:-:S07]  /*e110*/  FMUL.FTZ R0, R77, c[0x0][0x320] ;  /* 0x0000c8004d007a20 */ /* 0x004fce0000410000 */
[----:B------:R-:W-:Y:S01]  /*e120*/  HMMA.16816.F32.BF16 R28, R28, R130, R36 ;  /* 0x000000821c1c723c */ /* 0x000fe20000041824 */
[----:B------:R2:W1:Y:S11]  /*e130*/  MUFU.TANH R91, R0 ;  /* 0x00000000005b7308 */ /* 0x0004760000002400 */
[----:B------:R-:W-:Y:S04]  /*e140*/  @!UPT UIADD3 URZ, URZ, URZ, URZ ;  /* 0x0000003f3f3ff290 */ /* 0x000fe8000fffe03f */
[----:B------:R-:W-:Y:S01]  /*e150*/  HMMA.16816.F32.BF16 R48, R20, R54, R48 ;  /* 0x000000361430723c */ /* 0x000fe20000041830 */
[----:B--2---:R-:W-:-:S04]  /*e160*/  FMUL.FTZ R0, R78, c[0x0][0x320] ;  /* 0x0000c8004e007a20 */ /* 0x004fc80000410000 */
[----:B------:R2:W1:Y:S03]  /*e170*/  MUFU.TANH R90, R0 ;  /* 0x00000000005a7308 */ /* 0x0004660000002400 */
[----:B------:R-:W-:Y:S01]  /*e180*/  HMMA.16816.F32.BF16 R52, R16, R54, R64 ;  /* 0x000000361034723c */ /* 0x000fe20000041840 */
[----:B--2---:R-:W-:-:S07]  /*e190*/  FMUL.FTZ R0, R79, c[0x0][0x320] ;  /* 0x0000c8004f007a20 */ /* 0x004fce0000410000 */
[C---:B-1----:R-:W-:Y:S01]  /*e1a0*/  HMMA.16816.F32.BF16 R76, R8.reuse, R40, R44 ;  /* 0x00000028084c723c */ /* 0x042fe2000004182c */
[----:B------:R-:W1:Y:S01]  /*e1b0*/  LDSM.16.M88.4 R44, [R229+0x6900] ;  /* 0x00690000e52c783b */ /* 0x000e620000000200 */
[----:B------:R2:W1:Y:S11]  /*e1c0*/  MUFU.TANH R89, R0 ;  /* 0x0000000000597308 */ /* 0x0004760000002400 */
[----:B------:R-:W-:Y:S03]  /*e1d0*/  @!UPT UIADD3 URZ, URZ, URZ, URZ ;  /* 0x0000003f3f3ff290 */ /* 0x000fe6000fffe03f */
[----:B------:R-:W-:Y:S08]  /*e1e0*/  HMMA.16816.F32.BF16 R64, R8, R42, R52 ;  /* 0x0000002a0840723c */ /* 0x000ff00000041834 */
[----:B------:R-:W-:Y:S01]  /*e1f0*/  HMMA.16816.F32.BF16 R52, R32, R126, RZ ;  /* 0x0000007e2034723c */ /* 0x000fe200000418ff */
[----:B--2---:R-:W-:-:S04]  /*e200*/  FMUL.FTZ R0, R68, c[0x0][0x320] ;  /* 0x0000c80044007a20 */ /* 0x004fc80000410000 */
        /* <DEDUP_REMOVED lines=8> */
[----:B--2---:R-:W-:Y:S01]  /*e290*/  FMUL.FTZ R0, R69, c[0x0][0x320] ;  /* 0x0000c80045007a20 */ /* 0x004fe20000410000 */
[----:B------:R-:W2:Y:S01]  /*e2a0*/  MUFU.TANH R78, R78 ;  /* 0x0000004e004e7308 */ /* 0x000ea20000002400 */
[----:B------:R-:W-:Y:S07]  /*e2b0*/  HMMA.16816.F32.BF16 R36, R24, R130, R52 ;  /* 0x000000821824723c */ /* 0x000fee0000041834 */
[----:B------:R1:W1:Y:S08]  /*e2c0*/  MUFU.TANH R87, R0 ;  /* 0x0000000000577308 */ /* 0x0002700000002400 */
[----:B------:R-:W2:Y:S01]  /*e2d0*/  MUFU.TANH R79, R79 ;  /* 0x0000004f004f7308 */ /* 0x000ea20000002400 */
[----:B-1----:R-:W-:-:S07]  /*e2e0*/  FMUL.FTZ R0, R70, c[0x0][0x320] ;  /* 0x0000c80046007a20 */ /* 0x002fce0000410000 */
[----:B------:R-:W1:Y:S08]  /*e2f0*/  MUFU.TANH R64, R64 ;  /* 0x0000004000407308 */ /* 0x000e700000002400 */
[----:B------:R1:W1:Y:S08]  /*e300*/  MUFU.TANH R86, R0 ;  /* 0x0000000000567308 */ /* 0x0002700000002400 */
[----:B------:R-:W2:Y:S01]  /*e310*/  MUFU.TANH R65, R65 ;  /* 0x0000004100417308 */ /* 0x000ea20000002400 */
[----:B-1----:R-:W-:-:S07]  /*e320*/  FMUL.FTZ R0, R71, c[0x0][0x320] ;  /* 0x0000c80047007a20 */ /* 0x002fce0000410000 */
[----:B------:R-:W1:Y:S01]  /*e330*/  MUFU.TANH R66, R66 ;  /* 0x0000004200427308 */ /* 0x000e620000002400 */
[----:B------:R-:W-:Y:S07]  /*e340*/  HMMA.16816.F32.BF16 R68, R12, R40, R56 ;  /* 0x000000280c44723c */ /* 0x000fee0000041838 */
[----:B------:R1:W1:Y:S01]  /*e350*/  MUFU.TANH R85, R0 ;  /* 0x0000000000557308 */ /* 0x0002620000002400 */
[----:B------:R-:W-:Y:S01]  /*e360*/  HMMA.16816.F32.BF16 R56, R32, R124, RZ ;  /* 0x0000007c2038723c */ /* 0x000fe200000418ff */
[----:B-1----:R-:W-:-:S06]  /*e370*/  FMUL.FTZ R0, R72, c[0x0][0x320] ;  /* 0x0000c80048007a20 */ /* 0x002fcc0000410000 */
[----:B------:R1:W1:Y:S11]  /*e380*/  MUFU.TANH R84, R0 ;  /* 0x0000000000547308 */ /* 0x0002760000002400 */
[----:B------:R-:W-:Y:S06]  /*e390*/  @!UPT UIADD3 URZ, URZ, URZ, URZ ;  /* 0x0000003f3f3ff290 */ /* 0x000fec000fffe03f */
[----:B------:R-:W-:Y:S01]  /*e3a0*/  HMMA.16816.F32.BF16 R56, R24, R128, R56 ;  /* 0x000000801838723c */ /* 0x000fe20000041838 */
[----:B-1----:R-:W-:-:S04]  /*e3b0*/  FMUL.FTZ R0, R73, c[0x0][0x320] ;  /* 0x0000c80049007a20 */ /* 0x002fc80000410000 */
[----:B------:R1:W1:Y:S11]  /*e3c0*/  MUFU.TANH R83, R0 ;  /* 0x0000000000537308 */ /* 0x0002760000002400 */
[----:B------:R-:W-:Y:S08]  /*e3d0*/  @!UPT UIADD3 URZ, URZ, URZ, URZ ;  /* 0x0000003f3f3ff290 */ /* 0x000ff0000fffe03f */
[----:B------:R-:W-:Y:S01]  /*e3e0*/  HMMA.16816.F32.BF16 R32, R16, R44, R56 ;  /* 0x0000002c1020723c */ /* 0x000fe20000041838 */
[----:B-1----:R-:W-:-:S07]  /*e3f0*/  FMUL.FTZ R0, R74, c[0x0][0x320] ;  /* 0x0000c8004a007a20 */ /* 0x002fce0000410000 */
        /* <DEDUP_REMOVED lines=17> */
[----:B--2---:R-:W-:-:S04]  /*e510*/  FMUL.FTZ R0, R76, c[0x0][0x320] ;  /* 0x0000c8004c007a20 */ /* 0x004fc80000410000 */
[----:B------:R2:W1:Y:S02]  /*e520*/  MUFU.TANH R72, R0 ;  /* 0x0000000000487308 */ /* 0x0004640000002400 */
[----:B------:R-:W-:Y:S02]  /*e530*/  FMUL.FTZ R70, R70, c[0x0][0x320] ;  /* 0x0000c80046467a20 */ /* 0x000fe40000410000 */
[----:B------:R-:W-:Y:S02]  /*e540*/  FMUL.FTZ R68, R68, c[0x0][0x320] ;  /* 0x0000c80044447a20 */ /* 0x000fe40000410000 */
[----:B------:R-:W-:Y:S02]  /*e550*/  FMUL.FTZ R69, R69, c[0x0][0x320] ;  /* 0x0000c80045457a20 */ /* 0x000fe40000410000 */
[----:B------:R-:W-:Y:S01]  /*e560*/  FMUL.FTZ R71, R71, c[0x0][0x320] ;  /* 0x0000c80047477a20 */ /* 0x000fe20000410000 */
[----:B------:R-:W3:Y:S01]  /*e570*/  MUFU.TANH R60, R68 ;  /* 0x00000044003c7308 */ /* 0x000ee20000002400 */
[----:B--2---:R-:W-:-:S07]  /*e580*/  FMUL.FTZ R0, R67, c[0x0][0x320] ;  /* 0x0000c80043007a20 */ /* 0x004fce0000410000 */
[----:B------:R-:W2:Y:S01]  /*e590*/  MUFU.TANH R61, R69 ;  /* 0x00000045003d7308 */ /* 0x000ea20000002400 */
[-C--:B-1----:R-:W-:Y:S07]  /*e5a0*/  HMMA.16816.F32.BF16 R40, R12, R48.reuse, R40 ;  /* 0x000000300c28723c */ /* 0x082fee0000041828 */
[----:B------:R1:W1:Y:S01]  /*e5b0*/  MUFU.TANH R52, R0 ;  /* 0x0000000000347308 */ /* 0x0002620000002400 */
[----:B------:R-:W-:Y:S07]  /*e5c0*/  HMMA.16816.F32.BF16 R24, R8, R48, R32 ;  /* 0x000000300818723c */ /* 0x000fee0000041820 */
[----:B------:R-:W1:Y:S01]  /*e5d0*/  MUFU.TANH R70, R70 ;  /* 0x0000004600467308 */ /* 0x000e620000002400 */
[-C--:B------:R-:W-:Y:S07]  /*e5e0*/  HMMA.16816.F32.BF16 R12, R12, R50.reuse, R20 ;  /* 0x000000320c0c723c */ /* 0x080fee0000041814 */
[----:B------:R-:W2:Y:S01]  /*e5f0*/  MUFU.TANH R56, R71 ;  /* 0x0000004700387308 */ /* 0x000ea20000002400 */
[----:B------:R-:W-:Y:S01]  /*e600*/  HMMA.16816.F32.BF16 R8, R8, R50, R16 ;  /* 0x000000320808723c */ /* 0x000fe20000041810 */
[----:B------:R-:W-:-:S02]  /*e610*/  FMUL.FTZ R40, R40, c[0x0][0x320] ;  /* 0x0000c80028287a20 */ /* 0x000fc40000410000 */
[----:B------:R-:W-:Y:S02]  /*e620*/  FMUL.FTZ R41, R41, c[0x0][0x320] ;  /* 0x0000c80029297a20 */ /* 0x000fe40000410000 */
[----:B------:R-:W-:Y:S02]  /*e630*/  FMUL.FTZ R42, R42, c[0x0][0x320] ;  /* 0x0000c8002a2a7a20 */ /* 0x000fe40000410000 */
[----:B-1----:R-:W-:Y:S01]  /*e640*/  FMUL.FTZ R0, R43, c[0x0][0x320] ;  /* 0x0000c8002b007a20 */ /* 0x002fe20000410000 */
[----:B------:R-:W1:Y:S01]  /*e650*/  MUFU.TANH R40, R40 ;  /* 0x0000002800287308 */ /* 0x000e620000002400 */
[----:B------:R-:W-:Y:S01]  /*e660*/  FMUL.FTZ R24, R24, c[0x0][0x320] ;  /* 0x0000c80018187a20 */ /* 0x000fe20000410000 */
[----:B------:R-:W-:Y:S01]  /*e670*/  P2R R16, PR, RZ, 0x10 ;  /* 0x00000010ff107803 */ /* 0x000fe20000000000 */
[----:B------:R-:W-:Y:S02]  /*e680*/  FMUL.FTZ R25, R25, c[0x0][0x320] ;  /* 0x0000c80019197a20 */ /* 0x000fe40000410000 */
[----:B------:R-:W-:-:S02]  /*e690*/  FMUL.FTZ R26, R26, c[0x0][0x320] ;  /* 0x0000c8001a1a7a20 */ /* 0x000fc40000410000 */
[----:B------:R-:W-:Y:S01]  /*e6a0*/  FMUL.FTZ R27, R27, c[0x0][0x320] ;  /* 0x0000c8001b1b7a20 */ /* 0x000fe20000410000 */
[----:B------:R-:W1:Y:S01]  /*e6b0*/  MUFU.TANH R53, R42 ;  /* 0x0000002a00357308 */ /* 0x000e620000002400 */
[----:B------:R-:W-:Y:S02]  /*e6c0*/  FMUL.FTZ R12, R12, c[0x0][0x320] ;  /* 0x0000c8000c0c7a20 */ /* 0x000fe40000410000 */
[----:B------:R-:W-:Y:S02]  /*e6d0*/  FMUL.FTZ R13, R13, c[0x0][0x320] ;  /* 0x0000c8000d0d7a20 */ /* 0x000fe40000410000 */
[----:B------:R-:W-:Y:S02]  /*e6e0*/  FMUL.FTZ R14, R14, c[0x0][0x320] ;  /* 0x0000c8000e0e7a20 */ /* 0x000fe40000410000 */
[----:B------:R-:W-:Y:S01]  /*e6f0*/  FMUL.FTZ R15, R15, c[0x0][0x320] ;  /* 0x0000c8000f0f7a20 */ /* 0x000fe20000410000 */
[----:B------:R-:W1:Y:S01]  /*e700*/  MUFU.TANH R41, R41 ;  /* 0x0000002900297308 */ /* 0x000e620000002400 */
[----:B------:R-:W-:-:S02]  /*e710*/  FMUL.FTZ R8, R8, c[0x0][0x320] ;  /* 0x0000c80008087a20 */ /* 0x000fc40000410000 */
[----:B------:R-:W-:Y:S02]  /*e720*/  FMUL.FTZ R9, R9, c[0x0][0x320] ;  /* 0x0000c80009097a20 */ /* 0x000fe40000410000 */
[----:B------:R-:W-:Y:S02]  /*e730*/  FMUL.FTZ R10, R10, c[0x0][0x320] ;  /* 0x0000c8000a0a7a20 */ /* 0x000fe40000410000 */
[----:B------:R-:W-:Y:S01]  /*e740*/  FMUL.FTZ R11, R11, c[0x0][0x320] ;  /* 0x0000c8000b0b7a20 */ /* 0x000fe20000410000 */
        /* <DEDUP_REMOVED lines=13> */
[----:B-1----:R-:W-:Y:S01]  /*e820*/  LOP3.LUT R0, R116, R5, RZ, 0xfc, !PT ;  /* 0x0000000574007212 */ /* 0x002fe200078efcff */
[----:B------:R-:W-:Y:S06]  /*e830*/  BAR.SYNC.DEFER_BLOCKING 0x0 ;  /* 0x0000000000007b1d */ /* 0x000fec0000010000 */
[----:B------:R-:W-:Y:S05]  /*e840*/  @!P4 BRA `(.L_x_128) ;  /* 0x000002000000c947 */ /* 0x000fea0003800000 */
[----:B--234-:R-:W-:Y:S01]  /*e850*/  IADD3 R8, R198, -0x2, RZ ;  /* 0xfffffffec6087810 */ /* 0x01cfe20007ffe0ff */
[----:B------:R-:W-:-:S03]  /*e860*/  IMAD.SHL.U32 R18, R193, 0x20, RZ ;  /* 0x00000020c1127824 */ /* 0x000fc600078e00ff */
[----:B------:R-:W-:Y:S01]  /*e870*/  SHF.R.S32.HI R5, RZ, 0x1f, R8 ;  /* 0x0000001fff057819 */ /* 0x000fe20000011408 */
[----:B------:R-:W-:Y:S02]  /*e880*/  IMAD R2, R192, R8, RZ ;  /* 0x00000008c0027224 */ /* 0x000fe400078e02ff */
[----:B------:R-:W-:-:S04]  /*e890*/  IMAD.WIDE.U32 R8, R8, R194, R196 ;  /* 0x000000c208087225 */ /* 0x000fc800078e00c4 */
[----:B------:R-:W-:Y:S01]  /*e8a0*/  IMAD R2, R5, R194, R2 ;  /* 0x000000c205027224 */ /* 0x000fe200078e0202 */
[----:B------:R-:W-:Y:S02]  /*e8b0*/  LEA R6, P0, R8, c[0x0][0x1c8], 0x1 ;  /* 0x0000720008067a11 */ /* 0x000fe400078008ff */
[----:B------:R-:W-:Y:S01]  /*e8c0*/  SHF.L.U64.HI R5, R193, R191, c[0x0][0x1e4] ;  /* 0x00007900c1057619 */ /* 0x000fe200000102bf */
[----:B------:R-:W-:Y:S01]  /*e8d0*/  IMAD.IADD R2, R9, 0x1, R2 ;  /* 0x0000000109027824 */ /* 0x000fe200078e0202 */
[----:B------:R-:W-:-:S04]  /*e8e0*/  IADD3 R14, P1, R18, R6, RZ ;  /* 0x00000006120e7210 */ /* 0x000fc80007f3e0ff */
[----:B------:R-:W-:Y:S02]  /*e8f0*/  LEA.HI.X R7, R8, c[0x0][0x1cc], R2, 0x1, P0 ;  /* 0x0000730008077a11 */ /* 0x000fe400000f0c02 */
[----:B------:R-:W-:-:S03]  /*e900*/  IADD3 R12, P0, R18, R14, RZ ;  /* 0x0000000e120c7210 */ /* 0x000fc60007f1e0ff */
[C---:B------:R-:W-:Y:S01]  /*e910*/  IMAD.X R15, R5.reuse, 0x1, R7, P1 ;  /* 0x00000001050f7824 */ /* 0x040fe200008e0607 */
[C---:B------:R-:W-:Y:S01]  /*e920*/  IADD3 R10, P1, R18.reuse, R12, RZ ;  /* 0x0000000c120a7210 */ /* 0x040fe20007f3e0ff */
[----:B------:R-:W-:Y:S01]  /*e930*/  @!PT LDS RZ, [RZ] ;  /* 0x00000000fffff984 */ /* 0x000fe20000000800 */
[----:B------:R-:W-:Y:S01]  /*e940*/  @!PT LDS RZ, [RZ] ;  /* 0x00000000fffff984 */ /* 0x000fe20000000800 */
[----:B------:R-:W-:Y:S01]  /*e950*/  @!PT LDS RZ, [RZ] ;  /* 0x00000000fffff984 */ /* 0x000fe20000000800 */
[----:B------:R1:W-:Y:S02]  /*e960*/  LDGSTS.E.BYPASS.LTC128B.128 [R241+0x3900], [R6.64], !P3 ;  /* 0x0390000006f17fae */ /* 0x0003e4000d901d4a */
[C---:B------:R-:W-:Y:S01]  /*e970*/  IMAD.X R13, R5.reuse, 0x1, R15, P0 ;  /* 0x00000001050d7824 */ /* 0x040fe200000e060f */
[----:B------:R-:W-:Y:S01]  /*e980*/  IADD3 R8, P0, R18, R10, RZ ;  /* 0x0000000a12087210 */ /* 0x000fe20007f1e0ff */
[----:B------:R2:W-:Y:S02]  /*e990*/  LDGSTS.E.BYPASS.LTC128B.128 [R241+0x4100], [R14.64], !P3 ;  /* 0x041000000ef17fae */ /* 0x0005e4000d901d4a */
[C---:B------:R-:W-:Y:S02]  /*e9a0*/  IMAD.X R11, R5.reuse, 0x1, R13, P1 ;  /* 0x00000001050b7824 */ /* 0x040fe400008e060d */
        /* <DEDUP_REMOVED lines=10> */
.L_x_128:
[----:B--234-:R-:W-:Y:S01]  /*ea50*/  LOP3.LUT R2, R190, 0xffffffe0, RZ, 0xc0, !PT ;  /* 0xffffffe0be027812 */ /* 0x01cfe200078ec0ff */
[----:B------:R-:W-:Y:S01]  /*ea60*/  IMAD.IADD R6, R208, 0x1, R189 ;  /* 0x00000001d0067824 */ /* 0x000fe200078e02bd */
[----:B------:R-:W-:Y:S01]  /*ea70*/  STL [R1+0x80], R241 ;  /* 0x000080f101007387 */ /* 0x000fe20000100800 */
[----:B------:R-:W-:Y:S02]  /*ea80*/  SHF.L.U32 R224, R0, 0x1, RZ ;  /* 0x0000000100e07819 */ /* 0x000fe400000006ff */
[----:B------:R-:W-:Y:S01]  /*ea90*/  IMAD.IADD R2, R216, 0x1, -R2 ;  /* 0x00000001d8027824 */ /* 0x000fe200078e0a02 */
[----:B------:R-:W-:Y:S02]  /*eaa0*/  STL [R1+0x7c], R240 ;  /* 0x00007cf001007387 */ /* 0x000fe40000100800 */
[----:B------:R-:W-:-:S02]  /*eab0*/  IMAD R225, R4, 0x2, R224 ;  /* 0x0000000204e17824 */ /* 0x000fc400078e02e0 */
[----:B------:R-:W-:Y:S01]  /*eac0*/  SHF.R.S32.HI R5, RZ, 0x1f, R2 ;  /* 0x0000001fff057819 */ /* 0x000fe20000011402 */
[----:B------:R-:W-:Y:S01]  /*ead0*/  STL [R1+0x78], R239 ;  /* 0x000078ef01007387 */ /* 0x000fe20000100800 */
[----:B------:R-:W-:Y:S02]  /*eae0*/  IMAD R227, R3, 0x2, R224 ;  /* 0x0000000203e37824 */ /* 0x000fe400078e02e0 */
[----:B------:R-:W-:Y:S01]  /*eaf0*/  LEA.HI R5, R5, R2, RZ, 0x2 ;  /* 0x0000000205057211 */ /* 0x000fe200078f10ff */
[----:B------:R-:W-:Y:S01]  /*eb00*/  STL [R1+0x74], R238 ;  /* 0x000074ee01007387 */ /* 0x000fe20000100800 */
[----:B------:R-:W-:Y:S02]  /*eb10*/  IMAD R226, R3, 0x2, R225 ;  /* 0x0000000203e27824 */ /* 0x000fe400078e02e1 */
[----:B------:R-:W-:Y:S01]  /*eb20*/  LOP3.LUT R5, R5, 0x7ffffffc, RZ, 0xc0, !PT ;  /* 0x7ffffffc05057812 */ /* 0x000fe200078ec0ff */
[----:B------:R-:W-:Y:S04]  /*eb30*/  STL [R1+0x70], R237 ;  /* 0x000070ed01007387 */ /* 0x000fe80000100800 */
[----:B------:R-:W-:Y:S01]  /*eb40*/  IMAD.IADD R2, R2, 0x1, -R5 ;  /* 0x0000000102027824 */ /* 0x000fe200078e0a05 */
[----:B------:R-:W-:Y:S03]  /*eb50*/  STL [R1+0x6c], R236 ;  /* 0x00006cec01007387 */ /* 0x000fe60000100800 */
[----:B------:R-:W-:Y:S01]  /*eb60*/  IMAD R2, R2, -0x2, R6 ;  /* 0xfffffffe02027824 */ /* 0x000fe200078e0206 */
[----:B------:R-:W-:Y:S04]  /*eb70*/  STL [R1+0x68], R235 ;  /* 0x000068eb01007387 */ /* 0x000fe80000100800 */
[C---:B------:R-:W-:Y:S01]  /*eb80*/  ISETP.GT.AND P0, PT, R2.reuse, RZ, PT ;  /* 0x000000ff0200720c */ /* 0x040fe20003f04270 */
[----:B------:R-:W-:Y:S01]  /*eb90*/  STL [R1+0x64], R234 ;  /* 0x000064ea01007387 */ /* 0x000fe20000100800 */
[----:B------:R-:W-:-:S02]  /*eba0*/  ISETP.GT.AND P2, PT, R2, 0x1, PT ;  /* 0x000000010200780c */ /* 0x000fc40003f44270 */
[----:B------:R-:W-:Y:S01]  /*ebb0*/  ISETP.GT.AND P4, PT, R2, 0x8, PT ;  /* 0x000000080200780c */ /* 0x000fe20003f84270 */
[----:B------:R-:W-:Y:S01]  /*ebc0*/  STL [R1+0x60], R233 ;  /* 0x000060e901007387 */ /* 0x000fe20000100800 */
[----:B------:R-:W-:Y:S02]  /*ebd0*/  FSEL R9, R188, -INF , P0 ;  /* 0xff800000bc097808 */ /* 0x000fe40000000000 */
[----:B------:R-:W-:Y:S01]  /*ebe0*/  FSEL R10, R187, -INF , P2 ;  /* 0xff800000bb0a7808 */ /* 0x000fe20001000000 */
[----:B------:R-:W-:Y:S01]  /*ebf0*/  STL [R1+0x5c], R232 ;  /* 0x00005ce801007387 */ /* 0x000fe20000100800 */
[----:B------:R-:W-:Y:S02]  /*ec00*/  ISETP.GT.AND P5, PT, R2, 0x9, PT ;  /* 0x000000090200780c */ /* 0x000fe40003fa4270 */
[----:B------:R-:W-:Y:S01]  /*ec10*/  FSEL R26, R182, -INF , P4 ;  /* 0xff800000b61a7808 */ /* 0x000fe20002000000 */
[----:B------:R-:W-:Y:S01]  /*ec20*/  STL [R1+0x58], R231 ;  /* 0x000058e701007387 */ /* 0x000fe20000100800 */
[----:B------:R-:W-:-:S02]  /*ec30*/  FMNMX.FTZ R71, R9, R10, !PT ;  /* 0x0000000a09477209 */ /* 0x000fc40007810000 */
[----:B------:R-:W-:Y:S01]  /*ec40*/  ISETP.GT.AND P6, PT, R2, 0x10, PT ;  /* 0x000000100200780c */ /* 0x000fe20003fc4270 */
[----:B------:R-:W-:Y:S01]  /*ec50*/  STL [R1+0x54], R230 ;  /* 0x000054e601007387 */ /* 0x000fe20000100800 */
[----:B------:R-:W-:Y:S02]  /*ec60*/  FSEL R27, R181, -INF , P5 ;  /* 0xff800000b51b7808 */ /* 0x000fe40002800000 */
[----:B------:R-:W-:Y:S01]  /*ec70*/  FMNMX.FTZ R71, R26, R71, !PT ;  /* 0x000000471a477209 */ /* 0x000fe20007810000 */
[----:B------:R-:W-:Y:S01]  /*ec80*/  STL [R1+0x50], R229 ;  /* 0x000050e501007387 */ /* 0x000fe20000100800 */
[----:B------:R-:W-:Y:S02]  /*ec90*/  FSEL R12, R184, -INF , P0 ;  /* 0xff800000b80c7808 */ /* 0x000fe40000000000 */
[----:B------:R-:W-:Y:S01]  /*eca0*/  FSEL R13, R183, -INF , P2 ;  /* 0xff800000b70d7808 */ /* 0x000fe20001000000 */
[----:B------:R1:W-:Y:S01]  /*ecb0*/  STL [R1+0x4c], R228 ;  /* 0x00004ce401007387 */ /* 0x0003e20000100800 */
[----:B------:R-:W-:-:S02]  /*ecc0*/  ISETP.GT.AND P1, PT, R2, 0x11, PT ;  /* 0x000000110200780c */ /* 0x000fc40003f24270 */
[----:B------:R-:W-:Y:S01]  /*ecd0*/  FSEL R28, R174, -INF , P6 ;  /* 0xff800000ae1c7808 */ /* 0x000fe20003000000 */
[----:B------:R2:W-:Y:S01]  /*ece0*/  STL [R1+0x48], R119 ;  /* 0x0000487701007387 */ /* 0x0005e20000100800 */
[----:B------:R-:W-:Y:S02]  /*ecf0*/  FMNMX.FTZ R71, R27, R71, !PT ;  /* 0x000000471b477209 */ /* 0x000fe40007810000 */
[----:B------:R-:W-:Y:S01]  /*ed00*/  FSEL R18, R179, -INF , P0 ;  /* 0xff800000b3127808 */ /* 0x000fe20000000000 */
[----:B------:R-:W0:Y:S01]  /*ed10*/  LDGDEPBAR ;  /* 0x00000000000079af */ /* 0x000e220000000000 */
[----:B------:R-:W-:Y:S02]  /*ed20*/  FSEL R29, R186, -INF , P0 ;  /* 0xff800000ba1d7808 */ /* 0x000fe40000000000 */
[----:B------:R-:W-:Y:S02]  /*ed30*/  FSEL R14, R176, -INF , P4 ;  /* 0xff800000b00e7808 */ /* 0x000fe40002000000 */
[----:B------:R-:W-:-:S02]  /*ed40*/  FMNMX.FTZ R68, R12, R13, !PT ;  /* 0x0000000d0c447209 */ /* 0x000fc40007810000 */
[----:B------:R-:W-:Y:S02]  /*ed50*/  ISETP.GT.AND P0, PT, R2, 0x18, PT ;  /* 0x000000180200780c */ /* 0x000fe40003f04270 */
[----:B------:R-:W-:Y:S02]  /*ed60*/  FSEL R104, R173, -INF , P1 ;  /* 0xff800000ad687808 */ /* 0x000fe40000800000 */
[----:B------:R-:W-:Y:S02]  /*ed70*/  FMNMX.FTZ R71, R28, R71, !PT ;  /* 0x000000471c477209 */ /* 0x000fe40007810000 */
[----:B------:R-:W-:Y:S02]  /*ed80*/  FSEL R20, R171, -INF , P4 ;  /* 0xff800000ab147808 */ /* 0x000fe40002000000 */
[----:B------:R-:W-:Y:S02]  /*ed90*/  FSEL R31, R178, -INF , P4 ;  /* 0xff800000b21f7808 */ /* 0x000fe40002000000 */
[----:B------:R-:W-:-:S02]  /*eda0*/  FSEL R15, R175, -INF , P5 ;  /* 0xff800000af0f7808 */ /* 0x000fc40002800000 */
[----:B------:R-:W-:Y:S02]  /*edb0*/  FMNMX.FTZ R68, R14, R68, !PT ;  /* 0x000000440e447209 */ /* 0x000fe40007810000 */
[----:B------:R-:W-:Y:S02]  /*edc0*/  ISETP.GT.AND P4, PT, R2, 0x19, PT ;  /* 0x000000190200780c */ /* 0x000fe40003f84270 */
[----:B------:R-:W-:Y:S02]  /*edd0*/  FSEL R105, R166, -INF , P0 ;  /* 0xff800000a6697808 */ /* 0x000fe40000000000 */
[----:B------:R-:W-:Y:S02]  /*ede0*/  FMNMX.FTZ R71, R104, R71, !PT ;  /* 0x0000004768477209 */ /* 0x000fe40007810000 */
[----:B------:R-:W-:Y:S02]  /*edf0*/  FSEL R25, R172, -INF , P5 ;  /* 0xff800000ac197808 */ /* 0x000fe40002800000 */
[----:B------:R-:W-:-:S02]  /*ee00*/  FSEL R36, R177, -INF , P5 ;  /* 0xff800000b1247808 */ /* 0x000fc40002800000 */
        /* <DEDUP_REMOVED lines=8> */
[----:B------:R-:W-:Y:S02]  /*ee90*/  FSEL R38, R167, -INF , P1 ;  /* 0xff800000a7267808 */ /* 0x000fe40000800000 */
[----:B------:R-:W-:Y:S02]  /*eea0*/  FSEL R116, R169, -INF , P1 ;  /* 0xff800000a9747808 */ /* 0x000fe40000800000 */
[----:B------:R-:W-:Y:S02]  /*eeb0*/  ISETP.GT.AND P2, PT, R2, 0x28, PT ;  /* 0x000000280200780c */ /* 0x000fe40003f44270 */
[----:B------:R-:W-:-:S02]  /*eec0*/  FSEL R45, R163, -INF , P6 ;  /* 0xff800000a32d7808 */ /* 0x000fc40003000000 */
[----:B------:R-:W-:Y:S02]  /*eed0*/  FSEL R108, R170, -INF , P6 ;  /* 0xff800000aa6c7808 */ /* 0x000fe40003000000 */
[C---:B------:R-:W-:Y:S02]  /*eee0*/  ISETP.GT.AND P1, PT, R2.reuse, 0x29, PT ;  /* 0x000000290200780c */ /* 0x040fe40003f24270 */
[----:B------:R-:W-:Y:S02]  /*eef0*/  FMNMX.FTZ R68, R37, R68, !PT ;  /* 0x0000004425447209 */ /* 0x000fe40007810000 */
[----:B------:R-:W-:Y:S02]  /*ef00*/  ISETP.GT.AND P6, PT, R2, 0x21, PT ;  /* 0x000000210200780c */ /* 0x000fe40003fc4270 */
[----:B------:R-:W-:Y:S02]  /*ef10*/  FSEL R107, R158, -INF , P5 ;  /* 0xff8000009e6b7808 */ /* 0x000fe40002800000 */
[----:B------:R-:W-:-:S02]  /*ef20*/  FMNMX.FTZ R71, R106, R71, !PT ;  /* 0x000000476a477209 */ /* 0x000fc40007810000 */
        /* <DEDUP_REMOVED lines=14> */
[----:B------:R-:W-:Y:S02]  /*f010*/  FMNMX.FTZ R68, R38, R68, !PT ;  /* 0x0000004426447209 */ /* 0x000fe40007810000 */
[C---:B------:R-:W-:Y:S02]  /*f020*/  ISETP.GT.AND P0, PT, R2.reuse, 0x30, PT ;  /* 0x000000300200780c */ /* 0x040fe40003f04270 */
[----:B------:R-:W-:Y:S02]  /*f030*/  ISETP.GT.AND P5, PT, R2, 0x31, PT ;  /* 0x000000310200780c */ /* 0x000fe40003fa4270 */
[----:B------:R-:W-:-:S02]  /*f040*/  FSEL R124, R157, -INF , P6 ;  /* 0xff8000009d7c7808 */ /* 0x000fc40003000000 */
[C---:B------:R-:W-:Y:S02]  /*f050*/  ISETP.GT.AND P2, PT, R2.reuse, 0x40, PT ;  /* 0x000000400200780c */ /* 0x040fe40003f44270 */
[----:B------:R-:W-:Y:S02]  /*f060*/  ISETP.GT.AND P1, PT, R2, 0x41, PT ;  /* 0x000000410200780c */ /* 0x000fe40003f24270 */
[----:B------:R-:W-:Y:S02]  /*f070*/  FMNMX.FTZ R71, R107, R71, !PT ;  /* 0x000000476b477209 */ /* 0x000fe40007810000 */
[----:B------:R-:W-:Y:S02]  /*f080*/  FSEL R69, R118, -INF , P4 ;  /* 0xff80000076457808 */ /* 0x000fe40002000000 */
[----:B------:R-:W-:Y:S02]  /*f090*/  FSEL R44, R159, -INF , P4 ;  /* 0xff8000009f2c7808 */ /* 0x000fe40002000000 */
[----:B------:R-:W-:-:S02]  /*f0a0*/  FSEL R128, R138, -INF , P6 ;  /* 0xff8000008a807808 */ /* 0x000fc40003000000 */
[----:B------:R-:W-:Y:S02]  /*f0b0*/  FMNMX.FTZ R68, R39, R68, !PT ;  /* 0x0000004427447209 */ /* 0x000fe40007810000 */
[----:B------:R-:W-:Y:S02]  /*f0c0*/  FMNMX.FTZ R5, R18, R19, !PT ;  /* 0x0000001312057209 */ /* 0x000fe40007810000 */
        /* <DEDUP_REMOVED lines=19> */
[----:B------:R-:W-:Y:S02]  /*f200*/  FMNMX.FTZ R71, R124, R71, !PT ;  /* 0x000000477c477209 */ /* 0x000fe40007810000 */
[C---:B------:R-:W-:Y:S02]  /*f210*/  ISETP.GT.AND P6, PT, R2.reuse, 0x38, PT ;  /* 0x000000380200780c */ /* 0x040fe40003fc4270 */
[----:B------:R-:W-:-:S02]  /*f220*/  ISETP.GT.AND P4, PT, R2, 0x39, PT ;  /* 0x000000390200780c */ /* 0x000fc40003f84270 */
[C---:B------:R-:W-:Y:S02]  /*f230*/  ISETP.GT.AND P0, PT, R2.reuse, 0x48, PT ;  /* 0x000000480200780c */ /* 0x040fe40003f04270 */
[C---:B------:R-:W-:Y:S02]  /*f240*/  ISETP.GT.AND P5, PT, R2.reuse, 0x58, PT ;  /* 0x000000580200780c */ /* 0x040fe40003fa4270 */
[C---:B------:R-:W-:Y:S02]  /*f250*/  ISETP.GT.AND P2, PT, R2.reuse, 0x49, PT ;  /* 0x000000490200780c */ /* 0x040fe40003f44270 */
[----:B------:R-:W-:Y:S02]  /*f260*/  ISETP.GT.AND P1, PT, R2, 0x50, PT ;  /* 0x000000500200780c */ /* 0x000fe40003f24270 */
[----:B------:R-:W-:Y:S02]  /*f270*/  FMNMX.FTZ R68, R44, R68, !PT ;  /* 0x000000442c447209 */ /* 0x000fe40007810000 */
[----:B------:R-:W-:-:S02]  /*f280*/  FMNMX.FTZ R5, R20, R5, !PT ;  /* 0x0000000514057209 */ /* 0x000fc40007810000 */
        /* <DEDUP_REMOVED lines=25> */
[C---:B------:R-:W-:Y:S02]  /*f420*/  ISETP.GT.AND P6, PT, R2.reuse, 0x51, PT ;  /* 0x000000510200780c */ /* 0x040fe40003fc4270 */
        /* <DEDUP_REMOVED lines=34> */
[----:B------:R-:W-:Y:S02]  /*f650*/  FSEL R174, R81, -INF , P6 ;  /* 0xff80000051ae7808 */ /* 0x000fe40003000000 */
        /* <DEDUP_REMOVED lines=8> */
[----:B------:R-:W-:Y:S02]  /*f6e0*/  FSEL R172, R61, -INF , P4 ;  /* 0xff8000003dac7808 */ /* 0x000fe40002000000 */
[----:B------:R-:W-:Y:S02]  /*f6f0*/  FMNMX.FTZ R71, R173, R71, !PT ;  /* 0x00000047ad477209 */ /* 0x000fe40007810000 */
[----:B------:R-:W-:-:S02]  /*f700*/  FMNMX.FTZ R5, R36, R5, !PT ;  /* 0x0000000524057209 */ /* 0x000fc40007810000 */
[----:B------:R-:W-:Y:S02]  /*f710*/  FSEL R183, R77, -INF , P6 ;  /* 0xff8000004db77808 */ /* 0x000fe40003000000 */
[----:B------:R-:W-:Y:S02]  /*f720*/  FMNMX.FTZ R68, R243, R68, !PT ;  /* 0x00000044f3447209 */ /* 0x000fe40007810000 */
[----:B------:R-:W-:Y:S02]  /*f730*/  FMNMX.FTZ R2, R148, R2, !PT ;  /* 0x0000000294027209 */ /* 0x000fe40007810000 */
[----:B------:R-:W-:Y:S02]  /*f740*/  FSEL R203, R40, -INF , P2 ;  /* 0xff80000028cb7808 */ /* 0x000fe40001000000 */
[----:B------:R-:W-:Y:S02]  /*f750*/  FMNMX.FTZ R71, R172, R71, !PT ;  /* 0x00000047ac477209 */ /* 0x000fe40007810000 */
[----:B------:R-:W-:Y:S01]  /*f760*/  FMNMX.FTZ R5, R108, R5, !PT ;  /* 0x000000056c057209 */ /* 0x000fe20007810000 */
[----:B------:R-:W-:Y:S01]  /*f770*/  IMAD.MOV.U32 R4, RZ, RZ, R203 ;  /* 0x000000ffff047224 */ /* 0x000fe200078e00cb */
[----:B------:R-:W-:-:S02]  /*f780*/  FMNMX.FTZ R68, R183, R68, !PT ;  /* 0x00000044b7447209 */ /* 0x000fc40007810000 */
[----:B------:R-:W-:Y:S02]  /*f790*/  FMNMX.FTZ R2, R162, R2, !PT ;  /* 0x00000002a2027209 */ /* 0x000fe40007810000 */
[----:B-1----:R-:W-:Y:S02]  /*f7a0*/  FSEL R228, R41, -INF , P1 ;  /* 0xff80000029e47808 */ /* 0x002fe40000800000 */
[----:B------:R-:W-:Y:S02]  /*f7b0*/  FMNMX.FTZ R71, R203, R71, !PT ;  /* 0x00000047cb477209 */ /* 0x000fe40007810000 */
[----:B------:R-:W-:Y:S02]  /*f7c0*/  FMNMX.FTZ R5, R116, R5, !PT ;  /* 0x0000000574057209 */ /* 0x000fe40007810000 */
[----:B------:R-:W-:Y:S02]  /*f7d0*/  FSEL R179, R65, -INF , P4 ;  /* 0xff80000041b37808 */ /* 0x000fe40002000000 */
[----:B------:R-:W-:-:S02]  /*f7e0*/  FMNMX.FTZ R68, R182, R68, !PT ;  /* 0x00000044b6447209 */ /* 0x000fc40007810000 */
[----:B------:R-:W-:Y:S02]  /*f7f0*/  FMNMX.FTZ R2, R164, R2, !PT ;  /* 0x00000002a4027209 */ /* 0x000fe40007810000 */
[----:B--2---:R-:W-:Y:S02]  /*f800*/  FSEL R119, R21, -INF , P0 ;  /* 0xff80000015777808 */ /* 0x004fe40000000000 */
        /* <DEDUP_REMOVED lines=8> */
[----:B------:R-:W-:Y:S02]  /*f890*/  FSEL R187, R23, -INF , P1 ;  /* 0xff80000017bb7808 */ /* 0x000fe40000800000 */
[----:B------:R-:W-:-:S02]  /*f8a0*/  FMNMX.FTZ R68, R239, R68, !PT ;  /* 0x00000044ef447209 */ /* 0x000fc40007810000 */
[----:B------:R-:W-:Y:S02]  /*f8b0*/  FMNMX.FTZ R2, R165, R2, !PT ;  /* 0x00000002a5027209 */ /* 0x000fe40007810000 */
[----:B------:R-:W-:Y:S02]  /*f8c0*/  FMNMX.FTZ R71, R204, R71, !PT ;  /* 0x00000047cc477209 */ /* 0x000fe40007810000 */
[----:B------:R-:W-:Y:S02]  /*f8d0*/  FMNMX.FTZ R5, R137, R5, !PT ;  /* 0x0000000589057209 */ /* 0x000fe40007810000 */
[----:B------:R-:W-:Y:S01]  /*f8e0*/  FSEL R195, R79, -INF , P6 ;  /* 0xff8000004fc37808 */ /* 0x000fe20003000000 */
[----:B------:R-:W1:Y:S01]  /*f8f0*/  SHFL.BFLY PT, R6, R71, 0x2, 0x1f ;  /* 0x0c401f0047067f89 */ /* 0x000e6200000e0000 */
[----:B------:R-:W-:Y:S02]  /*f900*/  FSEL R186, R17, -INF , P0 ;  /* 0xff80000011ba7808 */ /* 0x000fe40000000000 */
[----:B------:R-:W-:-:S02]  /*f910*/  FMNMX.FTZ R68, R187, R68, !PT ;  /* 0x00000044bb447209 */ /* 0x000fc40007810000 */
[----:B------:R-:W-:Y:S02]  /*f920*/  FMNMX.FTZ R2, R191, R2, !PT ;  /* 0x00000002bf027209 */ /* 0x000fe40007810000 */
[----:B------:R-:W-:Y:S02]  /*f930*/  FMNMX.FTZ R5, R138, R5, !PT ;  /* 0x000000058a057209 */ /* 0x000fe40007810000 */
[----:B------:R-:W-:Y:S02]  /*f940*/  FSEL R238, R32, -INF , P5 ;  /* 0xff80000020ee7808 */ /* 0x000fe40002800000 */
[----:B------:R-:W-:Y:S02]  /*f950*/  FMNMX.FTZ R68, R186, R68, !PT ;  /* 0x00000044ba447209 */ /* 0x000fe40007810000 */
[----:B------:R-:W-:Y:S02]  /*f960*/  FMNMX.FTZ R2, R195, R2, !PT ;  /* 0x00000002c3027209 */ /* 0x000fe40007810000 */
[----:B------:R-:W-:-:S02]  /*f970*/  FMNMX.FTZ R5, R139, R5, !PT ;  /* 0x000000058b057209 */ /* 0x000fc40007810000 */
[----:B------:R-:W-:Y:S02]  /*f980*/  FMNMX.FTZ R68, R238, R68, !PT ;  /* 0x00000044ee447209 */ /* 0x000fe40007810000 */
[----:B------:R-:W-:Y:S02]  /*f990*/  FSEL R169, R52, -INF , P4 ;  /* 0xff80000034a97808 */ /* 0x000fe40002000000 */
[----:B------:R-:W-:Y:S01]  /*f9a0*/  FMNMX.FTZ R2, R189, R2, !PT ;  /* 0x00000002bd027209 */ /* 0x000fe20007810000 */
[----:B------:R-:W2:Y:S01]  /*f9b0*/  SHFL.BFLY PT, R8, R68, 0x2, 0x1f ;  /* 0x0c401f0044087f89 */ /* 0x000ea200000e0000 */
        /* <DEDUP_REMOVED lines=11> */
[----:B------:R-:W-:Y:S01]  /*fa70*/  FMNMX.FTZ R2, R192, R2, !PT ;  /* 0x00000002c0027209 */ /* 0x000fe20007810000 */
[----:B------:R-:W-:Y:S01]  /*fa80*/  LDSM.16.MT88.4 R32, [R225+0x100] ;  /* 0x00010000e120783b */ /* 0x000fe20000004200 */
[----:B------:R-:W-:Y:S02]  /*fa90*/  FMNMX.FTZ R5, R156, R5, !PT ;  /* 0x000000059c057209 */ /* 0x000fe40007810000 */
[----:B-1----:R-:W-:Y:S02]  /*faa0*/  FMNMX.FTZ R71, R71, R6, !PT ;  /* 0x0000000647477209 */ /* 0x002fe40007810000 */
[----:B------:R-:W-:-:S02]  /*fab0*/  FMNMX.FTZ R2, R199, R2, !PT ;  /* 0x00000002c7027209 */ /* 0x000fc40007810000 */
[----:B------:R-:W-:Y:S01]  /*fac0*/  FMNMX.FTZ R5, R175, R5, !PT ;  /* 0x00000005af057209 */ /* 0x000fe20007810000 */
[----:B------:R-:W1:Y:S01]  /*fad0*/  SHFL.BFLY PT, R7, R71, 0x1, 0x1f ;  /* 0x0c201f0047077f89 */ /* 0x000e6200000e0000 */
[----:B--2---:R-:W-:Y:S02]  /*fae0*/  FMNMX.FTZ R68, R68, R8, !PT ;  /* 0x0000000844447209 */ /* 0x004fe40007810000 */
[----:B------:R-:W-:Y:S01]  /*faf0*/  FMNMX.FTZ R5, R176, R5, !PT ;  /* 0x00000005b0057209 */ /* 0x000fe20007810000 */
[----:B------:R-:W2:Y:S01]  /*fb00*/  SHFL.BFLY PT, R6, R2, 0x2, 0x1f ;  /* 0x0c401f0002067f89 */ /* 0x000ea200000e0000 */
[----:B------:R-:W-:Y:S02]  /*fb10*/  FSEL R212, R73, -INF , P6 ;  /* 0xff80000049d47808 */ /* 0x000fe40003000000 */
[----:B------:R-:W-:Y:S01]  /*fb20*/  FMNMX.FTZ R5, R177, R5, !PT ;  /* 0x00000005b1057209 */ /* 0x000fe20007810000 */
[----:B------:R-:W3:Y:S01]  /*fb30*/  SHFL.BFLY PT, R8, R68, 0x1, 0x1f ;  /* 0x0c201f0044087f89 */ /* 0x000ee200000e0000 */
[----:B------:R-:W-:-:S02]  /*fb40*/  FSEL R168, R56, -INF , P4 ;  /* 0xff80000038a87808 */ /* 0x000fc40002000000 */
[----:B------:R-:W-:Y:S02]  /*fb50*/  FMNMX.FTZ R5, R178, R5, !PT ;  /* 0x00000005b2057209 */ /* 0x000fe40007810000 */
[----:B------:R-:W-:Y:S02]  /*fb60*/  FSEL R205, R53, -INF , P2 ;  /* 0xff80000035cd7808 */ /* 0x000fe40001000000 */
[----:B------:R-:W-:Y:S02]  /*fb70*/  FMNMX.FTZ R5, R130, R5, !PT ;  /* 0x0000000582057209 */ /* 0x000fe40007810000 */
[----:B------:R-:W-:Y:S02]  /*fb80*/  FSEL R198, R49, -INF , P1 ;  /* 0xff80000031c67808 */ /* 0x000fe40000800000 */
[----:B------:R-:W-:Y:S02]  /*fb90*/  FMNMX.FTZ R5, R212, R5, !PT ;  /* 0x00000005d4057209 */ /* 0x000fe40007810000 */
[----:B------:R-:W-:-:S02]  /*fba0*/  FSEL R213, R48, -INF , P0 ;  /* 0xff80000030d57808 */ /* 0x000fc40000000000 */
[----:B------:R-:W-:Y:S02]  /*fbb0*/  FMNMX.FTZ R5, R206, R5, !PT ;  /* 0x00000005ce057209 */ /* 0x000fe40007810000 */
[----:B-1----:R-:W-:Y:S02]  /*fbc0*/  FMNMX.FTZ R71, R71, R7, !PT ;  /* 0x0000000747477209 */ /* 0x002fe40007810000 */
[----:B------:R-:W-:Y:S02]  /*fbd0*/  FMNMX.FTZ R5, R168, R5, !PT ;  /* 0x00000005a8057209 */ /* 0x000fe40007810000 */
[----:B--2---:R-:W-:Y:S01]  /*fbe0*/  FMNMX.FTZ R2, R2, R6, !PT ;  /* 0x0000000602027209 */ /* 0x004fe20007810000 */
[C---:B------:R-:W-:Y:S01]  /*fbf0*/  FMUL.FTZ R7, R71.reuse, c[0x0][0x2d0] ;  /* 0x0000b40047077a20 */ /* 0x040fe20000410000 */
[----:B------:R-:W-:Y:S02]  /*fc00*/  FSETP.NEU.FTZ.AND P4, PT, R71, -INF , PT ;  /* 0xff8000004700780b */ /* 0x000fe40003f9d000 */
[----:B------:R-:W-:Y:S01]  /*fc10*/  FMNMX.FTZ R5, R205, R5, !PT ;  /* 0x00000005cd057209 */ /* 0x000fe20007810000 */
[----:B------:R-:W1:Y:S01]  /*fc20*/  SHFL.BFLY PT, R11, R2, 0x1, 0x1f ;  /* 0x0c201f00020b7f89 */ /* 0x000e6200000e0000 */
[----:B------:R-:W-:-:S02]  /*fc30*/  FSEL R7, R7, RZ, P4 ;  /* 0x000000ff07077208 */ /* 0x000fc40002000000 */
[----:B------:R-:W-:Y:S02]  /*fc40*/  FMNMX.FTZ R5, R198, R5, !PT ;  /* 0x00000005c6057209 */ /* 0x000fe40007810000 */
[----:B---3--:R-:W-:Y:S01]  /*fc50*/  FMNMX.FTZ R68, R68, R8, !PT ;  /* 0x0000000844447209 */ /* 0x008fe20007810000 */
[--C-:B------:R-:W-:Y:S01]  /*fc60*/  FFMA.FTZ R6, R9, c[0x0][0x2d0], -R7.reuse ;  /* 0x0000b40009067a23 */ /* 0x100fe20000010807 */
[----:B------:R-:W-:Y:S02]  /*fc70*/  FSEL R131, R43, -INF , P5 ;  /* 0xff8000002b837808 */ /* 0x000fe40002800000 */
[----:B------:R-:W-:Y:S01]  /*fc80*/  FMNMX.FTZ R8, R213, R5, !PT ;  /* 0x00000005d5087209 */ /* 0x000fe20007810000 */
[C---:B------:R-:W-:Y:S01]  /*fc90*/  FMUL.FTZ R9, R68.reuse, c[0x0][0x2d0] ;  /* 0x0000b40044097a20 */ /* 0x040fe20000410000 */
[----:B------:R-:W-:Y:S01]  /*fca0*/  FSETP.NEU.FTZ.AND P0, PT, R68, -INF , PT ;  /* 0xff8000004400780b */ /* 0x000fe20003f1d000 */
[----:B------:R2:W-:Y:S01]  /*fcb0*/  MUFU.EX2 R236, R6 ;  /* 0x0000000600ec7308 */ /* 0x0005e20000000800 */
[----:B------:R-:W-:Y:S01]  /*fcc0*/  FMNMX.FTZ R8, R131, R8, !PT ;  /* 0x0000000883087209 */ /* 0x000fe20007810000 */
[----:B------:R-:W-:Y:S01]  /*fcd0*/  FFMA.FTZ R5, R10, c[0x0][0x2d0], -R7 ;  /* 0x0000b4000a057a23 */ /* 0x000fe20000010807 */
[----:B------:R-:W-:Y:S01]  /*fce0*/  ISETP.NE.AND P6, PT, R16, RZ, PT ;  /* 0x000000ff1000720c */ /* 0x000fe20003fc5270 */
[----:B------:R-:W-:Y:S04]  /*fcf0*/  LDSM.16.MT88.4 R40, [R226+0x100] ;  /* 0x00010000e228783b */ /* 0x000fe80000004200 */
[----:B------:R-:W3:Y:S01]  /*fd00*/  SHFL.BFLY PT, R10, R8, 0x2, 0x1f ;  /* 0x0c401f00080a7f89 */ /* 0x000ee200000e0000 */
[----:B------:R4:W4:Y:S01]  /*fd10*/  MUFU.EX2 R235, R5 ;  /* 0x0000000500eb7308 */ /* 0x0009220000000800 */
[----:B-1----:R-:W-:-:S02]  /*fd20*/  FMNMX.FTZ R2, R2, R11, !PT ;  /* 0x0000000b02027209 */ /* 0x002fc40007810000 */
[----:B--2---:R-:W-:Y:S02]  /*fd30*/  FSEL R6, R9, RZ, P0 ;  /* 0x000000ff09067208 */ /* 0x004fe40000000000 */
[----:B------:R-:W-:-:S03]  /*fd40*/  FSETP.NEU.FTZ.AND P0, PT, R2, -INF , PT ;  /* 0xff8000000200780b */ /* 0x000fc60003f1d000 */
[--C-:B------:R-:W-:Y:S02]  /*fd50*/  FFMA.FTZ R9, R14, c[0x0][0x2d0], -R6.reuse ;  /* 0x0000b4000e097a23 */ /* 0x100fe40000010806 */
[----:B----4-:R-:W-:Y:S02]  /*fd60*/  FFMA.FTZ R5, R12, c[0x0][0x2d0], -R6 ;  /* 0x0000b4000c057a23 */ /* 0x010fe40000010806 */
[----:B------:R1:W-:Y:S01]  /*fd70*/  MUFU.EX2 R193, R9 ;  /* 0x0000000900c17308 */ /* 0x0003e20000000800 */
[----:B------:R-:W-:Y:S02]  /*fd80*/  F2FP.BF16.PACK_AB R12, R235, R236 ;  /* 0x000000eceb0c723e */ /* 0x000fe400000010ff */
[----:B---3--:R-:W-:-:S05]  /*fd90*/  FMNMX.FTZ R8, R8, R10, !PT ;  /* 0x0000000a08087209 */ /* 0x008fca0007810000 */
        /* <DEDUP_REMOVED lines=80> */
[----:B-1----:R-:W-:-:S04]  /*102a0*/  FFMA.FTZ R3, R69, c[0x0][0x2d0], -R5 ;  /* 0x0000b40045037a23 */ /* 0x002fc80000010805 */
        /* <DEDUP_REMOVED lines=22> */
[----:B-1----:R-:W-:Y:S01]  /*10410*/  FFMA.FTZ R3, R116, c[0x0][0x2d0], -R0 ;  /* 0x0000b40074037a23 */ /* 0x002fe20000010800 */
[----:B------:R-:W-:-:S03]  /*10420*/  MOV R116, R213 ;  /* 0x000000d500747202 */ /* 0x000fc60000000f00 */
[----:B------:R1:W2:Y:S02]  /*10430*/  MUFU.EX2 R247, R3 ;  /* 0x0000000300f77308 */ /* 0x0002a40000000800 */
[----:B-1----:R-:W-:Y:S01]  /*10440*/  FFMA.FTZ R3, R117, c[0x0][0x2d0], -R0 ;  /* 0x0000b40075037a23 */ /* 0x002fe20000010800 */
[----:B--2---:R-:W-:Y:S01]  /*10450*/  F2FP.BF16.PACK_AB R9, R247, R244 ;  /* 0x000000f4f709723e */ /* 0x004fe200000010ff */
[----:B------:R-:W-:-:S04]  /*10460*/  IMAD.MOV.U32 R117, RZ, RZ, R131 ;  /* 0x000000ffff757224 */ /* 0x000fc800078e0083 */
[----:B------:R1:W-:Y:S02]  /*10470*/  MUFU.EX2 R250, R3 ;  /* 0x0000000300fa7308 */ /* 0x0003e40000000800 */
[----:B-1----:R-:W-:Y:S02]  /*10480*/  FFMA.FTZ R3, R118, c[0x0][0x2d0], -R0 ;  /* 0x0000b40076037a23 */ /* 0x002fe40000010800 */
        /* <DEDUP_REMOVED lines=28> */
[----:B---3--:R-:W-:Y:S01]  /*10650*/  FFMA.FTZ R3, R132, c[0x0][0x2d0], -R6 ;  /* 0x0000b40084037a23 */ /* 0x008fe20000010806 */
[----:B------:R-:W-:-:S03]  /*10660*/  MOV R132, R211 ;  /* 0x000000d300847202 */ /* 0x000fc60000000f00 */
        /* <DEDUP_REMOVED lines=16> */
[----:B---3--:R-:W-:Y:S02]  /*10770*/  F2FP.BF16.PACK_AB R11, R217, R218 ;  /* 0x000000dad90b723e */ /* 0x008fe400000010ff */
[----:B------:R-:W-:-:S03]  /*10780*/  MOV R137, R206 ;  /* 0x000000ce00897202 */ /* 0x000fc60000000f00 */
[----:B------:R2:W-:Y:S02]  /*10790*/  MUFU.EX2 R215, R3 ;  /* 0x0000000300d77308 */ /* 0x0005e40000000800 */
[C---:B-1----:R-:W-:Y:S08]  /*107a0*/  HMMA.16816.F32.BF16 R48, R8.reuse, R20, R120 ;  /* 0x000000140830723c */ /* 0x042ff00000041878 */
[----:B------:R-:W-:Y:S01]  /*107b0*/  HMMA.16816.F32.BF16 R56, R8, R18, R84 ;  /* 0x000000120838723c */ /* 0x000fe20000041854 */
[----:B--2---:R-:W-:-:S02]  /*107c0*/  FFMA.FTZ R3, R138, c[0x0][0x2d0], -R0 ;  /* 0x0000b4008a037a23 */ /* 0x004fc40000010800 */
[----:B------:R-:W-:Y:S02]  /*107d0*/  IMAD.MOV.U32 R138, RZ, RZ, R205 ;  /* 0x000000ffff8a7224 */ /* 0x000fe400078e00cd */
        /* <DEDUP_REMOVED lines=16> */
[--C-:B-1----:R-:W-:Y:S01]  /*108e0*/  FFMA.FTZ R3, R141, c[0x0][0x2d0], -R6.reuse ;  /* 0x0000b4008d037a23 */ /* 0x102fe20000010806 */
        /* <DEDUP_REMOVED lines=16> */
[----:B------:R-:W-:Y:S01]  /*109f0*/  MOV R131, R133 ;  /* 0x0000008500837202 */ /* 0x000fe20000000f00 */
[----:B------:R-:W-:Y:S02]  /*10a00*/  IMAD.MOV.U32 R133, RZ, RZ, R197 ;  /* 0x000000ffff857224 */ /* 0x000fe400078e00c5 */
[----:B------:R-:W-:Y:S01]  /*10a10*/  IMAD.MOV.U32 R128, RZ, RZ, R187 ;  /* 0x000000ffff807224 */ /* 0x000fe200078e00bb */
[----:B------:R-:W-:Y:S01]  /*10a20*/  HMMA.16816.F32.BF16 R104, R8, R20, R72 ;  /* 0x000000140868723c */ /* 0x000fe20000041848 */
[----:B------:R-:W-:Y:S01]  /*10a30*/  LDSM.16.MT88.4 R20, [R225+0x1900] ;  /* 0x00190000e114783b */ /* 0x000fe20000004200 */
[----:B------:R-:W-:-:S02]  /*10a40*/  IMAD.MOV.U32 R129, RZ, RZ, R186 ;  /* 0x000000ffff817224 */ /* 0x000fc400078e00ba */
[----:B------:R-:W-:-:S04]  /*10a50*/  IMAD.MOV.U32 R130, RZ, RZ, R184 ;  /* 0x000000ffff827224 */ /* 0x000fc800078e00b8 */
        /* <DEDUP_REMOVED lines=30> */
[----:B------:R-:W-:-:S02]  /*10c40*/  IMAD.MOV.U32 R136, RZ, RZ, R185 ;  /* 0x000000ffff887224 */ /* 0x000fc400078e00b9 */
[----:B------:R-:W-:Y:S01]  /*10c50*/  IMAD.MOV.U32 R126, RZ, RZ, R118 ;  /* 0x000000ffff7e7224 */ /* 0x000fe200078e0076 */
[----:B------:R-:W-:Y:S01]  /*10c60*/  HMMA.16816.F32.BF16 R108, R8, R18, R44 ;  /* 0x00000012086c723c */ /* 0x000fe2000004182c */
[----:B-1----:R-:W-:Y:S01]  /*10c70*/  FFMA.FTZ R3, R151, c[0x0][0x2d0], -R7 ;  /* 0x0000b40097037a23 */ /* 0x002fe20000010807 */
[----:B------:R-:W-:-:S06]  /*10c80*/  MOV R151, R193 ;  /* 0x000000c100977202 */ /* 0x000fcc0000000f00 */
[C---:B------:R-:W-:Y:S01]  /*10c90*/  HMMA.16816.F32.BF16 R92, R8.reuse, R12, R60 ;  /* 0x0000000c085c723c */ /* 0x040fe2000004183c */
[----:B------:R1:W-:Y:S07]  /*10ca0*/  MUFU.EX2 R202, R3 ;  /* 0x0000000300ca7308 */ /* 0x0003ee0000000800 */
[C---:B------:R-:W-:Y:S07]  /*10cb0*/  HMMA.16816.F32.BF16 R56, R8.reuse, R20, R120 ;  /* 0x000000140838723c */ /* 0x040fee0000041878 */
[----:B------:R-:W-:Y:S01]  /*10cc0*/  MOV R123, R143 ;  /* 0x0000008f007b7202 */ /* 0x000fe20000000f00 */
[----:B------:R-:W-:Y:S01]  /*10cd0*/  HMMA.16816.F32.BF16 R52, R8, R22, R80 ;  /* 0x000000160834723c */ /* 0x000fe20000041850 */
[----:B------:R-:W-:-:S02]  /*10ce0*/  IMAD.MOV.U32 R122, RZ, RZ, R142 ;  /* 0x000000ffff7a7224 */ /* 0x000fc400078e008e */
[----:B-1----:R-:W-:Y:S02]  /*10cf0*/  FFMA.FTZ R3, R152, c[0x0][0x2d0], -R7 ;  /* 0x0000b40098037a23 */ /* 0x002fe40000010807 */
[----:B------:R-:W-:Y:S02]  /*10d00*/  IMAD.MOV.U32 R152, RZ, RZ, R198 ;  /* 0x000000ffff987224 */ /* 0x000fe400078e00c6 */
[----:B------:R1:W3:Y:S01]  /*10d10*/  MUFU.EX2 R201, R3 ;  /* 0x0000000300c97308 */ /* 0x0002e20000000800 */
[----:B------:R-:W-:Y:S01]  /*10d20*/  HMMA.16816.F32.BF16 R40, R8, R26, R84 ;  /* 0x0000001a0828723c */ /* 0x000fe20000041854 */
[----:B------:R-:W-:Y:S02]  /*10d30*/  IMAD.MOV.U32 R121, RZ, RZ, R141 ;  /* 0x000000ffff797224 */ /* 0x000fe400078e008d */
[----:B------:R-:W-:-:S04]  /*10d40*/  IMAD.MOV.U32 R120, RZ, RZ, R140 ;  /* 0x000000ffff787224 */ /* 0x000fc800078e008c */
[----:B--2---:R-:W-:Y:S01]  /*10d50*/  F2FP.BF16.PACK_AB R8, R203, R204 ;  /* 0x000000cccb08723e */ /* 0x004fe200000010ff */
[----:B-1----:R-:W-:Y:S01]  /*10d60*/  FFMA.FTZ R3, R153, c[0x0][0x2d0], -R0 ;  /* 0x0000b40099037a23 */ /* 0x002fe20000010800 */
[----:B---3--:R-:W-:Y:S01]  /*10d70*/  F2FP.BF16.PACK_AB R10, R201, R202 ;  /* 0x000000cac90a723e */ /* 0x008fe200000010ff */
[----:B------:R-:W-:Y:S02]  /*10d80*/  IMAD.MOV.U32 R153, RZ, RZ, R194 ;  /* 0x000000ffff997224 */ /* 0x000fe400078e00c2 */
[----:B------:R1:W-:Y:S02]  /*10d90*/  MUFU.EX2 R200, R3 ;  /* 0x0000000300c87308 */ /* 0x0003e40000000800 */
[----:B-1----:R-:W-:Y:S02]  /*10da0*/  FFMA.FTZ R3, R154, c[0x0][0x2d0], -R0 ;  /* 0x0000b4009a037a23 */ /* 0x002fe40000010800 */
[----:B------:R-:W-:Y:S01]  /*10db0*/  IMAD.MOV.U32 R154, RZ, RZ, R138 ;  /* 0x000000ffff9a7224 */ /* 0x000fe200078e008a */
[----:B------:R-:W-:-:S03]  /*10dc0*/  MOV R138, R117 ;  /* 0x00000075008a7202 */ /* 0x000fc60000000f00 */
[----:B------:R1:W2:Y:S02]  /*10dd0*/  MUFU.EX2 R199, R3 ;  /* 0x0000000300c77308 */ /* 0x0002a40000000800 */
[----:B-1----:R-:W-:Y:S01]  /*10de0*/  FFMA.FTZ R3, R155, c[0x0][0x2d0], -R0 ;  /* 0x0000b4009b037a23 */ /* 0x002fe20000010800 */
[----:B--2---:R-:W-:Y:S02]  /*10df0*/  F2FP.BF16.PACK_AB R9, R199, R200 ;  /* 0x000000c8c709723e */ /* 0x004fe400000010ff */
[----:B------:R-:W-:-:S03]  /*10e00*/  MOV R155, R139 ;  /* 0x0000008b009b7202 */ /* 0x000fc60000000f00 */
[----:B------:R1:W-:Y:S01]  /*10e10*/  MUFU.EX2 R198, R3 ;  /* 0x0000000300c67308 */ /* 0x0003e20000000800 */
[----:B------:R-:W-:Y:S02]  /*10e20*/  IMAD.MOV.U32 R139, RZ, RZ, R116 ;  /* 0x000000ffff8b7224 */ /* 0x000fe400078e0074 */
[----:B-1----:R-:W-:Y:S02]  /*10e30*/  FFMA.FTZ R3, R156, c[0x0][0x2d0], -R0 ;  /* 0x0000b4009c037a23 */ /* 0x002fe40000010800 */
[----:B------:R-:W-:Y:S01]  /*10e40*/  IMAD.MOV.U32 R156, RZ, RZ, R137 ;  /* 0x000000ffff9c7224 */ /* 0x000fe200078e0089 */
[----:B------:R-:W-:Y:S02]  /*10e50*/  MOV R137, R188 ;  /* 0x000000bc00897202 */ /* 0x000fe40000000f00 */
[----:B------:R1:W2:Y:S02]  /*10e60*/  MUFU.EX2 R197, R3 ;  /* 0x0000000300c57308 */ /* 0x0002a40000000800 */
[----:B-1----:R-:W-:Y:S01]  /*10e70*/  FFMA.FTZ R3, R157, c[0x0][0x2d0], -R7 ;  /* 0x0000b4009d037a23 */ /* 0x002fe20000010807 */
[----:B--2---:R-:W-:Y:S01]  /*10e80*/  F2FP.BF16.PACK_AB R11, R197, R198 ;  /* 0x000000c6c50b723e */ /* 0x004fe200000010ff */
[----:B------:R-:W-:-:S04]  /*10e90*/  IMAD.MOV.U32 R157, RZ, RZ, R191 ;  /* 0x000000ffff9d7224 */ /* 0x000fc800078e00bf */
        /* <DEDUP_REMOVED lines=11> */
[C---:B------:R-:W-:Y:S01]  /*10f50*/  HMMA.16816.F32.BF16 R72, R8.reuse, R20, R72 ;  /* 0x000000140848723c */ /* 0x040fe20000041848 */
[----:B------:R1:W4:Y:S07]  /*10f60*/  MUFU.EX2 R194, R3 ;  /* 0x0000000300c27308 */ /* 0x00032e0000000800 */
[C---:B------:R-:W-:Y:S01]  /*10f70*/  HMMA.16816.F32.BF16 R76, R8.reuse, R22, R76 ;  /* 0x00000016084c723c */ /* 0x040fe2000004184c */
[----:B------:R-:W2:Y:S07]  /*10f80*/  LDSM.16.MT88.4 R20, [R225+0x2100] ;  /* 0x00210000e114783b */ /* 0x000eae0000004200 */
[----:B------:R-:W-:Y:S01]  /*10f90*/  HMMA.16816.F32.BF16 R80, R8, R24, R100 ;  /* 0x000000180850723c */ /* 0x000fe20000041864 */
[----:B-1----:R-:W-:-:S04]  /*10fa0*/  FFMA.FTZ R3, R160, c[0x0][0x2d0], -R6 ;  /* 0x0000b400a0037a23 */ /* 0x002fc80000010806 */
[----:B------:R1:W-:Y:S03]  /*10fb0*/  MUFU.EX2 R193, R3 ;  /* 0x0000000300c17308 */ /* 0x0003e60000000800 */
[----:B------:R-:W-:Y:S01]  /*10fc0*/  HMMA.16816.F32.BF16 R84, R8, R26, R96 ;  /* 0x0000001a0854723c */ /* 0x000fe20000041860 */
[----:B------:R-:W-:Y:S06]  /*10fd0*/  LDSM.16.MT88.4 R24, [R224+0x2900] ;  /* 0x00290000e018783b */ /* 0x000fec0000004200 */
[----:B----4-:R-:W-:Y:S01]  /*10fe0*/  F2FP.BF16.PACK_AB R8, R194, R196 ;  /* 0x000000c4c208723e */ /* 0x010fe200000010ff */
[----:B-1----:R-:W-:-:S04]  /*10ff0*/  FFMA.FTZ R3, R161, c[0x0][0x2d0], -R6 ;  /* 0x0000b400a1037a23 */ /* 0x002fc80000010806 */
[----:B------:R1:W4:Y:S02]  /*11000*/  MUFU.EX2 R192, R3 ;  /* 0x0000000300c07308 */ /* 0x0003240000000800 */
[----:B-1----:R-:W-:Y:S01]  /*11010*/  FFMA.FTZ R3, R162, c[0x0][0x2d0], -R5 ;  /* 0x0000b400a2037a23 */ /* 0x002fe20000010805 */
[----:B----4-:R-:W-:-:S05]  /*11020*/  F2FP.BF16.PACK_AB R10, R192, R193 ;  /* 0x000000c1c00a723e */ /* 0x010fca00000010ff */
[----:B------:R1:W-:Y:S02]  /*11030*/  MUFU.EX2 R191, R3 ;  /* 0x0000000300bf7308 */ /* 0x0003e40000000800 */
[----:B-1----:R-:W-:-:S06]  /*11040*/  FFMA.FTZ R3, R164, c[0x0][0x2d0], -R5 ;  /* 0x0000b400a4037a23 */ /* 0x002fcc0000010805 */
        /* <DEDUP_REMOVED lines=8> */
[----:B------:R1:W4:Y:S02]  /*110d0*/  MUFU.EX2 R187, R3 ;  /* 0x0000000300bb7308 */ /* 0x0003240000000800 */
[C---:B--2---:R-:W-:Y:S08]  /*110e0*/  HMMA.16816.F32.BF16 R140, R8.reuse, R12, R92 ;  /* 0x0000000c088c723c */ /* 0x044ff0000004185c */
[----:B------:R-:W-:Y:S01]  /*110f0*/  HMMA.16816.F32.BF16 R144, R8, R14, R64 ;  /* 0x0000000e0890723c */ /* 0x000fe20000041840 */
[----:B-1----:R-:W-:-:S04]  /*11100*/  FFMA.FTZ R3, R166, c[0x0][0x2d0], -R7 ;  /* 0x0000b400a6037a23 */ /* 0x002fc80000010807 */
[----:B------:R1:W-:Y:S03]  /*11110*/  MUFU.EX2 R186, R3 ;  /* 0x0000000300ba7308 */ /* 0x0003e60000000800 */
[C---:B---3--:R-:W-:Y:S08]  /*11120*/  HMMA.16816.F32.BF16 R112, R8.reuse, R16, R112 ;  /* 0x000000100870723c */ /* 0x048ff00000041870 */
[----:B------:R-:W-:Y:S01]  /*11130*/  HMMA.16816.F32.BF16 R108, R8, R18, R108 ;  /* 0x00000012086c723c */ /* 0x000fe2000004186c */
[----:B-1----:R-:W-:-:S07]  /*11140*/  FFMA.FTZ R3, R171, c[0x0][0x2d0], -R7 ;  /* 0x0000b400ab037a23 */ /* 0x002fce0000010807 */
        /* <DEDUP_REMOVED lines=40> */
[----:B-1----:R-:W-:Y:S02]  /*113d0*/  FFMA.FTZ R3, R157, c[0x0][0x2d0], -R5 ;  /* 0x0000b4009d037a23 */ /* 0x002fe40000010805 */
[----:B------:R-:W-:Y:S01]  /*113e0*/  IMAD.MOV.U32 R157, RZ, RZ, R124 ;  /* 0x000000ffff9d7224 */ /* 0x000fe200078e007c */
[----:B------:R-:W-:Y:S01]  /*113f0*/  MOV R124, R125 ;  /* 0x0000007d007c7202 */ /* 0x000fe20000000f00 */
[----:B------:R-:W-:Y:S02]  /*11400*/  IMAD.MOV.U32 R125, RZ, RZ, R126 ;  /* 0x000000ffff7d7224 */ /* 0x000fe400078e007e */
[----:B------:R1:W-:Y:S01]  /*11410*/  MUFU.EX2 R75, R3 ;  /* 0x00000003004b7308 */ /* 0x0003e20000000800 */
[----:B------:R-:W-:Y:S02]  /*11420*/  IMAD.MOV.U32 R126, RZ, RZ, R127 ;  /* 0x000000ffff7e7224 */ /* 0x000fe400078e007f */
[----:B------:R-:W-:Y:S01]  /*11430*/  IMAD.MOV.U32 R127, RZ, RZ, R156 ;  /* 0x000000ffff7f7224 */ /* 0x000fe200078e009c */
[----:B------:R-:W-:Y:S01]  /*11440*/  MOV R156, R120 ;  /* 0x00000078009c7202 */ /* 0x000fe20000000f00 */
[----:B------:R-:W-:-:S02]  /*11450*/  IMAD.MOV.U32 R120, RZ, RZ, R121 ;  /* 0x000000ffff787224 */ /* 0x000fc400078e0079 */
[----:B------:R-:W-:Y:S01]  /*11460*/  IMAD.MOV.U32 R121, RZ, RZ, R122 ;  /* 0x000000ffff797224 */ /* 0x000fe200078e007a */
[----:B------:R-:W-:Y:S01]  /*11470*/  MOV R122, R123 ;  /* 0x0000007b007a7202 */ /* 0x000fe20000000f00 */
[----:B------:R-:W-:Y:S01]  /*11480*/  IMAD.MOV.U32 R123, RZ, RZ, R241 ;  /* 0x000000ffff7b7224 */ /* 0x000fe200078e00f1 */
[----:B------:R-:W-:Y:S01]  /*11490*/  HMMA.16816.F32.BF16 R36, R8, R22, R76 ;  /* 0x000000160824723c */ /* 0x000fe2000004184c */
[----:B------:R-:W3:Y:S01]  /*114a0*/  LDSM.16.MT88.4 R20, [R227+0x2900] ;  /* 0x00290000e314783b */ /* 0x000ee20000004200 */
[----:B------:R-:W-:Y:S01]  /*114b0*/  IMAD.MOV.U32 R161, RZ, RZ, R131 ;  /* 0x000000ffffa17224 */ /* 0x000fe200078e0083 */
[----:B------:R-:W-:Y:S01]  /*114c0*/  MOV R160, R237 ;  /* 0x000000ed00a07202 */ /* 0x000fe20000000f00 */
[----:B------:R-:W-:Y:S01]  /*114d0*/  FFMA.FTZ R4, R4, c[0x0][0x2d0], -R7 ;  /* 0x0000b40004047a23 */ /* 0x000fe20000010807 */
[----:B------:R4:W5:Y:S01]  /*114e0*/  LDL.LU R241, [R1+0x80] ;  /* 0x0000800001f17983 */ /* 0x0009620000300800 */
[----:B-1----:R-:W-:Y:S02]  /*114f0*/  FFMA.FTZ R3, R157, c[0x0][0x2d0], -R5 ;  /* 0x0000b4009d037a23 */ /* 0x002fe40000010805 */
[----:B------:R-:W-:Y:S01]  /*11500*/  IMAD.MOV.U32 R157, RZ, RZ, R124 ;  /* 0x000000ffff9d7224 */ /* 0x000fe200078e007c */
[----:B------:R-:W-:Y:S01]  /*11510*/  MOV R124, R125 ;  /* 0x0000007d007c7202 */ /* 0x000fe20000000f00 */
[----:B------:R-:W-:Y:S01]  /*11520*/  IMAD.MOV.U32 R125, RZ, RZ, R126 ;  /* 0x000000ffff7d7224 */ /* 0x000fe200078e007e */
[----:B------:R1:W1:Y:S01]  /*11530*/  MUFU.EX2 R74, R3 ;  /* 0x00000003004a7308 */ /* 0x0002620000000800 */
        /* <DEDUP_REMOVED lines=9> */
[----:B------:R-:W-:Y:S01]  /*115d0*/  HMMA.16816.F32.BF16 R48, R8, R28, R80 ;  /* 0x0000001c0830723c */ /* 0x000fe20000041850 */
[----:B------:R-:W-:Y:S02]  /*115e0*/  IMAD.MOV.U32 R167, RZ, RZ, R161 ;  /* 0x000000ffffa77224 */ /* 0x000fe400078e00a1 */
        /* <DEDUP_REMOVED lines=9> */
[----:B------:R4:W5:Y:S01]  /*11680*/  LDL.LU R240, [R1+0x7c] ;  /* 0x00007c0001f07983 */ /* 0x0009620000300800 */
[----:B------:R-:W-:Y:S01]  /*11690*/  IMAD.MOV.U32 R120, RZ, RZ, R121 ;  /* 0x000000ffff787224 */ /* 0x000fe200078e0079 */
[----:B------:R-:W-:Y:S01]  /*116a0*/  MOV R121, R122 ;  /* 0x0000007a00797202 */ /* 0x000fe20000000f00 */
[----:B------:R-:W-:-:S02]  /*116b0*/  IMAD.MOV.U32 R122, RZ, RZ, R123 ;  /* 0x000000ffff7a7224 */ /* 0x000fc400078e007b */
[----:B------:R-:W-:Y:S01]  /*116c0*/  IMAD.MOV.U32 R123, RZ, RZ, R153 ;  /* 0x000000ffff7b7224 */ /* 0x000fe200078e0099 */
[----:B------:R-:W-:Y:S01]  /*116d0*/  MOV R153, R151 ;  /* 0x0000009700997202 */ /* 0x000fe20000000f00 */
[----:B------:R-:W-:Y:S01]  /*116e0*/  IMAD.MOV.U32 R151, RZ, RZ, R239 ;  /* 0x000000ffff977224 */ /* 0x000fe200078e00ef */
[----:B--2---:R-:W-:Y:S01]  /*116f0*/  F2FP.BF16.PACK_AB R8, R102, R103 ;  /* 0x000000676608723e */ /* 0x004fe200000010ff */
[----:B------:R4:W5:Y:S01]  /*11700*/  LDL.LU R239, [R1+0x78] ;  /* 0x0000780001ef7983 */ /* 0x0009620000300800 */
[----:B-1----:R-:W-:-:S04]  /*11710*/  FFMA.FTZ R3, R169, c[0x0][0x2d0], -R5 ;  /* 0x0000b400a9037a23 */ /* 0x002fc80000010805 */
[----:B------:R1:W2:Y:S02]  /*11720*/  MUFU.EX2 R72, R3 ;  /* 0x0000000300487308 */ /* 0x0002a40000000800 */
[----:B-1----:R-:W-:Y:S02]  /*11730*/  FFMA.FTZ R3, R157, c[0x0][0x2d0], -R0 ;  /* 0x0000b4009d037a23 */ /* 0x002fe40000010800 */
[----:B------:R-:W-:Y:S01]  /*11740*/  IMAD.MOV.U32 R157, RZ, RZ, R125 ;  /* 0x000000ffff9d7224 */ /* 0x000fe200078e007d */
[----:B------:R-:W-:-:S03]  /*11750*/  MOV R125, R120 ;  /* 0x00000078007d7202 */ /* 0x000fc60000000f00 */
[----:B------:R1:W-:Y:S01]  /*11760*/  MUFU.EX2 R61, R3 ;  /* 0x00000003003d7308 */ /* 0x0003e20000000800 */
[----:B------:R-:W-:Y:S02]  /*11770*/  IMAD.MOV.U32 R120, RZ, RZ, R122 ;  /* 0x000000ffff787224 */ /* 0x000fe400078e007a */
[----:B------:R-:W-:Y:S01]  /*11780*/  IMAD.MOV.U32 R122, RZ, RZ, R153 ;  /* 0x000000ffff7a7224 */ /* 0x000fe200078e0099 */
[----:B------:R-:W-:Y:S01]  /*11790*/  MOV R153, R128 ;  /* 0x0000008000997202 */ /* 0x000fe20000000f00 */
[----:B------:R-:W-:Y:S02]  /*117a0*/  IMAD.MOV.U32 R128, RZ, RZ, R130 ;  /* 0x000000ffff807224 */ /* 0x000fe400078e0082 */
[----:B------:R-:W-:Y:S02]  /*117b0*/  IMAD.MOV.U32 R130, RZ, RZ, R238 ;  /* 0x000000ffff827224 */ /* 0x000fe400078e00ee */
[----:B-1----:R-:W-:Y:S01]  /*117c0*/  FFMA.FTZ R3, R124, c[0x0][0x2d0], -R0 ;  /* 0x0000b4007c037a23 */ /* 0x002fe20000010800 */
[----:B------:R-:W-:Y:S01]  /*117d0*/  F2FP.BF16.PACK_AB R9, R74, R75 ;  /* 0x0000004b4a09723e */ /* 0x000fe200000010ff */
[----:B------:R-:W-:Y:S01]  /*117e0*/  IMAD.MOV.U32 R124, RZ, RZ, R121 ;  /* 0x000000ffff7c7224 */ /* 0x000fe200078e0079 */
[----:B------:R-:W-:Y:S01]  /*117f0*/  MOV R121, R123 ;  /* 0x0000007b00797202 */ /* 0x000fe20000000f00 */
[----:B------:R-:W-:Y:S01]  /*11800*/  IMAD.MOV.U32 R123, RZ, RZ, R151 ;  /* 0x000000ffff7b7224 */ /* 0x000fe200078e0097 */
[----:B------:R-:W-:Y:S01]  /*11810*/  F2FP.BF16.PACK_AB R10, R100, R101 ;  /* 0x00000065640a723e */ /* 0x000fe200000010ff */
[----:B------:R-:W-:Y:S01]  /*11820*/  IMAD.MOV.U32 R151, RZ, RZ, R129 ;  /* 0x000000ffff977224 */ /* 0x000fe200078e0081 */
[----:B------:R-:W-:-:S02]  /*11830*/  MOV R129, R69 ;  /* 0x0000004500817202 */ /* 0x000fc40000000f00 */
[----:B--2---:R-:W-:Y:S01]  /*11840*/  F2FP.BF16.PACK_AB R11, R72, R73 ;  /* 0x00000049480b723e */ /* 0x004fe200000010ff */
[----:B------:R1:W2:Y:S01]  /*11850*/  MUFU.EX2 R69, R3 ;  /* 0x0000000300457308 */ /* 0x0002a20000000800 */
[----:B------:R-:W-:Y:S01]  /*11860*/  MOV R163, R153 ;  /* 0x0000009900a37202 */ /* 0x000fe20000000f00 */
[----:B------:R-:W-:Y:S01]  /*11870*/  IMAD.MOV.U32 R159, RZ, RZ, R122 ;  /* 0x000000ffff9f7224 */ /* 0x000fe200078e007a */
[----:B------:R4:W5:Y:S01]  /*11880*/  LDL.LU R238, [R1+0x74] ;  /* 0x0000740001ee7983 */ /* 0x0009620000300800 */
[----:B------:R-:W-:Y:S01]  /*11890*/  IMAD.MOV.U32 R165, RZ, RZ, R123 ;  /* 0x000000ffffa57224 */ /* 0x000fe200078e007b */
[----:B------:R-:W-:Y:S01]  /*118a0*/  MOV R158, R121 ;  /* 0x00000079009e7202 */ /* 0x000fe20000000f00 */
[----:B------:R-:W-:Y:S01]  /*118b0*/  IMAD.MOV.U32 R164, RZ, RZ, R151 ;  /* 0x000000ffffa47224 */ /* 0x000fe200078e0097 */
[----:B------:R-:W-:Y:S01]  /*118c0*/  MOV R153, R129 ;  /* 0x0000008100997202 */ /* 0x000fe20000000f00 */
[----:B------:R-:W-:Y:S01]  /*118d0*/  IMAD.MOV.U32 R162, RZ, RZ, R130 ;  /* 0x000000ffffa27224 */ /* 0x000fe200078e0082 */
[----:B---3--:R-:W-:Y:S01]  /*118e0*/  HMMA.16816.F32.BF16 R140, R8, R20, R140 ;  /* 0x00000014088c723c */ /* 0x008fe2000004188c */
[----:B-1----:R-:W-:-:S02]  /*118f0*/  FFMA.FTZ R3, R157, c[0x0][0x2d0], -R0 ;  /* 0x0000b4009d037a23 */ /* 0x002fc40000010800 */
[----:B------:R-:W-:-:S05]  /*11900*/  IMAD.MOV.U32 R170, RZ, RZ, R163 ;  /* 0x000000ffffaa7224 */ /* 0x000fca00078e00a3 */
[C---:B------:R-:W-:Y:S01]  /*11910*/  HMMA.16816.F32.BF16 R144, R8.reuse, R22, R144 ;  /* 0x000000160890723c */ /* 0x040fe20000041890 */
[----:B------:R1:W-:Y:S01]  /*11920*/  MUFU.EX2 R63, R3 ;  /* 0x00000003003f7308 */ /* 0x0003e20000000800 */
[----:B------:R-:W-:Y:S01]  /*11930*/  IMAD.MOV.U32 R157, RZ, RZ, R120 ;  /* 0x000000ffff9d7224 */ /* 0x000fe200078e0078 */
[----:B------:R-:W-:Y:S01]  /*11940*/  MOV R161, R124 ;  /* 0x0000007c00a17202 */ /* 0x000fe20000000f00 */
[----:B------:R-:W-:Y:S01]  /*11950*/  IMAD.MOV.U32 R151, RZ, RZ, R128 ;  /* 0x000000ffff977224 */ /* 0x000fe200078e0080 */
[----:B------:R4:W5:Y:S01]  /*11960*/  LDL.LU R237, [R1+0x70] ;  /* 0x0000700001ed7983 */ /* 0x0009620000300800 */
[----:B------:R-:W-:Y:S01]  /*11970*/  IMAD.MOV.U32 R171, RZ, RZ, R164 ;  /* 0x000000ffffab7224 */ /* 0x000fe200078e00a4 */
[----:B------:R-:W-:Y:S01]  /*11980*/  MOV R166, R162 ;  /* 0x000000a200a67202 */ /* 0x000fe20000000f00 */
[----:B------:R-:W-:Y:S01]  /*11990*/  HMMA.16816.F32.BF16 R120, R8, R24, R112 ;  /* 0x000000180878723c */ /* 0x000fe20000041870 */
[----:B------:R-:W-:Y:S01]  /*119a0*/  MOV R163, R159 ;  /* 0x0000009f00a37202 */ /* 0x000fe20000000f00 */
[----:B------:R-:W-:-:S02]  /*119b0*/  IMAD.MOV.U32 R164, RZ, RZ, R125 ;  /* 0x000000ffffa47224 */ /* 0x000fc400078e007d */
[----:B------:R-:W-:Y:S02]  /*119c0*/  IMAD.MOV.U32 R162, RZ, RZ, R155 ;  /* 0x000000ffffa27224 */ /* 0x000fe400078e009b */
[----:B------:R-:W-:Y:S01]  /*119d0*/  IMAD.MOV.U32 R155, RZ, RZ, R154 ;  /* 0x000000ffff9b7224 */ /* 0x000fe200078e009a */
[----:B------:R-:W-:Y:S01]  /*119e0*/  MOV R154, R152 ;  /* 0x00000098009a7202 */ /* 0x000fe20000000f00 */
[----:B------:R-:W-:Y:S01]  /*119f0*/  HMMA.16816.F32.BF16 R128, R8, R26, R108 ;  /* 0x0000001a0880723c */ /* 0x000fe2000004186c */
[----:B-1----:R-:W-:Y:S02]  /*11a00*/  FFMA.FTZ R3, R168, c[0x0][0x2d0], -R0 ;  /* 0x0000b400a8037a23 */ /* 0x002fe40000010800 */
[----:B------:R-:W-:Y:S01]  /*11a10*/  IMAD.MOV.U32 R159, RZ, RZ, R158 ;  /* 0x000000ffff9f7224 */ /* 0x000fe200078e009e */
[----:B------:R-:W-:Y:S01]  /*11a20*/  MOV R158, R127 ;  /* 0x0000007f009e7202 */ /* 0x000fe20000000f00 */
[----:B------:R1:W3:Y:S01]  /*11a30*/  MUFU.EX2 R62, R3 ;  /* 0x00000003003e7308 */ /* 0x0002e20000000800 */
[----:B------:R-:W-:-:S02]  /*11a40*/  IMAD.MOV.U32 R152, RZ, RZ, R236 ;  /* 0x000000ffff987224 */ /* 0x000fc400078e00ec */
[C---:B------:R-:W-:Y:S01]  /*11a50*/  HMMA.16816.F32.BF16 R96, R8.reuse, R16, R96 ;  /* 0x000000100860723c */ /* 0x040fe20000041860 */
[----:B------:R4:W5:Y:S07]  /*11a60*/  LDL.LU R236, [R1+0x6c] ;  /* 0x00006c0001ec7983 */ /* 0x00096e0000300800 */
[----:B------:R-:W-:Y:S01]  /*11a70*/  HMMA.16816.F32.BF16 R92, R8, R18, R92 ;  /* 0x00000012085c723c */ /* 0x000fe2000004185c */
[----:B-1----:R-:W-:Y:S02]  /*11a80*/  FFMA.FTZ R3, R165, c[0x0][0x2d0], -R6 ;  /* 0x0000b400a5037a23 */ /* 0x002fe40000010806 */
[----:B------:R-:W-:-:S05]  /*11a90*/  IMAD.MOV.U32 R165, RZ, RZ, R160 ;  /* 0x000000ffffa57224 */ /* 0x000fca00078e00a0 */
[----:B------:R-:W-:Y:S01]  /*11aa0*/  HMMA.16816.F32.BF16 R88, R8, R12, R88 ;  /* 0x0000000c0858723c */ /* 0x000fe20000041858 */
[----:B------:R1:W-:Y:S01]  /*11ab0*/  MUFU.EX2 R60, R3 ;  /* 0x00000003003c7308 */ /* 0x0003e20000000800 */
[----:B------:R-:W-:Y:S02]  /*11ac0*/  IMAD.MOV.U32 R160, RZ, RZ, R157 ;  /* 0x000000ffffa07224 */ /* 0x000fe400078e009d */
[----:B------:R-:W-:-:S04]  /*11ad0*/  IMAD.MOV.U32 R157, RZ, RZ, R126 ;  /* 0x000000ffff9d7224 */ /* 0x000fc800078e007e */
[----:B------:R-:W-:Y:S07]  /*11ae0*/  HMMA.16816.F32.BF16 R64, R8, R14, R64 ;  /* 0x0000000e0840723c */ /* 0x000fee0000041840 */
[----:B------:R-:W-:Y:S02]  /*11af0*/  F2FP.BF16.PACK_AB R8, R117, R184 ;  /* 0x000000b87508723e */ /* 0x000fe400000010ff */
[----:B--2---:R-:W-:Y:S01]  /*11b00*/  F2FP.BF16.PACK_AB R9, R69, R61 ;  /* 0x0000003d4509723e */ /* 0x004fe200000010ff */
[----:B-1----:R-:W-:Y:S01]  /*11b10*/  FFMA.FTZ R3, R170, c[0x0][0x2d0], -R6 ;  /* 0x0000b400aa037a23 */ /* 0x002fe20000010806 */
[----:B------:R-:W-:-:S02]  /*11b20*/  F2FP.BF16.PACK_AB R10, R106, R104 ;  /* 0x000000686a0a723e */ /* 0x000fc400000010ff */
[----:B---3--:R-:W-:Y:S01]  /*11b30*/  F2FP.BF16.PACK_AB R11, R62, R63 ;  /* 0x0000003f3e0b723e */ /* 0x008fe200000010ff */
[----:B------:R-:W-:Y:S01]  /*11b40*/  IMAD.MOV.U32 R170, RZ, RZ, R171 ;  /* 0x000000ffffaa7224 */ /* 0x000fe200078e00ab */
[----:B------:R-:W-:Y:S01]  /*11b50*/  MOV R171, R166 ;  /* 0x000000a600ab7202 */ /* 0x000fe20000000f00 */
[----:B------:R-:W-:Y:S02]  /*11b60*/  IMAD.MOV.U32 R166, RZ, RZ, R167 ;  /* 0x000000ffffa67224 */ /* 0x000fe400078e00a7 */
[----:B------:R-:W-:Y:S01]  /*11b70*/  IMAD.MOV.U32 R167, RZ, RZ, R165 ;  /* 0x000000ffffa77224 */ /* 0x000fe200078e00a5 */
[----:B------:R-:W-:Y:S01]  /*11b80*/  MOV R165, R163 ;  /* 0x000000a300a57202 */ /* 0x000fe20000000f00 */
[----:B------:R-:W-:Y:S01]  /*11b90*/  HMMA.16816.F32.BF16 R124, R8, R24, R56 ;  /* 0x00000018087c723c */ /* 0x000fe20000041838 */
[----:B------:R-:W-:Y:S01]  /*11ba0*/  IMAD.MOV.U32 R163, RZ, RZ, R164 ;  /* 0x000000ffffa37224 */ /* 0x000fe200078e00a4 */
[----:B------:R1:W-:Y:S01]  /*11bb0*/  MUFU.EX2 R57, R3 ;  /* 0x0000000300397308 */ /* 0x0003e20000000800 */
[----:B------:R-:W-:Y:S01]  /*11bc0*/  IMAD.MOV.U32 R164, RZ, RZ, R162 ;  /* 0x000000ffffa47224 */ /* 0x000fe200078e00a2 */
[----:B------:R-:W-:Y:S01]  /*11bd0*/  MOV R162, R155 ;  /* 0x0000009b00a27202 */ /* 0x000fe20000000f00 */
        /* <DEDUP_REMOVED lines=8> */
[----:B-1----:R-:W-:Y:S02]  /*11c60*/  FFMA.FTZ R3, R170, c[0x0][0x2d0], -R6 ;  /* 0x0000b400aa037a23 */ /* 0x002fe40000010806 */
[----:B------:R-:W-:Y:S02]  /*11c70*/  IMAD.MOV.U32 R170, RZ, RZ, R163 ;  /* 0x000000ffffaa7224 */ /* 0x000fe400078e00a3 */
[----:B------:R1:W-:Y:S01]  /*11c80*/  MUFU.EX2 R56, R3 ;  /* 0x0000000300387308 */ /* 0x0003e20000000800 */
        /* <DEDUP_REMOVED lines=8> */
[----:B------:R-:W-:Y:S01]  /*11d10*/  HMMA.16816.F32.BF16 R52, R8, R26, R52 ;  /* 0x0000001a0834723c */ /* 0x000fe20000041834 */
[----:B------:R-:W-:Y:S01]  /*11d20*/  IMAD.MOV.U32 R162, RZ, RZ, R138 ;  /* 0x000000ffffa27224 */ /* 0x000fe200078e008a */
[----:B------:R-:W2:Y:S01]  /*11d30*/  MUFU.EX2 R24, R4 ;  /* 0x0000000400187308 */ /* 0x000ea20000000800 */
[----:B-1----:R-:W-:Y:S01]  /*11d40*/  FFMA.FTZ R3, R178, c[0x0][0x2d0], -R6 ;  /* 0x0000b400b2037a23 */ /* 0x002fe20000010806 */
[----:B------:R-:W-:Y:S01]  /*11d50*/  MOV R178, R177 ;  /* 0x000000b100b27202 */ /* 0x000fe20000000f00 */
[----:B------:R-:W-:-:S03]  /*11d60*/  IMAD.MOV.U32 R177, RZ, RZ, R176 ;  /* 0x000000ffffb17224 */ /* 0x000fc600078e00b0 */
[C---:B------:R-:W-:Y:S01]  /*11d70*/  HMMA.16816.F32.BF16 R48, R8.reuse, R12, R48 ;  /* 0x0000000c0830723c */ /* 0x040fe20000041830 */
[----:B------:R-:W-:Y:S01]  /*11d80*/  IMAD.MOV.U32 R176, RZ, RZ, R175 ;  /* 0x000000ffffb07224 */ /* 0x000fe200078e00af */
[----:B------:R-:W-:Y:S01]  /*11d90*/  MOV R175, R170 ;  /* 0x000000aa00af7202 */ /* 0x000fe20000000f00 */
[----:B------:R-:W-:Y:S01]  /*11da0*/  IMAD.MOV.U32 R154, RZ, RZ, R136 ;  /* 0x000000ffff9a7224 */ /* 0x000fe200078e0088 */
[----:B------:R4:W5:Y:S01]  /*11db0*/  LDL.LU R235, [R1+0x68] ;  /* 0x0000680001eb7983 */ /* 0x0009620000300800 */
[----:B------:R-:W-:Y:S02]  /*11dc0*/  IMAD.MOV.U32 R170, RZ, RZ, R171 ;  /* 0x000000ffffaa7224 */ /* 0x000fe400078e00ab */
[----:B------:R-:W-:Y:S01]  /*11dd0*/  IMAD.MOV.U32 R171, RZ, RZ, R166 ;  /* 0x000000ffffab7224 */ /* 0x000fe200078e00a6 */
[----:B------:R-:W-:Y:S01]  /*11de0*/  HMMA.16816.F32.BF16 R136, R8, R20, R44 ;  /* 0x000000140888723c */ /* 0x000fe2000004182c */
[----:B------:R1:W-:Y:S01]  /*11df0*/  MUFU.EX2 R45, R3 ;  /* 0x00000003002d7308 */ /* 0x0003e20000000800 */
[----:B------:R-:W-:Y:S01]  /*11e00*/  MOV R166, R167 ;  /* 0x000000a700a67202 */ /* 0x000fe20000000f00 */
[----:B------:R-:W-:-:S02]  /*11e10*/  IMAD.MOV.U32 R167, RZ, RZ, R165 ;  /* 0x000000ffffa77224 */ /* 0x000fc400078e00a5 */
[----:B------:R-:W-:Y:S01]  /*11e20*/  IMAD.MOV.U32 R165, RZ, RZ, R163 ;  /* 0x000000ffffa57224 */ /* 0x000fe200078e00a3 */
[----:B------:R-:W-:Y:S01]  /*11e30*/  MOV R163, R164 ;  /* 0x000000a400a37202 */ /* 0x000fe20000000f00 */
[----:B------:R-:W-:Y:S02]  /*11e40*/  IMAD.MOV.U32 R164, RZ, RZ, R162 ;  /* 0x000000ffffa47224 */ /* 0x000fe400078e00a2 */
[----:B------:R-:W-:Y:S01]  /*11e50*/  IMAD.MOV.U32 R162, RZ, RZ, R155 ;  /* 0x000000ffffa27224 */ /* 0x000fe200078e009b */
[----:B------:R-:W-:Y:S01]  /*11e60*/  MOV R155, R154 ;  /* 0x0000009a009b7202 */ /* 0x000fe20000000f00 */
[----:B-1----:R-:W-:Y:S01]  /*11e70*/  FFMA.FTZ R3, R178, c[0x0][0x2d0], -R5 ;  /* 0x0000b400b2037a23 */ /* 0x002fe20000010805 */
[----:B------:R-:W-:Y:S01]  /*11e80*/  MOV R178, R177 ;  /* 0x000000b100b27202 */ /* 0x000fe20000000f00 */
[----:B------:R-:W-:Y:S02]  /*11e90*/  IMAD.MOV.U32 R177, RZ, RZ, R176 ;  /* 0x000000ffffb17224 */ /* 0x000fe400078e00b0 */
[----:B------:R-:W-:Y:S01]  /*11ea0*/  IMAD.MOV.U32 R176, RZ, RZ, R175 ;  /* 0x000000ffffb07224 */ /* 0x000fe200078e00af */
[----:B------:R-:W-:Y:S01]  /*11eb0*/  MOV R175, R170 ;  /* 0x000000aa00af7202 */ /* 0x000fe20000000f00 */
[----:B------:R-:W-:-:S02]  /*11ec0*/  IMAD.MOV.U32 R170, RZ, RZ, R171 ;  /* 0x000000ffffaa7224 */ /* 0x000fc400078e00ab */
[----:B------:R-:W-:Y:S01]  /*11ed0*/  IMAD.MOV.U32 R171, RZ, RZ, R166 ;  /* 0x000000ffffab7224 */ /* 0x000fe200078e00a6 */
[----:B------:R-:W-:Y:S01]  /*11ee0*/  MOV R166, R167 ;  /* 0x000000a700a67202 */ /* 0x000fe20000000f00 */
[----:B------:R-:W-:Y:S02]  /*11ef0*/  IMAD.MOV.U32 R154, RZ, RZ, R151 ;  /* 0x000000ffff9a7224 */ /* 0x000fe400078e0097 */
[----:B------:R-:W-:Y:S02]  /*11f00*/  IMAD.MOV.U32 R151, RZ, RZ, R233 ;  /* 0x000000ffff977224 */ /* 0x000fe400078e00e9 */
[----:B------:R-:W-:Y:S01]  /*11f10*/  IMAD.MOV.U32 R167, RZ, RZ, R165 ;  /* 0x000000ffffa77224 */ /* 0x000fe200078e00a5 */
[----:B------:R1:W-:Y:S01]  /*11f20*/  MUFU.EX2 R44, R3 ;  /* 0x00000003002c7308 */ /* 0x0003e20000000800 */
[----:B------:R-:W-:Y:S01]  /*11f30*/  IMAD.MOV.U32 R165, RZ, RZ, R163 ;  /* 0x000000ffffa57224 */ /* 0x000fe200078e00a3 */
[----:B------:R-:W-:Y:S01]  /*11f40*/  MOV R163, R164 ;  /* 0x000000a400a37202 */ /* 0x000fe20000000f00 */
[----:B------:R-:W-:-:S02]  /*11f50*/  IMAD.MOV.U32 R164, RZ, RZ, R162 ;  /* 0x000000ffffa47224 */ /* 0x000fc400078e00a2 */
[----:B------:R-:W-:Y:S01]  /*11f60*/  IMAD.MOV.U32 R172, RZ, RZ, R176 ;  /* 0x000000ffffac7224 */ /* 0x000fe200078e00b0 */
[----:B------:R-:W-:Y:S01]  /*11f70*/  MOV R173, R175 ;  /* 0x000000af00ad7202 */ /* 0x000fe20000000f00 */
[----:B------:R-:W-:Y:S01]  /*11f80*/  IMAD.MOV.U32 R162, RZ, RZ, R155 ;  /* 0x000000ffffa27224 */ /* 0x000fe200078e009b */
[----:B------:R-:W-:Y:S01]  /*11f90*/  MOV R155, R151 ;  /* 0x00000097009b7202 */ /* 0x000fe20000000f00 */
[----:B------:R-:W-:Y:S02]  /*11fa0*/  IMAD.MOV.U32 R243, RZ, RZ, R177 ;  /* 0x000000fffff37224 */ /* 0x000fe400078e00b1 */
[----:B------:R-:W-:Y:S02]  /*11fb0*/  IMAD.MOV.U32 R151, RZ, RZ, R135 ;  /* 0x000000ffff977224 */ /* 0x000fe400078e0087 */
[----:B------:R-:W-:Y:S02]  /*11fc0*/  IMAD.MOV.U32 R174, RZ, RZ, R170 ;  /* 0x000000ffffae7224 */ /* 0x000fe400078e00aa */
[----:B-1----:R-:W-:-:S02]  /*11fd0*/  FFMA.FTZ R3, R178, c[0x0][0x2d0], -R5 ;  /* 0x0000b400b2037a23 */ /* 0x002fc40000010805 */
[----:B------:R-:W-:Y:S01]  /*11fe0*/  IMAD.MOV.U32 R178, RZ, RZ, R171 ;  /* 0x000000ffffb27224 */ /* 0x000fe200078e00ab */
[----:B------:R-:W-:Y:S01]  /*11ff0*/  MOV R83, R172 ;  /* 0x000000ac00537202 */ /* 0x000fe20000000f00 */
[----:B------:R-:W-:Y:S01]  /*12000*/  IMAD.MOV.U32 R135, RZ, RZ, R134 ;  /* 0x000000ffff877224 */ /* 0x000fe200078e0086 */
[----:B------:R1:W-:Y:S01]  /*12010*/  MUFU.EX2 R27, R3 ;  /* 0x00000003001b7308 */ /* 0x0003e20000000800 */
[----:B------:R-:W-:Y:S01]  /*12020*/  MOV R134, R232 ;  /* 0x000000e800867202 */ /* 0x000fe20000000f00 */
        /* <DEDUP_REMOVED lines=9> */
[----:B-1----:R-:W-:Y:S01]  /*120c0*/  FFMA.FTZ R3, R243, c[0x0][0x2d0], -R5 ;  /* 0x0000b400f3037a23 */ /* 0x002fe20000010805 */
[----:B------:R-:W-:Y:S01]  /*120d0*/  MOV R179, R175 ;  /* 0x000000af00b37202 */ /* 0x000fe20000000f00 */
[----:B------:R-:W-:Y:S02]  /*120e0*/  IMAD.MOV.U32 R171, RZ, RZ, R164 ;  /* 0x000000ffffab7224 */ /* 0x000fe400078e00a4 */
[----:B------:R1:W-:Y:S01]  /*120f0*/  MUFU.EX2 R26, R3 ;  /* 0x00000003001a7308 */ /* 0x0003e20000000800 */
[----:B------:R-:W-:Y:S01]  /*12100*/  IMAD.MOV.U32 R163, RZ, RZ, R134 ;  /* 0x000000ffffa37224 */ /* 0x000fe200078e0086 */
[----:B------:R-:W-:Y:S01]  /*12110*/  MOV R164, R133 ;  /* 0x0000008500a47202 */ /* 0x000fe20000000f00 */
[----:B------:R-:W-:Y:S01]  /*12120*/  IMAD.MOV.U32 R79, RZ, RZ, R176 ;  /* 0x000000ffff4f7224 */ /* 0x000fe200078e00b0 */
[----:B------:R-:W-:Y:S01]  /*12130*/  MOV R172, R166 ;  /* 0x000000a600ac7202 */ /* 0x000fe20000000f00 */
[----:B------:R-:W-:Y:S02]  /*12140*/  IMAD.MOV.U32 R165, RZ, RZ, R135 ;  /* 0x000000ffffa57224 */ /* 0x000fe400078e0087 */
[----:B------:R-:W-:-:S02]  /*12150*/  IMAD.MOV.U32 R183, RZ, RZ, R170 ;  /* 0x000000ffffb77224 */ /* 0x000fc400078e00aa */
[----:B------:R-:W-:Y:S02]  /*12160*/  IMAD.MOV.U32 R151, RZ, RZ, R231 ;  /* 0x000000ffff977224 */ /* 0x000fe400078e00e7 */
[----:B------:R-:W-:Y:S02]  /*12170*/  IMAD.MOV.U32 R173, RZ, RZ, R167 ;  /* 0x000000ffffad7224 */ /* 0x000fe400078e00a7 */
[----:B-1----:R-:W-:Y:S02]  /*12180*/  FFMA.FTZ R3, R83, c[0x0][0x2d0], -R5 ;  /* 0x0000b40053037a23 */ /* 0x002fe40000010805 */
[----:B------:R-:W-:Y:S01]  /*12190*/  IMAD.MOV.U32 R83, RZ, RZ, R76 ;  /* 0x000000ffff537224 */ /* 0x000fe200078e004c */
[----:B------:R-:W-:Y:S01]  /*121a0*/  MOV R76, R77 ;  /* 0x0000004d004c7202 */ /* 0x000fe20000000f00 */
        /* <DEDUP_REMOVED lines=12> */
[----:B------:R-:W-:Y:S01]  /*12270*/  IMAD.MOV.U32 R243, RZ, RZ, R171 ;  /* 0x000000fffff37224 */ /* 0x000fe200078e00ab */
[----:B------:R1:W-:Y:S01]  /*12280*/  MUFU.EX2 R25, R3 ;  /* 0x0000000300197308 */ /* 0x0003e20000000800 */
[----:B------:R-:W-:Y:S01]  /*12290*/  IMAD.MOV.U32 R183, RZ, RZ, R172 ;  /* 0x000000ffffb77224 */ /* 0x000fe200078e00ac */
[----:B------:R-:W-:Y:S01]  /*122a0*/  MOV R172, R173 ;  /* 0x000000ad00ac7202 */ /* 0x000fe20000000f00 */
[----:B------:R-:W-:Y:S01]  /*122b0*/  IMAD.MOV.U32 R176, RZ, RZ, R162 ;  /* 0x000000ffffb07224 */ /* 0x000fe200078e00a2 */
[----:B------:R-:W-:Y:S01]  /*122c0*/  HMMA.16816.F32.BF16 R40, R8, R22, R40 ;  /* 0x000000160828723c */ /* 0x000fe20000041828 */
[----:B------:R-:W-:Y:S01]  /*122d0*/  IMAD.MOV.U32 R173, RZ, RZ, R174 ;  /* 0x000000ffffad7224 */ /* 0x000fe200078e00ae */
[----:B------:R-:W3:Y:S01]  /*122e0*/  LDSM.16.MT88.4 R132, [R224+0x3100] ;  /* 0x00310000e084783b */ /* 0x000ee20000004200 */
[----:B------:R-:W-:Y:S01]  /*122f0*/  IMAD.MOV.U32 R174, RZ, RZ, R178 ;  /* 0x000000ffffae7224 */ /* 0x000fe200078e00b2 */
[----:B------:R-:W-:Y:S01]  /*12300*/  MOV R178, R177 ;  /* 0x000000b100b27202 */ /* 0x000fe20000000f00 */
[----:B------:R-:W-:Y:S01]  /*12310*/  IMAD.MOV.U32 R171, RZ, RZ, R149 ;  /* 0x000000ffffab7224 */ /* 0x000fe200078e0095 */
[----:B------:R-:W-:Y:S01]  /*12320*/  LDSM.16.MT88.4 R164, [R225+0x3100] ;  /* 0x00310000e1a4783b */ /* 0x000fe20000004200 */
[----:B------:R-:W-:-:S02]  /*12330*/  IMAD.MOV.U32 R162, RZ, RZ, R230 ;  /* 0x000000ffffa27224 */ /* 0x000fc400078e00e6 */
[----:B------:R-:W-:Y:S01]  /*12340*/  IMAD.MOV.U32 R177, RZ, RZ, R176 ;  /* 0x000000ffffb17224 */ /* 0x000fe200078e00b0 */
[----:B------:R-:W-:Y:S01]  /*12350*/  HMMA.16816.F32.BF16 R28, R8, R14, R28 ;  /* 0x0000000e081c723c */ /* 0x000fe2000004181c */
[----:B------:R-:W-:Y:S01]  /*12360*/  IMAD.MOV.U32 R176, RZ, RZ, R175 ;  /* 0x000000ffffb07224 */ /* 0x000fe200078e00af */
[----:B------:R-:W-:Y:S01]  /*12370*/  MOV R175, R170 ;  /* 0x000000aa00af7202 */ /* 0x000fe20000000f00 */
[----:B------:R-:W-:Y:S01]  /*12380*/  IMAD.MOV.U32 R170, RZ, RZ, R171 ;  /* 0x000000ffffaa7224 */ /* 0x000fe200078e00ab */
[----:B------:R-:W2:Y:S01]  /*12390*/  LDSM.16.MT88.4 R148, [R227+0x3100] ;  /* 0x00310000e394783b */ /* 0x000ea20000004200 */
[----:B------:R-:W-:Y:S01]  /*123a0*/  IMAD.MOV.U32 R171, RZ, RZ, R163 ;  /* 0x000000ffffab7224 */ /* 0x000fe200078e00a3 */
[----:B------:R-:W-:Y:S01]  /*123b0*/  MOV R163, R162 ;  /* 0x000000a200a37202 */ /* 0x000fe20000000f00 */
[----:B------:R-:W-:Y:S02]  /*123c0*/  IMAD.MOV.U32 R162, RZ, RZ, R161 ;  /* 0x000000ffffa27224 */ /* 0x000fe400078e00a1 */
[----:B------:R-:W-:Y:S01]  /*123d0*/  IMAD.MOV.U32 R161, RZ, RZ, R160 ;  /* 0x000000ffffa17224 */ /* 0x000fe200078e00a0 */
[----:B------:R-:W-:Y:S01]  /*123e0*/  MOV R160, R159 ;  /* 0x0000009f00a07202 */ /* 0x000fe20000000f00 */
[----:B------:R-:W-:-:S02]  /*123f0*/  FFMA.FTZ R6, R76, c[0x0][0x2d0], -R0 ;  /* 0x0000b4004c067a23 */ /* 0x000fc40000010800 */
[--C-:B------:R-:W-:Y:S02]  /*12400*/  FFMA.FTZ R12, R77, c[0x0][0x2d0], -R0.reuse ;  /* 0x0000b4004d0c7a23 */ /* 0x100fe40000010800 */
[--C-:B------:R-:W-:Y:S02]  /*12410*/  FFMA.FTZ R4, R78, c[0x0][0x2d0], -R0.reuse ;  /* 0x0000b4004e047a23 */ /* 0x100fe40000010800 */
[----:B------:R-:W-:Y:S02]  /*12420*/  FFMA.FTZ R13, R79, c[0x0][0x2d0], -R0 ;  /* 0x0000b4004f0d7a23 */ /* 0x000fe40000010800 */
[----:B------:R-:W-:Y:S01]  /*12430*/  FADD.FTZ R0, R182, R179 ;  /* 0x000000b3b6007221 */ /* 0x000fe20000010000 */
[----:B------:R-:W-:Y:S01]  /*12440*/  MOV R86, R171 ;  /* 0x000000ab00567202 */ /* 0x000fe20000000f00 */
[----:B------:R-:W-:Y:S02]  /*12450*/  FFMA.FTZ R5, R119, c[0x0][0x2d0], -R7 ;  /* 0x0000b40077057a23 */ /* 0x000fe40000010807 */
[----:B------:R-:W-:-:S02]  /*12460*/  IMAD.MOV.U32 R182, RZ, RZ, R174 ;  /* 0x000000ffffb67224 */ /* 0x000fc400078e00ae */
[----:B------:R-:W-:Y:S02]  /*12470*/  IMAD.MOV.U32 R174, RZ, RZ, R176 ;  /* 0x000000ffffae7224 */ /* 0x000fe400078e00b0 */
[----:B-1----:R-:W-:Y:S02]  /*12480*/  FFMA.FTZ R3, R228, c[0x0][0x2d0], -R7 ;  /* 0x0000b400e4037a23 */ /* 0x002fe40000010807 */
[----:B------:R-:W-:Y:S01]  /*12490*/  FADD.FTZ R20, R181, R180 ;  /* 0x000000b4b5147221 */ /* 0x000fe20000010000 */
[----:B------:R-:W-:Y:S01]  /*124a0*/  HMMA.16816.F32.BF16 R32, R8, R16, R32 ;  /* 0x000000100820723c */ /* 0x000fe20000041820 */
[----:B------:R-:W-:Y:S01]  /*124b0*/  FADD.FTZ R21, R243, R183 ;  /* 0x000000b7f3157221 */ /* 0x000fe20000010000 */
[----:B------:R1:W-:Y:S01]  /*124c0*/  MUFU.EX2 R15, R5 ;  /* 0x00000005000f7308 */ /* 0x0003e20000000800 */
[----:B------:R-:W-:Y:S01]  /*124d0*/  IMAD.MOV.U32 R82, RZ, RZ, R160 ;  /* 0x000000ffff527224 */ /* 0x000fe200078e00a0 */
[----:B------:R-:W-:Y:S01]  /*124e0*/  MOV R183, R173 ;  /* 0x000000ad00b77202 */ /* 0x000fe20000000f00 */
[----:B------:R-:W-:-:S02]  /*124f0*/  IMAD.MOV.U32 R76, RZ, RZ, R156 ;  /* 0x000000ffff4c7224 */ /* 0x000fc400078e009c */
[----:B------:R-:W-:Y:S01]  /*12500*/  FADD.FTZ R22, R252, R249 ;  /* 0x000000f9fc167221 */ /* 0x000fe20000010000 */
[----:B------:R-:W-:Y:S01]  /*12510*/  HMMA.16816.F32.BF16 R36, R8, R18, R36 ;  /* 0x000000120824723c */ /* 0x000fe20000041824 */
[----:B------:R-:W-:Y:S01]  /*12520*/  IMAD.MOV.U32 R77, RZ, RZ, R170 ;  /* 0x000000ffff4d7224 */ /* 0x000fe200078e00aa */
[----:B------:R2:W-:Y:S01]  /*12530*/  MUFU.EX2 R11, R4 ;  /* 0x00000004000b7308 */ /* 0x0005e20000000800 */
[----:B------:R-:W-:Y:S01]  /*12540*/  IMAD.MOV.U32 R159, RZ, RZ, R229 ;  /* 0x000000ffff9f7224 */ /* 0x000fe200078e00e5 */
[----:B------:R-:W-:Y:S01]  /*12550*/  MOV R87, R175 ;  /* 0x000000af00577202 */ /* 0x000fe20000000f00 */
[----:B------:R-:W-:Y:S02]  /*12560*/  IMAD.MOV.U32 R152, RZ, RZ, R234 ;  /* 0x000000ffff987224 */ /* 0x000fe400078e00ea */
[----:B-1----:R-:W-:-:S03]  /*12570*/  FADD.FTZ R5, R174, R0 ;  /* 0x00000000ae057221 */ /* 0x002fc60000010000 */
[----:B------:R1:W-:Y:S01]  /*12580*/  MUFU.EX2 R23, R3 ;  /* 0x0000000300177308 */ /* 0x0003e20000000800 */
[----:B------:R-:W-:Y:S02]  /*12590*/  FADD.FTZ R0, R76, R22 ;  /* 0x000000164c007221 */ /* 0x000fe40000010000 */
[----:B------:R-:W-:Y:S01]  /*125a0*/  FFMA.FTZ R7, R83, c[0x0][0x2d0], -R7 ;  /* 0x0000b40053077a23 */ /* 0x000fe20000010807 */
[----:B------:R-:W-:Y:S01]  /*125b0*/  MOV R81, R161 ;  /* 0x000000a100517202 */ /* 0x000fe20000000f00 */
[----:B------:R-:W-:-:S03]  /*125c0*/  IMAD.MOV.U32 R169, RZ, RZ, R163 ;  /* 0x000000ffffa97224 */ /* 0x000fc600078e00a3 */
[----:B------:R3:W3:Y:S01]  /*125d0*/  MUFU.EX2 R9, R6 ;  /* 0x0000000600097308 */ /* 0x0006e20000000800 */
[----:B--2---:R-:W-:Y:S02]  /*125e0*/  FADD.FTZ R4, R86, R20 ;  /* 0x0000001456047221 */ /* 0x004fe40000010000 */
[----:B------:R-:W-:Y:S01]  /*125f0*/  IMAD.MOV.U32 R80, RZ, RZ, R162 ;  /* 0x000000ffff507224 */ /* 0x000fe200078e00a2 */
[----:B------:R-:W-:Y:S01]  /*12600*/  MOV R78, R177 ;  /* 0x000000b1004e7202 */ /* 0x000fe20000000f00 */
[----:B------:R-:W-:Y:S01]  /*12610*/  FADD.FTZ R5, R77, R5 ;  /* 0x000000054d057221 */ /* 0x000fe20000010000 */
[----:B------:R-:W-:Y:S01]  /*12620*/  MOV R170, R158 ;  /* 0x0000009e00aa7202 */ /* 0x000fe20000000f00 */
[----:B------:R-:W-:Y:S02]  /*12630*/  IMAD.MOV.U32 R79, RZ, RZ, R178 ;  /* 0x000000ffff4f7224 */ /* 0x000fe400078e00b2 */
[----:B------:R-:W-:Y:S02]  /*12640*/  IMAD.MOV.U32 R171, RZ, RZ, R157 ;  /* 0x000000ffffab7224 */ /* 0x000fe400078e009d */
[----:B------:R-:W-:Y:S01]  /*12650*/  IMAD.MOV.U32 R243, RZ, RZ, R172 ;  /* 0x000000fffff37224 */ /* 0x000fe200078e00ac */
[----:B------:R-:W2:Y:S01]  /*12660*/  MUFU.EX2 R10, R12 ;  /* 0x0000000c000a7308 */ /* 0x000ea20000000800 */
[----:B-1----:R-:W-:Y:S01]  /*12670*/  FADD.FTZ R3, R82, R21 ;  /* 0x0000001552037221 */ /* 0x002fe20000010000 */
[----:B------:R-:W1:Y:S01]  /*12680*/  LDSM.16.MT88.4 R16, [R226+0x3100] ;  /* 0x00310000e210783b */ /* 0x000e620000004200 */
[----:B------:R-:W-:-:S02]  /*12690*/  FADD.FTZ R4, R183, R4 ;  /* 0x00000004b7047221 */ /* 0x000fc40000010000 */
[----:B------:R-:W-:Y:S01]  /*126a0*/  IMAD.MOV.U32 R83, RZ, RZ, R159 ;  /* 0x000000ffff537224 */ /* 0x000fe200078e009f */
[----:B------:R4:W5:Y:S01]  /*126b0*/  LDL.LU R234, [R1+0x64] ;  /* 0x0000640001ea7983 */ /* 0x0009620000300800 */
[----:B---3--:R-:W-:Y:S02]  /*126c0*/  FADD.FTZ R6, R154, R3 ;  /* 0x000000039a067221 */ /* 0x008fe40000010000 */
[----:B------:R-:W-:Y:S01]  /*126d0*/  FADD.FTZ R3, R152, R0 ;  /* 0x0000000098037221 */ /* 0x000fe20000010000 */
[----:B------:R3:W1:Y:S01]  /*126e0*/  MUFU.EX2 R14, R7 ;  /* 0x00000007000e7308 */ /* 0x0006620000000800 */
[----:B------:R-:W-:Y:S01]  /*126f0*/  FADD.FTZ R0, R87, R5 ;  /* 0x0000000557007221 */ /* 0x000fe20000010000 */
[----:B------:R-:W-:Y:S01]  /*12700*/  MOV R76, R79 ;  /* 0x0000004f004c7202 */ /* 0x000fe20000000f00 */
[----:B------:R-:W-:Y:S01]  /*12710*/  FADD.FTZ R5, R244, R4 ;  /* 0x00000004f4057221 */ /* 0x000fe20000010000 */
[----:B------:R4:W5:Y:S01]  /*12720*/  LDL.LU R233, [R1+0x60] ;  /* 0x0000600001e97983 */ /* 0x0009620000300800 */
[----:B------:R-:W-:-:S02]  /*12730*/  IMAD.MOV.U32 R82, RZ, RZ, R83 ;  /* 0x000000ffff527224 */ /* 0x000fc400078e0053 */
[----:B------:R-:W-:Y:S02]  /*12740*/  FADD.FTZ R4, R169, R6 ;  /* 0x00000006a9047221 */ /* 0x000fe40000010000 */
[----:B------:R-:W-:Y:S02]  /*12750*/  FADD.FTZ R3, R80, R3 ;  /* 0x0000000350037221 */ /* 0x000fe40000010000 */
[----:B------:R-:W-:Y:S02]  /*12760*/  FADD.FTZ R0, R81, R0 ;  /* 0x0000000051007221 */ /* 0x000fe40000010000 */
[----:B------:R-:W-:Y:S01]  /*12770*/  IMAD.MOV.U32 R77, RZ, RZ, R182 ;  /* 0x000000ffff4d7224 */ /* 0x000fe200078e00b6 */
[----:B------:R-:W-:Y:S01]  /*12780*/  MOV R79, R155 ;  /* 0x0000009b004f7202 */ /* 0x000fe20000000f00 */
[----:B------:R-:W-:Y:S01]  /*12790*/  FADD.FTZ R8, R247, R5 ;  /* 0x00000005f7087221 */ /* 0x000fe20000010000 */
[----:B------:R-:W1:Y:S01]  /*127a0*/  MUFU.EX2 R13, R13 ;  /* 0x0000000d000d7308 */ /* 0x000e620000000800 */
[----:B------:R-:W-:Y:S01]  /*127b0*/  IMAD.MOV.U32 R83, RZ, RZ, R78 ;  /* 0x000000ffff537224 */ /* 0x000fe200078e004e */
[----:B------:R4:W5:Y:S01]  /*127c0*/  LDL.LU R232, [R1+0x5c] ;  /* 0x00005c0001e87983 */ /* 0x0009620000300800 */
[----:B---3--:R-:W-:-:S02]  /*127d0*/  FADD.FTZ R7, R82, R4 ;  /* 0x0000000452077221 */ /* 0x008fc40000010000 */
[----:B------:R-:W-:Y:S01]  /*127e0*/  FADD.FTZ R6, R170, R3 ;  /* 0x00000003aa067221 */ /* 0x000fe20000010000 */
[----:B------:R4:W5:Y:S01]  /*127f0*/  LDL.LU R231, [R1+0x58] ;  /* 0x0000580001e77983 */ /* 0x0009620000300800 */
[----:B------:R-:W-:Y:S02]  /*12800*/  FADD.FTZ R5, R171, R0 ;  /* 0x00000000ab057221 */ /* 0x000fe40000010000 */
[----:B------:R-:W-:Y:S01]  /*12810*/  FADD.FTZ R4, R250, R8 ;  /* 0x00000008fa047221 */ /* 0x000fe20000010000 */
[----:B------:R4:W5:Y:S01]  /*12820*/  LDL.LU R230, [R1+0x54] ;  /* 0x0000540001e67983 */ /* 0x0009620000300800 */
[----:B------:R-:W-:Y:S02]  /*12830*/  IMAD.MOV.U32 R78, RZ, RZ, R243 ;  /* 0x000000ffff4e7224 */ /* 0x000fe400078e00f3 */
[----:B------:R-:W-:Y:S01]  /*12840*/  FADD.FTZ R3, R83, R7 ;  /* 0x0000000753037221 */ /* 0x000fe20000010000 */
[----:B------:R4:W5:Y:S01]  /*12850*/  LDL.LU R229, [R1+0x50] ;  /* 0x0000500001e57983 */ /* 0x0009620000300800 */
[----:B------:R-:W-:-:S02]  /*12860*/  FADD.FTZ R0, R76, R6 ;  /* 0x000000064c007221 */ /* 0x000fc40000010000 */
[----:B------:R-:W-:Y:S01]  /*12870*/  IMAD.MOV.U32 R243, RZ, RZ, R153 ;  /* 0x000000fffff37224 */ /* 0x000fe200078e0099 */
[----:B------:R4:W5:Y:S01]  /*12880*/  LDL.LU R228, [R1+0x4c] ;  /* 0x00004c0001e47983 */ /* 0x0009620000300800 */
[----:B------:R-:W-:Y:S02]  /*12890*/  FADD.FTZ R6, R77, R5 ;  /* 0x000000054d067221 */ /* 0x000fe40000010000 */
[----:B------:R-:W-:Y:S01]  /*128a0*/  FADD.FTZ R4, R246, R4 ;  /* 0x00000004f6047221 */ /* 0x000fe20000010000 */
[----:B------:R4:W5:Y:S01]  /*128b0*/  LDL.LU R119, [R1+0x48] ;  /* 0x0000480001777983 */ /* 0x0009620000300800 */
        /* <DEDUP_REMOVED lines=71> */
[----:B--2---:R-:W-:Y:S02]  /*12d30*/  FADD.FTZ R3, R10, R0 ;  /* 0x000000000a037221 */ /* 0x004fe40000010000 */
[----:B------:R-:W-:Y:S02]  /*12d40*/  FADD.FTZ R0, R57, R5 ;  /* 0x0000000539007221 */ /* 0x000fe40000010000 */
[----:B------:R-:W-:Y:S02]  /*12d50*/  FADD.FTZ R6, R27, R6 ;  /* 0x000000061b067221 */ /* 0x000fe40000010000 */
[----:B------:R-:W-:-:S02]  /*12d60*/  FADD.FTZ R5, R15, R4 ;  /* 0x000000040f057221 */ /* 0x000fc40000010000 */
[----:B------:R-:W-:Y:S02]  /*12d70*/  FADD.FTZ R4, R11, R3 ;  /* 0x000000030b047221 */ /* 0x000fe40000010000 */
[----:B------:R-:W-:Y:S02]  /*12d80*/  FADD.FTZ R3, R56, R0 ;  /* 0x0000000038037221 */ /* 0x000fe40000010000 */
[----:B------:R-:W-:Y:S02]  /*12d90*/  FADD.FTZ R0, R26, R6 ;  /* 0x000000061a007221 */ /* 0x000fe40000010000 */
[----:B-1----:R-:W-:Y:S02]  /*12da0*/  FADD.FTZ R5, R14, R5 ;  /* 0x000000050e057221 */ /* 0x002fe40000010000 */
[----:B------:R-:W-:Y:S02]  /*12db0*/  FADD.FTZ R4, R13, R4 ;  /* 0x000000040d047221 */ /* 0x000fe40000010000 */
[----:B------:R-:W-:-:S02]  /*12dc0*/  FADD.FTZ R0, R25, R0 ;  /* 0x0000000019007221 */ /* 0x000fc40000010000 */
        /* <DEDUP_REMOVED lines=15> */
[C---:B------:R-:W-:Y:S08]  /*12ec0*/  HMMA.16816.F32.BF16 R140, R176.reuse, R148, R140 ;  /* 0x00000094b08c723c */ /* 0x040ff0000004188c */
        /* <DEDUP_REMOVED lines=14> */
[----:B----4-:R-:W2:Y:S04]  /*12fb0*/  LDL.LU R243, [R1] ;  /* 0x0000000001f37983 */ /* 0x010ea80000300800 */
[----:B------:R-:W3:Y:S04]  /*12fc0*/  LDL.LU.64 R76, [R1+0x8] ;  /* 0x00000800014c7983 */ /* 0x000ee80000300a00 */
[----:B------:R-:W4:Y:S01]  /*12fd0*/  LDL.LU.64 R78, [R1+0x10] ;  /* 0x00001000014e7983 */ /* 0x000f220000300a00 */
[----:B------:R-:W-:Y:S01]  /*12fe0*/  IMAD.MOV.U32 R116, RZ, RZ, R70 ;  /* 0x000000ffff747224 */ /* 0x000fe200078e0046 */
[----:B------:R-:W-:Y:S01]  /*12ff0*/  MOV R118, R2 ;  /* 0x0000000200767202 */ /* 0x000fe20000000f00 */
[----:B------:R-:W-:Y:S01]  /*13000*/  IMAD.MOV.U32 R3, RZ, RZ, R71 ;  /* 0x000000ffff037224 */ /* 0x000fe200078e0047 */
[----:B------:R-:W-:Y:S01]  /*13010*/  ULDC UR4, c[0x0][0x208] ;  /* 0x0000820000047ab9 */ /* 0x000fe20000000800 */
[----:B------:R-:W-:Y:S01]  /*13020*/  IMAD.MOV.U32 R117, RZ, RZ, R68 ;  /* 0x000000ffff757224 */ /* 0x000fe200078e0044 */
[----:B------:R-:W-:-:S02]  /*13030*/  USHF.L.U32 UR4, UR4, 0x5, URZ ;  /* 0x0000000504047899 */ /* 0x000fc4000800063f */
[----:B------:R-:W-:Y:S01]  /*13040*/  ULDC.64 UR6, c[0x0][0x118] ;  /* 0x0000460000067ab9 */ /* 0x000fe20000000a00 */
[----:B--2---:R-:W-:Y:S02]  /*13050*/  IADD3 R242, R243, -0x2, RZ ;  /* 0xfffffffef3f27810 */ /* 0x004fe40007ffe0ff */
[----:B---3--:R-:W-:Y:S02]  /*13060*/  MOV R5, R77 ;  /* 0x0000004d00057202 */ /* 0x008fe40000000f00 */
[----:B----4-:R-:W-:-:S05]  /*13070*/  MOV R4, R78 ;  /* 0x0000004e00047202 */ /* 0x010fca0000000f00 */
[----:B------:R1:W-:Y:S02]  /*13080*/  STL.64 [R1+0x30], R4 ;  /* 0x0000300401007387 */ /* 0x0003e40000100a00 */
.L_x_130:
[----:B--2---:R-:W2:Y:S01]  /*13090*/  LDL.64 R72, [R1+0x30] ;  /* 0x0000300001487983 */ /* 0x004ea20000100a00 */
[----:B------:R-:W-:Y:S04]  /*130a0*/  DEPBAR.LE SB0, 0x0 ;  /* 0x000080000000791a */ /* 0x000fe80000000000 */
[----:B------:R-:W-:Y:S01]  /*130b0*/  SHF.R.S32.HI R0, RZ, 0x1f, R242 ;  /* 0x0000001fff007819 */ /* 0x000fe200000114f2 */
[----:B------:R-:W-:Y:S01]  /*130c0*/  BAR.SYNC.DEFER_BLOCKING 0x0 ;  /* 0x0000000000007b1d */ /* 0x000fe20000010000 */
[----:B------:R-:W-:Y:S01]  /*130d0*/  IMAD.WIDE.U32 R84, R242, c[0x0][0x208], RZ ;  /* 0x00008200f2547a25 */ /* 0x000fe200078e00ff */
[----:B------:R-:W-:Y:S02]  /*130e0*/  MOV R104, 0x5 ;  /* 0x0000000500687802 */ /* 0x000fe40000000f00 */
[----:B------:R-:W-:Y:S01]  /*130f0*/  MOV R2, c[0x0][0x208] ;  /* 0x0000820000027a02 */ /* 0x000fe20000000f00 */
[----:B------:R-:W-:Y:S03]  /*13100*/  IMAD R0, R0, c[0x0][0x208], RZ ;  /* 0x0000820000007a24 */ /* 0x000fe600078e02ff */
[----:B------:R-:W-:Y:S01]  /*13110*/  SHF.L.U64.HI R2, R2, R104, c[0x0][0x20c] ;  /* 0x0000830002027619 */ /* 0x000fe20000010268 */
[----:B------:R-:W-:Y:S01]  /*13120*/  IMAD R0, R242, c[0x0][0x20c], R0 ;  /* 0x00008300f2007a24 */ /* 0x000fe200078e0200 */
[----:B-----5:R-:W-:Y:S04]  /*13130*/  STL [R1+0x48], R230 ;  /* 0x000048e601007387 */ /* 0x020fe80000100800 */
[----:B------:R-:W-:Y:S01]  /*13140*/  IADD3 R0, R85, R0, RZ ;  /* 0x0000000055007210 */ /* 0x000fe20007ffe0ff */
[----:B------:R-:W-:Y:S04]  /*13150*/  STL [R1+0x4c], R119 ;  /* 0x00004c7701007387 */ /* 0x000fe80000100800 */
        /* <DEDUP_REMOVED lines=34> */
[-C--:B------:R-:W-:Y:S02]  /*13380*/  IADD3.X R89, R91, R2.reuse, RZ, P0, !PT ;  /* 0x000000025b597210 */ /* 0x080fe400007fe4ff */
[----:B------:R-:W-:Y:S02]  /*13390*/  IADD3 R94, P1, R88, UR4, RZ ;  /* 0x00000004585e7c10 */ /* 0x000fe4000ff3e0ff */
[C---:B------:R-:W-:Y:S01]  /*133a0*/  HMMA.16816.F32.BF16 R16, R112.reuse, R18, RZ ;  /* 0x000000127010723c */ /* 0x040fe200000418ff */
[----:B------:R1:W-:Y:S03]  /*133b0*/  LDGSTS.E.BYPASS.LTC128B.128 [R241+0x900], [R88.64], !P3 ;  /* 0x0090000058f17fae */ /* 0x0003e6000d901d46 */
[-C--:B------:R-:W-:Y:S02]  /*133c0*/  IADD3.X R95, R89, R2.reuse, RZ, P1, !PT ;  /* 0x00000002595f7210 */ /* 0x080fe40000ffe4ff */
[----:B------:R-:W-:Y:S02]  /*133d0*/  IADD3 R92, P0, R94, UR4, RZ ;  /* 0x000000045e5c7c10 */ /* 0x000fe4000ff1e0ff */
[-C--:B------:R-:W-:Y:S01]  /*133e0*/  HMMA.16816.F32.BF16 R20, R112, R32.reuse, RZ ;  /* 0x000000207014723c */ /* 0x080fe200000418ff */
        /* <DEDUP_REMOVED lines=9> */
[-C--:B------:R-:W-:Y:S04]  /*13480*/  IADD3.X R103, R101, R2.reuse, RZ, P0, !PT ;  /* 0x0000000265677210 */ /* 0x080fe800007fe4ff */
[C---:B------:R-:W-:Y:S01]  /*13490*/  HMMA.16816.F32.BF16 R32, R112.reuse, R34, RZ ;  /* 0x000000227020723c */ /* 0x040fe200000418ff */
[----:B------:R4:W-:Y:S07]  /*134a0*/  LDGSTS.E.BYPASS.LTC128B.128 [R241+0x2900], [R102.64], !P3 ;  /* 0x0290000066f17fae */ /* 0x0009ee000d901d46 */
[-C--:B------:R-:W-:Y:S08]  /*134b0*/  HMMA.16816.F32.BF16 R36, R112, R48.reuse, RZ ;  /* 0x000000307024723c */ /* 0x080ff000000418ff */
[C---:B------:R-:W-:Y:S04]  /*134c0*/  HMMA.16816.F32.BF16 R40, R108.reuse, R48, RZ ;  /* 0x000000306c28723c */ /* 0x040fe800000418ff */
[----:B---3--:R-:W-:Y:S04]  /*134d0*/  IADD3 R100, P0, R102, UR4, RZ ;  /* 0x0000000466647c10 */ /* 0x008fe8000ff1e0ff */
[-C--:B------:R-:W-:Y:S01]  /*134e0*/  HMMA.16816.F32.BF16 R44, R108, R50.reuse, RZ ;  /* 0x000000326c2c723c */ /* 0x080fe200000418ff */
[----:B------:R-:W-:Y:S02]  /*134f0*/  IADD3.X R101, R103, R2, RZ, P0, !PT ;  /* 0x0000000267657210 */ /* 0x000fe400007fe4ff */
        /* <DEDUP_REMOVED lines=496> */
[----:B--2---:R-:W-:Y:S04]  /*15400*/  MOV R39, 0x5 ;  /* 0x0000000500277802 */ /* 0x004fe80000000f00 */
        /* <DEDUP_REMOVED lines=118> */
[----:B------:R-:W-:Y:S01]  /*15b70*/  @P0 SHF.L.U64.HI R14, R38, R39, c[0x0][0x1e4] ;  /* 0x00007900260e0619 */ /* 0x000fe20000010227 */
        /* <DEDUP_REMOVED lines=13> */
[C---:B-1----:R-:W-:Y:S04]  /*15c50*/  @P0 IADD3 R8, P4, R15.reuse, R4, RZ ;  /* 0x000000040f080210 */ /* 0x042fe80007f9e0ff */
[C---:B------:R-:W-:Y:S02]  /*15c60*/  @P0 IADD3.X R9, R14.reuse, R5, RZ, P4, !PT ;  /* 0x000000050e090210 */ /* 0x040fe400027fe4ff */
[----:B------:R-:W-:Y:S03]  /*15c70*/  @P0 IADD3 R12, P2, R15, R8, RZ ;  /* 0x000000080f0c0210 */ /* 0x000fe60007f5e0ff */
[----:B------:R1:W-:Y:S01]  /*15c80*/  @P0 LDGSTS.E.BYPASS.LTC128B.128 [R241+0x4100], [R8.64], !P3 ;  /* 0x0410000008f10fae */ /* 0x0003e2000d901d46 */
[C---:B------:R-:W-:Y:S01]  /*15c90*/  @P0 IADD3.X R13, R14.reuse, R9, RZ, P2, !PT ;  /* 0x000000090e0d0210 */ /* 0x040fe200017fe4ff */
[--C-:B---3--:R-:W-:Y:S01]  /*15ca0*/  FFMA.FTZ R4, R29, c[0x0][0x2d0], -R106.reuse ;  /* 0x0000b4001d047a23 */ /* 0x108fe2000001086a */
[----:B------:R-:W-:Y:S01]  /*15cb0*/  @P0 IADD3 R10, P1, R15, R12, RZ ;  /* 0x0000000c0f0a0210 */ /* 0x000fe20007f3e0ff */
[----:B------:R-:W-:Y:S02]  /*15cc0*/  FMUL.FTZ R29, R69, R145 ;  /* 0x00000091451d7220 */ /* 0x000fe40000410000 */
[----:B------:R3:W2:Y:S01]  /*15cd0*/  MUFU.EX2 R33, R4 ;  /* 0x0000000400217308 */ /* 0x0006a20000000800 */
[C---:B------:R-:W-:Y:S01]  /*15ce0*/  @P0 IADD3.X R11, R14.reuse, R13, RZ, P1, !PT ;  /* 0x0000000d0e0b0210 */ /* 0x040fe20000ffe4ff */
[----:B------:R2:W-:Y:S01]  /*15cf0*/  @P0 LDGSTS.E.BYPASS.LTC128B.128 [R241+0x4900], [R12.64], !P3 ;  /* 0x049000000cf10fae */ /* 0x0005e2000d901d46 */
[C---:B----4-:R-:W-:Y:S04]  /*15d00*/  @P0 IADD3 R6, P4, R15.reuse, R10, RZ ;  /* 0x0000000a0f060210 */ /* 0x050fe80007f9e0ff */
[----:B------:R-:W-:Y:S03]  /*15d10*/  @P0 IADD3.X R7, R14, R11, RZ, P4, !PT ;  /* 0x0000000b0e070210 */ /* 0x000fe600027fe4ff */
[----:B------:R4:W-:Y:S08]  /*15d20*/  @P0 LDGSTS.E.BYPASS.LTC128B.128 [R241+0x5100], [R10.64], !P3 ;  /* 0x051000000af10fae */ /* 0x0009f0000d901d46 */
[----:B------:R4:W-:Y:S01]  /*15d30*/  @P0 LDGSTS.E.BYPASS.LTC128B.128 [R241+0x5900], [R6.64], !P3 ;  /* 0x0590000006f10fae */ /* 0x0009e2000d901d46 */
[----:B-1----:R-:W-:Y:S02]  /*15d40*/  FFMA.FTZ R9, R26, c[0x0][0x2d0], -R3 ;  /* 0x0000b4001a097a23 */ /* 0x002fe40000010803 */
[----:B------:R-:W-:Y:S01]  /*15d50*/  FMUL.FTZ R26, R0, R142 ;  /* 0x0000008e001a7220 */ /* 0x000fe20000410000 */
[C---:B---3--:R-:W-:Y:S01]  /*15d60*/  @P0 IADD3 R4, P2, R15.reuse, R6, RZ ;  /* 0x000000060f040210 */ /* 0x048fe20007f5e0ff */
        /* <DEDUP_REMOVED lines=650> */
.L_x_129:
[----:B--2-4-:R-:W2:Y:S04]  /*18610*/  LDL.LU R0, [R1+0x18] ;  /* 0x0000180001007983 */ /* 0x014ea80000300800 */
        /* <DEDUP_REMOVED lines=120> */
.L_x_99:
[----:B------:R-:W1:Y:S01]  /*18da0*/  S2R R55, SR_CTAID.Y ;  /* 0x0000000000377919 */ /* 0x000e620000002600 */
[----:B------:R-:W-:Y:S01]  /*18db0*/  ULDC.64 UR4, c[0x0][0x118] ;  /* 0x0000460000047ab9 */ /* 0x000fe20000000a00 */
[----:B-1----:R-:W-:Y:S01]  /*18dc0*/  SHF.R.S32.HI R42, RZ, 0x1f, R55 ;  /* 0x0000001fff2a7819 */ /* 0x002fe20000011437 */
[----:B------:R-:W-:Y:S05]  /*18dd0*/  @P4 BRA `(.L_x_131) ;  /* 0x0000131000004947 */ /* 0x000fea0003800000 */
[----:B------:R-:W2:Y:S01]  /*18de0*/  LDL R43, [R1+0x28] ;  /* 0x00002800012b7983 */ /* 0x000ea20000100800 */
[----:B------:R-:W-:Y:S01]  /*18df0*/  IMAD.MOV.U32 R6, RZ, RZ, -0x10 ;  /* 0xfffffff0ff067424 */ /* 0x000fe200078e00ff */
[----:B------:R-:W-:Y:S02]  /*18e00*/  F2FP.BF16.PACK_AB R5, R125, R124 ;  /* 0x0000007c7d05723e */ /* 0x000fe400000010ff */
[----:B------:R-:W1:Y:S01]  /*18e10*/  S2R R40, SR_TID.X ;  /* 0x0000000000287919 */ /* 0x000e620000002100 */
        /* <DEDUP_REMOVED lines=12> */
[----:B-1----:R-:W-:Y:S02]  /*18ee0*/  SHF.R.S32.HI R41, RZ, 0x1f, R40 ;  /* 0x0000001fff297819 */ /* 0x002fe40000011428 */
[----:B------:R-:W-:-:S02]  /*18ef0*/  F2FP.BF16.PACK_AB R142, R143, R142 ;  /* 0x0000008e8f8e723e */ /* 0x000fc400000010ff */
[CC--:B------:R-:W-:Y:S02]  /*18f00*/  LEA.HI R2, R41.reuse, R40.reuse, RZ, 0x2 ;  /* 0x0000002829027211 */ /* 0x0c0fe400078f10ff */
[----:B------:R-:W-:Y:S02]  /*18f10*/  LEA.HI R35, R41, R40, RZ, 0x5 ;  /* 0x0000002829237211 */ /* 0x000fe400078f28ff */
[--C-:B------:R-:W-:Y:S02]  /*18f20*/  SHF.R.S32.HI R3, RZ, 0x2, R2.reuse ;  /* 0x00000002ff037819 */ /* 0x100fe40000011402 */
[----:B------:R-:W-:Y:S02]  /*18f30*/  SHF.R.S32.HI R0, RZ, 0x1f, R2 ;  /* 0x0000001fff007819 */ /* 0x000fe40000011402 */
[----:B------:R-:W-:Y:S02]  /*18f40*/  SHF.R.S32.HI R34, RZ, 0x5, R35 ;  /* 0x00000005ff227819 */ /* 0x000fe40000011423 */
[----:B------:R-:W-:-:S02]  /*18f50*/  LEA.HI R0, R0, R3, RZ, 0x3 ;  /* 0x0000000300007211 */ /* 0x000fc400078f18ff */
[----:B------:R-:W-:Y:S02]  /*18f60*/  F2FP.BF16.PACK_AB R30, R30, R144 ;  /* 0x000000901e1e723e */ /* 0x000fe400000010ff */
[----:B------:R-:W-:Y:S02]  /*18f70*/  LOP3.LUT R0, R0, 0xfffffff8, RZ, 0xc0, !PT ;  /* 0xfffffff800007812 */ /* 0x000fe400078ec0ff */
[----:B------:R-:W-:Y:S02]  /*18f80*/  F2FP.BF16.PACK_AB R146, R147, R146 ;  /* 0x000000929392723e */ /* 0x000fe400000010ff */
[----:B------:R-:W-:Y:S01]  /*18f90*/  F2FP.BF16.PACK_AB R23, R23, R152 ;  /* 0x000000981717723e */ /* 0x000fe200000010ff */
[----:B------:R-:W-:Y:S01]  /*18fa0*/  IMAD.IADD R3, R3, 0x1, -R0 ;  /* 0x0000000103037824 */ /* 0x000fe200078e0a00 */
[----:B------:R-:W-:Y:S02]  /*18fb0*/  LOP3.LUT R0, R2, 0xfffffffc, RZ, 0xc0, !PT ;  /* 0xfffffffc02007812 */ /* 0x000fe400078ec0ff */
[----:B------:R-:W-:Y:S01]  /*18fc0*/  F2FP.BF16.PACK_AB R22, R22, R154 ;  /* 0x0000009a1616723e */ /* 0x000fe200000010ff */
[----:B------:R-:W-:Y:S01]  /*18fd0*/  IMAD.SHL.U32 R2, R3, 0x40, RZ ;  /* 0x0000004003027824 */ /* 0x000fe200078e00ff */
[----:B------:R-:W-:Y:S01]  /*18fe0*/  F2FP.BF16.PACK_AB R19, R19, R164 ;  /* 0x000000a41313723e */ /* 0x000fe200000010ff */
[----:B------:R-:W-:Y:S01]  /*18ff0*/  IMAD.IADD R26, R40, 0x1, -R0 ;  /* 0x00000001281a7824 */ /* 0x000fe200078e0a00 */
[----:B------:R-:W-:-:S02]  /*19000*/  F2FP.BF16.PACK_AB R14, R14, R166 ;  /* 0x000000a60e0e723e */ /* 0x000fc400000010ff */
[----:B------:R-:W-:Y:S01]  /*19010*/  LOP3.LUT R0, R2, 0x1c0, RZ, 0xc0, !PT ;  /* 0x000001c002007812 */ /* 0x000fe200078ec0ff */
[----:B------:R-:W-:Y:S01]  /*19020*/  IMAD R4, R34, 0x200, R26 ;  /* 0x0000020022047824 */ /* 0x000fe200078e021a */
[----:B------:R-:W-:Y:S02]  /*19030*/  F2FP.BF16.PACK_AB R21, R21, R156 ;  /* 0x0000009c1515723e */ /* 0x000fe400000010ff */
[----:B------:R-:W-:Y:S02]  /*19040*/  LEA.HI R2, R0, R0, RZ, 0x1d ;  /* 0x0000000000027211 */ /* 0x000fe400078fe8ff */
[----:B------:R-:W-:Y:S02]  /*19050*/  LOP3.LUT R0, R3, 0x1, RZ, 0xc0, !PT ;  /* 0x0000000103007812 */ /* 0x000fe400078ec0ff */
[----:B------:R-:W-:Y:S01]  /*19060*/  F2FP.BF16.PACK_AB R159, R159, R158 ;  /* 0x0000009e9f9f723e */ /* 0x000fe200000010ff */
[----:B------:R-:W-:Y:S01]  /*19070*/  IMAD.U32 R2, R4, 0x2, R2 ;  /* 0x0000000204027824 */ /* 0x000fe200078e0002 */
[----:B------:R-:W-:-:S02]  /*19080*/  ISETP.NE.U32.AND P0, PT, R0, 0x1, PT ;  /* 0x000000010000780c */ /* 0x000fc40003f05070 */
[----:B------:R-:W-:Y:S01]  /*19090*/  F2FP.BF16.PACK_AB R18, R18, R160 ;  /* 0x000000a01212723e */ /* 0x000fe200000010ff */
[----:B------:R-:W-:Y:S01]  /*190a0*/  IMAD.SHL.U32 R2, R2, 0x2, RZ ;  /* 0x0000000202027824 */ /* 0x000fe200078e00ff */
[----:B------:R-:W-:Y:S01]  /*190b0*/  BAR.SYNC.DEFER_BLOCKING 0x1, 0x80 ;  /* 0x0042000000007b1d */ /* 0x000fe20000010000 */
[----:B------:R-:W-:Y:S02]  /*190c0*/  SEL R6, R6, 0x10, !P0 ;  /* 0x0000001006067807 */ /* 0x000fe40004000000 */
[----:B------:R-:W-:Y:S02]  /*190d0*/  R2P PR, R3, 0x6 ;  /* 0x0000000603007804 */ /* 0x000fe40000000000 */
[C---:B------:R-:W-:Y:S01]  /*190e0*/  IADD3 R4, R2.reuse, 0x80, RZ ;  /* 0x0000008002047810 */ /* 0x040fe20007ffe0ff */
[C---:B------:R-:W-:Y:S01]  /*190f0*/  IMAD.IADD R3, R2.reuse, 0x1, R6 ;  /* 0x0000000102037824 */ /* 0x040fe200078e0206 */
[----:B------:R-:W-:Y:S02]  /*19100*/  IADD3 R0, R2, 0xc0, RZ ;  /* 0x000000c002007810 */ /* 0x000fe40007ffe0ff */
[----:B------:R-:W-:-:S02]  /*19110*/  F2FP.BF16.PACK_AB R20, R20, R162 ;  /* 0x000000a21414723e */ /* 0x000fc400000010ff */
[----:B------:R-:W-:Y:S02]  /*19120*/  F2FP.BF16.PACK_AB R17, R17, R168 ;  /* 0x000000a81111723e */ /* 0x000fe400000010ff */
[----:B------:R-:W-:Y:S02]  /*19130*/  F2FP.BF16.PACK_AB R16, R16, R170 ;  /* 0x000000aa1010723e */ /* 0x000fe400000010ff */
[----:B------:R-:W-:Y:S02]  /*19140*/  F2FP.BF16.PACK_AB R12, R12, R180 ;  /* 0x000000b40c0c723e */ /* 0x000fe400000010ff */
[----:B------:R-:W-:Y:S02]  /*19150*/  @P2 IADD3 R0, R4, -0x40, RZ ;  /* 0xffffffc004002810 */ /* 0x000fe40007ffe0ff */
[----:B------:R-:W-:Y:S02]  /*19160*/  F2FP.BF16.PACK_AB R11, R183, R182 ;  /* 0x000000b6b70b723e */ /* 0x000fe400000010ff */
[----:B------:R-:W-:-:S02]  /*19170*/  F2FP.BF16.PACK_AB R13, R173, R172 ;  /* 0x000000acad0d723e */ /* 0x000fc400000010ff */
[----:B------:R-:W-:Y:S01]  /*19180*/  F2FP.BF16.PACK_AB R15, R15, R174 ;  /* 0x000000ae0f0f723e */ /* 0x000fe200000010ff */
[----:B------:R1:W-:Y:S01]  /*19190*/  STS [R2+0x80], R5 ;  /* 0x0000800502007388 */ /* 0x0003e20000000800 */
[----:B------:R-:W-:Y:S02]  /*191a0*/  F2FP.BF16.PACK_AB R10, R177, R176 ;  /* 0x000000b0b10a723e */ /* 0x000fe400000010ff */
[----:B------:R-:W-:Y:S01]  /*191b0*/  F2FP.BF16.PACK_AB R9, R179, R178 ;  /* 0x000000b2b309723e */ /* 0x000fe200000010ff */
[----:B------:R-:W-:Y:S01]  /*191c0*/  STS [R2+0x480], R25 ;  /* 0x0004801902007388 */ /* 0x000fe20000000800 */
[----:B------:R-:W-:-:S03]  /*191d0*/  ISETP.NE.U32.AND P0, PT, RZ, c[0x0][0x500], PT ;  /* 0x00014000ff007a0c */ /* 0x000fc60003f05070 */
[----:B------:R3:W-:Y:S04]  /*191e0*/  STS [R3+0x80], R8 ;  /* 0x0000800803007388 */ /* 0x0007e80000000800 */
[----:B------:R-:W-:Y:S04]  /*191f0*/  STS [R3+0x480], R29 ;  /* 0x0004801d03007388 */ /* 0x000fe80000000800 */
[----:B------:R-:W-:Y:S04]  /*19200*/  STS [R2+0x2080], R33 ;  /* 0x0020802102007388 */ /* 0x000fe80000000800 */
[----:B------:R4:W-:Y:S04]  /*19210*/  STS [R2+0x2480], R122 ;  /* 0x0024807a02007388 */ /* 0x0009e80000000800 */
[----:B------:R-:W-:Y:S01]  /*19220*/  STS [R3+0x2080], R32 ;  /* 0x0020802003007388 */ /* 0x000fe20000000800 */
[----:B-1----:R-:W-:-:S03]  /*19230*/  IMAD.MOV.U32 R5, RZ, RZ, 0x20 ;  /* 0x00000020ff057424 */ /* 0x002fc600078e00ff */
[----:B------:R-:W-:Y:S02]  /*19240*/  STS [R3+0x2480], R130 ;  /* 0x0024808203007388 */ /* 0x000fe40000000800 */
[----:B---3--:R-:W-:Y:S02]  /*19250*/  SEL R8, R5, 0xffffffe0, !P1 ;  /* 0xffffffe005087807 */ /* 0x008fe40004800000 */
[----:B------:R-:W-:Y:S02]  /*19260*/  ISETP.NE.AND.EX P1, PT, RZ, c[0x0][0x504], PT, P0 ;  /* 0x00014100ff007a0c */ /* 0x000fe40003f25300 */
[----:B------:R-:W-:Y:S01]  /*19270*/  ISETP.NE.U32.AND P0, PT, RZ, c[0x0][0x508], PT ;  /* 0x00014200ff007a0c */ /* 0x000fe20003f05070 */
[----:B------:R-:W-:Y:S02]  /*19280*/  IMAD.IADD R5, R2, 0x1, R8 ;  /* 0x0000000102057824 */ /* 0x000fe400078e0208 */
[----:B------:R-:W-:Y:S01]  /*19290*/  IMAD.IADD R4, R8, 0x1, R3 ;  /* 0x0000000108047824 */ /* 0x000fe200078e0203 */
[----:B------:R-:W-:-:S02]  /*192a0*/  ISETP.NE.AND.EX P0, PT, RZ, c[0x0][0x50c], PT, P0 ;  /* 0x00014300ff007a0c */ /* 0x000fc40003f05300 */
[----:B------:R-:W-:Y:S01]  /*192b0*/  STS [R5+0x80], R28 ;  /* 0x0000801c05007388 */ /* 0x000fe20000000800 */
[----:B----4-:R-:W-:-:S03]  /*192c0*/  IADD3 R2, R8, 0x400, R0 ;  /* 0x0000040008027810 */ /* 0x010fc60007ffe000 */
[----:B------:R-:W-:Y:S04]  /*192d0*/  STS [R5+0x480], R27 ;  /* 0x0004801b05007388 */ /* 0x000fe80000000800 */
[----:B------:R1:W-:Y:S04]  /*192e0*/  STS [R4+0x80], R7 ;  /* 0x0000800704007388 */ /* 0x0003e80000000800 */
[----:B------:R-:W-:Y:S04]  /*192f0*/  STS [R4+0x480], R24 ;  /* 0x0004801804007388 */ /* 0x000fe80000000800 */
[----:B------:R-:W-:Y:S04]  /*19300*/  STS [R5+0x2080], R31 ;  /* 0x0020801f05007388 */ /* 0x000fe80000000800 */
[----:B------:R-:W-:Y:S04]  /*19310*/  STS [R5+0x2480], R142 ;  /* 0x0024808e05007388 */ /* 0x000fe80000000800 */
[----:B------:R-:W-:Y:S04]  /*19320*/  STS [R4+0x2080], R30 ;  /* 0x0020801e04007388 */ /* 0x000fe80000000800 */
[----:B------:R-:W-:Y:S04]  /*19330*/  STS [R4+0x2480], R146 ;  /* 0x0024809204007388 */ /* 0x000fe80000000800 */
[----:B------:R-:W-:Y:S01]  /*19340*/  STS [R0], R23 ;  /* 0x0000001700007388 */ /* 0x000fe20000000800 */
[----:B-1----:R-:W-:-:S02]  /*19350*/  IMAD.IADD R7, R6, 0x1, R2 ;  /* 0x0000000106077824 */ /* 0x002fc400078e0202 */
[----:B------:R-:W-:Y:S01]  /*19360*/  IMAD.IADD R2, R6, 0x1, R0 ;  /* 0x0000000106027824 */ /* 0x000fe200078e0200 */
[----:B------:R-:W-:Y:S03]  /*19370*/  STS [R0+0x400], R22 ;  /* 0x0004001600007388 */ /* 0x000fe60000000800 */
[C---:B------:R-:W-:Y:S01]  /*19380*/  IMAD.IADD R3, R8.reuse, 0x1, R2 ;  /* 0x0000000108037824 */ /* 0x040fe200078e0202 */
        /* <DEDUP_REMOVED lines=30> */
.L_x_132:
[----:B----4-:R-:W-:Y:S01]  /*19570*/  LOP3.LUT R0, R35, 0xffffffe0, RZ, 0xc0, !PT ;  /* 0xffffffe023007812 */ /* 0x010fe200078ec0ff */
[----:B------:R-:W-:Y:S01]  /*19580*/  IMAD.MOV.U32 R6, RZ, RZ, c[0x0][0x4e8] ;  /* 0x00013a00ff067624 */ /* 0x000fe200078e00ff */
[----:B------:R-:W-:Y:S01]  /*19590*/  SHF.R.S32.HI R5, RZ, 0x1f, R34 ;  /* 0x0000001fff057819 */ /* 0x000fe20000011422 */
[----:B------:R-:W1:Y:S01]  /*195a0*/  S2R R24, SR_CTAID.X ;  /* 0x0000000000187919 */ /* 0x000e620000002500 */
[----:B------:R-:W-:Y:S01]  /*195b0*/  LEA.HI R4, R26, R26, RZ, 0x1 ;  /* 0x0000001a1a047211 */ /* 0x000fe200078f08ff */
[----:B------:R-:W-:Y:S01]  /*195c0*/  IMAD.IADD R0, R40, 0x1, -R0 ;  /* 0x0000000128007824 */ /* 0x000fe200078e0a00 */
[----:B------:R-:W-:Y:S01]  /*195d0*/  LEA.HI R5, R5, R34, RZ, 0x2 ;  /* 0x0000002205057211 */ /* 0x000fe200078f10ff */
[----:B------:R-:W-:Y:S01]  /*195e0*/  IMAD R13, R42, c[0x0][0x3e8], RZ ;  /* 0x0000fa002a0d7a24 */ /* 0x000fe200078e02ff */
[----:B------:R-:W-:-:S02]  /*195f0*/  ISETP.NE.AND P2, PT, R6, 0x1, PT ;  /* 0x000000010600780c */ /* 0x000fc40003f45270 */
[----:B------:R-:W-:Y:S01]  /*19600*/  SHF.R.S32.HI R8, RZ, 0x1f, R0 ;  /* 0x0000001fff087819 */ /* 0x000fe20000011400 */
[----:B------:R-:W-:Y:S01]  /*19610*/  IMAD R13, R55, c[0x0][0x3ec], R13 ;  /* 0x0000fb00370d7a24 */ /* 0x000fe200078e020d */
[----:B------:R-:W-:Y:S01]  /*19620*/  LOP3.LUT R6, R5, 0xffffffc, RZ, 0xc0, !PT ;  /* 0x0ffffffc05067812 */ /* 0x000fe200078ec0ff */
[C---:B------:R-:W-:Y:S01]  /*19630*/  IMAD.SHL.U32 R5, R4.reuse, 0x20, RZ ;  /* 0x0000002004057824 */ /* 0x040fe200078e00ff */
[----:B------:R-:W-:Y:S02]  /*19640*/  LOP3.LUT R7, R4, 0x1ffffffe, RZ, 0xc0, !PT ;  /* 0x1ffffffe04077812 */ /* 0x000fe400078ec0ff */
[----:B------:R-:W-:Y:S01]  /*19650*/  LEA.HI R4, R8, R0, RZ, 0x2 ;  /* 0x0000000008047211 */ /* 0x000fe200078f10ff */
[----:B------:R-:W-:Y:S01]  /*19660*/  IMAD.IADD R6, R34, 0x1, -R6 ;  /* 0x0000000122067824 */ /* 0x000fe200078e0a06 */
[----:B------:R-:W-:Y:S01]  /*19670*/  LOP3.LUT R5, R5, 0xffffffc0, RZ, 0xc0, !PT ;  /* 0xffffffc005057812 */ /* 0x000fe200078ec0ff */
[----:B------:R-:W-:Y:S01]  /*19680*/  IMAD.IADD R7, R26, 0x1, -R7 ;  /* 0x000000011a077824 */ /* 0x000fe200078e0a07 */
[----:B------:R-:W-:-:S02]  /*19690*/  SHF.R.S32.HI R4, RZ, 0x2, R4 ;  /* 0x00000002ff047819 */ /* 0x000fc40000011404 */
[----:B------:R-:W-:Y:S01]  /*196a0*/  LOP3.LUT P0, RZ, R0, 0x3, RZ, 0xc0, !PT ;  /* 0x0000000300ff7812 */ /* 0x000fe2000780c0ff */
[----:B------:R-:W-:Y:S01]  /*196b0*/  IMAD R0, R3, c[0x0][0x3a0], RZ ;  /* 0x0000e80003007a24 */ /* 0x000fe200078e02ff */
[-C--:B------:R-:W-:Y:S01]  /*196c0*/  LEA.HI R8, R41, R40.reuse, RZ, 0x3 ;  /* 0x0000002829087211 */ /* 0x080fe200078f18ff */
[----:B------:R-:W-:Y:S01]  /*196d0*/  IMAD R7, R7, 0x8, R5 ;  /* 0x0000000807077824 */ /* 0x000fe200078e0205 */
[----:B------:R-:W-:Y:S01]  /*196e0*/  SHF.R.S32.HI R12, RZ, 0x1f, R43 ;  /* 0x0000001fff0c7819 */ /* 0x000fe2000001142b */
[----:B------:R-:W-:Y:S01]  /*196f0*/  IMAD R16, R6, 0x10, R4 ;  /* 0x0000001006107824 */ /* 0x000fe200078e0204 */
[----:B------:R-:W-:Y:S01]  /*19700*/  SHF.R.S32.HI R21, RZ, 0x3, R8 ;  /* 0x00000003ff157819 */ /* 0x000fe20000011408 */
[----:B------:R-:W-:Y:S01]  /*19710*/  IMAD.WIDE.U32 R4, R55, c[0x0][0x490], R2 ;  /* 0x0001240037047a25 */ /* 0x000fe200078e0002 */
[----:B------:R-:W-:Y:S02]  /*19720*/  LOP3.LUT R8, R8, 0xfffffff8, RZ, 0xc0, !PT ;  /* 0xfffffff808087812 */ /* 0x000fe400078ec0ff */
[----:B------:R-:W-:Y:S01]  /*19730*/  LEA.HI R23, R41, R40, RZ, 0x6 ;  /* 0x0000002829177211 */ /* 0x000fe200078f30ff */
[----:B------:R-:W-:-:S02]  /*19740*/  IMAD R0, R2, c[0x0][0x3a4], R0 ;  /* 0x0000e90002007a24 */ /* 0x000fc400078e0200 */
[----:B------:R-:W-:Y:S02]  /*19750*/  IMAD R6, R42, c[0x0][0x490], RZ ;  /* 0x000124002a067a24 */ /* 0x000fe400078e02ff */
[----:B------:R-:W-:-:S04]  /*19760*/  IMAD.WIDE.U32 R2, R2, c[0x0][0x3a0], RZ ;  /* 0x0000e80002027a25 */ /* 0x000fc800078e00ff */
[----:B------:R-:W-:Y:S02]  /*19770*/  IMAD.IADD R7, R16, 0x1, R7 ;  /* 0x0000000110077824 */ /* 0x000fe400078e0207 */
[----:B------:R-:W-:Y:S02]  /*19780*/  IMAD R6, R55, c[0x0][0x494], R6 ;  /* 0x0001250037067a24 */ /* 0x000fe400078e0206 */
[----:B------:R-:W-:Y:S02]  /*19790*/  IMAD.IADD R3, R3, 0x1, R0 ;  /* 0x0000000103037824 */ /* 0x000fe400078e0200 */
[----:B------:R-:W-:Y:S02]  /*197a0*/  IMAD.IADD R8, R40, 0x1, -R8 ;  /* 0x0000000128087824 */ /* 0x000fe400078e0a08 */
[----:B------:R-:W-:Y:S02]  /*197b0*/  IMAD.SHL.U32 R0, R21, 0x40, RZ ;  /* 0x0000004015007824 */ /* 0x000fe400078e00ff */
[----:B-1----:R-:W-:-:S02]  /*197c0*/  IMAD R7, R24, 0x80, R7 ;  /* 0x0000008018077824 */ /* 0x002fc400078e0207 */
[----:B------:R-:W-:Y:S01]  /*197d0*/  IMAD.IADD R5, R5, 0x1, R6 ;  /* 0x0000000105057824 */ /* 0x000fe200078e0206 */
[----:B------:R-:W-:Y:S01]  /*197e0*/  LOP3.LUT R0, R0, 0x1c0, RZ, 0xc0, !PT ;  /* 0x000001c000007812 */ /* 0x000fe200078ec0ff */
[----:B------:R-:W-:Y:S02]  /*197f0*/  IMAD.SHL.U32 R6, R8, 0x8, RZ ;  /* 0x0000000808067824 */ /* 0x000fe400078e00ff */
[----:B------:R-:W-:Y:S01]  /*19800*/  @P2 IMAD.HI.U32 R10, R7, c[0x0][0x4ec], RZ ;  /* 0x00013b00070a2a27 */ /* 0x000fe200078e00ff */
[----:B------:R-:W-:Y:S02]  /*19810*/  SHF.R.U32.HI R9, RZ, 0x3, R0 ;  /* 0x00000003ff097819 */ /* 0x000fe40000011600 */
[----:B------:R-:W-:Y:S01]  /*19820*/  LOP3.LUT R11, R0, 0x38, R6, 0xf8, !PT ;  /* 0x00000038000b7812 */ /* 0x000fe200078ef806 */
[----:B------:R-:W-:Y:S01]  /*19830*/  IMAD.MOV.U32 R0, RZ, RZ, R7 ;  /* 0x000000ffff007224 */ /* 0x000fe200078e0007 */
[----:B------:R-:W-:Y:S01]  /*19840*/  @P2 SHF.R.U32.HI R0, RZ, c[0x0][0x4f0], R10 ;  /* 0x00013c00ff002a19 */ /* 0x000fe2000001160a */
[----:B------:R-:W-:Y:S01]  /*19850*/  IMAD R8, R8, 0x10, R21 ;  /* 0x0000001008087824 */ /* 0x000fe200078e0215 */
[----:B------:R-:W-:Y:S01]  /*19860*/  LOP3.LUT R22, R11, R9, RZ, 0x3c, !PT ;  /* 0x000000090b167212 */ /* 0x000fe200078e3cff */
[----:B------:R-:W-:Y:S01]  /*19870*/  IMAD.WIDE.U32 R2, R55, c[0x0][0x3e8], R2 ;  /* 0x0000fa0037027a25 */ /* 0x000fe200078e0002 */
[----:B------:R-:W-:-:S02]  /*19880*/  SEL R10, R12, RZ, !P1 ;  /* 0x000000ff0c0a7207 */ /* 0x000fc40004800000 */
[----:B------:R-:W-:Y:S01]  /*19890*/  SEL R9, R43, RZ, !P1 ;  /* 0x000000ff2b097207 */ /* 0x000fe20004800000 */
[----:B------:R-:W-:Y:S01]  /*198a0*/  IMAD R11, R24, 0x80, R8 ;  /* 0x00000080180b7824 */ /* 0x000fe200078e0208 */
[----:B------:R-:W-:Y:S01]  /*198b0*/  SHF.R.S32.HI R53, RZ, 0x1f, R6 ;  /* 0x0000001fff357819 */ /* 0x000fe20000011406 */
[----:B------:R-:W-:Y:S02]  /*198c0*/  IMAD.MOV R12, RZ, RZ, -R0 ;  /* 0x000000ffff0c7224 */ /* 0x000fe400078e0a00 */
[----:B------:R-:W-:Y:S02]  /*198d0*/  IMAD.IADD R3, R3, 0x1, R13 ;  /* 0x0000000103037824 */ /* 0x000fe400078e020d */
[----:B------:R-:W-:Y:S02]  /*198e0*/  IMAD R13, R10, c[0x0][0x498], RZ ;  /* 0x000126000a0d7a24 */ /* 0x000fe400078e02ff */
[----:B------:R-:W-:-:S04]  /*198f0*/  IMAD.WIDE.U32 R4, R9, c[0x0][0x498], R4 ;  /* 0x0001260009047a25 */ /* 0x000fc800078e0004 */
[----:B------:R-:W-:Y:S01]  /*19900*/  @P2 IMAD.HI.U32 R14, R11, c[0x0][0x4ec], RZ ;  /* 0x00013b000b0e2a27 */ /* 0x000fe200078e00ff */
[----:B------:R-:W-:-:S03]  /*19910*/  IADD3 R4, P1, R0, R4, RZ ;  /* 0x0000000400047210 */ /* 0x000fc60007f3e0ff */
[----:B------:R-:W-:Y:S02]  /*19920*/  IMAD R7, R12, c[0x0][0x4e8], R7 ;  /* 0x00013a000c077a24 */ /* 0x000fe400078e0207 */
[C---:B------:R-:W-:Y:S01]  /*19930*/  IMAD R12, R9.reuse, c[0x0][0x49c], R13 ;  /* 0x00012700090c7a24 */ /* 0x040fe200078e020d */
[----:B------:R-:W-:Y:S01]  /*19940*/  SHF.R.S32.HI R13, RZ, 0x1f, R0 ;  /* 0x0000001fff0d7819 */ /* 0x000fe20000011400 */
[----:B------:R-:W-:Y:S01]  /*19950*/  IMAD.MOV.U32 R8, RZ, RZ, R11 ;  /* 0x000000ffff087224 */ /* 0x000fe200078e000b */
[----:B------:R-:W-:Y:S01]  /*19960*/  @P2 SHF.R.U32.HI R8, RZ, c[0x0][0x4f0], R14 ;  /* 0x00013c00ff082a19 */ /* 0x000fe2000001160e */
[----:B------:R-:W-:Y:S01]  /*19970*/  IMAD R0, R10, c[0x0][0x3f0], RZ ;  /* 0x0000fc000a007a24 */ /* 0x000fe200078e02ff */
[----:B------:R-:W-:Y:S01]  /*19980*/  SHF.R.S32.HI R14, RZ, 0x1f, R7 ;  /* 0x0000001fff0e7819 */ /* 0x000fe20000011407 */
[----:B------:R-:W-:Y:S01]  /*19990*/  IMAD.WIDE.U32 R2, R9, c[0x0][0x3f0], R2 ;  /* 0x0000fc0009027a25 */ /* 0x000fe200078e0002 */
[----:B------:R-:W-:Y:S02]  /*199a0*/  IADD3.X R5, R13, R5, R12, P1, !PT ;  /* 0x000000050d057210 */ /* 0x000fe40000ffe40c */
[----:B------:R-:W-:Y:S01]  /*199b0*/  SHF.R.S32.HI R12, RZ, 0x1f, R8 ;  /* 0x0000001fff0c7819 */ /* 0x000fe20000011408 */
[----:B------:R-:W-:-:S02]  /*199c0*/  IMAD R10, R9, c[0x0][0x3f4], R0 ;  /* 0x0000fd00090a7a24 */ /* 0x000fc400078e0200 */
[----:B------:R-:W-:Y:S02]  /*199d0*/  IMAD R0, R14, c[0x0][0x488], RZ ;  /* 0x000122000e007a24 */ /* 0x000fe400078e02ff */
[----:B------:R-:W-:-:S04]  /*199e0*/  IMAD.WIDE.U32 R4, R7, c[0x0][0x488], R4 ;  /* 0x0001220007047a25 */ /* 0x000fc800078e0004 */
[----:B------:R-:W-:Y:S01]  /*199f0*/  IMAD R9, R7, c[0x0][0x48c], R0 ;  /* 0x0001230007097a24 */ /* 0x000fe200078e0200 */
[----:B------:R-:W-:Y:S01]  /*19a00*/  LEA R7, P1, R4, c[0x0][0x450], 0x2 ;  /* 0x0001140004077a11 */ /* 0x000fe200078210ff */
[----:B------:R-:W-:Y:S02]  /*19a10*/  IMAD.MOV R18, RZ, RZ, -R8 ;  /* 0x000000ffff127224 */ /* 0x000fe400078e0a08 */
[----:B------:R-:W-:Y:S02]  /*19a20*/  IMAD.IADD R3, R3, 0x1, R10 ;  /* 0x0000000103037824 */ /* 0x000fe400078e020a */
[----:B------:R-:W-:Y:S01]  /*19a30*/  IMAD R0, R12, c[0x0][0x3e0], RZ ;  /* 0x0000f8000c007a24 */ /* 0x000fe200078e02ff */
[----:B------:R-:W-:Y:S01]  /*19a40*/  SHFL.IDX PT, R14, R7, 0x1, 0x1c1f ;  /* 0x003c1f00070e7f89 */ /* 0x000fe200000e0000 */
[----:B------:R-:W-:Y:S02]  /*19a50*/  IMAD.IADD R10, R5, 0x1, R9 ;  /* 0x00000001050a7824 */ /* 0x000fe400078e0209 */
[----:B------:R-:W-:Y:S01]  /*19a60*/  IMAD R18, R18, c[0x0][0x4e8], R11 ;  /* 0x00013a0012127a24 */ /* 0x000fe200078e020b */
[----:B------:R-:W-:Y:S01]  /*19a70*/  SHFL.IDX PT, R12, R7, 0x2, 0x1c1f ;  /* 0x005c1f00070c7f89 */ /* 0x000fe200000e0000 */
[----:B------:R-:W-:Y:S01]  /*19a80*/  IMAD R5, R8, c[0x0][0x3e4], R0 ;  /* 0x0000f90008057a24 */ /* 0x000fe200078e0200 */
[----:B------:R-:W-:Y:S01]  /*19a90*/  LEA.HI.X R0, R4, c[0x0][0x454], R10, 0x2, P1 ;  /* 0x0001150004007a11 */ /* 0x000fe200008f140a */
[----:B------:R-:W-:Y:S01]  /*19aa0*/  IMAD.WIDE.U32 R8, R8, c[0x0][0x3e0], R2 ;  /* 0x0000f80008087a25 */ /* 0x000fe200078e0002 */
[----:B------:R-:W-:-:S03]  /*19ab0*/  SHF.R.S32.HI R10, RZ, 0x1f, R18 ;  /* 0x0000001fff0a7819 */ /* 0x000fc60000011412 */
[----:B------:R-:W-:Y:S01]  /*19ac0*/  IMAD R3, R24, 0x80, R16 ;  /* 0x0000008018037824 */ /* 0x000fe200078e0210 */
[----:B------:R-:W-:Y:S01]  /*19ad0*/  SHFL.IDX PT, R17, R0, RZ, 0x1c1f ;  /* 0x001c1fff00117589 */ /* 0x000fe200000e0000 */
[----:B-----5:R-:W-:Y:S02]  /*19ae0*/  IMAD R2, R15, c[0x0][0x4e8], RZ ;  /* 0x00013a000f027a24 */ /* 0x020fe400078e02ff */
[----:B------:R-:W-:Y:S01]  /*19af0*/  IMAD.MOV.U32 R4, RZ, RZ, R8 ;  /* 0x000000ffff047224 */ /* 0x000fe200078e0008 */
[----:B------:R-:W1:Y:S01]  /*19b00*/  SHFL.IDX PT, R16, R7, RZ, 0x1c1f ;  /* 0x001c1fff07107589 */ /* 0x000e6200000e0000 */
[----:B------:R-:W-:Y:S01]  /*19b10*/  IMAD R8, R10, c[0x0][0x3d8], RZ ;  /* 0x0000f6000a087a24 */ /* 0x000fe200078e02ff */
[----:B------:R-:W-:Y:S01]  /*19b20*/  IADD3 R20, R3, 0x8, RZ ;  /* 0x0000000803147810 */ /* 0x000fe20007ffe0ff */
[----:B------:R-:W-:Y:S01]  /*19b30*/  IMAD.IADD R5, R9, 0x1, R5 ;  /* 0x0000000109057824 */ /* 0x000fe200078e0205 */
[----:B------:R-:W2:Y:S01]  /*19b40*/  SHFL.IDX PT, R15, R0, 0x1, 0x1c1f ;  /* 0x003c1f00000f7f89 */ /* 0x000ea200000e0000 */
[C---:B------:R-:W-:Y:S01]  /*19b50*/  IMAD R19, R18.reuse, c[0x0][0x3dc], R8 ;  /* 0x0000f70012137a24 */ /* 0x040fe200078e0208 */
[-C--:B------:R-:W-:Y:S01]  /*19b60*/  ISETP.GE.OR P4, PT, R3, R2.reuse, P0 ;  /* 0x000000020300720c */ /* 0x080fe20000786670 */
[----:B------:R-:W-:Y:S01]  /*19b70*/  IMAD.WIDE.U32 R8, R18, c[0x0][0x3d8], R4 ;  /* 0x0000f60012087a25 */ /* 0x000fe200078e0004 */
[----:B------:R-:W3:Y:S01]  /*19b80*/  SHFL.IDX PT, R13, R0, 0x2, 0x1c1f ;  /* 0x005c1f00000d7f89 */ /* 0x000ee200000e0000 */
[----:B------:R-:W-:-:S02]  /*19b90*/  ISETP.GE.OR P3, PT, R20, R2, P0 ;  /* 0x000000021400720c */ /* 0x000fc40000766670 */
[----:B------:R-:W-:Y:S01]  /*19ba0*/  IMAD.SHL.U32 R5, R23, 0x8, RZ ;  /* 0x0000000817057824 */ /* 0x000fe200078e00ff */
[----:B------:R4:W-:Y:S01]  /*19bb0*/  SHFL.IDX PT, R10, R7, 0x3, 0x1c1f ;  /* 0x007c1f00070a7f89 */ /* 0x0009e200000e0000 */
[----:B------:R-:W-:-:S03]  /*19bc0*/  LEA R4, P1, R8, c[0x0][0x380], 0x1 ;  /* 0x0000e00008047a11 */ /* 0x000fc600078208ff */
[----:B------:R3:W3:Y:S01]  /*19bd0*/  SHFL.IDX PT, R11, R0, 0x3, 0x1c1f ;  /* 0x007c1f00000b7f89 */ /* 0x0006e200000e0000 */
[----:B------:R-:W-:-:S03]  /*19be0*/  LOP3.LUT R5, R22, 0x7ffffe00, R5, 0xf8, !PT ;  /* 0x7ffffe0016057812 */ /* 0x000fc600078ef805 */
[----:B------:R-:W-:Y:S02]  /*19bf0*/  SHFL.IDX PT, R48, R4, 0x4, 0x181f ;  /* 0x00981f0004307f89 */ /* 0x000fe400000e0000 */
[----:B------:R-:W-:Y:S02]  /*19c00*/  IMAD.SHL.U32 R5, R5, 0x2, RZ ;  /* 0x0000000205057824 */ /* 0x000fe400078e00ff */
[----:B-1----:R-:W-:Y:S04]  /*19c10*/  @!P4 ST.E [R16.64], R36 ;  /* 0x000000241000c985 */ /* 0x002fe8000c101904 */
[----:B--2---:R-:W-:Y:S04]  /*19c20*/  @!P3 ST.E [R14.64], R37 ;  /* 0x000000250e00b985 */ /* 0x004fe8000c101904 */
[----:B------:R-:W-:Y:S01]  /*19c30*/  SHFL.IDX PT, R14, R4, 0x2, 0x181f ;  /* 0x00581f00040e7f89 */ /* 0x000fe200000e0000 */
[----:B----4-:R-:W-:-:S03]  /*19c40*/  IADD3 R7, R3, 0x48, RZ ;  /* 0x0000004803077810 */ /* 0x010fc60007ffe0ff */
[----:B------:R-:W-:Y:S01]  /*19c50*/  SHFL.IDX PT, R15, R4, 0x3, 0x181f ;  /* 0x00781f00040f7f89 */ /* 0x000fe200000e0000 */
[----:B---3--:R-:W-:Y:S01]  /*19c60*/  IADD3 R0, R3, 0x40, RZ ;  /* 0x0000004003007810 */ /* 0x008fe20007ffe0ff */
[----:B------:R-:W-:Y:S02]  /*19c70*/  IMAD.IADD R3, R9, 0x1, R19 ;  /* 0x0000000109037824 */ /* 0x000fe400078e0213 */
[----:B------:R-:W-:Y:S01]  /*19c80*/  SHFL.IDX PT, R49, R4, 0x6, 0x181f ;  /* 0x00d81f0004317f89 */ /* 0x000fe200000e0000 */
[-C--:B------:R-:W-:Y:S01]  /*19c90*/  ISETP.GE.OR P2, PT, R0, R2.reuse, P0 ;  /* 0x000000020000720c */ /* 0x080fe20000746670 */
[----:B------:R-:W-:Y:S01]  /*19ca0*/  IMAD R0, R24, 0x80, R21 ;  /* 0x0000008018007824 */ /* 0x000fe200078e0215 */
[----:B------:R-:W-:Y:S02]  /*19cb0*/  ISETP.GE.OR P0, PT, R7, R2, P0 ;  /* 0x000000020700720c */ /* 0x000fe40000706670 */
[----:B------:R-:W-:Y:S02]  /*19cc0*/  LEA.HI.X R3, R8, c[0x0][0x384], R3, 0x1, P1 ;  /* 0x0000e10008037a11 */ /* 0x000fe400008f0c03 */
[----:B------:R-:W1:Y:S01]  /*19cd0*/  SHFL.IDX PT, R8, R4, 0x1, 0x181f ;  /* 0x00381f0004087f89 */ /* 0x000e6200000e0000 */
[----:B------:R-:W-:-:S02]  /*19ce0*/  IADD3 R7, R0, 0x10, RZ ;  /* 0x0000001000077810 */ /* 0x000fc40007ffe0ff */
[C---:B------:R-:W-:Y:S01]  /*19cf0*/  IADD3 R32, R0.reuse, 0x40, RZ ;  /* 0x0000004000207810 */ /* 0x040fe20007ffe0ff */
[----:B------:R-:W-:Y:S01]  /*19d00*/  SHFL.IDX PT, R9, R3, RZ, 0x181f ;  /* 0x00181fff03097589 */ /* 0x000fe200000e0000 */
[----:B------:R-:W-:-:S03]  /*19d10*/  IADD3 R54, R0, 0x60, RZ ;  /* 0x0000006000367810 */ /* 0x000fc60007ffe0ff */
[----:B------:R-:W-:Y:S04]  /*19d20*/  @!P2 ST.E [R12.64], R38 ;  /* 0x000000260c00a985 */ /* 0x000fe8000c101904 */
[----:B------:R1:W-:Y:S01]  /*19d30*/  @!P0 ST.E [R10.64], R39 ;  /* 0x000000270a008985 */ /* 0x0003e2000c101904 */
[----:B------:R-:W-:-:S03]  /*19d40*/  ISETP.GE.AND P0, PT, R6, c[0x0][0x3c8], PT ;  /* 0x0000f20006007a0c */ /* 0x000fc60003f06270 */
[----:B------:R-:W2:Y:S01]  /*19d50*/  SHFL.IDX PT, R12, R4, RZ, 0x181f ;  /* 0x00181fff040c7589 */ /* 0x000ea200000e0000 */
[-C--:B------:R-:W-:Y:S02]  /*19d60*/  ISETP.GE.OR P4, PT, R7, R2.reuse, P0 ;  /* 0x000000020700720c */ /* 0x080fe40000786670 */
[C---:B------:R-:W-:Y:S01]  /*19d70*/  ISETP.GE.OR P1, PT, R0.reuse, R2, P0 ;  /* 0x000000020000720c */ /* 0x040fe20000726670 */
[----:B------:R-:W-:Y:S01]  /*19d80*/  LDS.128 R24, [R5+0x80] ;  /* 0x0000800005187984 */ /* 0x000fe20000000c00 */
[----:B------:R-:W-:-:S03]  /*19d90*/  IADD3 R7, R0, 0x20, RZ ;  /* 0x0000002000077810 */ /* 0x000fc60007ffe0ff */
[----:B------:R-:W3:Y:S01]  /*19da0*/  SHFL.IDX PT, R11, R3, 0x1, 0x181f ;  /* 0x00381f00030b7f89 */ /* 0x000ee200000e0000 */
[-C--:B------:R-:W-:Y:S02]  /*19db0*/  ISETP.GE.OR P3, PT, R7, R2.reuse, P0 ;  /* 0x000000020700720c */ /* 0x080fe40000766670 */
[----:B------:R-:W-:Y:S01]  /*19dc0*/  IADD3 R7, R0, 0x30, RZ ;  /* 0x0000003000077810 */ /* 0x000fe20007ffe0ff */
[----:B------:R-:W4:Y:S03]  /*19dd0*/  SHFL.IDX PT, R44, R3, 0x2, 0x181f ;  /* 0x00581f00032c7f89 */ /* 0x000f2600000e0000 */
[----:B------:R-:W-:Y:S01]  /*19de0*/  ISETP.GE.OR P2, PT, R7, R2, P0 ;  /* 0x000000020700720c */ /* 0x000fe20000746670 */
[----:B------:R-:W-:Y:S04]  /*19df0*/  LDS.128 R20, [R5+0x880] ;  /* 0x0008800005147984 */ /* 0x000fe80000000c00 */
[----:B------:R-:W-:Y:S01]  /*19e00*/  LDS.128 R16, [R5+0x1080] ;  /* 0x0010800005107984 */ /* 0x000fe20000000c00 */
[----:B-1----:R-:W-:-:S03]  /*19e10*/  @!P4 LEA R10, P6, R6, R8, 0x1 ;  /* 0x00000008060ac211 */ /* 0x002fc600078c08ff */
[----:B------:R-:W1:Y:S01]  /*19e20*/  SHFL.IDX PT, R45, R3, 0x3, 0x181f ;  /* 0x00781f00032d7f89 */ /* 0x000e6200000e0000 */
[----:B--2---:R-:W-:-:S03]  /*19e30*/  @!P1 LEA R12, P5, R6, R12, 0x1 ;  /* 0x0000000c060c9211 */ /* 0x004fc600078a08ff */
[----:B------:R-:W2:Y:S01]  /*19e40*/  LDS.128 R28, [R5+0x1880] ;  /* 0x00188000051c7984 */ /* 0x000ea20000000c00 */
[----:B------:R-:W-:-:S03]  /*19e50*/  @!P1 LEA.HI.X R13, R6, R9, R53, 0x1, P5 ;  /* 0x00000009060d9211 */ /* 0x000fc600028f0c35 */
[----:B------:R-:W-:Y:S02]  /*19e60*/  LDS.128 R36, [R5+0x2880] ;  /* 0x0028800005247984 */ /* 0x000fe40000000c00 */
[----:B------:R-:W-:Y:S02]  /*19e70*/  P2R R7, PR, RZ, 0x40 ;  /* 0x00000040ff077803 */ /* 0x000fe40000000000 */
[----:B------:R-:W-:Y:S01]  /*19e80*/  LDS.128 R40, [R5+0x3080] ;  /* 0x0030800005287984 */ /* 0x000fe20000000c00 */
[----:B------:R-:W-:Y:S02]  /*19e90*/  ISETP.GE.OR P6, PT, R32, R2, P0 ;  /* 0x000000022000720c */ /* 0x000fe400007c6670 */
[----:B------:R-:W-:Y:S01]  /*19ea0*/  ISETP.NE.AND P5, PT, R7, RZ, PT ;  /* 0x000000ff0700720c */ /* 0x000fe20003fa5270 */
[----:B------:R-:W-:Y:S03]  /*19eb0*/  LDS.128 R32, [R5+0x2080] ;  /* 0x0020800005207984 */ /* 0x000fe60000000c00 */
[C---:B---3--:R-:W-:Y:S01]  /*19ec0*/  @!P4 LEA.HI.X R11, R6.reuse, R11, R53, 0x1, P5 ;  /* 0x0000000b060bc211 */ /* 0x048fe200028f0c35 */
[----:B------:R-:W3:Y:S01]  /*19ed0*/  SHFL.IDX PT, R7, R4, 0x5, 0x181f ;  /* 0x00b81f0004077f89 */ /* 0x000ee200000e0000 */
[----:B------:R-:W-:-:S03]  /*19ee0*/  @!P3 LEA R8, P5, R6, R14, 0x1 ;  /* 0x0000000e0608b211 */ /* 0x000fc600078a08ff */
[----:B------:R-:W2:Y:S01]  /*19ef0*/  SHFL.IDX PT, R52, R3, 0x4, 0x181f ;  /* 0x00981f0003347f89 */ /* 0x000ea200000e0000 */
[C-C-:B----4-:R-:W-:Y:S02]  /*19f00*/  @!P3 LEA.HI.X R9, R6.reuse, R44, R53.reuse, 0x1, P5 ;  /* 0x0000002c0609b211 */ /* 0x150fe400028f0c35 */
[----:B------:R-:W-:Y:S01]  /*19f10*/  @!P2 LEA R14, P5, R6, R15, 0x1 ;  /* 0x0000000f060ea211 */ /* 0x000fe200078a08ff */
[----:B------:R-:W4:Y:S01]  /*19f20*/  SHFL.IDX PT, R51, R3, 0x5, 0x181f ;  /* 0x00b81f0003337f89 */ /* 0x000f2200000e0000 */
[----:B------:R-:W-:Y:S02]  /*19f30*/  IADD3 R44, R0, 0x50, RZ ;  /* 0x00000050002c7810 */ /* 0x000fe40007ffe0ff */
[----:B-1----:R-:W-:Y:S01]  /*19f40*/  @!P2 LEA.HI.X R15, R6, R45, R53, 0x1, P5 ;  /* 0x0000002d060fa211 */ /* 0x002fe200028f0c35 */
[----:B------:R-:W1:Y:S01]  /*19f50*/  SHFL.IDX PT, R50, R3, 0x6, 0x181f ;  /* 0x00d81f0003327f89 */ /* 0x000e6200000e0000 */
[-C--:B------:R-:W-:Y:S02]  /*19f60*/  ISETP.GE.OR P5, PT, R44, R2.reuse, P0 ;  /* 0x000000022c00720c */ /* 0x080fe400007a6670 */
[----:B------:R-:W-:Y:S01]  /*19f70*/  IADD3 R0, R0, 0x70, RZ ;  /* 0x0000007000007810 */ /* 0x000fe20007ffe0ff */
[----:B------:R-:W1:Y:S04]  /*19f80*/  LDS.128 R44, [R5+0x3880] ;  /* 0x00388000052c7984 */ /* 0x000e680000000c00 */
[----:B------:R3:W-:Y:S01]  /*19f90*/  @!P1 ST.E.128 [R12.64], R24 ;  /* 0x000000180c009985 */ /* 0x0007e2000c101d04 */
[----:B------:R-:W-:-:S02]  /*19fa0*/  ISETP.GE.OR P1, PT, R54, R2, P0 ;  /* 0x000000023600720c */ /* 0x000fc40000726670 */
[----:B------:R-:W-:Y:S01]  /*19fb0*/  ISETP.GE.OR P0, PT, R0, R2, P0 ;  /* 0x000000020000720c */ /* 0x000fe20000706670 */
[----:B------:R1:W-:Y:S04]  /*19fc0*/  @!P4 ST.E.128 [R10.64], R20 ;  /* 0x000000140a00c985 */ /* 0x0003e8000c101d04 */
[----:B------:R4:W-:Y:S04]  /*19fd0*/  @!P3 ST.E.128 [R8.64], R16 ;  /* 0x000000100800b985 */ /* 0x0009e8000c101d04 */
[----:B--2---:R2:W-:Y:S04]  /*19fe0*/  @!P2 ST.E.128 [R14.64], R28 ;  /* 0x0000001c0e00a985 */ /* 0x0045e8000c101d04 */
[----:B------:R-:W2:Y:S04]  /*19ff0*/  SHFL.IDX PT, R4, R4, 0x7, 0x181f ;  /* 0x00f81f0004047f89 */ /* 0x000ea800000e0000 */
[----:B------:R-:W2:Y:S01]  /*1a000*/  SHFL.IDX PT, R3, R3, 0x7, 0x181f ;  /* 0x00f81f0003037f89 */ /* 0x000ea200000e0000 */
[----:B---3--:R-:W-:-:S02]  /*1a010*/  @!P6 LEA R12, P4, R6, R48, 0x1 ;  /* 0x00000030060ce211 */ /* 0x008fc400078808ff */
[C---:B-1----:R-:W-:Y:S02]  /*1a020*/  @!P5 LEA R10, P3, R6.reuse, R7, 0x1 ;  /* 0x00000007060ad211 */ /* 0x042fe400078608ff */
[C-C-:B------:R-:W-:Y:S02]  /*1a030*/  @!P6 LEA.HI.X R13, R6.reuse, R52, R53.reuse, 0x1, P4 ;  /* 0x00000034060de211 */ /* 0x140fe400020f0c35 */
[C---:B----4-:R-:W-:Y:S02]  /*1a040*/  @!P1 LEA R8, P2, R6.reuse, R49, 0x1 ;  /* 0x0000003106089211 */ /* 0x050fe400078408ff */
        /* <DEDUP_REMOVED lines=10> */
.L_x_131:
        /* <DEDUP_REMOVED lines=19> */
.L_x_133:
        /* <DEDUP_REMOVED lines=12> */
[----:B------:R-:W-:Y:S01]  /*1a2e0*/  MOV R0, c[0x0][0x4e8] ;  /* 0x00013a0000007a02 */ /* 0x000fe20000000f00 */
[----:B------:R-:W-:Y:S01]  /*1a2f0*/  IMAD R6, R42, c[0x0][0x490], RZ ;  /* 0x000124002a067a24 */ /* 0x000fe200078e02ff */
[----:B------:R-:W-:Y:S01]  /*1a300*/  MOV R2, R4 ;  /* 0x0000000400027202 */ /* 0x000fe20000000f00 */
[----:B------:R-:W-:Y:S01]  /*1a310*/  IMAD.MOV.U32 R3, RZ, RZ, R5 ;  /* 0x000000ffff037224 */ /* 0x000fe200078e0005 */
[----:B------:R-:W-:Y:S01]  /*1a320*/  ISETP.NE.AND P0, PT, R0, 0x1, PT ;  /* 0x000000010000780c */ /* 0x000fe20003f05270 */
[C---:B------:R-:W-:Y:S01]  /*1a330*/  IMAD R6, R55.reuse, c[0x0][0x494], R6 ;  /* 0x0001250037067a24 */ /* 0x040fe200078e0206 */
[----:B------:R-:W-:Y:S01]  /*1a340*/  MOV R0, R8 ;  /* 0x0000000800007202 */ /* 0x000fe20000000f00 */
[----:B------:R-:W-:-:S05]  /*1a350*/  IMAD.WIDE.U32 R2, R55, c[0x0][0x490], R2 ;  /* 0x0001240037027a25 */ /* 0x000fca00078e0002 */
[----:B------:R-:W-:-:S05]  /*1a360*/  IADD3 R3, R6, R3, RZ ;  /* 0x0000000306037210 */ /* 0x000fca0007ffe0ff */
[----:B------:R-:W-:-:S04]  /*1a370*/  @P0 IMAD.HI.U32 R7, R8, c[0x0][0x4ec], RZ ;  /* 0x00013b0008070a27 */ /* 0x000fc800078e00ff */
[----:B------:R-:W-:Y:S01]  /*1a380*/  IMAD.WIDE.U32 R2, R9, c[0x0][0x498], R2 ;  /* 0x0001260009027a25 */ /* 0x000fe200078e0002 */
[----:B------:R-:W-:-:S03]  /*1a390*/  @P0 SHF.R.U32.HI R0, RZ, c[0x0][0x4f0], R7 ;  /* 0x00013c00ff000a19 */ /* 0x000fc60000011607 */
[----:B------:R-:W-:Y:S01]  /*1a3a0*/  IMAD R7, R11, c[0x0][0x498], RZ ;  /* 0x000126000b077a24 */ /* 0x000fe200078e02ff */
[----:B------:R-:W-:Y:S01]  /*1a3b0*/  IADD3 R2, P0, R0, R2, RZ ;  /* 0x0000000200027210 */ /* 0x000fe20007f1e0ff */
[----:B------:R-:W-:Y:S02]  /*1a3c0*/  IMAD.MOV R6, RZ, RZ, -R0 ;  /* 0x000000ffff067224 */ /* 0x000fe400078e0a00 */
[----:B------:R-:W-:Y:S02]  /*1a3d0*/  IMAD R7, R9, c[0x0][0x49c], R7 ;  /* 0x0001270009077a24 */ /* 0x000fe400078e0207 */
[----:B------:R-:W-:Y:S01]  /*1a3e0*/  IMAD R6, R6, c[0x0][0x4e8], R8 ;  /* 0x00013a0006067a24 */ /* 0x000fe200078e0208 */
[----:B------:R-:W-:-:S04]  /*1a3f0*/  SHF.R.S32.HI R8, RZ, 0x1f, R0 ;  /* 0x0000001fff087819 */ /* 0x000fc80000011400 */
[----:B------:R-:W-:Y:S02]  /*1a400*/  SHF.R.S32.HI R0, RZ, 0x1f, R6 ;  /* 0x0000001fff007819 */ /* 0x000fe40000011406 */
[----:B------:R-:W-:-:S03]  /*1a410*/  IADD3.X R3, R8, R3, R7, P0, !PT ;  /* 0x0000000308037210 */ /* 0x000fc600007fe407 */
[----:B------:R-:W-:Y:S02]  /*1a420*/  IMAD R0, R0, c[0x0][0x488], RZ ;  /* 0x0001220000007a24 */ /* 0x000fe400078e02ff */
[----:B------:R-:W-:-:S04]  /*1a430*/  IMAD.WIDE.U32 R2, R6, c[0x0][0x488], R2 ;  /* 0x0001220006027a25 */ /* 0x000fc800078e0002 */
[----:B------:R-:W-:Y:S01]  /*1a440*/  IMAD R0, R6, c[0x0][0x48c], R0 ;  /* 0x0001230006007a24 */ /* 0x000fe200078e0200 */
[----:B------:R-:W-:-:S04]  /*1a450*/  LEA R6, P0, R2, c[0x0][0x450], 0x2 ;  /* 0x0001140002067a11 */ /* 0x000fc800078010ff */
[----:B------:R-:W-:-:S04]  /*1a460*/  IADD3 R0, R3, R0, RZ ;  /* 0x0000000003007210 */ /* 0x000fc80007ffe0ff */
[----:B------:R-:W-:Y:S02]  /*1a470*/  LEA.HI.X R7, R2, c[0x0][0x454], R0, 0x2, P0 ;  /* 0x0001150002077a11 */ /* 0x000fe400000f1400 */
[----:B------:R-:W-:-:S05]  /*1a480*/  MOV R0, 0xff800000 ;  /* 0xff80000000007802 */ /* 0x000fca0000000f00 */
[----:B------:R1:W-:Y:S02]  /*1a490*/  STG.E [R6.64], R0 ;  /* 0x0000000006007986 */ /* 0x0003e4000c101904 */
.L_x_135:
[----:B------:R-:W-:Y:S05]  /*1a4a0*/  BSYNC B0 ;  /* 0x0000000000007941 */ /* 0x000fea0003800000 */
.L_x_134:
[----:B------:R-:W2:Y:S01]  /*1a4b0*/  S2R R12, SR_CTAID.X ;  /* 0x00000000000c7919 */ /* 0x000ea20000002500 */
[----:B-1----:R-:W-:Y:S01]  /*1a4c0*/  IMAD R0, R5, c[0x0][0x3a0], RZ ;  /* 0x0000e80005007a24 */ /* 0x002fe200078e02ff */
[----:B------:R-:W-:Y:S01]  /*1a4d0*/  SHF.R.S32.HI R5, RZ, 0x1f, R10 ;  /* 0x0000001fff057819 */ /* 0x000fe2000001140a */
[----:B------:R-:W-:-:S03]  /*1a4e0*/  IMAD.WIDE.U32 R2, R4, c[0x0][0x3a0], RZ ;  /* 0x0000e80004027a25 */ /* 0x000fc600078e00ff */
[----:B------:R-:W-:Y:S01]  /*1a4f0*/  LEA.HI R5, R5, R10, RZ, 0x3 ;  /* 0x0000000a05057211 */ /* 0x000fe200078f18ff */
[----:B------:R-:W-:Y:S02]  /*1a500*/  IMAD R0, R4, c[0x0][0x3a4], R0 ;  /* 0x0000e90004007a24 */ /* 0x000fe400078e0200 */
[----:B------:R-:W-:Y:S01]  /*1a510*/  IMAD.MOV.U32 R6, RZ, RZ, c[0x0][0x4e8] ;  /* 0x00013a00ff067624 */ /* 0x000fe200078e00ff */
[----:B------:R-:W-:Y:S01]  /*1a520*/  LOP3.LUT R4, R5, 0xfffffff8, RZ, 0xc0, !PT ;  /* 0xfffffff805047812 */ /* 0x000fe200078ec0ff */
[----:B------:R-:W-:Y:S02]  /*1a530*/  IMAD.IADD R3, R3, 0x1, R0 ;  /* 0x0000000103037824 */ /* 0x000fe400078e0200 */
[----:B------:R-:W-:Y:S01]  /*1a540*/  IMAD R0, R42, c[0x0][0x3e8], RZ ;  /* 0x0000fa002a007a24 */ /* 0x000fe200078e02ff */
[----:B------:R-:W-:Y:S01]  /*1a550*/  ISETP.NE.AND P0, PT, R6, 0x1, PT ;  /* 0x000000010600780c */ /* 0x000fe20003f05270 */
[----:B------:R-:W-:Y:S01]  /*1a560*/  IMAD.IADD R8, R10, 0x1, -R4 ;  /* 0x000000010a087824 */ /* 0x000fe200078e0a04 */
[----:B------:R-:W-:Y:S01]  /*1a570*/  SHF.R.S32.HI R10, RZ, 0x3, R5 ;  /* 0x00000003ff0a7819 */ /* 0x000fe20000011405 */
[----:B------:R-:W-:-:S02]  /*1a580*/  IMAD R0, R55, c[0x0][0x3ec], R0 ;  /* 0x0000fb0037007a24 */ /* 0x000fc400078e0200 */
[----:B------:R-:W-:-:S04]  /*1a590*/  IMAD.WIDE.U32 R2, R55, c[0x0][0x3e8], R2 ;  /* 0x0000fa0037027a25 */ /* 0x000fc800078e0002 */
[----:B------:R-:W-:Y:S02]  /*1a5a0*/  IMAD R4, R8, 0x10, R10 ;  /* 0x0000001008047824 */ /* 0x000fe400078e020a */
[----:B------:R-:W-:Y:S02]  /*1a5b0*/  IMAD.IADD R3, R0, 0x1, R3 ;  /* 0x0000000100037824 */ /* 0x000fe400078e0203 */
[----:B--2---:R-:W-:Y:S02]  /*1a5c0*/  IMAD R4, R12, 0x80, R4 ;  /* 0x000000800c047824 */ /* 0x004fe400078e0204 */
[----:B------:R-:W-:Y:S02]  /*1a5d0*/  IMAD R6, R11, c[0x0][0x3f0], RZ ;  /* 0x0000fc000b067a24 */ /* 0x000fe400078e02ff */
[----:B------:R-:W-:-:S04]  /*1a5e0*/  @P0 IMAD.HI.U32 R5, R4, c[0x0][0x4ec], RZ ;  /* 0x00013b0004050a27 */ /* 0x000fc800078e00ff */
[----:B------:R-:W-:Y:S01]  /*1a5f0*/  IMAD.MOV.U32 R0, RZ, RZ, R4 ;  /* 0x000000ffff007224 */ /* 0x000fe200078e0004 */
[----:B------:R-:W-:Y:S01]  /*1a600*/  @P0 SHF.R.U32.HI R0, RZ, c[0x0][0x4f0], R5 ;  /* 0x00013c00ff000a19 */ /* 0x000fe20000011605 */
[C---:B------:R-:W-:Y:S02]  /*1a610*/  IMAD R7, R9.reuse, c[0x0][0x3f4], R6 ;  /* 0x0000fd0009077a24 */ /* 0x040fe400078e0206 */
[----:B------:R-:W-:Y:S01]  /*1a620*/  IMAD.WIDE.U32 R2, R9, c[0x0][0x3f0], R2 ;  /* 0x0000fc0009027a25 */ /* 0x000fe200078e0002 */
[----:B------:R-:W-:-:S03]  /*1a630*/  SHF.R.S32.HI R6, RZ, 0x1f, R0 ;  /* 0x0000001fff067819 */ /* 0x000fc60000011400 */
[----:B------:R-:W-:Y:S02]  /*1a640*/  IMAD.MOV R5, RZ, RZ, -R0 ;  /* 0x000000ffff057224 */ /* 0x000fe400078e0a00 */
[----:B------:R-:W-:Y:S02]  /*1a650*/  IMAD.IADD R3, R3, 0x1, R7 ;  /* 0x0000000103037824 */ /* 0x000fe400078e0207 */
[----:B------:R-:W-:Y:S02]  /*1a660*/  IMAD R5, R5, c[0x0][0x4e8], R4 ;  /* 0x00013a0005057a24 */ /* 0x000fe400078e0204 */
[----:B------:R-:W-:Y:S02]  /*1a670*/  IMAD R6, R6, c[0x0][0x3e0], RZ ;  /* 0x0000f80006067a24 */ /* 0x000fe400078e02ff */
[----:B------:R-:W-:Y:S01]  /*1a680*/  IMAD.WIDE.U32 R2, R0, c[0x0][0x3e0], R2 ;  /* 0x0000f80000027a25 */ /* 0x000fe200078e0002 */
[----:B------:R-:W-:-:S03]  /*1a690*/  SHF.R.S32.HI R4, RZ, 0x1f, R5 ;  /* 0x0000001fff047819 */ /* 0x000fc60000011405 */
[----:B------:R-:W-:Y:S02]  /*1a6a0*/  IMAD R0, R0, c[0x0][0x3e4], R6 ;  /* 0x0000f90000007a24 */ /* 0x000fe400078e0206 */
[----:B-----5:R-:W-:Y:S02]  /*1a6b0*/  IMAD R19, R19, c[0x0][0x4e8], RZ ;  /* 0x00013a0013137a24 */ /* 0x020fe400078e02ff */
        /* <DEDUP_REMOVED lines=14> */
[----:B------:R-:W-:-:S02]  /*1a7a0*/  IADD3 R8, R2, 0x10, RZ ;  /* 0x0000001002087810 */ /* 0x000fc40007ffe0ff */
[-C--:B------:R-:W-:Y:S01]  /*1a7b0*/  ISETP.GE.OR P1, PT, R2, R19.reuse, P0 ;  /* 0x000000130200720c */ /* 0x080fe20000726670 */
[----:B------:R-:W3:Y:S01]  /*1a7c0*/  SHFL.IDX PT, R9, R3, 0x1, 0x181f ;  /* 0x00381f0003097f89 */ /* 0x000ee200000e0000 */
[-C--:B------:R-:W-:Y:S02]  /*1a7d0*/  ISETP.GE.OR P5, PT, R8, R19.reuse, P0 ;  /* 0x000000130800720c */ /* 0x080fe400007a6670 */
[C---:B------:R-:W-:Y:S01]  /*1a7e0*/  IADD3 R14, R2.reuse, 0x20, RZ ;  /* 0x00000020020e7810 */ /* 0x040fe20007ffe0ff */
[----:B------:R-:W4:Y:S01]  /*1a7f0*/  SHFL.IDX PT, R8, R4, 0x2, 0x181f ;  /* 0x00581f0004087f89 */ /* 0x000f2200000e0000 */
[----:B------:R-:W-:Y:S02]  /*1a800*/  IADD3 R10, R2, 0x40, RZ ;  /* 0x00000040020a7810 */ /* 0x000fe40007ffe0ff */
[----:B------:R-:W-:Y:S01]  /*1a810*/  ISETP.GE.OR P4, PT, R14, R19, P0 ;  /* 0x000000130e00720c */ /* 0x000fe20000786670 */
[----:B------:R-:W3:Y:S01]  /*1a820*/  SHFL.IDX PT, R12, R3, 0x2, 0x181f ;  /* 0x00581f00030c7f89 */ /* 0x000ee200000e0000 */
[----:B------:R-:W-:-:S02]  /*1a830*/  IADD3 R13, R2, 0x30, RZ ;  /* 0x00000030020d7810 */ /* 0x000fc40007ffe0ff */
[-C--:B------:R-:W-:Y:S01]  /*1a840*/  ISETP.GE.OR P6, PT, R10, R19.reuse, P0 ;  /* 0x000000130a00720c */ /* 0x080fe200007c6670 */
[----:B------:R-:W3:Y:S01]  /*1a850*/  SHFL.IDX PT, R11, R4, 0x3, 0x181f ;  /* 0x00781f00040b7f89 */ /* 0x000ee200000e0000 */
[C---:B-1----:R-:W-:Y:S02]  /*1a860*/  @!P1 LEA R6, P2, R0.reuse, R6, 0x1 ;  /* 0x0000000600069211 */ /* 0x042fe400078408ff */
[----:B------:R-:W-:Y:S01]  /*1a870*/  ISETP.GE.OR P3, PT, R13, R19, P0 ;  /* 0x000000130d00720c */ /* 0x000fe20000766670 */
[----:B------:R-:W1:Y:S01]  /*1a880*/  SHFL.IDX PT, R14, R3, 0x3, 0x181f ;  /* 0x00781f00030e7f89 */ /* 0x000e6200000e0000 */
[----:B--2---:R-:W-:-:S03]  /*1a890*/  @!P1 LEA.HI.X R7, R0, R7, R20, 0x1, P2 ;  /* 0x0000000700079211 */ /* 0x004fc600010f0c14 */
[----:B------:R-:W2:Y:S04]  /*1a8a0*/  SHFL.IDX PT, R10, R4, 0x4, 0x181f ;  /* 0x00981f00040a7f89 */ /* 0x000ea800000e0000 */
[----:B------:R1:W-:Y:S04]  /*1a8b0*/  @!P1 ST.E.128 [R6.64], RZ ;  /* 0x000000ff06009985 */ /* 0x0003e8000c101d04 */
[----:B------:R-:W-:Y:S04]  /*1a8c0*/  SHFL.IDX PT, R13, R4, 0x5, 0x181f ;  /* 0x00b81f00040d7f89 */ /* 0x000fe800000e0000 */
[----:B------:R-:W-:Y:S04]  /*1a8d0*/  SHFL.IDX PT, R15, R4, 0x6, 0x181f ;  /* 0x00d81f00040f7f89 */ /* 0x000fe800000e0000 */
[----:B------:R-:W2:Y:S04]  /*1a8e0*/  SHFL.IDX PT, R18, R3, 0x4, 0x181f ;  /* 0x00981f0003127f89 */ /* 0x000ea800000e0000 */
[----:B------:R-:W2:Y:S04]  /*1a8f0*/  SHFL.IDX PT, R17, R3, 0x5, 0x181f ;  /* 0x00b81f0003117f89 */ /* 0x000ea800000e0000 */
[----:B------:R-:W2:Y:S04]  /*1a900*/  SHFL.IDX PT, R16, R3, 0x6, 0x181f ;  /* 0x00d81f0003107f89 */ /* 0x000ea800000e0000 */
[----:B------:R-:W2:Y:S01]  /*1a910*/  SHFL.IDX PT, R4, R4, 0x7, 0x181f ;  /* 0x00f81f0004047f89 */ /* 0x000ea200000e0000 */
[----:B-1----:R-:W-:-:S02]  /*1a920*/  IADD3 R7, R2, 0x50, RZ ;  /* 0x0000005002077810 */ /* 0x002fc40007ffe0ff */
[C---:B------:R-:W-:Y:S01]  /*1a930*/  @!P5 LEA R6, P1, R0.reuse, R5, 0x1 ;  /* 0x000000050006d211 */ /* 0x040fe200078208ff */
[----:B------:R-:W1:Y:S01]  /*1a940*/  SHFL.IDX PT, R3, R3, 0x7, 0x181f ;  /* 0x00f81f0003037f89 */ /* 0x000e6200000e0000 */
[----:B------:R-:W-:Y:S02]  /*1a950*/  ISETP.GE.OR P2, PT, R7, R19, P0 ;  /* 0x000000130700720c */ /* 0x000fe40000746670 */
[C---:B---3--:R-:W-:Y:S02]  /*1a960*/  @!P5 LEA.HI.X R7, R0.reuse, R9, R20, 0x1, P1 ;  /* 0x000000090007d211 */ /* 0x048fe400008f0c14 */
[----:B----4-:R-:W-:Y:S02]  /*1a970*/  @!P4 LEA R8, P1, R0, R8, 0x1 ;  /* 0x000000080008c211 */ /* 0x010fe400078208ff */
[C---:B------:R-:W-:Y:S01]  /*1a980*/  IADD3 R9, R2.reuse, 0x60, RZ ;  /* 0x0000006002097810 */ /* 0x040fe20007ffe0ff */
[----:B------:R3:W-:Y:S01]  /*1a990*/  @!P5 ST.E.128 [R6.64], RZ ;  /* 0x000000ff0600d985 */ /* 0x0007e2000c101d04 */
[----:B------:R-:W-:-:S09]  /*1a9a0*/  IADD3 R2, R2, 0x70, RZ ;  /* 0x0000007002027810 */ /* 0x000fd20007ffe0ff */
[----:B------:R-:W-:Y:S02]  /*1a9b0*/  P2R R5, PR, RZ, 0x2 ;  /* 0x00000002ff057803 */ /* 0x000fe40000000000 */
[-C--:B------:R-:W-:Y:S02]  /*1a9c0*/  ISETP.GE.OR P1, PT, R9, R19.reuse, P0 ;  /* 0x000000130900720c */ /* 0x080fe40000726670 */
[----:B------:R-:W-:Y:S02]  /*1a9d0*/  ISETP.NE.AND P5, PT, R5, RZ, PT ;  /* 0x000000ff0500720c */ /* 0x000fe40003fa5270 */
[----:B------:R-:W-:Y:S02]  /*1a9e0*/  ISETP.GE.OR P0, PT, R2, R19, P0 ;  /* 0x000000130200720c */ /* 0x000fe40000706670 */
[----:B------:R-:W-:-:S05]  /*1a9f0*/  @!P4 LEA.HI.X R9, R0, R12, R20, 0x1, P5 ;  /* 0x0000000c0009c211 */ /* 0x000fca00028f0c14 */
[----:B------:R4:W-:Y:S01]  /*1aa00*/  @!P4 ST.E.128 [R8.64], RZ ;  /* 0x000000ff0800c985 */ /* 0x0009e2000c101d04 */
[----:B---3--:R-:W-:-:S04]  /*1aa10*/  @!P3 LEA R6, P5, R0, R11, 0x1 ;  /* 0x0000000b0006b211 */ /* 0x008fc800078a08ff */
[C---:B------:R-:W-:Y:S02]  /*1aa20*/  @!P3 LEA.HI.X R7, R0.reuse, R14, R20, 0x1, P5 ;  /* 0x0000000e0007b211 */ /* 0x040fe400028f0c14 */
[----:B--2---:R-:W-:-:S03]  /*1aa30*/  @!P6 LEA R10, P5, R0, R10, 0x1 ;  /* 0x0000000a000ae211 */ /* 0x004fc600078a08ff */
[----:B------:R2:W-:Y:S01]  /*1aa40*/  @!P3 ST.E.128 [R6.64], RZ ;  /* 0x000000ff0600b985 */ /* 0x0005e2000c101d04 */
[----:B------:R-:W-:-:S05]  /*1aa50*/  @!P6 LEA.HI.X R11, R0, R18, R20, 0x1, P5 ;  /* 0x00000012000be211 */ /* 0x000fca00028f0c14 */
[----:B------:R3:W-:Y:S01]  /*1aa60*/  @!P6 ST.E.128 [R10.64], RZ ;  /* 0x000000ff0a00e985 */ /* 0x0007e2000c101d04 */
[----:B----4-:R-:W-:-:S04]  /*1aa70*/  @!P2 LEA R8, P4, R0, R13, 0x1 ;  /* 0x0000000d0008a211 */ /* 0x010fc800078808ff */
[----:B------:R-:W-:-:S05]  /*1aa80*/  @!P2 LEA.HI.X R9, R0, R17, R20, 0x1, P4 ;  /* 0x000000110009a211 */ /* 0x000fca00020f0c14 */
[----:B------:R3:W-:Y:S01]  /*1aa90*/  @!P2 ST.E.128 [R8.64], RZ ;  /* 0x000000ff0800a985 */ /* 0x0007e2000c101d04 */
[----:B--2---:R-:W-:-:S04]  /*1aaa0*/  @!P1 LEA R6, P3, R0, R15, 0x1 ;  /* 0x0000000f00069211 */ /* 0x004fc800078608ff */
[----:B------:R-:W-:-:S05]  /*1aab0*/  @!P1 LEA.HI.X R7, R0, R16, R20, 0x1, P3 ;  /* 0x0000001000079211 */ /* 0x000fca00018f0c14 */
[----:B------:R3:W-:Y:S01]  /*1aac0*/  @!P1 ST.E.128 [R6.64], RZ ;  /* 0x000000ff06009985 */ /* 0x0007e2000c101d04 */
[----:B------:R-:W-:Y:S05]  /*1aad0*/  @P0 EXIT ;  /* 0x000000000000094d */ /* 0x000fea0003800000 */
[----:B-1----:R-:W-:-:S04]  /*1aae0*/  LEA R2, P0, R0, R4, 0x1 ;  /* 0x0000000400027211 */ /* 0x002fc800078008ff */
[----:B------:R-:W-:-:S05]  /*1aaf0*/  LEA.HI.X R3, R0, R3, R20, 0x1, P0 ;  /* 0x0000000300037211 */ /* 0x000fca00000f0c14 */
[----:B------:R-:W-:Y:S01]  /*1ab00*/  ST.E.128 [R2.64], RZ ;  /* 0x000000ff02007985 */ /* 0x000fe2000c101d04 */
[----:B------:R-:W-:Y:S05]  /*1ab10*/  EXIT ;  /* 0x000000000000794d */ /* 0x000fea0003800000 */
.L_x_136:
        /* <DEDUP_REMOVED lines=14> */
.L_x_737:


//--------------------- .text._ZN7cutlass13device_kernelIN5flash19enable_sm80_to_sm89INS1_16FlashAttnFwdSm80INS1_25CollectiveMainloopFwdSm80ILi4ELi1ELb0EN4cute5tupleIJNS5_1CILi128EEENS7_ILi96EEENS7_ILi64EEEEEELi64ENS_10bfloat16_tEfNS_4arch4Sm80ELb0ELb1ELb1ELb0ELb0ELb0ELb1ELb0EEENS1_21CollectiveEpilogueFwdINS6_IJS8_SA_S9_EEENS6_IJNS7_ILi1EEESI_SI_EEESC_SE_Li128ELb0ELb1ELb0ELb0EEENS1_19SingleTileSchedulerILb0ELb0ELb1ELi128EEEEEEEEEvNT_6ParamsE --------------------------
	.section	.text._ZN7cutlass13device_kernelIN5flash19enable_sm80_to_sm89INS1_16FlashAttnFwdSm80INS1_25CollectiveMainloopFwdSm80ILi4ELi1ELb0EN4cute5tupleIJNS5_1CILi128EEENS7_ILi96EEENS7_ILi64EEEEEELi64ENS_10bfloat16_tEfNS_4arch4Sm80ELb0ELb1ELb1ELb0ELb0ELb0ELb1ELb0EEENS1_21CollectiveEpilogueFwdINS6_IJS8_SA_S9_EEENS6_IJNS7_ILi1EEESI_SI_EEESC_SE_Li128ELb0ELb1ELb0ELb0EEENS1_19SingleTileSchedulerILb0ELb0ELb1ELi128EEEEEEEEEvNT_6ParamsE,"ax",@progbits
	.sectioninfo	@"SHI_REGISTERS=255"
	.align	128
.text._ZN7cutlass13device_kernelIN5flash19enable_sm80_to_sm89INS1_16FlashAttnFwdSm80INS1_25CollectiveMainloopFwdSm80ILi4ELi1ELb0EN4cute5tupleIJNS5_1CILi128EEENS7_ILi96EEENS7_ILi64EEEEEELi64ENS_10bfloat16_tEfNS_4arch4Sm80ELb0ELb1ELb1ELb0ELb0ELb0ELb1ELb0EEENS1_21CollectiveEpilogueFwdINS6_IJS8_SA_S9_EEENS6_IJNS7_ILi1EEESI_SI_EEESC_SE_Li128ELb0ELb1ELb0ELb0EEENS1_19SingleTileSchedulerILb0ELb0ELb1ELi128EEEEEEEEEvNT_6ParamsE:
        .type           _ZN7cutlass13device_kernelIN5flash19enable_sm80_to_sm89INS1_16FlashAttnFwdSm80INS1_25CollectiveMainloopFwdSm80ILi4ELi1ELb0EN4cute5tupleIJNS5_1CILi128EEENS7_ILi96EEENS7_ILi64EEEEEELi64ENS_10bfloat16_tEfNS_4arch4Sm80ELb0ELb1ELb1ELb0ELb0ELb0ELb1ELb0EEENS1_21CollectiveEpilogueFwdINS6_IJS8_SA_S9_EEENS6_IJNS7_ILi1EEESI_SI_EEESC_SE_Li128ELb0ELb1ELb0ELb0EEENS1_19SingleTileSchedulerILb0ELb0ELb1ELi128EEEEEEEEEvNT_6ParamsE,@function
        .size           _ZN7cutlass13device_kernelIN5flash19enable_sm80_to_sm89INS1_16FlashAttnFwdSm80INS1_25CollectiveMainloopFwdSm80ILi4ELi1ELb0EN4cute5tupleIJNS5_1CILi128EEENS7_ILi96EEENS7_ILi64EEEEEELi64ENS_10bfloat16_tEfNS_4arch4Sm80ELb0ELb1ELb1ELb0ELb0ELb0ELb1ELb0EEENS1_21CollectiveEpilogueFwdINS6_IJS8_SA_S9_EEENS6_IJNS7_ILi1EEESI_SI_EEESC_SE_Li128ELb0ELb1ELb0ELb0EEENS1_19SingleTileSchedulerILb0ELb0ELb1ELi128EEEEEEEEEvNT_6ParamsE,(.L_x_738 - _ZN7cutlass13device_kernelIN5flash19enable_sm80_to_sm89INS1_16FlashAttnFwdSm80INS1_25CollectiveMainloopFwdSm80ILi4ELi1ELb0EN4cute5tupleIJNS5_1CILi128EEENS7_ILi96EEENS7_ILi64EEEEEELi64ENS_10bfloat16_tEfNS_4arch4Sm80ELb0ELb1ELb1ELb0ELb0ELb0ELb1ELb0EEENS1_21CollectiveEpilogueFwdINS6_IJS8_SA_S9_EEENS6_IJNS7_ILi1EEESI_SI_EEESC_SE_Li128ELb0ELb1ELb0ELb0EEENS1_19SingleTileSchedulerILb0ELb0ELb1ELi128EEEEEEEEEvNT_6ParamsE)
        .other          _ZN7cutlass13device_kernelIN5flash19enable_sm80_to_sm89INS1_16FlashAttnFwdSm80INS1_25CollectiveMainloopFwdSm80ILi4ELi1ELb0EN4cute5tupleIJNS5_1CILi128EEENS7_ILi96EEENS7_ILi64EEEEEELi64ENS_10bfloat16_tEfNS_4arch4Sm80ELb0ELb1ELb1ELb0ELb0ELb0ELb1ELb0EEENS1_21CollectiveEpilogueFwdINS6_IJS8_SA_S9_EEENS6_IJNS7_ILi1EEESI_SI_EEESC_SE_Li128ELb0ELb1ELb0ELb0EEENS1_19SingleTileSchedulerILb0ELb0ELb1ELi128EEEEEEEEEvNT_6ParamsE,@"STO_CUDA_ENTRY STV_DEFAULT"
_ZN7cutlass13device_kernelIN5flash19enable_sm80_to_sm89INS1_16FlashAttnFwdSm80INS1_25CollectiveMainloopFwdSm80ILi4ELi1ELb0EN4cute5tupleIJNS5_1CILi128EEENS7_ILi96EEENS7_ILi64EEEEEELi64ENS_10bfloat16_tEfNS_4arch4Sm80ELb0ELb1ELb1ELb0ELb0ELb0ELb1ELb0EEENS1_21CollectiveEpilogueFwdINS6_IJS8_SA_S9_EEENS6_IJNS7_ILi1EEESI_SI_EEESC_SE_Li128ELb0ELb1ELb0ELb0EEENS1_19SingleTileSchedulerILb0ELb0ELb1ELi128EEEEEEEEEvNT_6ParamsE:
[----:B------:R-:W-:-:S03]  /*0000*/  MOV R1, c[0x0][0x28] ;  /* 0x00000a0000017a02 */ /* 0x000fc60000000f00 */
[----:B------:R-:W1:Y:S01]  /*0010*/  S2R R28, SR_CTAID.Z ;  /* 0x00000000001c7919 */ /* 0x000e620000002700 */
[----:B------:R-:W-:Y:S02]  /*0020*/  IADD3 R1, R1, -0x68, RZ ;  /* 0xffffff9801017810 */ /* 0x000fe40007ffe0ff */
[----:B-1----:R-:W-:-:S13]  /*0030*/  ISETP.GE.AND P0, PT, R28, RZ, PT ;  /* 0x000000ff1c00720c */ /* 0x002fda0003f06270 */
[----:B------:R-:W-:Y:S05]  /*0040*/  @!P0 EXIT ;  /* 0x000000000000894d */ /* 0x000fea0003800000 */
[----:B------:R-:W1:Y:S01]  /*0050*/  S2UR UR7, SR_CTAID.X ;  /* 0x00000000000779c3 */ /* 0x000e620000002500 */
[----:B------:R-:W-:Y:S01]  /*0060*/  ULDC UR9, c[0x0][0x2c4] ;  /* 0x0000b10000097ab9 */ /* 0x000fe20000000800 */
[----:B------:R-:W2:Y:S01]  /*0070*/  S2R R202, SR_TID.X ;  /* 0x0000000000ca7919 */ /* 0x000ea20000002100 */
[----:B------:R-:W-:Y:S02]  /*0080*/  UISETP.NE.AND UP2, UPT, UR9, 0x1, UPT ;  /* 0x000000010900788c */ /* 0x000fe4000bf45270 */
[----:B------:R-:W-:Y:S02]  /*0090*/  ULDC.64 UR4, c[0x0][0x2c8] ;  /* 0x0000b20000047ab9 */ /* 0x000fe40000000a00 */
[----:B------:R-:W-:Y:S02]  /*00a0*/  UMOV UR8, 0x1 ;  /* 0x0000000100087882 */ /* 0x000fe40000000000 */
[----:B------:R-:W-:Y:S02]  /*00b0*/  ULDC UR6, c[0x0][0x168] ;  /* 0x00005a0000067ab9 */ /* 0x000fe40000000800 */
[----:B------:R-:W-:-:S02]  /*00c0*/  UIADD3 UR6, UR8, -UR6, URZ ;  /* 0x8000000608067290 */ /* 0x000fc4000fffe03f */
[----:B-1----:R-:W-:-:S04]  /*00d0*/  USHF.L.U32 UR7, UR7, 0x7, URZ ;  /* 0x0000000707077899 */ /* 0x002fc8000800063f */
[----:B------:R-:W-:Y:S02]  /*00e0*/  @UP2 UIADD3 UR12, UR7, 0x7f, URZ ;  /* 0x0000007f070c2890 */ /* 0x000fe4000fffe03f */
[----:B------:R-:W-:Y:S02]  /*00f0*/  UIADD3 UR10, UR7, 0x7f, URZ ;  /* 0x0000007f070a7890 */ /* 0x000fe4000fffe03f */
[----:B------:R-:W-:-:S04]  /*0100*/  UIMAD.WIDE.U32 UR12, UR12, UR4, URZ ;  /* 0x000000040c0c72a5 */ /* 0x000fc8000f8e003f */
[----:B------:R-:W-:-:S03]  /*0110*/  @UP2 USHF.R.U32.HI UR10, URZ, UR5, UR13 ;  /* 0x000000053f0a2299 */ /* 0x000fc6000801160d */
[----:B------:R-:W-:Y:S02]  /*0120*/  ULDC.64 UR4, c[0x0][0x328] ;  /* 0x0000ca0000047ab9 */ /* 0x000fe40000000a00 */
[----:B------:R-:W-:-:S03]  /*0130*/  UISETP.LE.AND UP1, UPT, UR8, UR5, UPT ;  /* 0x000000050800728c */ /* 0x000fc6000bf23270 */
[----:B------:R-:W-:Y:S02]  /*0140*/  ULDC UR5, c[0x0][0x1d0] ;  /* 0x0000740000057ab9 */ /* 0x000fe40000000800 */
[----:B------:R-:W-:Y:S01]  /*0150*/  UIADD3 UR5, UR10, UR5, UR6 ;  /* 0x000000050a057290 */ /* 0x000fe2000fffe006 */
[----:B------:R-:W-:-:S03]  /*0160*/  PLOP3.LUT P0, PT, PT, PT, UP1, 0x40, 0x0 ;  /* 0x000000000000781c */ /* 0x000fc60003f0e818 */
[----:B------:R-:W-:-:S06]  /*0170*/  UIADD3 UR4, UR5, UR4, URZ ;  /* 0x0000000405047290 */ /* 0x000fcc000fffe03f */
[----:B------:R-:W-:-:S04]  /*0180*/  MOV R0, UR4 ;  /* 0x0000000400007c02 */ /* 0x000fc80008000f00 */
[----:B------:R-:W-:Y:S05]  /*0190*/  @P0 BRA `(.L_x_137) ;  /* 0x0000013000000947 */ /* 0x000fea0003800000 */
[----:B--2---:R-:W-:Y:S01]  /*01a0*/  ISETP.LT.AND P0, PT, RZ, UR5, PT ;  /* 0x00000005ff007c0c */ /* 0x004fe2000bf01270 */
[----:B------:R-:W-:-:S12]  /*01b0*/  UIADD3 UR6, UR5, -0x1, URZ ;  /* 0xffffffff05067890 */ /* 0x000fd8000fffe03f */
[----:B------:R-:W-:Y:S05]  /*01c0*/  @P0 BRA `(.L_x_138) ;  /* 0x0000008000000947 */ /* 0x000fea0003800000 */
[----:B------:R-:W-:Y:S02]  /*01d0*/  ULDC UR4, c[0x0][0x32c] ;  /* 0x0000cb0000047ab9 */ /* 0x000fe40000000800 */
[----:B------:R-:W-:Y:S02]  /*01e0*/  UISETP.NE.AND UP0, UPT, UR8, UR4, UPT ;  /* 0x000000040800728c */ /* 0x000fe4000bf05270 */
[----:B------:R-:W-:-:S03]  /*01f0*/  UIADD3 UR6, -UR5, URZ, URZ ;  /* 0x0000003f05067290 */ /* 0x000fc6000fffe13f */
[----:B------:R-:W-:Y:S02]  /*0200*/  ULDC.64 UR4, c[0x0][0x330] ;  /* 0x0000cc0000047ab9 */ /* 0x000fe40000000a00 */
[----:B------:R-:W-:-:S04]  /*0210*/  UIMAD.WIDE.U32 UR10, UR6, UR4, URZ ;  /* 0x00000004060a72a5 */ /* 0x000fc8000f8e003f */
[----:B------:R-:W-:-:S04]  /*0220*/  @UP0 USHF.R.U32.HI UR6, URZ, UR5, UR11 ;  /* 0x000000053f060299 */ /* 0x000fc8000801160b */
[----:B------:R-:W-:Y:S01]  /*0230*/  ULOP3.LUT UR6, URZ, UR6, URZ, 0x33, !UPT ;  /* 0x000000063f067292 */ /* 0x000fe2000f8e333f */
[----:B------:R-:W-:Y:S05]  /*0240*/  BRA `(.L_x_139) ;  /* 0x0000005000007947 */ /* 0x000fea0003800000 */
.L_x_138:
[----:B------:R-:W-:Y:S02]  /*0250*/  ULDC UR4, c[0x0][0x32c] ;  /* 0x0000cb0000047ab9 */ /* 0x000fe40000000800 */
[----:B------:R-:W-:-:S03]  /*0260*/  UISETP.NE.AND UP0, UPT, UR8, UR4, UPT ;  /* 0x000000040800728c */ /* 0x000fc6000bf05270 */
[----:B------:R-:W-:Y:S02]  /*0270*/  ULDC.64 UR4, c[0x0][0x330] ;  /* 0x0000cc0000047ab9 */ /* 0x000fe40000000a00 */
[----:B------:R-:W-:-:S06]  /*0280*/  UIMAD.WIDE.U32 UR10, UR6, UR4, URZ ;  /* 0x00000004060a72a5 */ /* 0x000fcc000f8e003f */
[----:B------:R-:W-:Y:S02]  /*0290*/  @UP0 USHF.R.U32.HI UR6, URZ, UR5, UR11 ;  /* 0x000000053f060299 */ /* 0x000fe4000801160b */
.L_x_139:
[----:B------:R-:W-:Y:S02]  /*02a0*/  ULDC UR4, c[0x0][0x32c] ;  /* 0x0000cb0000047ab9 */ /* 0x000fe40000000800 */
[----:B------:R-:W-:-:S06]  /*02b0*/  UIMAD UR4, UR6, UR4, UR4 ;  /* 0x00000004060472a4 */ /* 0x000fcc000f8e0204 */
[----:B------:R-:W-:-:S03]  /*02c0*/  IMNMX R0, R0, UR4, PT ;  /* 0x0000000400007c17 */ /* 0x000fc6000b800200 */
.L_x_137:
[----:B--2---:R-:W-:Y:S01]  /*02d0*/  UMOV UR8, 0x5f ;  /* 0x0000005f00087882 */ /* 0x004fe20000000000 */
[----:B------:R-:W-:Y:S01]  /*02e0*/  IADD3 R0, R0, 0x5f, RZ ;  /* 0x0000005f00007810 */ /* 0x000fe20007ffe0ff */
[----:B------:R-:W-:Y:S01]  /*02f0*/  ULDC UR6, c[0x0][0x1d0] ;  /* 0x0000740000067ab9 */ /* 0x000fe20000000800 */
[----:B------:R-:W-:Y:S01]  /*0300*/  PLOP3.LUT P0, PT, PT, PT, UP1, 0x40, 0x0 ;  /* 0x000000000000781c */ /* 0x000fe20003f0e818 */
[----:B------:R-:W-:Y:S02]  /*0310*/  UIADD3 UR8, UR8, UR6, URZ ;  /* 0x0000000608087290 */ /* 0x000fe4000fffe03f */
[----:B------:R-:W-:Y:S01]  /*0320*/  ULDC.64 UR4, c[0x0][0x2c8] ;  /* 0x0000b20000047ab9 */ /* 0x000fe20000000a00 */
[----:B------:R-:W-:Y:S01]  /*0330*/  IMAD.HI R0, R0, 0x2aaaaaab, RZ ;  /* 0x2aaaaaab00007827 */ /* 0x000fe200078e02ff */
[----:B------:R-:W-:Y:S02]  /*0340*/  UIMAD.WIDE UR10, UR8, 0x2aaaaaab, URZ ;  /* 0x2aaaaaab080a78a5 */ /* 0x000fe4000f8e023f */
[----:B------:R-:W-:-:S02]  /*0350*/  UIMAD.WIDE.U32 UR12, UR7, UR4, URZ ;  /* 0x00000004070c72a5 */ /* 0x000fc4000f8e003f */
[----:B------:R-:W-:Y:S01]  /*0360*/  ULDC UR8, c[0x0][0x168] ;  /* 0x00005a0000087ab9 */ /* 0x000fe20000000800 */
[----:B------:R-:W-:Y:S01]  /*0370*/  SHF.R.U32.HI R2, RZ, 0x1f, R0 ;  /* 0x0000001fff027819 */ /* 0x000fe20000011600 */
[----:B------:R-:W-:Y:S02]  /*0380*/  UIADD3 UR6, UR6, -UR8, URZ ;  /* 0x8000000806067290 */ /* 0x000fe4000fffe03f */
[----:B------:R-:W-:Y:S01]  /*0390*/  USHF.R.U32.HI UR8, URZ, 0x1f, UR11 ;  /* 0x0000001f3f087899 */ /* 0x000fe2000801160b */
[----:B------:R-:W-:Y:S01]  /*03a0*/  LEA.HI.SX32 R0, R0, R2, 0x1c ;  /* 0x0000000200007211 */ /* 0x000fe200078fe2ff */
[----:B------:R-:W-:Y:S02]  /*03b0*/  UMOV UR4, UR7 ;  /* 0x0000000700047c82 */ /* 0x000fe40008000000 */
[----:B------:R-:W-:Y:S02]  /*03c0*/  @UP2 USHF.R.U32.HI UR4, URZ, UR5, UR13 ;  /* 0x000000053f042299 */ /* 0x000fe4000801160d */
[----:B------:R-:W-:-:S02]  /*03d0*/  ULEA.HI.SX32 UR11, UR11, UR8, 0x1c ;  /* 0x000000080b0b7291 */ /* 0x000fc4000f8fe23f */
[----:B------:R-:W-:Y:S02]  /*03e0*/  UIADD3 UR4, UR6, UR4, URZ ;  /* 0x0000000406047290 */ /* 0x000fe4000fffe03f */
[----:B------:R-:W-:Y:S02]  /*03f0*/  ULDC UR5, c[0x0][0x324] ;  /* 0x0000c90000057ab9 */ /* 0x000fe40000000800 */
[----:B------:R-:W-:Y:S01]  /*0400*/  UIADD3 UR8, UR4, -UR5, URZ ;  /* 0x8000000504087290 */ /* 0x000fe2000fffe03f */
[----:B------:R-:W-:Y:S01]  /*0410*/  IMNMX R242, R0, UR11, PT ;  /* 0x0000000b00f27c17 */ /* 0x000fe2000b800200 */
[----:B------:R-:W-:Y:S05]  /*0420*/  @P0 BRA `(.L_x_140) ;  /* 0x0000015000000947 */ /* 0x000fea0003800000 */
[----:B------:R-:W-:Y:S02]  /*0430*/  UMOV UR10, UR4 ;  /* 0x00000004000a7c82 */ /* 0x000fe40008000000 */
[----:B------:R-:W-:-:S06]  /*0440*/  UISETP.GT.AND UP0, UPT, UR10, -0x1, UPT ;  /* 0xffffffff0a00788c */ /* 0x000fcc000bf04270 */
[----:B------:R-:W-:-:S13]  /*0450*/  PLOP3.LUT P0, PT, PT, PT, UP0, 0x80, 0x0 ;  /* 0x000000000000781c */ /* 0x000fda0003f0f008 */
[----:B------:R-:W-:Y:S05]  /*0460*/  @P0 BRA `(.L_x_141) ;  /* 0x0000008000000947 */ /* 0x000fea0003800000 */
[----:B------:R-:W-:Y:S02]  /*0470*/  ULDC UR4, c[0x0][0x32c] ;  /* 0x0000cb0000047ab9 */ /* 0x000fe40000000800 */
[----:B------:R-:W-:Y:S02]  /*0480*/  UISETP.NE.AND UP0, UPT, UR4, 0x1, UPT ;  /* 0x000000010400788c */ /* 0x000fe4000bf05270 */
[----:B------:R-:W-:Y:S02]  /*0490*/  ULOP3.LUT UR10, URZ, UR10, URZ, 0x33, !UPT ;  /* 0x0000000a3f0a7292 */ /* 0x000fe4000f8e333f */
[----:B------:R-:W-:Y:S02]  /*04a0*/  ULDC.64 UR4, c[0x0][0x330] ;  /* 0x0000cc0000047ab9 */ /* 0x000fe40000000a00 */
[----:B------:R-:W-:-:S05]  /*04b0*/  UIMAD.WIDE.U32 UR12, UR10, UR4, URZ ;  /* 0x000000040a0c72a5 */ /* 0x000fca000f8e003f */
[----:B------:R-:W-:-:S04]  /*04c0*/  @UP0 USHF.R.U32.HI UR10, URZ, UR5, UR13 ;  /* 0x000000053f0a0299 */ /* 0x000fc8000801160d */
[----:B------:R-:W-:Y:S01]  /*04d0*/  ULOP3.LUT UR10, URZ, UR10, URZ, 0x33, !UPT ;  /* 0x0000000a3f0a7292 */ /* 0x000fe2000f8e333f */
[----:B------:R-:W-:Y:S05]  /*04e0*/  BRA `(.L_x_142) ;  /* 0x0000005000007947 */ /* 0x000fea0003800000 */
.L_x_141:
[----:B------:R-:W-:Y:S02]  /*04f0*/  ULDC UR4, c[0x0][0x32c] ;  /* 0x0000cb0000047ab9 */ /* 0x000fe40000000800 */
[----:B------:R-:W-:-:S03]  /*0500*/  UISETP.NE.AND UP0, UPT, UR4, 0x1, UPT ;  /* 0x000000010400788c */ /* 0x000fc6000bf05270 */
[----:B------:R-:W-:Y:S02]  /*0510*/  ULDC.64 UR4, c[0x0][0x330] ;  /* 0x0000cc0000047ab9 */ /* 0x000fe40000000a00 */
[----:B------:R-:W-:-:S06]  /*0520*/  UIMAD.WIDE.U32 UR12, UR10, UR4, URZ ;  /* 0x000000040a0c72a5 */ /* 0x000fcc000f8e003f */
[----:B------:R-:W-:Y:S02]  /*0530*/  @UP0 USHF.R.U32.HI UR10, URZ, UR5, UR13 ;  /* 0x000000053f0a0299 */ /* 0x000fe4000801160d */
.L_x_142:
[----:B------:R-:W-:Y:S02]  /*0540*/  ULDC UR4, c[0x0][0x32c] ;  /* 0x0000cb0000047ab9 */ /* 0x000fe40000000800 */
[----:B------:R-:W-:-:S04]  /*0550*/  UIMAD UR4, UR10, UR4, URZ ;  /* 0x000000040a0472a4 */ /* 0x000fc8000f8e023f */
[----:B------:R-:W-:-:S04]  /*0560*/  UISETP.LT.AND UP0, UPT, UR8, UR4, UPT ;  /* 0x000000040800728c */ /* 0x000fc8000bf01270 */
[----:B------:R-:W-:-:S04]  /*0570*/  USEL UR8, UR8, UR4, !UP0 ;  /* 0x0000000408087287 */ /* 0x000fc8000c000000 */
.L_x_140:
[----:B------:R-:W-:Y:S01]  /*0580*/  UIMAD.WIDE UR4, UR8, 0x2aaaaaab, URZ ;  /* 0x2aaaaaab080478a5 */ /* 0x000fe2000f8e023f */
[----:B------:R-:W-:Y:S01]  /*0590*/  PLOP3.LUT P4, PT, PT, PT, PT, 0x80, 0x0 ;  /* 0x000000000000781c */ /* 0x000fe20003f8f070 */
[----:B------:R-:W-:Y:S01]  /*05a0*/  ULDC.64 UR12, c[0x0][0x118] ;  /* 0x00004600000c7ab9 */ /* 0x000fe20000000a00 */
[----:B------:R-:W-:Y:S01]  /*05b0*/  CS2R R162, SRZ ;  /* 0x0000000000a27805 */ /* 0x000fe2000001ff00 */
[----:B------:R-:W-:Y:S01]  /*05c0*/  USHF.R.U32.HI UR4, URZ, 0x1f, UR5 ;  /* 0x0000001f3f047899 */ /* 0x000fe20008011605 */
[----:B------:R-:W-:Y:S01]  /*05d0*/  CS2R R160, SRZ ;  /* 0x0000000000a07805 */ /* 0x000fe2000001ff00 */
[----:B------:R-:W-:Y:S01]  /*05e0*/  CS2R R166, SRZ ;  /* 0x0000000000a67805 */ /* 0x000fe2000001ff00 */
[----:B------:R-:W-:Y:S01]  /*05f0*/  CS2R R164, SRZ ;  /* 0x0000000000a47805 */ /* 0x000fe2000001ff00 */
[----:B------:R-:W-:Y:S01]  /*0600*/  ULEA.HI.SX32 UR4, UR5, UR4, 0x1c ;  /* 0x0000000405047291 */ /* 0x000fe2000f8fe23f */
[----:B------:R-:W-:Y:S01]  /*0610*/  CS2R R158, SRZ ;  /* 0x00000000009e7805 */ /* 0x000fe2000001ff00 */
[----:B------:R-:W-:Y:S01]  /*0620*/  CS2R R156, SRZ ;  /* 0x00000000009c7805 */ /* 0x000fe2000001ff00 */
[----:B------:R-:W-:Y:S01]  /*0630*/  CS2R R154, SRZ ;  /* 0x00000000009a7805 */ /* 0x000fe2000001ff00 */
[----:B------:R-:W-:Y:S01]  /*0640*/  UISETP.LT.AND UP0, UPT, URZ, UR4, UPT ;  /* 0x000000043f00728c */ /* 0x000fe2000bf01270 */
[----:B------:R-:W-:Y:S01]  /*0650*/  CS2R R152, SRZ ;  /* 0x0000000000987805 */ /* 0x000fe2000001ff00 */
[----:B------:R-:W-:Y:S01]  /*0660*/  CS2R R146, SRZ ;  /* 0x0000000000927805 */ /* 0x000fe2000001ff00 */
[----:B------:R-:W-:Y:S01]  /*0670*/  CS2R R144, SRZ ;  /* 0x0000000000907805 */ /* 0x000fe2000001ff00 */
[----:B------:R-:W-:Y:S01]  /*0680*/  USEL UR8, URZ, UR4, !UP0 ;  /* 0x000000043f087287 */ /* 0x000fe2000c000000 */
[----:B------:R-:W-:Y:S01]  /*0690*/  CS2R R150, SRZ ;  /* 0x0000000000967805 */ /* 0x000fe2000001ff00 */
[----:B------:R-:W-:Y:S01]  /*06a0*/  CS2R R148, SRZ ;  /* 0x0000000000947805 */ /* 0x000fe2000001ff00 */
[----:B------:R-:W-:Y:S01]  /*06b0*/  CS2R R142, SRZ ;  /* 0x00000000008e7805 */ /* 0x000fe2000001ff00 */
[----:B------:R-:W-:Y:S01]  /*06c0*/  CS2R R140, SRZ ;  /* 0x00000000008c7805 */ /* 0x000fe2000001ff00 */
[----:B------:R-:W-:Y:S01]  /*06d0*/  CS2R R138, SRZ ;  /* 0x00000000008a7805 */ /* 0x000fe2000001ff00 */
[----:B------:R-:W-:Y:S01]  /*06e0*/  ISETP.GT.AND P0, PT, R242, UR8, PT ;  /* 0x00000008f2007c0c */ /* 0x000fe2000bf04270 */
[----:B------:R-:W-:Y:S01]  /*06f0*/  CS2R R136, SRZ ;  /* 0x0000000000887805 */ /* 0x000fe2000001ff00 */
        /* <DEDUP_REMOVED lines=11> */
[----:B------:R-:W-:Y:S01]  /*07b0*/  IMAD.MOV.U32 R23, RZ, RZ, RZ ;  /* 0x000000ffff177224 */ /* 0x000fe200078e00ff */
[----:B------:R-:W-:Y:S01]  /*07c0*/  CS2R R110, SRZ ;  /* 0x00000000006e7805 */ /* 0x000fe2000001ff00 */
[----:B------:R-:W-:Y:S01]  /*07d0*/  IMAD.MOV.U32 R116, RZ, RZ, RZ ;  /* 0x000000ffff747224 */ /* 0x000fe200078e00ff */
[----:B------:R-:W-:Y:S01]  /*07e0*/  CS2R R108, SRZ ;  /* 0x00000000006c7805 */ /* 0x000fe2000001ff00 */
[----:B------:R-:W-:Y:S01]  /*07f0*/  CS2R R106, SRZ ;  /* 0x00000000006a7805 */ /* 0x000fe2000001ff00 */
[----:B------:R-:W-:Y:S01]  /*0800*/  CS2R R104, SRZ ;  /* 0x0000000000687805 */ /* 0x000fe2000001ff00 */
[----:B------:R-:W-:Y:S01]  /*0810*/  CS2R R26, SRZ ;  /* 0x00000000001a7805 */ /* 0x000fe2000001ff00 */
[----:B------:R-:W-:Y:S01]  /*0820*/  CS2R R24, SRZ ;  /* 0x0000000000187805 */ /* 0x000fe2000001ff00 */
[----:B------:R-:W-:Y:S05]  /*0830*/  @!P0 BRA `(.L_x_143) ;  /* 0x0001a06000008947 */ /* 0x000fea0003800000 */
[----:B------:R-:W-:-:S04]  /*0840*/  ISETP.NE.U32.AND P0, PT, RZ, c[0x0][0x340], PT ;  /* 0x0000d000ff007a0c */ /* 0x000fc80003f05070 */
[----:B------:R-:W-:Y:S01]  /*0850*/  ISETP.NE.AND.EX P1, PT, RZ, c[0x0][0x344], PT, P0 ;  /* 0x0000d100ff007a0c */ /* 0x000fe20003f25300 */
[----:B------:R-:W1:Y:S01]  /*0860*/  S2R R42, SR_CTAID.Y ;  /* 0x00000000002a7919 */ /* 0x000e620000002600 */
[----:B------:R-:W-:Y:S02]  /*0870*/  SHF.R.S32.HI R201, RZ, 0x1f, R202 ;  /* 0x0000001fffc97819 */ /* 0x000fe400000114ca */
[----:B------:R-:W-:-:S09]  /*0880*/  P2R R17, PR, RZ, 0x2 ;  /* 0x00000002ff117803 */ /* 0x000fd20000000000 */
[----:B------:R-:W-:-:S04]  /*0890*/  @P1 IMAD.MOV.U32 R0, RZ, RZ, 0x4 ;  /* 0x00000004ff001424 */ /* 0x000fc800078e00ff */
[----:B------:R-:W-:-:S05]  /*08a0*/  @P1 IMAD.WIDE R2, R28, R0, c[0x0][0x340] ;  /* 0x0000d0001c021625 */ /* 0x000fca00078e0200 */
[----:B------:R2:W3:Y:S01]  /*08b0*/  @P1 LDG.E R19, [R2.64] ;  /* 0x0000000c02131981 */ /* 0x0004e2000c1e1900 */
[----:B------:R-:W-:Y:S01]  /*08c0*/  PLOP3.LUT P1, PT, PT, PT, UP2, 0x80, 0x0 ;  /* 0x000000000000781c */ /* 0x000fe20003f2f028 */
[----:B------:R-:W-:Y:S01]  /*08d0*/  ULDC UR4, c[0x0][0x168] ;  /* 0x00005a0000047ab9 */ /* 0x000fe20000000800 */
[----:B-1----:R-:W-:Y:S01]  /*08e0*/  SHF.R.S32.HI R43, RZ, 0x1f, R42 ;  /* 0x0000001fff2b7819 */ /* 0x002fe2000001142a */
[----:B------:R-:W-:Y:S01]  /*08f0*/  IMAD.WIDE.U32 R6, R42, c[0x0][0x1b8], RZ ;  /* 0x00006e002a067a25 */ /* 0x000fe200078e00ff */
[----:B------:R-:W-:Y:S01]  /*0900*/  PLOP3.LUT P0, PT, PT, PT, UP2, 0x80, 0x0 ;  /* 0x000000000000781c */ /* 0x000fe20003f0f028 */
[----:B------:R-:W-:Y:S01]  /*0910*/  UIMAD UR4, UR9, UR4, URZ ;  /* 0x00000004090472a4 */ /* 0x000fe2000f8e023f */
[----:B------:R-:W-:Y:S01]  /*0920*/  SHF.R.S32.HI R21, RZ, 0x1f, R28 ;  /* 0x0000001fff157819 */ /* 0x000fe2000001141c */
[----:B------:R-:W-:Y:S01]  /*0930*/  IMAD.MOV.U32 R203, RZ, RZ, c[0x0][0x1e0] ;  /* 0x00007800ffcb7624 */ /* 0x000fe200078e00ff */
[CC--:B------:R-:W-:Y:S01]  /*0940*/  LEA.HI R10, R201.reuse, R202.reuse, RZ, 0x6 ;  /* 0x000000cac90a7211 */ /* 0x0c0fe200078f30ff */
[----:B------:R-:W-:Y:S01]  /*0950*/  IMAD.MOV.U32 R204, RZ, RZ, c[0x0][0x1e4] ;  /* 0x00007900ffcc7624 */ /* 0x000fe200078e00ff */
[----:B------:R-:W-:Y:S01]  /*0960*/  IADD3 R197, R242, -0x1, RZ ;  /* 0xfffffffff2c57810 */ /* 0x000fe20007ffe0ff */
[----:B------:R-:W-:Y:S01]  /*0970*/  UMOV UR9, 0x5 ;  /* 0x0000000500097882 */ /* 0x000fe20000000000 */
[----:B------:R-:W-:-:S02]  /*0980*/  LEA.HI R199, R201, R202, RZ, 0x5 ;  /* 0x000000cac9c77211 */ /* 0x000fc400078f28ff */
[----:B------:R-:W-:Y:S02]  /*0990*/  SHF.R.S32.HI R40, RZ, 0x1f, R197 ;  /* 0x0000001fff287819 */ /* 0x000fe400000114c5 */
[----:B------:R-:W-:Y:S02]  /*09a0*/  SHF.R.S32.HI R198, RZ, 0x5, R199 ;  /* 0x00000005ffc67819 */ /* 0x000fe400000114c7 */
[----:B--2---:R-:W-:-:S04]  /*09b0*/  LEA.HI R2, R201, R202, RZ, 0x3 ;  /* 0x000000cac9027211 */ /* 0x004fc800078f18ff */
[----:B------:R-:W-:Y:S02]  /*09c0*/  LOP3.LUT R0, R2, 0xfffffff8, RZ, 0xc0, !PT ;  /* 0xfffffff802007812 */ /* 0x000fe400078ec0ff */
[----:B------:R-:W-:Y:S01]  /*09d0*/  SHF.R.S32.HI R22, RZ, 0x3, R2 ;  /* 0x00000003ff167819 */ /* 0x000fe20000011402 */
[----:B------:R-:W-:Y:S02]  /*09e0*/  IMAD R2, R43, c[0x0][0x1b8], RZ ;  /* 0x00006e002b027a24 */ /* 0x000fe400078e02ff */
[----:B------:R-:W-:Y:S01]  /*09f0*/  IMAD.IADD R45, R202, 0x1, -R0 ;  /* 0x00000001ca2d7824 */ /* 0x000fe200078e0a00 */
[----:B------:R-:W-:Y:S01]  /*0a00*/  IADD3 R8, R22, UR7, RZ ;  /* 0x0000000716087c10 */ /* 0x000fe2000fffe0ff */
[----:B------:R-:W-:Y:S01]  /*0a10*/  IMAD R2, R42, c[0x0][0x1bc], R2 ;  /* 0x00006f002a027a24 */ /* 0x000fe200078e0202 */
[--C-:B------:R-:W-:Y:S01]  /*0a20*/  SHF.R.S32.HI R41, RZ, 0x1f, R22.reuse ;  /* 0x0000001fff297819 */ /* 0x100fe20000011416 */
[----:B------:R-:W-:Y:S01]  /*0a30*/  IMAD R0, R45, 0x10, R22 ;  /* 0x000000102d007824 */ /* 0x000fe200078e0216 */
[----:B------:R-:W-:Y:S01]  /*0a40*/  IADD3 R18, R8, 0x40, RZ ;  /* 0x0000004008127810 */ /* 0x000fe20007ffe0ff */
[----:B------:R-:W-:-:S02]  /*0a50*/  IMAD.IADD R3, R7, 0x1, R2 ;  /* 0x0000000107037824 */ /* 0x000fc400078e0202 */
[----:B------:R-:W-:Y:S01]  /*0a60*/  IMAD R7, R21, c[0x0][0x1c0], RZ ;  /* 0x0000700015077a24 */ /* 0x000fe200078e02ff */
[----:B------:R-:W-:Y:S01]  /*0a70*/  IADD3 R4, R0, UR7, RZ ;  /* 0x0000000700047c10 */ /* 0x000fe2000fffe0ff */
[----:B------:R-:W-:Y:S02]  /*0a80*/  IMAD.MOV.U32 R2, RZ, RZ, R6 ;  /* 0x000000ffff027224 */ /* 0x000fe400078e0006 */
[----:B------:R-:W-:Y:S02]  /*0a90*/  IMAD R6, R28, c[0x0][0x1c4], R7 ;  /* 0x000071001c067a24 */ /* 0x000fe400078e0207 */
[----:B------:R-:W-:Y:S01]  /*0aa0*/  @P1 IMAD.HI.U32 R5, R4, c[0x0][0x2c8], RZ ;  /* 0x0000b20004051a27 */ /* 0x000fe200078e00ff */
[----:B------:R-:W-:-:S03]  /*0ab0*/  ISETP.GE.AND P1, PT, R8, UR4, PT ;  /* 0x0000000408007c0c */ /* 0x000fc6000bf26270 */
        /* <DEDUP_REMOVED lines=14> */
[----:B------:R-:W-:Y:S02]  /*0ba0*/  ISETP.GE.AND P5, PT, R12, c[0x0][0x198], PT ;  /* 0x000066000c007a0c */ /* 0x000fe40003fa6270 */
[----:B------:R-:W-:Y:S01]  /*0bb0*/  SHF.R.S32.HI R13, RZ, 0x1f, R12 ;  /* 0x0000001fff0d7819 */ /* 0x000fe2000001140c */
[----:B------:R-:W-:-:S02]  /*0bc0*/  IMAD R0, R5, c[0x0][0x1ac], R0 ;  /* 0x00006b0005007a24 */ /* 0x000fc400078e0200 */
[----:B------:R-:W-:Y:S01]  /*0bd0*/  IMAD.WIDE.U32 R4, R5, c[0x0][0x1a8], R2 ;  /* 0x00006a0005047a25 */ /* 0x000fe200078e0002 */
[----:B------:R-:W-:-:S03]  /*0be0*/  IADD3 R3, R8, 0x10, RZ ;  /* 0x0000001008037810 */ /* 0x000fc60007ffe0ff */
[----:B------:R-:W-:Y:S01]  /*0bf0*/  IMAD.IADD R0, R5, 0x1, R0 ;  /* 0x0000000105007824 */ /* 0x000fe200078e0200 */
[----:B------:R-:W-:Y:S02]  /*0c00*/  LEA R2, P0, R4, c[0x0][0x160], 0x1 ;  /* 0x0000580004027a11 */ /* 0x000fe400078008ff */
[----:B------:R-:W-:Y:S02]  /*0c10*/  IADD3 R5, R8, 0x30, RZ ;  /* 0x0000003008057810 */ /* 0x000fe40007ffe0ff */
[----:B------:R-:W-:Y:S01]  /*0c20*/  LEA.HI.X R0, R4, c[0x0][0x164], R0, 0x1, P0 ;  /* 0x0000590004007a11 */ /* 0x000fe200000f0c00 */
[----:B------:R-:W1:Y:S01]  /*0c30*/  SHFL.IDX PT, R6, R2, RZ, 0x181f ;  /* 0x00181fff02067589 */ /* 0x000e6200000e0000 */
[----:B------:R-:W-:Y:S01]  /*0c40*/  IMAD.SHL.U32 R4, R22, 0x40, RZ ;  /* 0x0000004016047824 */ /* 0x000fe200078e00ff */
[----:B------:R-:W-:Y:S02]  /*0c50*/  ISETP.GE.AND P0, PT, R3, UR4, PT ;  /* 0x0000000403007c0c */ /* 0x000fe4000bf06270 */
[----:B------:R-:W2:Y:S01]  /*0c60*/  SHFL.IDX PT, R7, R0, RZ, 0x181f ;  /* 0x00181fff00077589 */ /* 0x000ea200000e0000 */
[----:B------:R-:W-:-:S02]  /*0c70*/  ISETP.GE.AND P3, PT, R5, UR4, PT ;  /* 0x0000000405007c0c */ /* 0x000fc4000bf66270 */
[----:B------:R-:W-:Y:S01]  /*0c80*/  LOP3.LUT R3, R4, 0x1c0, RZ, 0xc0, !PT ;  /* 0x000001c004037812 */ /* 0x000fe200078ec0ff */
[----:B------:R-:W4:Y:S01]  /*0c90*/  SHFL.IDX PT, R9, R2, 0x1, 0x181f ;  /* 0x00381f0002097f89 */ /* 0x000f2200000e0000 */
[----:B------:R-:W-:-:S03]  /*0ca0*/  IADD3 R4, R8, 0x20, RZ ;  /* 0x0000002008047810 */ /* 0x000fc60007ffe0ff */
[----:B------:R-:W5:Y:S01]  /*0cb0*/  SHFL.IDX PT, R15, R0, 0x1, 0x181f ;  /* 0x00381f00000f7f89 */ /* 0x000f6200000e0000 */
[----:B------:R-:W-:Y:S02]  /*0cc0*/  ISETP.GE.AND P2, PT, R4, UR4, PT ;  /* 0x0000000404007c0c */ /* 0x000fe4000bf46270 */
[----:B------:R-:W-:Y:S01]  /*0cd0*/  SHF.R.U32.HI R4, RZ, 0x3, R3 ;  /* 0x00000003ff047819 */ /* 0x000fe20000011603 */
[----:B------:R-:W5:Y:S01]  /*0ce0*/  SHFL.IDX PT, R14, R2, 0x2, 0x181f ;  /* 0x00581f00020e7f89 */ /* 0x000f6200000e0000 */
[----:B------:R-:W-:-:S03]  /*0cf0*/  LOP3.LUT R3, R3, 0x38, R12, 0xf8, !PT ;  /* 0x0000003803037812 */ /* 0x000fc600078ef80c */
[----:B------:R-:W5:Y:S01]  /*0d00*/  SHFL.IDX PT, R16, R0, 0x2, 0x181f ;  /* 0x00581f0000107f89 */ /* 0x000f6200000e0000 */
[----:B------:R-:W-:Y:S01]  /*0d10*/  LOP3.LUT R3, R3, R4, RZ, 0x3c, !PT ;  /* 0x0000000403037212 */ /* 0x000fe200078e3cff */
[----:B------:R-:W-:Y:S01]  /*0d20*/  IMAD.SHL.U32 R4, R10, 0x8, RZ ;  /* 0x000000080a047824 */ /* 0x000fe200078e00ff */
[C---:B-1----:R-:W-:Y:S01]  /*0d30*/  @!P1 LEA R6, P4, R12.reuse, R6, 0x1 ;  /* 0x000000060c069211 */ /* 0x042fe200078808ff */
[----:B------:R-:W1:Y:S03]  /*0d40*/  SHFL.IDX PT, R10, R2, 0x3, 0x181f ;  /* 0x00781f00020a7f89 */ /* 0x000e6600000e0000 */
[----:B------:R-:W-:Y:S02]  /*0d50*/  LOP3.LUT R3, R3, 0xfffffe00, R4, 0xf8, !PT ;  /* 0xfffffe0003037812 */ /* 0x000fe400078ef804 */
[C---:B--2---:R-:W-:Y:S01]  /*0d60*/  @!P1 LEA.HI.X R7, R12.reuse, R7, R13, 0x1, P4 ;  /* 0x000000070c079211 */ /* 0x044fe200020f0c0d */
[----:B------:R-:W2:Y:S01]  /*0d70*/  SHFL.IDX PT, R11, R0, 0x3, 0x181f ;  /* 0x00781f00000b7f89 */ /* 0x000ea200000e0000 */
[----:B----4-:R-:W-:Y:S01]  /*0d80*/  @!P0 LEA R4, P4, R12, R9, 0x1 ;  /* 0x000000090c048211 */ /* 0x010fe200078808ff */
[----:B------:R-:W-:-:S02]  /*0d90*/  IMAD.SHL.U32 R227, R3, 0x2, RZ ;  /* 0x0000000203e37824 */ /* 0x000fc400078e00ff */
[----:B------:R-:W4:Y:S01]  /*0da0*/  SHFL.IDX PT, R9, R2, 0x4, 0x181f ;  /* 0x00981f0002097f89 */ /* 0x000f2200000e0000 */
[----:B------:R-:W-:Y:S02]  /*0db0*/  IADD3 R3, R8, 0x50, RZ ;  /* 0x0000005008037810 */ /* 0x000fe40007ffe0ff */
[----:B-----5:R-:W-:Y:S01]  /*0dc0*/  @!P0 LEA.HI.X R5, R12, R15, R13, 0x1, P4 ;  /* 0x0000000f0c058211 */ /* 0x020fe200020f0c0d */
[----:B------:R5:W-:Y:S01]  /*0dd0*/  @!P1 LDGSTS.E.BYPASS.LTC128B.128 [R227+0x6100], [R6.64], !P5 ;  /* 0x0610000006e39fae */ /* 0x000be2000e901d4c */
[----:B------:R-:W-:Y:S02]  /*0de0*/  ISETP.GE.AND P6, PT, R3, UR4, PT ;  /* 0x0000000403007c0c */ /* 0x000fe4000bfc6270 */
[----:B------:R-:W-:Y:S01]  /*0df0*/  IADD3 R3, R8, 0x60, RZ ;  /* 0x0000006008037810 */ /* 0x000fe20007ffe0ff */
[----:B------:R1:W-:Y:S03]  /*0e00*/  @!P0 LDGSTS.E.BYPASS.LTC128B.128 [R227+0x6900], [R4.64], !P5 ;  /* 0x0690000004e38fae */ /* 0x0003e6000e901d4c */
[----:B------:R-:W-:Y:S01]  /*0e10*/  ISETP.GE.AND P4, PT, R3, UR4, PT ;  /* 0x0000000403007c0c */ /* 0x000fe2000bf86270 */
[----:B------:R-:W-:Y:S04]  /*0e20*/  SHFL.IDX PT, R15, R2, 0x6, 0x181f ;  /* 0x00d81f00020f7f89 */ /* 0x000fe800000e0000 */
[----:B-----5:R-:W-:Y:S01]  /*0e30*/  SHFL.IDX PT, R7, R2, 0x5, 0x181f ;  /* 0x00b81f0002077f89 */ /* 0x020fe200000e0000 */
[----:B------:R-:W-:Y:S01]  /*0e40*/  IMAD R6, R41, c[0x0][0x1e0], RZ ;  /* 0x0000780029067a24 */ /* 0x000fe200078e02ff */
[----:B-1----:R-:W-:-:S03]  /*0e50*/  @!P2 LEA R4, P0, R12, R14, 0x1 ;  /* 0x0000000e0c04a211 */ /* 0x002fc600078008ff */
[----:B------:R-:W-:Y:S01]  /*0e60*/  IMAD R6, R22, c[0x0][0x1e4], R6 ;  /* 0x0000790016067a24 */ /* 0x000fe200078e0206 */
[----:B------:R-:W1:Y:S01]  /*0e70*/  SHFL.IDX PT, R14, R0, 0x4, 0x181f ;  /* 0x00981f00000e7f89 */ /* 0x000e6200000e0000 */
[----:B------:R-:W-:-:S03]  /*0e80*/  @!P2 LEA.HI.X R5, R12, R16, R13, 0x1, P0 ;  /* 0x000000100c05a211 */ /* 0x000fc600000f0c0d */
[----:B------:R-:W5:Y:S04]  /*0e90*/  SHFL.IDX PT, R16, R0, 0x5, 0x181f ;  /* 0x00b81f0000107f89 */ /* 0x000f6800000e0000 */
[----:B------:R1:W-:Y:S01]  /*0ea0*/  @!P2 LDGSTS.E.BYPASS.LTC128B.128 [R227+0x7100], [R4.64], !P5 ;  /* 0x0710000004e3afae */ /* 0x0003e2000e901d4c */
[----:B------:R-:W-:-:S03]  /*0eb0*/  ISETP.NE.AND P2, PT, R17, RZ, PT ;  /* 0x000000ff1100720c */ /* 0x000fc60003f45270 */
[----:B------:R-:W2:Y:S01]  /*0ec0*/  SHFL.IDX PT, R17, R0, 0x6, 0x181f ;  /* 0x00d81f0000117f89 */ /* 0x000ea200000e0000 */
[----:B-1----:R-:W-:-:S03]  /*0ed0*/  @!P3 LEA R4, P0, R12, R10, 0x1 ;  /* 0x0000000a0c04b211 */ /* 0x002fc600078008ff */
[----:B------:R1:W4:Y:S01]  /*0ee0*/  SHFL.IDX PT, R10, R2, 0x7, 0x181f ;  /* 0x00f81f00020a7f89 */ /* 0x00032200000e0000 */
[----:B--2---:R-:W-:-:S03]  /*0ef0*/  @!P3 LEA.HI.X R5, R12, R11, R13, 0x1, P0 ;  /* 0x0000000b0c05b211 */ /* 0x004fc600000f0c0d */
[----:B------:R2:W4:Y:S04]  /*0f00*/  SHFL.IDX PT, R11, R0, 0x7, 0x181f ;  /* 0x00f81f00000b7f89 */ /* 0x00052800000e0000 */
[----:B------:R5:W-:Y:S01]  /*0f10*/  @!P3 LDGSTS.E.BYPASS.LTC128B.128 [R227+0x7900], [R4.64], !P5 ;  /* 0x0790000004e3bfae */ /* 0x000be2000e901d4c */
[----:B------:R-:W-:Y:S02]  /*0f20*/  ISETP.GE.AND P3, PT, R18, UR4, PT ;  /* 0x0000000412007c0c */ /* 0x000fe4000bf66270 */
[----:B------:R-:W-:Y:S01]  /*0f30*/  LEA.HI R18, R201, R202, RZ, 0x4 ;  /* 0x000000cac9127211 */ /* 0x000fe200078f20ff */
[----:B-1----:R-:W-:Y:S01]  /*0f40*/  IMAD.WIDE.U32 R2, R22, c[0x0][0x1e0], R12 ;  /* 0x0000780016027a25 */ /* 0x002fe200078e000c */
[----:B--2---:R-:W-:-:S03]  /*0f50*/  IADD3 R0, R8, 0x70, RZ ;  /* 0x0000007008007810 */ /* 0x004fc60007ffe0ff */
[----:B------:R-:W-:-:S06]  /*0f60*/  IMAD.IADD R3, R3, 0x1, R6 ;  /* 0x0000000103037824 */ /* 0x000fcc00078e0206 */
[----:B----4-:R-:W-:Y:S02]  /*0f70*/  @!P3 LEA R8, P0, R12, R9, 0x1 ;  /* 0x000000090c08b211 */ /* 0x010fe400078008ff */
[----:B------:R-:W-:Y:S01]  /*0f80*/  ISETP.GE.AND P1, PT, R0, UR4, PT ;  /* 0x0000000400007c0c */ /* 0x000fe2000bf26270 */
[----:B------:R-:W-:Y:S01]  /*0f90*/  IMAD R0, R43, c[0x0][0x1e8], RZ ;  /* 0x00007a002b007a24 */ /* 0x000fe200078e02ff */
[----:B------:R-:W-:Y:S01]  /*0fa0*/  @!P3 LEA.HI.X R9, R12, R14, R13, 0x1, P0 ;  /* 0x0000000e0c09b211 */ /* 0x000fe200000f0c0d */
[----:B------:R-:W-:Y:S01]  /*0fb0*/  IMAD.WIDE.U32 R2, R42, c[0x0][0x1e8], R2 ;  /* 0x00007a002a027a25 */ /* 0x000fe200078e0002 */
[----:B------:R-:W-:Y:S01]  /*0fc0*/  @!P6 LEA R6, P0, R12, R7, 0x1 ;  /* 0x000000070c06e211 */ /* 0x000fe200078008ff */
[----:B------:R-:W-:Y:S02]  /*0fd0*/  ULDC.64 UR4, c[0x0][0x208] ;  /* 0x0000820000047ab9 */ /* 0x000fe40000000a00 */
[----:B------:R-:W-:Y:S01]  /*0fe0*/  IMAD R0, R42, c[0x0][0x1ec], R0 ;  /* 0x00007b002a007a24 */ /* 0x000fe200078e0200 */
[C-C-:B-----5:R-:W-:Y:S01]  /*0ff0*/  @!P6 LEA.HI.X R7, R12.reuse, R16, R13.reuse, 0x1, P0 ;  /* 0x000000100c07e211 */ /* 0x160fe200000f0c0d */
[----:B------:R1:W-:Y:S01]  /*1000*/  @!P3 LDGSTS.E.BYPASS.LTC128B.128 [R227+0x8100], [R8.64], !P5 ;  /* 0x0810000008e3bfae */ /* 0x0003e2000e901d4c */
[C---:B------:R-:W-:Y:S01]  /*1010*/  @!P4 LEA R4, P0, R12.reuse, R15, 0x1 ;  /* 0x0000000f0c04c211 */ /* 0x040fe200078008ff */
[----:B------:R-:W-:Y:S01]  /*1020*/  IMAD.IADD R3, R3, 0x1, R0 ;  /* 0x0000000103037824 */ /* 0x000fe200078e0200 */
[----:B------:R-:W-:Y:S01]  /*1030*/  USHF.L.U32 UR10, UR4, 0x5, URZ ;  /* 0x00000005040a7899 */ /* 0x000fe2000800063f */
[----:B------:R-:W-:Y:S01]  /*1040*/  IMAD.MOV.U32 R0, RZ, RZ, 0x60 ;  /* 0x00000060ff007424 */ /* 0x000fe200078e00ff */
[C-C-:B------:R-:W-:Y:S01]  /*1050*/  @!P4 LEA.HI.X R5, R12.reuse, R17, R13.reuse, 0x1, P0 ;  /* 0x000000110c05c211 */ /* 0x140fe200000f0c0d */
[----:B------:R2:W-:Y:S01]  /*1060*/  @!P6 LDGSTS.E.BYPASS.LTC128B.128 [R227+0x8900], [R6.64], !P5 ;  /* 0x0890000006e3efae */ /* 0x0005e2000e901d4c */
[----:B------:R-:W-:Y:S01]  /*1070*/  @!P1 LEA R10, P0, R12, R10, 0x1 ;  /* 0x0000000a0c0a9211 */ /* 0x000fe200078008ff */
[----:B------:R-:W-:Y:S01]  /*1080*/  IMAD R20, R242, -0x60, R0 ;  /* 0xffffffa0f2147824 */ /* 0x000fe200078e0200 */
[C---:B------:R-:W-:Y:S01]  /*1090*/  ISETP.GE.AND P6, PT, R12.reuse, c[0x0][0x1d4], PT ;  /* 0x000075000c007a0c */ /* 0x040fe20003fc6270 */
[----:B------:R4:W-:Y:S01]  /*10a0*/  @!P4 LDGSTS.E.BYPASS.LTC128B.128 [R227+0x9100], [R4.64], !P5 ;  /* 0x0910000004e3cfae */ /* 0x0009e2000e901d4c */
[----:B------:R-:W-:Y:S01]  /*10b0*/  @!P1 LEA.HI.X R11, R12, R11, R13, 0x1, P0 ;  /* 0x0000000b0c0b9211 */ /* 0x000fe200000f0c0d */
[----:B------:R-:W-:Y:S01]  /*10c0*/  IMAD.WIDE.U32 R206, R0, c[0x0][0x1e0], RZ ;  /* 0x0000780000ce7a25 */ /* 0x000fe200078e00ff */
[----:B------:R-:W-:Y:S01]  /*10d0*/  IADD3 R44, R20, c[0x0][0x1d0], -R22 ;  /* 0x00007400142c7a10 */ /* 0x000fe20007ffe816 */
[----:B------:R-:W-:-:S02]  /*10e0*/  USHF.L.U64.HI UR9, UR4, UR9, UR5 ;  /* 0x0000000904097299 */ /* 0x000fc40008010205 */
[----:B------:R5:W-:Y:S01]  /*10f0*/  @!P1 LDGSTS.E.BYPASS.LTC128B.128 [R227+0x9900], [R10.64], !P5 ;  /* 0x099000000ae39fae */ /* 0x000be2000e901d4c */
[C---:B------:R-:W-:Y:S02]  /*1100*/  ISETP.GE.AND P0, PT, R44.reuse, 0x1, PT ;  /* 0x000000012c00780c */ /* 0x040fe40003f06270 */
[C---:B------:R-:W-:Y:S01]  /*1110*/  ISETP.GE.AND P4, PT, R44.reuse, 0x11, PT ;  /* 0x000000112c00780c */ /* 0x040fe20003f86270 */
[----:B------:R-:W0:Y:S04]  /*1120*/  LDGDEPBAR ;  /* 0x00000000000079af */ /* 0x000e280000000000 */
[----:B------:R-:W-:Y:S01]  /*1130*/  BAR.SYNC.DEFER_BLOCKING 0x0 ;  /* 0x0000000000007b1d */ /* 0x000fe20000010000 */
[----:B------:R-:W-:Y:S01]  /*1140*/  ISETP.GE.AND P3, PT, R44, 0x21, PT ;  /* 0x000000212c00780c */ /* 0x000fe20003f66270 */
[----:B-1----:R-:W-:-:S04]  /*1150*/  IMAD.WIDE.U32 R8, R203, 0x20, RZ ;  /* 0x00000020cb087825 */ /* 0x002fc800078e00ff */
[----:B----4-:R-:W-:-:S04]  /*1160*/  IMAD R4, R0, c[0x0][0x1e4], RZ ;  /* 0x0000790000047a24 */ /* 0x010fc800078e02ff */
[----:B------:R-:W-:Y:S02]  /*1170*/  IMAD.IADD R200, R207, 0x1, R4 ;  /* 0x00000001cfc87824 */ /* 0x000fe400078e0204 */
[----:B-----5:R-:W-:Y:S01]  /*1180*/  IMAD.SHL.U32 R10, R204, 0x20, RZ ;  /* 0x00000020cc0a7824 */ /* 0x020fe200078e00ff */
[----:B---3--:R-:W-:Y:S01]  /*1190*/  @P2 SHF.R.S32.HI R15, RZ, 0x1f, R19 ;  /* 0x0000001fff0f2819 */ /* 0x008fe20000011413 */
[----:B------:R-:W-:Y:S02]  /*11a0*/  @!P2 IMAD.MOV.U32 R15, RZ, RZ, R21 ;  /* 0x000000ffff0fa224 */ /* 0x000fe400078e0015 */
[----:B------:R-:W-:Y:S02]  /*11b0*/  @P2 IMAD.MOV.U32 R14, RZ, RZ, R19 ;  /* 0x000000ffff0e2224 */ /* 0x000fe400078e0013 */
[----:B------:R-:W-:Y:S01]  /*11c0*/  @!P2 IMAD.MOV.U32 R14, RZ, RZ, R28 ;  /* 0x000000ffff0ea224 */ /* 0x000fe200078e001c */
[----:B------:R-:W-:Y:S01]  /*11d0*/  ISETP.GE.AND P2, PT, R44, 0x31, PT ;  /* 0x000000312c00780c */ /* 0x000fe20003f46270 */
[----:B------:R-:W-:-:S02]  /*11e0*/  IMAD R0, R15, c[0x0][0x1f0], RZ ;  /* 0x00007c000f007a24 */ /* 0x000fc400078e02ff */
[----:B------:R-:W-:-:S04]  /*11f0*/  IMAD.WIDE.U32 R24, R14, c[0x0][0x1f0], R2 ;  /* 0x00007c000e187a25 */ /* 0x000fc800078e0002 */
[----:B------:R-:W-:Y:S01]  /*1200*/  IMAD R4, R14, c[0x0][0x1f4], R0 ;  /* 0x00007d000e047a24 */ /* 0x000fe200078e0200 */
[----:B------:R-:W-:Y:S01]  /*1210*/  STL.64 [R1+0x28], R24 ;  /* 0x0000281801007387 */ /* 0x000fe20000100a00 */
[----:B------:R-:W-:Y:S02]  /*1220*/  IMAD R0, R200, R197, RZ ;  /* 0x000000c5c8007224 */ /* 0x000fe400078e02ff */
[----:B------:R-:W-:Y:S02]  /*1230*/  IMAD.IADD R211, R25, 0x1, R4 ;  /* 0x0000000119d37824 */ /* 0x000fe400078e0204 */
[----:B------:R-:W-:Y:S02]  /*1240*/  IMAD.MOV.U32 R210, RZ, RZ, R24 ;  /* 0x000000ffffd27224 */ /* 0x000fe400078e0018 */
[-C--:B------:R-:W-:Y:S02]  /*1250*/  IMAD R0, R40, R206.reuse, R0 ;  /* 0x000000ce28007224 */ /* 0x080fe400078e0200 */
[----:B------:R-:W-:Y:S01]  /*1260*/  IMAD.WIDE.U32 R2, R197, R206, R210 ;  /* 0x000000cec5027225 */ /* 0x000fe200078e00d2 */
[----:B------:R-:W-:Y:S03]  /*1270*/  STL.64 [R1+0x20], R210 ;  /* 0x000020d201007387 */ /* 0x000fe60000100a00 */
[----:B------:R-:W-:Y:S01]  /*1280*/  IMAD.IADD R3, R3, 0x1, R0 ;  /* 0x0000000103037824 */ /* 0x000fe200078e0200 */
[----:B------:R-:W-:-:S02]  /*1290*/  @P0 LEA R4, P1, R2, c[0x0][0x1c8], 0x1 ;  /* 0x0000720002040a11 */ /* 0x000fc400078208ff */
[C---:B------:R-:W-:Y:S02]  /*12a0*/  @P4 LEA R0, P5, R203.reuse, R2, 0x4 ;  /* 0x00000002cb004211 */ /* 0x040fe400078a20ff */
[C---:B------:R-:W-:Y:S02]  /*12b0*/  @P0 LEA.HI.X R5, R2.reuse, c[0x0][0x1cc], R3, 0x1, P1 ;  /* 0x0000730002050a11 */ /* 0x040fe400008f0c03 */
[----:B--2---:R-:W-:Y:S02]  /*12c0*/  @P3 IADD3 R6, P1, R2, R8, RZ ;  /* 0x0000000802063210 */ /* 0x004fe40007f3e0ff */
[----:B------:R-:W-:Y:S01]  /*12d0*/  @P4 LEA.HI.X R7, R203, R3, R204, 0x4, P5 ;  /* 0x00000003cb074211 */ /* 0x000fe200028f24cc */
[----:B------:R-:W-:Y:S01]  /*12e0*/  @!PT LDS RZ, [RZ] ;  /* 0x00000000fffff984 */ /* 0x000fe20000000800 */
[----:B------:R-:W-:Y:S01]  /*12f0*/  @!PT LDS RZ, [RZ] ;  /* 0x00000000fffff984 */ /* 0x000fe20000000800 */
[----:B------:R-:W-:Y:S01]  /*1300*/  @!PT LDS RZ, [RZ] ;  /* 0x00000000fffff984 */ /* 0x000fe20000000800 */
[----:B------:R1:W-:Y:S01]  /*1310*/  @P0 LDGSTS.E.BYPASS.LTC128B.128 [R227+0x3100], [R4.64], !P6 ;  /* 0x0310000004e30fae */ /* 0x0003e2000f101d4c */
[----:B------:R-:W-:Y:S02]  /*1320*/  @P4 LEA R16, P5, R0, c[0x0][0x1c8], 0x1 ;  /* 0x0000720000104a11 */ /* 0x000fe400078a08ff */
[----:B------:R-:W-:-:S02]  /*1330*/  @P3 IADD3.X R8, R3, R9, R10, P1, !PT ;  /* 0x0000000903083210 */ /* 0x000fc40000ffe40a */
[----:B------:R-:W-:Y:S02]  /*1340*/  ISETP.GE.AND P1, PT, R44, 0x41, PT ;  /* 0x000000412c00780c */ /* 0x000fe40003f26270 */
[----:B------:R-:W-:Y:S01]  /*1350*/  @P4 LEA.HI.X R17, R0, c[0x0][0x1cc], R7, 0x1, P5 ;  /* 0x0000730000114a11 */ /* 0x000fe200028f0c07 */
[----:B------:R-:W-:Y:S01]  /*1360*/  @P2 IMAD R7, R204, 0x30, RZ ;  /* 0x00000030cc072824 */ /* 0x000fe200078e02ff */
[----:B------:R-:W-:Y:S02]  /*1370*/  @P3 LEA R10, P5, R6, c[0x0][0x1c8], 0x1 ;  /* 0x00007200060a3a11 */ /* 0x000fe400078a08ff */
[----:B------:R-:W-:Y:S01]  /*1380*/  ISETP.GE.AND P0, PT, R44, 0x51, PT ;  /* 0x000000512c00780c */ /* 0x000fe20003f06270 */
[----:B------:R2:W-:Y:S01]  /*1390*/  @P4 LDGSTS.E.BYPASS.LTC128B.128 [R227+0x3900], [R16.64], !P6 ;  /* 0x0390000010e34fae */ /* 0x0005e2000f101d4c */
[----:B------:R-:W-:Y:S02]  /*13a0*/  @P3 LEA.HI.X R11, R6, c[0x0][0x1cc], R8, 0x1, P5 ;  /* 0x00007300060b3a11 */ /* 0x000fe400028f0c08 */
[----:B------:R-:W-:-:S03]  /*13b0*/  LOP3.LUT R0, R18, 0xfffffff0, RZ, 0xc0, !PT ;  /* 0xfffffff012007812 */ /* 0x000fc600078ec0ff */
[----:B------:R3:W-:Y:S02]  /*13c0*/  @P3 LDGSTS.E.BYPASS.LTC128B.128 [R227+0x4100], [R10.64], !P6 ;  /* 0x041000000ae33fae */ /* 0x0007e4000f101d4c */
[----:B------:R-:W-:-:S04]  /*13d0*/  IMAD.IADD R0, R202, 0x1, -R0 ;  /* 0x00000001ca007824 */ /* 0x000fc800078e0a00 */
[----:B------:R-:W-:Y:S01]  /*13e0*/  @P0 IMAD R23, R204, 0x50, RZ ;  /* 0x00000050cc170824 */ /* 0x000fe200078e02ff */
[----:B------:R-:W-:Y:S01]  /*13f0*/  SHF.R.S32.HI R21, RZ, 0x1f, R0 ;  /* 0x0000001fff157819 */ /* 0x000fe20000011400 */
[----:B-1----:R-:W-:-:S03]  /*1400*/  @P2 IMAD.WIDE.U32 R4, R203, 0x30, R2 ;  /* 0x00000030cb042825 */ /* 0x002fc600078e0002 */
[----:B------:R-:W-:Y:S01]  /*1410*/  LEA.HI R21, R21, R0, RZ, 0x3 ;  /* 0x0000000015157211 */ /* 0x000fe200078f18ff */
[----:B------:R-:W-:Y:S01]  /*1420*/  @P2 IMAD.IADD R6, R5, 0x1, R7 ;  /* 0x0000000105062824 */ /* 0x000fe200078e0207 */
[C---:B------:R-:W-:Y:S02]  /*1430*/  @P2 LEA R8, P5, R4.reuse, c[0x0][0x1c8], 0x1 ;  /* 0x0000720004082a11 */ /* 0x040fe400078a08ff */
[----:B------:R-:W-:Y:S02]  /*1440*/  SHF.R.S32.HI R5, RZ, 0x4, R18 ;  /* 0x00000004ff057819 */ /* 0x000fe40000011412 */
[----:B------:R-:W-:Y:S02]  /*1450*/  @P2 LEA.HI.X R9, R4, c[0x0][0x1cc], R6, 0x1, P5 ;  /* 0x0000730004092a11 */ /* 0x000fe400028f0c06 */
[C---:B------:R-:W-:Y:S02]  /*1460*/  @P1 LEA R4, P5, R203.reuse, R2, 0x6 ;  /* 0x00000002cb041211 */ /* 0x040fe400078a30ff */
[----:B------:R-:W-:Y:S01]  /*1470*/  LEA.HI R18, R18, R5, RZ, 0x1 ;  /* 0x0000000512127211 */ /* 0x000fe200078f08ff */
[----:B------:R3:W-:Y:S01]  /*1480*/  @P2 LDGSTS.E.BYPASS.LTC128B.128 [R227+0x4900], [R8.64], !P6 ;  /* 0x0490000008e32fae */ /* 0x0007e2000f101d4c */
[C---:B------:R-:W-:Y:S01]  /*1490*/  @P1 LEA.HI.X R7, R203.reuse, R3, R204, 0x6, P5 ;  /* 0x00000003cb071211 */ /* 0x040fe200028f34cc */
[----:B------:R-:W-:Y:S01]  /*14a0*/  @P0 IMAD.WIDE.U32 R2, R203, 0x50, R2 ;  /* 0x00000050cb020825 */ /* 0x000fe200078e0002 */
[----:B------:R-:W-:-:S02]  /*14b0*/  @P1 LEA R6, P5, R4, c[0x0][0x1c8], 0x1 ;  /* 0x0000720004061a11 */ /* 0x000fc400078a08ff */
[----:B------:R-:W-:Y:S01]  /*14c0*/  LOP3.LUT R18, R18, 0xfffffffe, RZ, 0xc0, !PT ;  /* 0xfffffffe12127812 */ /* 0x000fe200078ec0ff */
[----:B------:R-:W-:Y:S01]  /*14d0*/  @P0 IMAD.IADD R3, R3, 0x1, R23 ;  /* 0x0000000103030824 */ /* 0x000fe200078e0217 */
[----:B------:R-:W-:Y:S02]  /*14e0*/  @P1 LEA.HI.X R7, R4, c[0x0][0x1cc], R7, 0x1, P5 ;  /* 0x0000730004071a11 */ /* 0x000fe400028f0c07 */
[C---:B------:R-:W-:Y:S01]  /*14f0*/  @P0 LEA R4, P5, R2.reuse, c[0x0][0x1c8], 0x1 ;  /* 0x0000720002040a11 */ /* 0x040fe200078a08ff */
[----:B------:R-:W-:Y:S01]  /*1500*/  IMAD.IADD R18, R5, 0x1, -R18 ;  /* 0x0000000105127824 */ /* 0x000fe200078e0a12 */
[----:B------:R-:W-:Y:S01]  /*1510*/  LOP3.LUT R19, R21, 0xfffffff8, RZ, 0xc0, !PT ;  /* 0xfffffff815137812 */ /* 0x000fe200078ec0ff */
[----:B------:R1:W-:Y:S01]  /*1520*/  @P1 LDGSTS.E.BYPASS.LTC128B.128 [R227+0x5100], [R6.64], !P6 ;  /* 0x0510000006e31fae */ /* 0x0003e2000f101d4c */
[----:B------:R-:W-:Y:S01]  /*1530*/  @P0 LEA.HI.X R5, R2, c[0x0][0x1cc], R3, 0x1, P5 ;  /* 0x0000730002050a11 */ /* 0x000fe200028f0c03 */
[----:B------:R-:W-:Y:S02]  /*1540*/  IMAD.SHL.U32 R3, R18, 0x8, RZ ;  /* 0x0000000812037824 */ /* 0x000fe400078e00ff */
[----:B------:R-:W-:-:S02]  /*1550*/  IMAD.IADD R23, R0, 0x1, -R19 ;  /* 0x0000000100177824 */ /* 0x000fc400078e0a13 */
[----:B------:R4:W-:Y:S01]  /*1560*/  @P0 LDGSTS.E.BYPASS.LTC128B.128 [R227+0x5900], [R4.64], !P6 ;  /* 0x0590000004e30fae */ /* 0x0009e2000f101d4c */
[C---:B------:R-:W-:Y:S01]  /*1570*/  IMAD.SHL.U32 R0, R45.reuse, 0x40, RZ ;  /* 0x000000402d007824 */ /* 0x040fe200078e00ff */
[----:B------:R-:W-:Y:S01]  /*1580*/  LOP3.LUT P0, RZ, R45, 0x2, RZ, 0xc0, !PT ;  /* 0x000000022dff7812 */ /* 0x000fe2000780c0ff */
[C---:B------:R-:W-:Y:S01]  /*1590*/  IMAD.SHL.U32 R2, R23.reuse, 0x40, RZ ;  /* 0x0000004017027824 */ /* 0x040fe200078e00ff */
[----:B------:R-:W0:Y:S02]  /*15a0*/  LDGDEPBAR ;  /* 0x00000000000079af */ /* 0x000e240000000000 */
[----:B------:R-:W-:Y:S02]  /*15b0*/  LOP3.LUT R0, R0, 0x1c0, RZ, 0xc0, !PT ;  /* 0x000001c000007812 */ /* 0x000fe400078ec0ff */
[----:B------:R-:W-:Y:S02]  /*15c0*/  LOP3.LUT R2, R2, 0x1c0, RZ, 0xc0, !PT ;  /* 0x000001c002027812 */ /* 0x000fe400078ec0ff */
[----:B------:R-:W-:-:S02]  /*15d0*/  R2P PR, R23, 0x6 ;  /* 0x0000000617007804 */ /* 0x000fc40000000000 */
[----:B------:R-:W-:Y:S02]  /*15e0*/  LOP3.LUT R3, R2, 0x8, R3, 0xf8, !PT ;  /* 0x0000000802037812 */ /* 0x000fe400078ef803 */
[----:B------:R-:W-:Y:S01]  /*15f0*/  SHF.R.U32.HI R2, RZ, 0x3, R2 ;  /* 0x00000003ff027819 */ /* 0x000fe20000011602 */
[----:B----4-:R-:W-:Y:S01]  /*1600*/  IMAD.SHL.U32 R4, R22, 0x8, RZ ;  /* 0x0000000816047824 */ /* 0x010fe200078e00ff */
[----:B------:R-:W-:-:S04]  /*1610*/  DEPBAR.LE SB0, 0x1 ;  /* 0x000080400000791a */ /* 0x000fc80000000000 */
[----:B------:R-:W-:-:S04]  /*1620*/  DEPBAR.LE SB0, 0x0 ;  /* 0x000080000000791a */ /* 0x000fc80000000000 */
[----:B------:R-:W-:Y:S01]  /*1630*/  IMAD.SHL.U32 R5, R21, 0x40, RZ ;  /* 0x0000004015057824 */ /* 0x000fe200078e00ff */
[----:B------:R-:W-:Y:S02]  /*1640*/  LOP3.LUT R4, R0, 0x8, R4, 0xf8, !PT ;  /* 0x0000000800047812 */ /* 0x000fe400078ef804 */
[----:B------:R-:W-:Y:S02]  /*1650*/  SHF.R.U32.HI R0, RZ, 0x3, R0 ;  /* 0x00000003ff007819 */ /* 0x000fe40000011600 */
[----:B------:R-:W-:Y:S02]  /*1660*/  LOP3.LUT R196, R5, 0xfffffe00, RZ, 0xc0, !PT ;  /* 0xfffffe0005c47812 */ /* 0x000fe400078ec0ff */
[----:B------:R-:W-:Y:S02]  /*1670*/  LOP3.LUT R0, R4, R0, RZ, 0x3c, !PT ;  /* 0x0000000004007212 */ /* 0x000fe400078e3cff */
[----:B------:R-:W-:Y:S01]  /*1680*/  LOP3.LUT R21, R3, R2, RZ, 0x3c, !PT ;  /* 0x0000000203157212 */ /* 0x000fe200078e3cff */
[----:B------:R-:W-:-:S02]  /*1690*/  IMAD R2, R198, 0x400, R196 ;  /* 0x00000400c6027824 */ /* 0x000fc400078e02c4 */
[----:B------:R-:W-:Y:S02]  /*16a0*/  IMAD R0, R18, 0x200, R0 ;  /* 0x0000020012007824 */ /* 0x000fe400078e0200 */
[----:B------:R-:W-:Y:S02]  /*16b0*/  IMAD.IADD R2, R21, 0x1, R2 ;  /* 0x0000000115027824 */ /* 0x000fe400078e0202 */
[----:B------:R-:W-:Y:S01]  /*16c0*/  IMAD.SHL.U32 R208, R0, 0x2, RZ ;  /* 0x0000000200d07824 */ /* 0x000fe200078e00ff */
[----:B------:R-:W-:Y:S01]  /*16d0*/  BAR.SYNC.DEFER_BLOCKING 0x0 ;  /* 0x0000000000007b1d */ /* 0x000fe20000010000 */
[----:B------:R-:W-:Y:S02]  /*16e0*/  IMAD.SHL.U32 R215, R2, 0x2, RZ ;  /* 0x0000000202d77824 */ /* 0x000fe400078e00ff */
[----:B------:R-:W-:Y:S01]  /*16f0*/  IMAD R0, R41, c[0x0][0x208], RZ ;  /* 0x0000820029007a24 */ /* 0x000fe200078e02ff */
[----:B------:R-:W-:Y:S01]  /*1700*/  IADD3 R219, R208, 0x3120, RZ ;  /* 0x00003120d0db7810 */ /* 0x000fe20007ffe0ff */
[----:B------:R-:W-:-:S04]  /*1710*/  IMAD.WIDE.U32 R2, R22, c[0x0][0x208], R12 ;  /* 0x0000820016027a25 */ /* 0x000fc800078e000c */
[----:B------:R-:W-:-:S04]  /*1720*/  IMAD R0, R22, c[0x0][0x20c], R0 ;  /* 0x0000830016007a24 */ /* 0x000fc800078e0200 */
[----:B------:R-:W-:Y:S02]  /*1730*/  IMAD.IADD R3, R3, 0x1, R0 ;  /* 0x0000000103037824 */ /* 0x000fe400078e0200 */
[----:B------:R-:W-:-:S04]  /*1740*/  IMAD R0, R43, c[0x0][0x210], RZ ;  /* 0x000084002b007a24 */ /* 0x000fc800078e02ff */
[C---:B------:R-:W-:Y:S01]  /*1750*/  IMAD R0, R42.reuse, c[0x0][0x214], R0 ;  /* 0x000085002a007a24 */ /* 0x040fe200078e0200 */
[----:B---3--:R-:W-:Y:S04]  /*1760*/  LDSM.16.M88.4 R8, [R215+0x6100] ;  /* 0x00610000d708783b */ /* 0x008fe80000000200 */
[----:B-1----:R-:W-:Y:S04]  /*1770*/  LDSM.16.M88.4 R4, [R215+0x8100] ;  /* 0x00810000d704783b */ /* 0x002fe80000000200 */
[----:B------:R-:W1:Y:S04]  /*1780*/  LDSM.16.M88.4 R24, [R208+0x3900] ;  /* 0x00390000d018783b */ /* 0x000e680000000200 */
[----:B--2---:R-:W2:Y:S04]  /*1790*/  LDSM.16.M88.4 R16, [R208+0x4100] ;  /* 0x00410000d010783b */ /* 0x004ea80000000200 */
[----:B------:R-:W3:Y:S04]  /*17a0*/  LDSM.16.M88.4 R28, [R208+0x3100] ;  /* 0x00310000d01c783b */ /* 0x000ee80000000200 */
[----:B------:R-:W4:Y:S04]  /*17b0*/  LDSM.16.M88.4 R32, [R208+0x4900] ;  /* 0x00490000d020783b */ /* 0x000f280000000200 */
[----:B------:R-:W5:Y:S01]  /*17c0*/  LDSM.16.M88.4 R36, [R208+0x5100] ;  /* 0x00510000d024783b */ /* 0x000f620000000200 */
[-C--:B-1----:R-:W-:Y:S08]  /*17d0*/  HMMA.16816.F32.BF16 R176, R8, R24.reuse, RZ ;  /* 0x0000001808b0723c */ /* 0x082ff000000418ff */
[C---:B------:R-:W-:Y:S08]  /*17e0*/  HMMA.16816.F32.BF16 R80, R4.reuse, R24, RZ ;  /* 0x000000180450723c */ /* 0x040ff000000418ff */
[-C--:B------:R-:W-:Y:S08]  /*17f0*/  HMMA.16816.F32.BF16 R96, R4, R26.reuse, RZ ;  /* 0x0000001a0460723c */ /* 0x080ff000000418ff */
[C---:B------:R-:W-:Y:S01]  /*1800*/  HMMA.16816.F32.BF16 R148, R8.reuse, R26, RZ ;  /* 0x0000001a0894723c */ /* 0x040fe200000418ff */
[----:B------:R-:W1:Y:S07]  /*1810*/  LDSM.16.M88.4 R24, [R208+0x5900] ;  /* 0x00590000d018783b */ /* 0x000e6e0000000200 */
[-C--:B--2---:R-:W-:Y:S08]  /*1820*/  HMMA.16816.F32.BF16 R180, R8, R16.reuse, RZ ;  /* 0x0000001008b4723c */ /* 0x084ff000000418ff */
[C---:B------:R-:W-:Y:S07]  /*1830*/  HMMA.16816.F32.BF16 R56, R4.reuse, R16, RZ ;  /* 0x000000100438723c */ /* 0x040fee00000418ff */
[----:B------:R-:W-:Y:S01]  /*1840*/  IMAD.WIDE.U32 R16, R42, c[0x0][0x210], R2 ;  /* 0x000084002a107a25 */ /* 0x000fe200078e0002 */
[----:B------:R-:W-:Y:S01]  /*1850*/  IADD3 R3, R208, 0x3100, RZ ;  /* 0x00003100d0037810 */ /* 0x000fe20007ffe0ff */
[----:B------:R-:W-:Y:S02]  /*1860*/  HMMA.16816.F32.BF16 R92, R4, R18, RZ ;  /* 0x00000012045c723c */ /* 0x000fe400000418ff */
[----:B------:R-:W-:Y:S01]  /*1870*/  IMAD.IADD R17, R17, 0x1, R0 ;  /* 0x0000000111117824 */ /* 0x000fe200078e0200 */
[----:B------:R-:W-:Y:S01]  /*1880*/  @P0 IADD3 R219, R3, -0x20, RZ ;  /* 0xffffffe003db0810 */ /* 0x000fe20007ffe0ff */
[----:B------:R-:W-:-:S02]  /*1890*/  IMAD R0, R15, c[0x0][0x218], RZ ;  /* 0x000086000f007a24 */ /* 0x000fc400078e02ff */
[C---:B------:R-:W-:Y:S01]  /*18a0*/  IMAD.WIDE.U32 R72, R14.reuse, c[0x0][0x218], R16 ;  /* 0x000086000e487a25 */ /* 0x040fe200078e0010 */
[C---:B------:R-:W-:Y:S01]  /*18b0*/  IADD3 R224, R219.reuse, 0x800, RZ ;  /* 0x00000800dbe07810 */ /* 0x040fe20007ffe0ff */
[C---:B------:R-:W-:Y:S01]  /*18c0*/  HMMA.16816.F32.BF16 R140, R8.reuse, R18, RZ ;  /* 0x00000012088c723c */ /* 0x040fe200000418ff */
[----:B------:R-:W-:Y:S01]  /*18d0*/  LDSM.16.M88.4 R68, [R219] ;  /* 0x00000000db44783b */ /* 0x000fe20000000200 */
[----:B------:R-:W-:Y:S01]  /*18e0*/  IMAD R3, R14, c[0x0][0x21c], R0 ;  /* 0x000087000e037a24 */ /* 0x000fe200078e0200 */
[----:B------:R-:W-:Y:S01]  /*18f0*/  IADD3 R223, R219, 0x1000, RZ ;  /* 0x00001000dbdf7810 */ /* 0x000fe20007ffe0ff */
[----:B------:R-:W-:Y:S01]  /*1900*/  IMAD R0, R40, c[0x0][0x208], RZ ;  /* 0x0000820028007a24 */ /* 0x000fe200078e02ff */
[----:B------:R-:W-:Y:S01]  /*1910*/  LDSM.16.M88.4 R48, [R219+0x800] ;  /* 0x00080000db30783b */ /* 0x000fe20000000200 */
[----:B------:R-:W-:Y:S01]  /*1920*/  IMAD.WIDE.U32 R14, R197, c[0x0][0x208], RZ ;  /* 0x00008200c50e7a25 */ /* 0x000fe200078e00ff */
[----:B------:R-:W-:Y:S01]  /*1930*/  IADD3 R222, R219, 0x1800, RZ ;  /* 0x00001800dbde7810 */ /* 0x000fe20007ffe0ff */
[C---:B---3--:R-:W-:Y:S01]  /*1940*/  HMMA.16816.F32.BF16 R144, R8.reuse, R28, RZ ;  /* 0x0000001c0890723c */ /* 0x048fe200000418ff */
[----:B------:R-:W-:Y:S01]  /*1950*/  LDSM.16.M88.4 R40, [R219+0x1000] ;  /* 0x00100000db28783b */ /* 0x000fe20000000200 */
[----:B------:R-:W-:Y:S01]  /*1960*/  IMAD R0, R197, c[0x0][0x20c], R0 ;  /* 0x00008300c5007a24 */ /* 0x000fe200078e0200 */
[----:B------:R-:W-:Y:S01]  /*1970*/  IADD3 R221, R219, 0x2000, RZ ;  /* 0x00002000dbdd7810 */ /* 0x000fe20007ffe0ff */
[----:B------:R-:W-:Y:S01]  /*1980*/  IMAD.IADD R47, R73, 0x1, R3 ;  /* 0x00000001492f7824 */ /* 0x000fe200078e0203 */
[----:B------:R-:W-:Y:S01]  /*1990*/  STL.64 [R1+0x38], R72 ;  /* 0x0000384801007387 */ /* 0x000fe20000100a00 */
[----:B------:R-:W-:Y:S01]  /*19a0*/  IMAD.IADD R0, R15, 0x1, R0 ;  /* 0x000000010f007824 */ /* 0x000fe200078e0200 */
[----:B------:R-:W-:Y:S01]  /*19b0*/  IADD3 R220, R219, 0x2800, RZ ;  /* 0x00002800dbdc7810 */ /* 0x000fe20007ffe0ff */
[----:B------:R-:W-:Y:S01]  /*19c0*/  IMAD.MOV.U32 R46, RZ, RZ, R72 ;  /* 0x000000ffff2e7224 */ /* 0x000fe200078e0048 */
[----:B------:R-:W-:Y:S01]  /*19d0*/  HMMA.16816.F32.BF16 R156, R8, R30, RZ ;  /* 0x0000001e089c723c */ /* 0x000fe200000418ff */
[----:B------:R-:W-:-:S02]  /*19e0*/  IMAD R0, R0, 0x60, RZ ;  /* 0x0000006000007824 */ /* 0x000fc400078e02ff */
[----:B------:R-:W-:Y:S01]  /*19f0*/  IMAD.WIDE.U32 R14, R14, 0x60, R46 ;  /* 0x000000600e0e7825 */ /* 0x000fe200078e002e */
[----:B------:R-:W-:Y:S03]  /*1a00*/  STL.64 [R1+0x30], R46 ;  /* 0x0000302e01007387 */ /* 0x000fe60000100a00 */
[----:B------:R-:W-:Y:S01]  /*1a10*/  IMAD.MOV.U32 R2, RZ, RZ, 0x10 ;  /* 0x00000010ff027424 */ /* 0x000fe200078e00ff */
[----:B------:R-:W-:Y:S01]  /*1a20*/  LEA R22, P0, R14, c[0x0][0x1f8], 0x1 ;  /* 0x00007e000e167a11 */ /* 0x000fe200078008ff */
[----:B------:R-:W-:Y:S01]  /*1a30*/  IMAD.IADD R0, R15, 0x1, R0 ;  /* 0x000000010f007824 */ /* 0x000fe200078e0200 */
[----:B----4-:R-:W-:Y:S01]  /*1a40*/  HMMA.16816.F32.BF16 R132, R8, R32, RZ ;  /* 0x000000200884723c */ /* 0x010fe200000418ff */
[----:B------:R-:W-:Y:S01]  /*1a50*/  IMAD.MOV.U32 R3, RZ, RZ, 0x20 ;  /* 0x00000020ff037424 */ /* 0x000fe200078e00ff */
[----:B------:R-:W-:Y:S02]  /*1a60*/  SEL R2, R2, 0xfffffff0, !P1 ;  /* 0xfffffff002027807 */ /* 0x000fe40004800000 */
[----:B------:R-:W-:-:S02]  /*1a70*/  LEA.HI.X R23, R14, c[0x0][0x1fc], R0, 0x1, P0 ;  /* 0x00007f000e177a11 */ /* 0x000fc400000f0c00 */
[----:B------:R-:W-:Y:S01]  /*1a80*/  ISETP.GE.AND P0, PT, R12, c[0x0][0x1d4], PT ;  /* 0x000075000c007a0c */ /* 0x000fe20003f06270 */
[----:B------:R-:W-:Y:S01]  /*1a90*/  IMAD R218, R2, 0x2, R215 ;  /* 0x0000000202da7824 */ /* 0x000fe200078e02d7 */
[----:B------:R-:W-:Y:S01]  /*1aa0*/  IADD3 R14, P1, R22, UR10, RZ ;  /* 0x0000000a160e7c10 */ /* 0x000fe2000ff3e0ff */
[C---:B------:R-:W-:Y:S01]  /*1ab0*/  HMMA.16816.F32.BF16 R168, R8.reuse, R34, RZ ;  /* 0x0000002208a8723c */ /* 0x040fe200000418ff */
[C---:B------:R-:W-:Y:S02]  /*1ac0*/  ISETP.LT.OR P4, PT, R44.reuse, 0x1, P0 ;  /* 0x000000012c00780c */ /* 0x040fe40000781670 */
[C---:B------:R-:W-:Y:S01]  /*1ad0*/  ISETP.LT.OR P3, PT, R44.reuse, 0x11, P0 ;  /* 0x000000112c00780c */ /* 0x040fe20000761670 */
[----:B------:R-:W2:Y:S01]  /*1ae0*/  LDSM.16.M88.4 R16, [R218+0x8100] ;  /* 0x00810000da10783b */ /* 0x000ea20000000200 */
[----:B------:R-:W-:Y:S02]  /*1af0*/  IADD3.X R15, R23, UR9, RZ, P1, !PT ;  /* 0x00000009170f7c10 */ /* 0x000fe40008ffe4ff */
[----:B------:R-:W-:Y:S01]  /*1b00*/  ISETP.LT.OR P5, PT, R44, 0x21, P0 ;  /* 0x000000212c00780c */ /* 0x000fe200007a1670 */
[----:B-----5:R-:W-:Y:S01]  /*1b10*/  HMMA.16816.F32.BF16 R128, R8, R36, RZ ;  /* 0x000000240880723c */ /* 0x020fe200000418ff */
[----:B------:R-:W-:-:S02]  /*1b20*/  SEL R3, R3, 0xffffffe0, !P2 ;  /* 0xffffffe003037807 */ /* 0x000fc40005000000 */
[----:B------:R-:W-:Y:S02]  /*1b30*/  P2R R0, PR, RZ, 0x20 ;  /* 0x00000020ff007803 */ /* 0x000fe40000000000 */
[----:B------:R-:W-:Y:S01]  /*1b40*/  ISETP.LT.OR P5, PT, R44, 0x31, P0 ;  /* 0x000000312c00780c */ /* 0x000fe200007a1670 */
[----:B------:R-:W-:Y:S02]  /*1b50*/  IMAD R216, R3, 0x2, R215 ;  /* 0x0000000203d87824 */ /* 0x000fe400078e02d7 */
[----:B------:R-:W-:Y:S02]  /*1b60*/  HMMA.16816.F32.BF16 R120, R8, R38, RZ ;  /* 0x000000260878723c */ /* 0x000fe400000418ff */
[----:B------:R-:W-:-:S06]  /*1b70*/  IMAD R217, R2, 0x2, R216 ;  /* 0x0000000202d97824 */ /* 0x000fcc00078e02d8 */
[C---:B-1----:R-:W-:Y:S08]  /*1b80*/  HMMA.16816.F32.BF16 R112, R8.reuse, R24, RZ ;  /* 0x000000180870723c */ /* 0x042ff000000418ff */
[----:B------:R-:W-:Y:S07]  /*1b90*/  HMMA.16816.F32.BF16 R104, R8, R26, RZ ;  /* 0x0000001a0868723c */ /* 0x000fee00000418ff */
[----:B------:R-:W-:Y:S01]  /*1ba0*/  IADD3 R10, P1, R14, UR10, RZ ;  /* 0x0000000a0e0a7c10 */ /* 0x000fe2000ff3e0ff */
[----:B------:R-:W-:Y:S03]  /*1bb0*/  HMMA.16816.F32.BF16 R52, R4, R28, RZ ;  /* 0x0000001c0434723c */ /* 0x000fe600000418ff */
[----:B------:R-:W-:-:S02]  /*1bc0*/  IADD3.X R11, R15, UR9, RZ, P1, !PT ;  /* 0x000000090f0b7c10 */ /* 0x000fc40008ffe4ff */
[----:B------:R-:W-:-:S03]  /*1bd0*/  IADD3 R8, P1, R10, UR10, RZ ;  /* 0x0000000a0a087c10 */ /* 0x000fc6000ff3e0ff */
[----:B------:R-:W-:Y:S01]  /*1be0*/  HMMA.16816.F32.BF16 R88, R4, R30, RZ ;  /* 0x0000001e0458723c */ /* 0x000fe200000418ff */
[----:B------:R-:W-:Y:S01]  /*1bf0*/  LDSM.16.M88.4 R28, [R219+0x2800] ;  /* 0x00280000db1c783b */ /* 0x000fe20000000200 */
[----:B------:R-:W-:Y:S02]  /*1c00*/  IADD3.X R9, R11, UR9, RZ, P1, !PT ;  /* 0x000000090b097c10 */ /* 0x000fe40008ffe4ff */
[----:B------:R-:W-:-:S04]  /*1c10*/  ISETP.LT.OR P1, PT, R44, 0x51, P0 ;  /* 0x000000512c00780c */ /* 0x000fc80000721670 */
[C---:B------:R-:W-:Y:S08]  /*1c20*/  HMMA.16816.F32.BF16 R64, R4.reuse, R32, RZ ;  /* 0x000000200440723c */ /* 0x040ff000000418ff */
[C---:B------:R-:W-:Y:S01]  /*1c30*/  HMMA.16816.F32.BF16 R124, R4.reuse, R34, RZ ;  /* 0x00000022047c723c */ /* 0x040fe200000418ff */
[----:B------:R-:W-:Y:S07]  /*1c40*/  LDSM.16.M88.4 R32, [R219+0x2000] ;  /* 0x00200000db20783b */ /* 0x000fee0000000200 */
[C---:B------:R-:W-:Y:S08]  /*1c50*/  HMMA.16816.F32.BF16 R60, R4.reuse, R36, RZ ;  /* 0x00000024043c723c */ /* 0x040ff000000418ff */
[C---:B------:R-:W-:Y:S01]  /*1c60*/  HMMA.16816.F32.BF16 R116, R4.reuse, R38, RZ ;  /* 0x000000260474723c */ /* 0x040fe200000418ff */
[----:B------:R-:W1:Y:S07]  /*1c70*/  LDSM.16.M88.4 R36, [R219+0x1800] ;  /* 0x00180000db24783b */ /* 0x000e6e0000000200 */
[C---:B------:R-:W-:Y:S08]  /*1c80*/  HMMA.16816.F32.BF16 R76, R4.reuse, R24, RZ ;  /* 0x00000018044c723c */ /* 0x040ff000000418ff */
[----:B------:R-:W-:Y:S01]  /*1c90*/  HMMA.16816.F32.BF16 R108, R4, R26, RZ ;  /* 0x0000001a046c723c */ /* 0x000fe200000418ff */
[----:B------:R-:W3:Y:S04]  /*1ca0*/  LDSM.16.M88.4 R4, [R218+0x6100] ;  /* 0x00610000da04783b */ /* 0x000ee80000000200 */
[----:B------:R-:W-:Y:S01]  /*1cb0*/  @!PT LDS RZ, [RZ] ;  /* 0x00000000fffff984 */ /* 0x000fe20000000800 */
[----:B------:R-:W-:Y:S01]  /*1cc0*/  @!PT LDS RZ, [RZ] ;  /* 0x00000000fffff984 */ /* 0x000fe20000000800 */
[----:B------:R-:W-:Y:S01]  /*1cd0*/  @!PT LDS RZ, [RZ] ;  /* 0x00000000fffff984 */ /* 0x000fe20000000800 */
[----:B------:R4:W-:Y:S01]  /*1ce0*/  LDGSTS.E.BYPASS.LTC128B.128 [R227+0x100], [R22.64], !P4 ;  /* 0x0010000016e37fae */ /* 0x0009e2000e101d4c */
[----:B------:R-:W-:-:S02]  /*1cf0*/  LOP3.LUT P4, RZ, R45, 0x4, RZ, 0xc0, !PT ;  /* 0x000000042dff7812 */ /* 0x000fc4000788c0ff */
[----:B--2---:R-:W-:Y:S01]  /*1d00*/  HMMA.16816.F32.BF16 R100, R16, R68, R52 ;  /* 0x000000441064723c */ /* 0x004fe20000041834 */
[----:B------:R1:W-:Y:S01]  /*1d10*/  LDGSTS.E.BYPASS.LTC128B.128 [R227+0x900], [R14.64], !P3 ;  /* 0x009000000ee37fae */ /* 0x0003e2000d901d4c */
[----:B------:R-:W-:Y:S02]  /*1d20*/  ISETP.LT.OR P3, PT, R44, 0x41, P0 ;  /* 0x000000412c00780c */ /* 0x000fe40000761670 */
[----:B------:R-:W-:Y:S01]  /*1d30*/  ISETP.NE.AND P0, PT, R0, RZ, PT ;  /* 0x000000ff0000720c */ /* 0x000fe20003f05270 */
[----:B------:R-:W-:-:S03]  /*1d40*/  IMAD.MOV.U32 R0, RZ, RZ, 0x40 ;  /* 0x00000040ff007424 */ /* 0x000fc600078e00ff */
[----:B------:R-:W-:Y:S02]  /*1d50*/  HMMA.16816.F32.BF16 R44, R16, R40, R56 ;  /* 0x00000028102c723c */ /* 0x000fe40000041838 */
[----:B------:R-:W-:-:S05]  /*1d60*/  SEL R0, R0, 0xffffffc0, !P4 ;  /* 0xffffffc000007807 */ /* 0x000fca0006000000 */
[----:B------:R-:W-:Y:S01]  /*1d70*/  IMAD.IADD R214, R208, 0x1, R0 ;  /* 0x00000001d0d67824 */ /* 0x000fe200078e0200 */
[C---:B------:R-:W-:Y:S01]  /*1d80*/  HMMA.16816.F32.BF16 R88, R16.reuse, R70, R88 ;  /* 0x000000461058723c */ /* 0x040fe20000041858 */
[----:B------:R2:W-:Y:S01]  /*1d90*/  LDGSTS.E.BYPASS.LTC128B.128 [R227+0x1100], [R10.64], !P0 ;  /* 0x011000000ae37fae */ /* 0x0005e2000c101d4c */
[----:B------:R-:W-:Y:S01]  /*1da0*/  IMAD.IADD R213, R0, 0x1, R219 ;  /* 0x0000000100d57824 */ /* 0x000fe200078e02db */
[----:B------:R-:W-:Y:S02]  /*1db0*/  LOP3.LUT R0, R21, R196, RZ, 0xfc, !PT ;  /* 0x000000c415007212 */ /* 0x000fe400078efcff */
[----:B------:R5:W-:Y:S03]  /*1dc0*/  LDGSTS.E.BYPASS.LTC128B.128 [R227+0x1900], [R8.64], !P5 ;  /* 0x0190000008e37fae */ /* 0x000be6000e901d4c */
[C---:B------:R-:W-:Y:S08]  /*1dd0*/  HMMA.16816.F32.BF16 R96, R16.reuse, R50, R96 ;  /* 0x000000321060723c */ /* 0x040ff00000041860 */
[-C--:B-1----:R-:W-:Y:S08]  /*1de0*/  HMMA.16816.F32.BF16 R12, R16, R36.reuse, R64 ;  /* 0x00000024100c723c */ /* 0x082ff00000041840 */
[----:B---3--:R-:W-:Y:S01]  /*1df0*/  HMMA.16816.F32.BF16 R184, R4, R36, R132 ;  /* 0x0000002404b8723c */ /* 0x008fe20000041884 */
[----:B--2---:R-:W-:-:S04]  /*1e00*/  IADD3 R10, P0, R8, UR10, RZ ;  /* 0x0000000a080a7c10 */ /* 0x004fc8000ff1e0ff */
[----:B------:R-:W-:-:S03]  /*1e10*/  IADD3.X R11, R9, UR9, RZ, P0, !PT ;  /* 0x00000009090b7c10 */ /* 0x000fc600087fe4ff */
[C---:B------:R-:W-:Y:S01]  /*1e20*/  HMMA.16816.F32.BF16 R92, R16.reuse, R42, R92 ;  /* 0x0000002a105c723c */ /* 0x040fe2000004185c */
[----:B-----5:R-:W-:Y:S01]  /*1e30*/  IADD3 R8, P0, R10, UR10, RZ ;  /* 0x0000000a0a087c10 */ /* 0x020fe2000ff1e0ff */
[----:B------:R1:W-:Y:S03]  /*1e40*/  LDGSTS.E.BYPASS.LTC128B.128 [R227+0x2100], [R10.64], !P3 ;  /* 0x021000000ae37fae */ /* 0x0003e6000d901d4c */
[----:B------:R-:W-:Y:S02]  /*1e50*/  IADD3.X R9, R11, UR9, RZ, P0, !PT ;  /* 0x000000090b097c10 */ /* 0x000fe400087fe4ff */
[----:B------:R-:W-:Y:S01]  /*1e60*/  ISETP.GT.AND P0, PT, R197, UR8, PT ;  /* 0x00000008c5007c0c */ /* 0x000fe2000bf04270 */
[----:B------:R-:W-:Y:S02]  /*1e70*/  HMMA.16816.F32.BF16 R124, R16, R38, R124 ;  /* 0x00000026107c723c */ /* 0x000fe4000004187c */
[----:B------:R1:W-:Y:S04]  /*1e80*/  LDGSTS.E.BYPASS.LTC128B.128 [R227+0x2900], [R8.64], !P1 ;  /* 0x0290000008e37fae */ /* 0x0003e8000c901d4c */
[----:B------:R-:W-:Y:S02]  /*1e90*/  LDSM.16.M88.4 R24, [R216+0x8100] ;  /* 0x00810000d818783b */ /* 0x000fe40000000200 */
[----:B------:R-:W-:Y:S02]  /*1ea0*/  HMMA.16816.F32.BF16 R144, R4, R68, R144 ;  /* 0x000000440490723c */ /* 0x000fe40000041890 */
[----:B------:R-:W2:Y:S04]  /*1eb0*/  LDSM.16.M88.4 R52, [R214+0x4900] ;  /* 0x00490000d634783b */ /* 0x000ea80000000200 */
[----:B------:R-:W3:Y:S02]  /*1ec0*/  LDSM.16.M88.4 R56, [R214+0x4100] ;  /* 0x00410000d638783b */ /* 0x000ee40000000200 */
[C---:B------:R-:W-:Y:S02]  /*1ed0*/  HMMA.16816.F32.BF16 R80, R16.reuse, R48, R80 ;  /* 0x000000301050723c */ /* 0x040fe40000041850 */
[----:B------:R-:W5:Y:S04]  /*1ee0*/  LDSM.16.M88.4 R72, [R214+0x5100] ;  /* 0x00510000d648783b */ /* 0x000f680000000200 */
[----:B------:R-:W3:Y:S02]  /*1ef0*/  LDSM.16.M88.4 R64, [R214+0x3100] ;  /* 0x00310000d640783b */ /* 0x000ee40000000200 */
[C---:B------:R-:W-:Y:S02]  /*1f00*/  HMMA.16816.F32.BF16 R76, R16.reuse, R28, R76 ;  /* 0x0000001c104c723c */ /* 0x040fe4000004184c */
[----:B------:R-:W-:Y:S04]  /*1f10*/  LDSM.16.M88.4 R84, [R214+0x5900] ;  /* 0x00590000d654783b */ /* 0x000fe80000000200 */
[----:B------:R-:W0:Y:S02]  /*1f20*/  LDGDEPBAR ;  /* 0x00000000000079af */ /* 0x000e240000000000 */
[C---:B-1----:R-:W-:Y:S02]  /*1f30*/  HMMA.16816.F32.BF16 R8, R16.reuse, R32, R60 ;  /* 0x000000201008723c */ /* 0x042fe4000004183c */
[----:B------:R-:W1:Y:S06]  /*1f40*/  LDSM.16.M88.4 R60, [R214+0x3900] ;  /* 0x00390000d63c783b */ /* 0x000e6c0000000200 */
[C---:B------:R-:W-:Y:S08]  /*1f50*/  HMMA.16816.F32.BF16 R152, R16.reuse, R34, R116 ;  /* 0x000000221098723c */ /* 0x040ff00000041874 */
[----:B------:R-:W-:Y:S01]  /*1f60*/  HMMA.16816.F32.BF16 R136, R16, R30, R108 ;  /* 0x0000001e1088723c */ /* 0x000fe2000004186c */
[----:B------:R-:W-:Y:S07]  /*1f70*/  LDSM.16.M88.4 R16, [R213+0x2800] ;  /* 0x00280000d510783b */ /* 0x000fee0000000200 */
[----:B--2---:R-:W-:Y:S01]  /*1f80*/  HMMA.16816.F32.BF16 R132, R24, R52, R12 ;  /* 0x000000341884723c */ /* 0x004fe2000004180c */
[----:B------:R-:W2:Y:S07]  /*1f90*/  LDSM.16.M88.4 R12, [R216+0x6100] ;  /* 0x00610000d80c783b */ /* 0x000eae0000000200 */
[C---:B------:R-:W-:Y:S08]  /*1fa0*/  HMMA.16816.F32.BF16 R176, R4.reuse, R48, R176 ;  /* 0x0000003004b0723c */ /* 0x040ff000000418b0 */
[C---:B------:R-:W-:Y:S08]  /*1fb0*/  HMMA.16816.F32.BF16 R68, R4.reuse, R70, R156 ;  /* 0x000000460444723c */ /* 0x040ff0000004189c */
[C---:B------:R-:W-:Y:S08]  /*1fc0*/  HMMA.16816.F32.BF16 R180, R4.reuse, R40, R180 ;  /* 0x0000002804b4723c */ /* 0x040ff000000418b4 */
[C---:B------:R-:W-:Y:S08]  /*1fd0*/  HMMA.16816.F32.BF16 R48, R4.reuse, R50, R148 ;  /* 0x000000320430723c */ /* 0x040ff00000041894 */
[C---:B------:R-:W-:Y:S01]  /*1fe0*/  HMMA.16816.F32.BF16 R140, R4.reuse, R42, R140 ;  /* 0x0000002a048c723c */ /* 0x040fe2000004188c */
[----:B------:R-:W-:Y:S07]  /*1ff0*/  LDSM.16.M88.4 R40, [R213+0x800] ;  /* 0x00080000d528783b */ /* 0x000fee0000000200 */
[C---:B------:R-:W-:Y:S01]  /*2000*/  HMMA.16816.F32.BF16 R168, R4.reuse, R38, R168 ;  /* 0x0000002604a8723c */ /* 0x040fe200000418a8 */
[----:B------:R-:W-:Y:S07]  /*2010*/  LDSM.16.M88.4 R36, [R213+0x1000] ;  /* 0x00100000d524783b */ /* 0x000fee0000000200 */
[C---:B------:R-:W-:Y:S08]  /*2020*/  HMMA.16816.F32.BF16 R188, R4.reuse, R32, R128 ;  /* 0x0000002004bc723c */ /* 0x040ff00000041880 */
[C---:B------:R-:W-:Y:S08]  /*2030*/  HMMA.16816.F32.BF16 R192, R4.reuse, R28, R112 ;  /* 0x0000001c04c0723c */ /* 0x040ff00000041870 */
[C---:B------:R-:W-:Y:S01]  /*2040*/  HMMA.16816.F32.BF16 R172, R4.reuse, R34, R120 ;  /* 0x0000002204ac723c */ /* 0x040fe20000041878 */
[----:B------:R-:W-:Y:S07]  /*2050*/  LDSM.16.M88.4 R32, [R213+0x1800] ;  /* 0x00180000d520783b */ /* 0x000fee0000000200 */
[----:B------:R-:W-:Y:S01]  /*2060*/  HMMA.16816.F32.BF16 R164, R4, R30, R104 ;  /* 0x0000001e04a4723c */ /* 0x000fe20000041868 */
[----:B------:R-:W-:Y:S04]  /*2070*/  LDSM.16.M88.4 R4, [R217+0x8100] ;  /* 0x00810000d904783b */ /* 0x000fe80000000200 */
[----:B------:R-:W-:Y:S03]  /*2080*/  LDSM.16.M88.4 R28, [R213+0x2000] ;  /* 0x00200000d51c783b */ /* 0x000fe60000000200 */
[C---:B---3--:R-:W-:Y:S01]  /*2090*/  HMMA.16816.F32.BF16 R148, R24.reuse, R56, R44 ;  /* 0x000000381894723c */ /* 0x048fe2000004182c */
[----:B------:R-:W3:Y:S07]  /*20a0*/  LDSM.16.M88.4 R44, [R213] ;  /* 0x00000000d52c783b */ /* 0x000eee0000000200 */
[----:B-----5:R-:W-:Y:S01]  /*20b0*/  HMMA.16816.F32.BF16 R128, R24, R72, R8 ;  /* 0x000000481880723c */ /* 0x020fe20000041808 */
[----:B------:R-:W5:Y:S01]  /*20c0*/  LDSM.16.M88.4 R8, [R217+0x6100] ;  /* 0x00610000d908783b */ /* 0x000f620000000200 */
[----:B------:R-:W-:-:S06]  /*20d0*/  DEPBAR.LE SB0, 0x0 ;  /* 0x000080000000791a */ /* 0x000fcc0000000000 */
[C---:B------:R-:W-:Y:S08]  /*20e0*/  HMMA.16816.F32.BF16 R160, R24.reuse, R64, R100 ;  /* 0x0000004018a0723c */ /* 0x040ff00000041864 */
[C---:B------:R-:W-:Y:S08]  /*20f0*/  HMMA.16816.F32.BF16 R116, R24.reuse, R66, R88 ;  /* 0x000000421874723c */ /* 0x040ff00000041858 */
[C---:B-1----:R-:W-:Y:S08]  /*2100*/  HMMA.16816.F32.BF16 R112, R24.reuse, R62, R96 ;  /* 0x0000003e1870723c */ /* 0x042ff00000041860 */
[C---:B------:R-:W-:Y:S08]  /*2110*/  HMMA.16816.F32.BF16 R108, R24.reuse, R58, R92 ;  /* 0x0000003a186c723c */ /* 0x040ff0000004185c */
[C---:B------:R-:W-:Y:S08]  /*2120*/  HMMA.16816.F32.BF16 R104, R24.reuse, R54, R124 ;  /* 0x000000361868723c */ /* 0x040ff0000004187c */
[C---:B------:R-:W-:Y:S08]  /*2130*/  HMMA.16816.F32.BF16 R156, R24.reuse, R60, R80 ;  /* 0x0000003c189c723c */ /* 0x040ff00000041850 */
[C---:B------:R-:W-:Y:S08]  /*2140*/  HMMA.16816.F32.BF16 R120, R24.reuse, R84, R76 ;  /* 0x000000541878723c */ /* 0x040ff0000004184c */
[C---:B------:R-:W-:Y:S08]  /*2150*/  HMMA.16816.F32.BF16 R100, R24.reuse, R74, R152 ;  /* 0x0000004a1864723c */ /* 0x040ff00000041898 */
[----:B------:R-:W-:Y:S08]  /*2160*/  HMMA.16816.F32.BF16 R96, R24, R86, R136 ;  /* 0x000000561860723c */ /* 0x000ff00000041888 */
[C---:B--2---:R-:W-:Y:S08]  /*2170*/  HMMA.16816.F32.BF16 R92, R12.reuse, R64, R144 ;  /* 0x000000400c5c723c */ /* 0x044ff00000041890 */
[C---:B------:R-:W-:Y:S08]  /*2180*/  HMMA.16816.F32.BF16 R88, R12.reuse, R66, R68 ;  /* 0x000000420c58723c */ /* 0x040ff00000041844 */
        /* <DEDUP_REMOVED lines=9> */
[----:B------:R-:W-:Y:S08]  /*2220*/  HMMA.16816.F32.BF16 R12, R12, R86, R164 ;  /* 0x000000560c0c723c */ /* 0x000ff000000418a4 */
[C---:B---3--:R-:W-:Y:S08]  /*2230*/  HMMA.16816.F32.BF16 R176, R4.reuse, R44, R160 ;  /* 0x0000002c04b0723c */ /* 0x048ff000000418a0 */
[C---:B------:R-:W-:Y:S08]  /*2240*/  HMMA.16816.F32.BF16 R140, R4.reuse, R34, R104 ;  /* 0x00000022048c723c */ /* 0x040ff00000041868 */
[C---:B------:R-:W-:Y:S08]  /*2250*/  HMMA.16816.F32.BF16 R104, R4.reuse, R30, R100 ;  /* 0x0000001e0468723c */ /* 0x040ff00000041864 */
[----:B------:R-:W-:Y:S08]  /*2260*/  HMMA.16816.F32.BF16 R160, R4, R18, R96 ;  /* 0x0000001204a0723c */ /* 0x000ff00000041860 */
[C---:B-----5:R-:W-:Y:S08]  /*2270*/  HMMA.16816.F32.BF16 R96, R8.reuse, R44, R92 ;  /* 0x0000002c0860723c */ /* 0x060ff0000004185c */
[C---:B------:R-:W-:Y:S08]  /*2280*/  HMMA.16816.F32.BF16 R100, R8.reuse, R40, R80 ;  /* 0x000000280864723c */ /* 0x040ff00000041850 */
[C---:B------:R-:W-:Y:S08]  /*2290*/  HMMA.16816.F32.BF16 R92, R8.reuse, R46, R88 ;  /* 0x0000002e085c723c */ /* 0x040ff00000041858 */
[----:B------:R-:W-:Y:S08]  /*22a0*/  HMMA.16816.F32.BF16 R80, R8, R42, R76 ;  /* 0x0000002a0850723c */ /* 0x000ff0000004184c */
[C---:B------:R-:W-:Y:S08]  /*22b0*/  HMMA.16816.F32.BF16 R188, R4.reuse, R40, R156 ;  /* 0x0000002804bc723c */ /* 0x040ff0000004189c */
[-C--:B------:R-:W-:Y:S08]  /*22c0*/  HMMA.16816.F32.BF16 R164, R4, R36.reuse, R148 ;  /* 0x0000002404a4723c */ /* 0x080ff00000041894 */
[C---:B------:R-:W-:Y:S08]  /*22d0*/  HMMA.16816.F32.BF16 R76, R8.reuse, R36, R68 ;  /* 0x00000024084c723c */ /* 0x040ff00000041844 */
[C---:B------:R-:W-:Y:S08]  /*22e0*/  HMMA.16816.F32.BF16 R72, R8.reuse, R38, R64 ;  /* 0x000000260848723c */ /* 0x040ff00000041840 */
[----:B------:R-:W-:Y:S08]  /*22f0*/  HMMA.16816.F32.BF16 R88, R8, R32, R60 ;  /* 0x000000200858723c */ /* 0x000ff0000004183c */
        /* <DEDUP_REMOVED lines=8> */
[C---:B------:R-:W-:Y:S08]  /*2380*/  HMMA.16816.F32.BF16 R68, R8.reuse, R30, R48 ;  /* 0x0000001e0844723c */ /* 0x040ff00000041830 */
[C---:B------:R-:W-:Y:S08]  /*2390*/  HMMA.16816.F32.BF16 R84, R8.reuse, R16, R24 ;  /* 0x000000100854723c */ /* 0x040ff00000041818 */
[----:B------:R-:W-:Y:S01]  /*23a0*/  HMMA.16816.F32.BF16 R64, R8, R18, R12 ;  /* 0x000000120840723c */ /* 0x000fe2000004180c */
[----:B------:R-:W-:Y:S06]  /*23b0*/  BAR.SYNC.DEFER_BLOCKING 0x0 ;  /* 0x0000000000007b1d */ /* 0x000fec0000010000 */
[----:B------:R-:W-:Y:S05]  /*23c0*/  @!P0 BRA `(.L_x_144) ;  /* 0x000001d000008947 */ /* 0x000fea0003800000 */
[----:B----4-:R-:W-:Y:S01]  /*23d0*/  IADD3 R4, R242, -0x2, RZ ;  /* 0xfffffffef2047810 */ /* 0x010fe20007ffe0ff */
[C---:B------:R-:W-:Y:S01]  /*23e0*/  IMAD.SHL.U32 R15, R203.reuse, 0x20, RZ ;  /* 0x00000020cb0f7824 */ /* 0x040fe200078e00ff */
[----:B------:R-:W-:-:S02]  /*23f0*/  SHF.L.U64.HI R14, R203, 0x5, R204 ;  /* 0x00000005cb0e7819 */ /* 0x000fc400000102cc */
[----:B------:R-:W-:Y:S01]  /*2400*/  SHF.R.S32.HI R7, RZ, 0x1f, R4 ;  /* 0x0000001fff077819 */ /* 0x000fe20000011404 */
[----:B------:R-:W-:Y:S02]  /*2410*/  IMAD R6, R200, R4, RZ ;  /* 0x00000004c8067224 */ /* 0x000fe400078e02ff */
[----:B------:R-:W-:-:S04]  /*2420*/  IMAD.WIDE.U32 R4, R4, R206, R210 ;  /* 0x000000ce04047225 */ /* 0x000fc800078e00d2 */
[----:B------:R-:W-:Y:S01]  /*2430*/  IMAD R6, R7, R206, R6 ;  /* 0x000000ce07067224 */ /* 0x000fe200078e0206 */
[----:B------:R-:W-:-:S03]  /*2440*/  LEA R12, P0, R4, c[0x0][0x1c8], 0x1 ;  /* 0x00007200040c7a11 */ /* 0x000fc600078008ff */
        /* <DEDUP_REMOVED lines=18> */
[----:B-1----:R-:W-:-:S05]  /*2570*/  IADD3 R12, P0, R4, R15, RZ ;  /* 0x0000000f040c7210 */ /* 0x002fca0007f1e0ff */
[----:B------:R-:W-:-:S05]  /*2580*/  IMAD.X R13, R5, 0x1, R14, P0 ;  /* 0x00000001050d7824 */ /* 0x000fca00000e060e */
[----:B------:R2:W-:Y:S03]  /*2590*/  LDGSTS.E.BYPASS.LTC128B.128 [R227+0x5900], [R12.64], !P6 ;  /* 0x059000000ce37fae */ /* 0x0005e6000f101d4c */
.L_x_144:
[----:B--2-4-:R-:W-:Y:S01]  /*25a0*/  FMUL.FTZ R4, R96, c[0x0][0x320] ;  /* 0x0000c80060047a20 */ /* 0x014fe20000410000 */
[----:B------:R-:W-:Y:S01]  /*25b0*/  SHF.R.S32.HI R7, RZ, 0x1f, R198 ;  /* 0x0000001fff077819 */ /* 0x000fe200000114c6 */
[----:B------:R-:W-:Y:S01]  /*25c0*/  FMUL.FTZ R5, R60, c[0x0][0x320] ;  /* 0x0000c8003c057a20 */ /* 0x000fe20000410000 */
[----:B------:R-:W-:Y:S01]  /*25d0*/  LEA.HI R6, R201, R202, RZ, 0x2 ;  /* 0x000000cac9067211 */ /* 0x000fe200078f10ff */
[----:B------:R1:W2:Y:S01]  /*25e0*/  MUFU.TANH R37, R4 ;  /* 0x0000000400257308 */ /* 0x0002a20000002400 */
[----:B------:R-:W-:Y:S01]  /*25f0*/  PLOP3.LUT P1, PT, PT, PT, UP2, 0x80, 0x0 ;  /* 0x000000000000781c */ /* 0x000fe20003f2f028 */
[----:B------:R-:W-:Y:S01]  /*2600*/  FMUL.FTZ R10, R68, c[0x0][0x320] ;  /* 0x0000c800440a7a20 */ /* 0x000fe20000410000 */
[----:B------:R-:W-:Y:S01]  /*2610*/  LOP3.LUT R6, R6, 0xfffffffc, RZ, 0xc0, !PT ;  /* 0xfffffffc06067812 */ /* 0x000fe200078ec0ff */
[----:B------:R-:W-:Y:S01]  /*2620*/  ULDC UR11, c[0x0][0x324] ;  /* 0x0000c900000b7ab9 */ /* 0x000fe20000000800 */
[----:B------:R-:W-:Y:S01]  /*2630*/  PLOP3.LUT P0, PT, PT, PT, UP2, 0x80, 0x0 ;  /* 0x000000000000781c */ /* 0x000fe20003f0f028 */
[----:B------:R-:W-:Y:S01]  /*2640*/  ULOP3.LUT UR11, URZ, UR11, URZ, 0x33, !UPT ;  /* 0x0000000b3f0b7292 */ /* 0x000fe2000f8e333f */
[----:B------:R-:W0:Y:S01]  /*2650*/  LDGDEPBAR ;  /* 0x00000000000079af */ /* 0x000e220000000000 */
[----:B------:R3:W4:Y:S01]  /*2660*/  MUFU.TANH R16, R5 ;  /* 0x0000000500107308 */ /* 0x0007220000002400 */
[----:B------:R-:W-:-:S02]  /*2670*/  IMAD.IADD R6, R202, 0x1, -R6 ;  /* 0x00000001ca067824 */ /* 0x000fc400078e0a06 */
[----:B-1----:R-:W-:-:S05]  /*2680*/  FMUL.FTZ R4, R97, c[0x0][0x320] ;  /* 0x0000c80061047a20 */ /* 0x002fca0000410000 */
[----:B------:R1:W1:Y:S01]  /*2690*/  MUFU.TANH R14, R10 ;  /* 0x0000000a000e7308 */ /* 0x0002620000002400 */
[----:B---3--:R-:W-:-:S07]  /*26a0*/  LEA.HI R5, R7, R198, RZ, 0x2 ;  /* 0x000000c607057211 */ /* 0x008fce00078f10ff */
[----:B------:R3:W2:Y:S01]  /*26b0*/  MUFU.TANH R32, R4 ;  /* 0x0000000400207308 */ /* 0x0006a20000002400 */
[----:B------:R-:W-:Y:S01]  /*26c0*/  FMUL.FTZ R7, R61, c[0x0][0x320] ;  /* 0x0000c8003d077a20 */ /* 0x000fe20000410000 */
[----:B------:R-:W-:-:S04]  /*26d0*/  LOP3.LUT R5, R5, 0xffffffc, RZ, 0xc0, !PT ;  /* 0x0ffffffc05057812 */ /* 0x000fc800078ec0ff */
[----:B------:R-:W-:Y:S02]  /*26e0*/  IADD3 R8, -R5, R198, RZ ;  /* 0x000000c605087210 */ /* 0x000fe40007ffe1ff */
[----:B------:R-:W2:Y:S01]  /*26f0*/  MUFU.TANH R15, R7 ;  /* 0x00000007000f7308 */ /* 0x000ea20000002400 */
[----:B------:R-:W-:Y:S01]  /*2700*/  LEA.HI R5, R6, R6, RZ, 0x1 ;  /* 0x0000000606057211 */ /* 0x000fe200078f08ff */
[----:B-1----:R-:W-:Y:S02]  /*2710*/  FMUL.FTZ R10, R69, c[0x0][0x320] ;  /* 0x0000c800450a7a20 */ /* 0x002fe40000410000 */
[----:B---3--:R-:W-:-:S04]  /*2720*/  FMUL.FTZ R4, R92, c[0x0][0x320] ;  /* 0x0000c8005c047a20 */ /* 0x008fc80000410000 */
[----:B------:R-:W1:Y:S08]  /*2730*/  MUFU.TANH R13, R10 ;  /* 0x0000000a000d7308 */ /* 0x000e700000002400 */
[----:B------:R3:W1:Y:S02]  /*2740*/  MUFU.TANH R31, R4 ;  /* 0x00000004001f7308 */ /* 0x0006640000002400 */
[----:B---3--:R-:W-:-:S06]  /*2750*/  FMUL.FTZ R4, R93, c[0x0][0x320] ;  /* 0x0000c8005d047a20 */ /* 0x008fcc0000410000 */
        /* <DEDUP_REMOVED lines=23> */
[----:B---3--:R-:W-:-:S04]  /*28d0*/  LOP3.LUT R4, R199, 0xffffffe0, RZ, 0xc0, !PT ;  /* 0xffffffe0c7047812 */ /* 0x008fc800078ec0ff */
[----:B------:R-:W-:-:S04]  /*28e0*/  IADD3 R4, -R4, R202, RZ ;  /* 0x000000ca04047210 */ /* 0x000fc80007ffe1ff */
[----:B------:R-:W-:-:S04]  /*28f0*/  SHF.R.S32.HI R9, RZ, 0x1f, R4 ;  /* 0x0000001fff097819 */ /* 0x000fc80000011404 */
[----:B------:R-:W-:-:S04]  /*2900*/  LEA.HI R9, R9, R4, RZ, 0x2 ;  /* 0x0000000409097211 */ /* 0x000fc800078f10ff */
[----:B------:R-:W-:-:S05]  /*2910*/  LEA.HI.SX32 R7, R9, UR7, 0x1e ;  /* 0x0000000709077c11 */ /* 0x000fca000f8ff2ff */
[----:B------:R-:W-:Y:S01]  /*2920*/  IMAD R11, R8, 0x10, R7 ;  /* 0x00000010080b7824 */ /* 0x000fe200078e0207 */
[C---:B------:R-:W-:Y:S02]  /*2930*/  SHF.L.U32 R7, R5.reuse, 0x5, RZ ;  /* 0x0000000505077819 */ /* 0x040fe400000006ff */
[----:B------:R-:W-:Y:S02]  /*2940*/  LOP3.LUT R8, R5, 0x1ffffffe, RZ, 0xc0, !PT ;  /* 0x1ffffffe05087812 */ /* 0x000fe400078ec0ff */
[----:B------:R-:W-:Y:S02]  /*2950*/  LOP3.LUT R5, R7, 0xffffffc0, RZ, 0xc0, !PT ;  /* 0xffffffc007057812 */ /* 0x000fe400078ec0ff */
[----:B------:R-:W-:Y:S01]  /*2960*/  IADD3.X R7, R20, c[0x0][0x1d0], RZ, PT, !PT ;  /* 0x0000740014077a10 */ /* 0x000fe20003ffe4ff */
[----:B------:R-:W-:Y:S01]  /*2970*/  IMAD.IADD R6, R6, 0x1, -R8 ;  /* 0x0000000106067824 */ /* 0x000fe200078e0a08 */
[----:B------:R-:W-:Y:S01]  /*2980*/  IADD3 R5, R5, R11, RZ ;  /* 0x0000000b05057210 */ /* 0x000fe20007ffe0ff */
[----:B------:R-:W-:-:S04]  /*2990*/  FMUL.FTZ R8, R65, c[0x0][0x320] ;  /* 0x0000c80041087a20 */ /* 0x000fc80000410000 */
[----:B------:R-:W-:Y:S02]  /*29a0*/  IMAD R24, R6, 0x8, R5 ;  /* 0x0000000806187824 */ /* 0x000fe400078e0205 */
[----:B------:R-:W-:Y:S02]  /*29b0*/  FMUL.FTZ R5, R84, c[0x0][0x320] ;  /* 0x0000c80054057a20 */ /* 0x000fe40000410000 */
[----:B------:R-:W-:Y:S01]  /*29c0*/  @P1 IMAD.HI.U32 R6, R24, c[0x0][0x2c8], RZ ;  /* 0x0000b20018061a27 */ /* 0x000fe200078e00ff */
[----:B------:R3:W-:Y:S01]  /*29d0*/  STL [R1+0x1c], R24 ;  /* 0x00001c1801007387 */ /* 0x0007e20000100800 */
[----:B------:R5:W1:Y:S02]  /*29e0*/  MUFU.TANH R12, R5 ;  /* 0x00000005000c7308 */ /* 0x000a640000002400 */
[----:B-----5:R-:W-:-:S06]  /*29f0*/  FMUL.FTZ R5, R85, c[0x0][0x320] ;  /* 0x0000c80055057a20 */ /* 0x020fcc0000410000 */
[----:B------:R5:W1:Y:S01]  /*2a00*/  MUFU.TANH R11, R5 ;  /* 0x00000005000b7308 */ /* 0x000a620000002400 */
[----:B---3--:R-:W-:Y:S02]  /*2a10*/  @P0 SHF.R.U32.HI R24, RZ, c[0x0][0x2cc], R6 ;  /* 0x0000b300ff180a19 */ /* 0x008fe40000011606 */
[----:B------:R-:W-:-:S03]  /*2a20*/  PLOP3.LUT P0, PT, PT, PT, UP1, 0x40, 0x0 ;  /* 0x000000000000781c */ /* 0x000fc60003f0e818 */
[----:B------:R-:W3:Y:S01]  /*2a30*/  SHFL.IDX PT, R6, R24, RZ, 0x1c1f ;  /* 0x001c1fff18067589 */ /* 0x000ee200000e0000 */
[----:B-----5:R-:W-:-:S04]  /*2a40*/  FMUL.FTZ R5, R64, c[0x0][0x320] ;  /* 0x0000c80040057a20 */ /* 0x020fc80000410000 */
[----:B------:R5:W1:Y:S02]  /*2a50*/  MUFU.TANH R10, R5 ;  /* 0x00000005000a7308 */ /* 0x000a640000002400 */
[----:B-----5:R-:W-:-:S06]  /*2a60*/  LOP3.LUT R5, R9, 0x7ffffffc, RZ, 0xc0, !PT ;  /* 0x7ffffffc09057812 */ /* 0x020fcc00078ec0ff */
[----:B------:R-:W1:Y:S01]  /*2a70*/  MUFU.TANH R9, R8 ;  /* 0x0000000800097308 */ /* 0x000e620000002400 */
[----:B------:R-:W-:Y:S01]  /*2a80*/  IADD3 R4, R4, -R5, RZ ;  /* 0x8000000504047210 */ /* 0x000fe20007ffe0ff */
[----:B------:R-:W-:-:S03]  /*2a90*/  FMUL.FTZ R5, R88, c[0x0][0x320] ;  /* 0x0000c80058057a20 */ /* 0x000fc60000410000 */
[----:B------:R-:W-:-:S03]  /*2aa0*/  SHF.L.U32 R36, R4, 0x1, RZ ;  /* 0x0000000104247819 */ /* 0x000fc600000006ff */
[----:B------:R5:W1:Y:S01]  /*2ab0*/  MUFU.TANH R8, R5 ;  /* 0x0000000500087308 */ /* 0x000a620000002400 */
[----:B------:R-:W-:Y:S01]  /*2ac0*/  IADD3 R4, R7, -c[0x0][0x168], -R36 ;  /* 0x80005a0007047a10 */ /* 0x000fe20007ffe824 */
[----:B------:R1:W-:Y:S01]  /*2ad0*/  STL [R1+0x18], R36 ;  /* 0x0000182401007387 */ /* 0x0003e20000100800 */
[----:B------:R-:W-:Y:S02]  /*2ae0*/  IADD3 R34, -R36, c[0x0][0x1d0], R20 ;  /* 0x0000740024227a10 */ /* 0x000fe40007ffe114 */
[C---:B------:R-:W-:Y:S02]  /*2af0*/  IADD3 R33, R4.reuse, c[0x0][0x328], RZ ;  /* 0x0000ca0004217a10 */ /* 0x040fe40007ffe0ff */
[----:B------:R-:W-:-:S04]  /*2b00*/  IADD3 R35, R4, UR11, RZ ;  /* 0x0000000b04237c10 */ /* 0x000fc8000fffe0ff */
[----:B---3--:R-:W-:Y:S01]  /*2b10*/  IADD3 R4, R35, R6, RZ ;  /* 0x0000000623047210 */ /* 0x008fe20007ffe0ff */
[----:B-----5:R-:W-:-:S05]  /*2b20*/  IMAD.IADD R5, R33, 0x1, R6 ;  /* 0x0000000121057824 */ /* 0x020fca00078e0206 */
[----:B------:R-:W-:Y:S02]  /*2b30*/  IMNMX R5, R5, R34, PT ;  /* 0x0000002205057217 */ /* 0x000fe40003800200 */
[----:B-1----:R-:W-:Y:S01]  /*2b40*/  IADD3 R36, R20, -R36, RZ ;  /* 0x8000002414247210 */ /* 0x002fe20007ffe0ff */
[----:B------:R-:W-:Y:S05]  /*2b50*/  @P0 BRA `(.L_x_145) ;  /* 0x0000015000000947 */ /* 0x000fea0003800000 */
[----:B--2-4-:R-:W-:Y:S01]  /*2b60*/  IADD3 R6, R6, c[0x0][0x1d0], RZ ;  /* 0x0000740006067a10 */ /* 0x014fe20007ffe0ff */
[----:B------:R-:W-:Y:S03]  /*2b70*/  BSSY B0, `(.L_x_146) ;  /* 0x000000f000007945 */ /* 0x000fe60003800000 */
[----:B------:R-:W-:-:S04]  /*2b80*/  IADD3 R6, R6, -c[0x0][0x168], RZ ;  /* 0x80005a0006067a10 */ /* 0x000fc80007ffe0ff */
[----:B------:R-:W-:-:S13]  /*2b90*/  ISETP.GT.AND P0, PT, R6, -0x1, PT ;  /* 0xffffffff0600780c */ /* 0x000fda0003f04270 */
[----:B------:R-:W-:Y:S05]  /*2ba0*/  @P0 BRA `(.L_x_147) ;  /* 0x0000007000000947 */ /* 0x000fea0003800000 */
[----:B------:R-:W-:Y:S01]  /*2bb0*/  IMAD.MOV.U32 R7, RZ, RZ, c[0x0][0x32c] ;  /* 0x0000cb00ff077624 */ /* 0x000fe200078e00ff */
[----:B------:R-:W-:-:S04]  /*2bc0*/  LOP3.LUT R6, RZ, R6, RZ, 0x33, !PT ;  /* 0x00000006ff067212 */ /* 0x000fc800078e33ff */
[----:B------:R-:W-:-:S13]  /*2bd0*/  ISETP.NE.AND P0, PT, R7, 0x1, PT ;  /* 0x000000010700780c */ /* 0x000fda0003f05270 */
[----:B------:R-:W-:-:S05]  /*2be0*/  @P0 IMAD.HI.U32 R7, R6, c[0x0][0x330], RZ ;  /* 0x0000cc0006070a27 */ /* 0x000fca00078e00ff */
[----:B------:R-:W-:-:S04]  /*2bf0*/  @P0 SHF.R.U32.HI R6, RZ, c[0x0][0x334], R7 ;  /* 0x0000cd00ff060a19 */ /* 0x000fc80000011607 */
[----:B------:R-:W-:Y:S01]  /*2c00*/  LOP3.LUT R6, RZ, R6, RZ, 0x33, !PT ;  /* 0x00000006ff067212 */ /* 0x000fe200078e33ff */
[----:B------:R-:W-:Y:S05]  /*2c10*/  BRA `(.L_x_148) ;  /* 0x0000004000007947 */ /* 0x000fea0003800000 */
.L_x_147:
[----:B------:R-:W-:-:S04]  /*2c20*/  MOV R7, c[0x0][0x32c] ;  /* 0x0000cb0000077a02 */ /* 0x000fc80000000f00 */
[----:B------:R-:W-:-:S13]  /*2c30*/  ISETP.NE.AND P0, PT, R7, 0x1, PT ;  /* 0x000000010700780c */ /* 0x000fda0003f05270 */
[----:B------:R-:W-:-:S05]  /*2c40*/  @P0 IMAD.HI.U32 R7, R6, c[0x0][0x330], RZ ;  /* 0x0000cc0006070a27 */ /* 0x000fca00078e00ff */
[----:B------:R-:W-:Y:S02]  /*2c50*/  @P0 SHF.R.U32.HI R6, RZ, c[0x0][0x334], R7 ;  /* 0x0000cd00ff060a19 */ /* 0x000fe40000011607 */
.L_x_148:
[----:B------:R-:W-:Y:S05]  /*2c60*/  BSYNC B0 ;  /* 0x0000000000007941 */ /* 0x000fea0003800000 */
.L_x_146:
[----:B------:R-:W-:-:S05]  /*2c70*/  IMAD R6, R6, c[0x0][0x32c], R36 ;  /* 0x0000cb0006067a24 */ /* 0x000fca00078e0224 */
[----:B------:R-:W-:Y:S02]  /*2c80*/  IADD3 R7, R6, c[0x0][0x32c], RZ ;  /* 0x0000cb0006077a10 */ /* 0x000fe40007ffe0ff */
[----:B------:R-:W-:Y:S02]  /*2c90*/  IMNMX R4, R4, R6, !PT ;  /* 0x0000000604047217 */ /* 0x000fe40007800200 */
[----:B------:R-:W-:Y:S02]  /*2ca0*/  IMNMX R5, R5, R7, PT ;  /* 0x0000000705057217 */ /* 0x000fe40003800200 */
.L_x_145:
[C---:B--2-4-:R-:W-:Y:S01]  /*2cb0*/  ISETP.GE.AND P0, PT, R20.reuse, 0x9, PT ;  /* 0x000000091400780c */ /* 0x054fe20003f06270 */
[----:B------:R-:W1:Y:S01]  /*2cc0*/  SHFL.IDX PT, R6, R24, 0x1, 0x1c1f ;  /* 0x003c1f0018067f89 */ /* 0x000e6200000e0000 */
[----:B------:R-:W-:Y:S02]  /*2cd0*/  ISETP.GE.AND P1, PT, R20, 0x2, PT ;  /* 0x000000021400780c */ /* 0x000fe40003f26270 */
[----:B------:R-:W-:Y:S02]  /*2ce0*/  P2R R54, PR, RZ, 0x1 ;  /* 0x00000001ff367803 */ /* 0x000fe40000000000 */
[----:B------:R-:W-:-:S02]  /*2cf0*/  ISETP.GT.AND P0, PT, R4, 0x8, !P0 ;  /* 0x000000080400780c */ /* 0x000fc40004704270 */
[----:B------:R-:W-:Y:S02]  /*2d00*/  P2R R55, PR, RZ, 0x2 ;  /* 0x00000002ff377803 */ /* 0x000fe40000000000 */
[----:B------:R-:W-:Y:S02]  /*2d10*/  ISETP.LT.OR P0, PT, R5, 0x9, P0 ;  /* 0x000000090500780c */ /* 0x000fe40000701670 */
[----:B------:R-:W-:Y:S02]  /*2d20*/  ISETP.GT.AND P1, PT, R4, 0x1, !P1 ;  /* 0x000000010400780c */ /* 0x000fe40004f24270 */
[----:B------:R-:W-:Y:S02]  /*2d30*/  ISETP.GE.AND P2, PT, R20, 0x11, PT ;  /* 0x000000111400780c */ /* 0x000fe40003f46270 */
[----:B------:R-:W-:Y:S02]  /*2d40*/  FSEL R69, R31, -INF , !P0 ;  /* 0xff8000001f457808 */ /* 0x000fe40004000000 */
[----:B------:R-:W-:-:S02]  /*2d50*/  ISETP.LT.OR P1, PT, R5, 0x2, P1 ;  /* 0x000000020500780c */ /* 0x000fc40000f21670 */
[----:B------:R-:W-:Y:S02]  /*2d60*/  ISETP.GT.AND P0, PT, R4, 0x10, !P2 ;  /* 0x000000100400780c */ /* 0x000fe40005704270 */
[----:B------:R-:W-:Y:S02]  /*2d70*/  ISETP.GE.AND P3, PT, R20, 0xa, PT ;  /* 0x0000000a1400780c */ /* 0x000fe40003f66270 */
[----:B------:R-:W-:Y:S02]  /*2d80*/  FSEL R61, R32, -INF , !P1 ;  /* 0xff800000203d7808 */ /* 0x000fe40004800000 */
[----:B------:R-:W-:Y:S02]  /*2d90*/  P2R R52, PR, RZ, 0x4 ;  /* 0x00000004ff347803 */ /* 0x000fe40000000000 */
[----:B------:R-:W-:Y:S02]  /*2da0*/  ISETP.LT.OR P0, PT, R5, 0x11, P0 ;  /* 0x000000110500780c */ /* 0x000fe40000701670 */
[----:B------:R-:W-:-:S02]  /*2db0*/  ISETP.GT.AND P1, PT, R4, 0x9, !P3 ;  /* 0x000000090400780c */ /* 0x000fc40005f24270 */
[----:B------:R-:W-:Y:S02]  /*2dc0*/  ISETP.GE.AND P2, PT, R20, 0x12, PT ;  /* 0x000000121400780c */ /* 0x000fe40003f46270 */
[----:B------:R-:W-:Y:S02]  /*2dd0*/  FSEL R76, R29, -INF , !P0 ;  /* 0xff8000001d4c7808 */ /* 0x000fe40004000000 */
[C---:B------:R-:W-:Y:S02]  /*2de0*/  ISETP.LT.OR P1, PT, R5.reuse, 0xa, P1 ;  /* 0x0000000a0500780c */ /* 0x040fe40000f21670 */
[----:B------:R-:W-:Y:S02]  /*2df0*/  ISETP.GT.AND P0, PT, R4, 0x11, !P2 ;  /* 0x000000110400780c */ /* 0x000fe40005704270 */
[----:B------:R-:W-:Y:S02]  /*2e00*/  FSEL R68, R30, -INF , !P1 ;  /* 0xff8000001e447808 */ /* 0x000fe40004800000 */
[----:B------:R-:W-:-:S02]  /*2e10*/  ISETP.LT.OR P0, PT, R5, 0x12, P0 ;  /* 0x000000120500780c */ /* 0x000fc40000701670 */
[----:B------:R-:W-:Y:S02]  /*2e20*/  ISETP.GE.AND P1, PT, R20, 0x19, PT ;  /* 0x000000191400780c */ /* 0x000fe40003f26270 */
[----:B------:R-:W-:Y:S02]  /*2e30*/  FSEL R77, R28, -INF , !P0 ;  /* 0xff8000001c4d7808 */ /* 0x000fe40004000000 */
[----:B------:R-:W-:Y:S02]  /*2e40*/  ISETP.GT.AND P0, PT, R4, 0x18, !P1 ;  /* 0x000000180400780c */ /* 0x000fe40004f04270 */
[----:B------:R-:W-:Y:S02]  /*2e50*/  P2R R50, PR, RZ, 0x2 ;  /* 0x00000002ff327803 */ /* 0x000fe40000000000 */
[----:B------:R-:W-:Y:S02]  /*2e60*/  ISETP.LT.OR P0, PT, R5, 0x19, P0 ;  /* 0x000000190500780c */ /* 0x000fe40000701670 */
[----:B------:R-:W-:-:S02]  /*2e70*/  ISETP.GE.AND P1, PT, R20, 0x1a, PT ;  /* 0x0000001a1400780c */ /* 0x000fc40003f26270 */
[----:B------:R-:W-:Y:S02]  /*2e80*/  FSEL R84, R27, -INF , !P0 ;  /* 0xff8000001b547808 */ /* 0x000fe40004000000 */
[----:B------:R-:W-:Y:S02]  /*2e90*/  ISETP.GT.AND P0, PT, R4, 0x19, !P1 ;  /* 0x000000190400780c */ /* 0x000fe40004f04270 */
[----:B------:R-:W-:Y:S02]  /*2ea0*/  P2R R49, PR, RZ, 0x2 ;  /* 0x00000002ff317803 */ /* 0x000fe40000000000 */
[----:B------:R-:W-:Y:S02]  /*2eb0*/  ISETP.LT.OR P0, PT, R5, 0x1a, P0 ;  /* 0x0000001a0500780c */ /* 0x000fe40000701670 */
[----:B------:R-:W-:Y:S02]  /*2ec0*/  ISETP.GE.AND P1, PT, R20, 0x21, PT ;  /* 0x000000211400780c */ /* 0x000fe40003f26270 */
[----:B------:R-:W-:-:S02]  /*2ed0*/  FSEL R85, R26, -INF , !P0 ;  /* 0xff8000001a557808 */ /* 0x000fc40004000000 */
[----:B------:R-:W-:Y:S02]  /*2ee0*/  ISETP.GT.AND P0, PT, R4, 0x20, !P1 ;  /* 0x000000200400780c */ /* 0x000fe40004f04270 */
[----:B------:R-:W-:Y:S02]  /*2ef0*/  P2R R48, PR, RZ, 0x2 ;  /* 0x00000002ff307803 */ /* 0x000fe40000000000 */
[----:B------:R-:W-:Y:S02]  /*2f00*/  ISETP.LT.OR P0, PT, R5, 0x21, P0 ;  /* 0x000000210500780c */ /* 0x000fe40000701670 */
[----:B------:R-:W-:Y:S02]  /*2f10*/  ISETP.GE.AND P1, PT, R20, 0x22, PT ;  /* 0x000000221400780c */ /* 0x000fe40003f26270 */
[----:B------:R-:W-:Y:S02]  /*2f20*/  FSEL R108, R25, -INF , !P0 ;  /* 0xff800000196c7808 */ /* 0x000fe40004000000 */
[----:B------:R-:W-:-:S02]  /*2f30*/  ISETP.GT.AND P0, PT, R4, 0x21, !P1 ;  /* 0x000000210400780c */ /* 0x000fc40004f04270 */
[----:B------:R-:W-:Y:S02]  /*2f40*/  P2R R47, PR, RZ, 0x2 ;  /* 0x00000002ff2f7803 */ /* 0x000fe40000000000 */
[----:B------:R-:W-:Y:S02]  /*2f50*/  ISETP.LT.OR P0, PT, R5, 0x22, P0 ;  /* 0x000000220500780c */ /* 0x000fe40000701670 */
[----:B------:R-:W-:Y:S02]  /*2f60*/  ISETP.GE.AND P1, PT, R20, 0x29, PT ;  /* 0x000000291400780c */ /* 0x000fe40003f26270 */
[----:B------:R-:W-:Y:S02]  /*2f70*/  FSEL R120, R23, -INF , !P0 ;  /* 0xff80000017787808 */ /* 0x000fe40004000000 */
[----:B------:R-:W-:Y:S02]  /*2f80*/  ISETP.GT.AND P0, PT, R4, 0x28, !P1 ;  /* 0x000000280400780c */ /* 0x000fe40004f04270 */
[----:B------:R-:W-:-:S02]  /*2f90*/  P2R R46, PR, RZ, 0x2 ;  /* 0x00000002ff2e7803 */ /* 0x000fc40000000000 */
[C---:B------:R-:W-:Y:S02]  /*2fa0*/  ISETP.LT.OR P0, PT, R5.reuse, 0x29, P0 ;  /* 0x000000290500780c */ /* 0x040fe40000701670 */
[----:B------:R-:W-:Y:S02]  /*2fb0*/  ISETP.GE.AND P1, PT, R20, 0x2a, PT ;  /* 0x0000002a1400780c */ /* 0x000fe40003f26270 */
[----:B------:R-:W-:Y:S02]  /*2fc0*/  FSEL R121, R22, -INF , !P0 ;  /* 0xff80000016797808 */ /* 0x000fe40004000000 */
[----:B------:R-:W-:Y:S02]  /*2fd0*/  ISETP.GT.AND P0, PT, R4, 0x29, !P1 ;  /* 0x000000290400780c */ /* 0x000fe40004f04270 */
[----:B------:R-:W-:Y:S02]  /*2fe0*/  P2R R45, PR, RZ, 0x2 ;  /* 0x00000002ff2d7803 */ /* 0x000fe40000000000 */
        /* <DEDUP_REMOVED lines=14> */
[----:B------:R-:W-:Y:S02]  /*30d0*/  ISETP.GE.AND P5, PT, R20, 0x3a, PT ;  /* 0x0000003a1400780c */ /* 0x000fe40003fa6270 */
[----:B------:R-:W-:Y:S02]  /*30e0*/  ISETP.LT.OR P0, PT, R5, 0x39, P0 ;  /* 0x000000390500780c */ /* 0x000fe40000701670 */
[----:B------:R-:W-:Y:S02]  /*30f0*/  P2R R53, PR, RZ, 0x8 ;  /* 0x00000008ff357803 */ /* 0x000fe40000000000 */
[----:B------:R-:W-:Y:S02]  /*3100*/  FSEL R146, R18, -INF , !P0 ;  /* 0xff80000012927808 */ /* 0x000fe40004000000 */
[----:B------:R-:W-:-:S02]  /*3110*/  ISETP.GT.AND P0, PT, R4, 0x39, !P5 ;  /* 0x000000390400780c */ /* 0x000fc40006f04270 */
[----:B------:R-:W-:Y:S02]  /*3120*/  ISETP.GE.AND P3, PT, R20, 0x41, PT ;  /* 0x000000411400780c */ /* 0x000fe40003f66270 */
[----:B------:R-:W-:Y:S02]  /*3130*/  ISETP.LT.OR P0, PT, R5, 0x3a, P0 ;  /* 0x0000003a0500780c */ /* 0x000fe40000701670 */
[----:B------:R-:W-:Y:S02]  /*3140*/  P2R R51, PR, RZ, 0x4 ;  /* 0x00000004ff337803 */ /* 0x000fe40000000000 */
[----:B------:R-:W-:Y:S02]  /*3150*/  FSEL R147, R17, -INF , !P0 ;  /* 0xff80000011937808 */ /* 0x000fe40004000000 */
[----:B------:R-:W-:Y:S02]  /*3160*/  ISETP.GT.AND P0, PT, R4, 0x40, !P3 ;  /* 0x000000400400780c */ /* 0x000fe40005f04270 */
[----:B------:R-:W-:-:S02]  /*3170*/  ISETP.GE.AND P2, PT, R20, 0x42, PT ;  /* 0x000000421400780c */ /* 0x000fc40003f46270 */
[C---:B------:R-:W-:Y:S02]  /*3180*/  ISETP.LT.OR P0, PT, R5.reuse, 0x41, P0 ;  /* 0x000000410500780c */ /* 0x040fe40000701670 */
[----:B------:R-:W-:Y:S02]  /*3190*/  P2R R42, PR, RZ, 0x2 ;  /* 0x00000002ff2a7803 */ /* 0x000fe40000000000 */
[----:B------:R-:W-:Y:S02]  /*31a0*/  FSEL R207, R16, -INF , !P0 ;  /* 0xff80000010cf7808 */ /* 0x000fe40004000000 */
[----:B------:R-:W-:Y:S02]  /*31b0*/  ISETP.GT.AND P0, PT, R4, 0x41, !P2 ;  /* 0x000000410400780c */ /* 0x000fe40005704270 */
[----:B------:R-:W-:Y:S02]  /*31c0*/  ISETP.GE.AND P1, PT, R20, 0x49, PT ;  /* 0x000000491400780c */ /* 0x000fe40003f26270 */
[----:B------:R-:W-:-:S02]  /*31d0*/  ISETP.LT.OR P0, PT, R5, 0x42, P0 ;  /* 0x000000420500780c */ /* 0x000fc40000701670 */
[----:B------:R-:W-:Y:S02]  /*31e0*/  P2R R41, PR, RZ, 0x2 ;  /* 0x00000002ff297803 */ /* 0x000fe40000000000 */
[----:B------:R-:W-:Y:S02]  /*31f0*/  FSEL R228, R15, -INF , !P0 ;  /* 0xff8000000fe47808 */ /* 0x000fe40004000000 */
[----:B------:R-:W-:Y:S02]  /*3200*/  ISETP.GT.AND P0, PT, R4, 0x48, !P1 ;  /* 0x000000480400780c */ /* 0x000fe40004f04270 */
[----:B------:R-:W-:Y:S02]  /*3210*/  ISETP.GE.AND P1, PT, R20, 0x4a, PT ;  /* 0x0000004a1400780c */ /* 0x000fe40003f26270 */
[----:B------:R-:W-:Y:S02]  /*3220*/  ISETP.LT.OR P0, PT, R5, 0x49, P0 ;  /* 0x000000490500780c */ /* 0x000fe40000701670 */
[----:B------:R-:W-:-:S02]  /*3230*/  P2R R40, PR, RZ, 0x2 ;  /* 0x00000002ff287803 */ /* 0x000fc40000000000 */
[----:B------:R-:W-:Y:S02]  /*3240*/  FSEL R226, R14, -INF , !P0 ;  /* 0xff8000000ee27808 */ /* 0x000fe40004000000 */
[----:B------:R-:W-:Y:S02]  /*3250*/  ISETP.GT.AND P0, PT, R4, 0x49, !P1 ;  /* 0x000000490400780c */ /* 0x000fe40004f04270 */
[----:B------:R-:W-:Y:S02]  /*3260*/  ISETP.GE.AND P1, PT, R20, 0x51, PT ;  /* 0x000000511400780c */ /* 0x000fe40003f26270 */
[----:B------:R-:W-:Y:S02]  /*3270*/  ISETP.LT.OR P0, PT, R5, 0x4a, P0 ;  /* 0x0000004a0500780c */ /* 0x000fe40000701670 */
[----:B------:R-:W-:Y:S02]  /*3280*/  P2R R39, PR, RZ, 0x2 ;  /* 0x00000002ff277803 */ /* 0x000fe40000000000 */
[----:B------:R-:W-:-:S02]  /*3290*/  FSEL R229, R13, -INF , !P0 ;  /* 0xff8000000de57808 */ /* 0x000fc40004000000 */
[----:B------:R-:W-:Y:S02]  /*32a0*/  ISETP.GT.AND P0, PT, R4, 0x50, !P1 ;  /* 0x000000500400780c */ /* 0x000fe40004f04270 */
[C---:B------:R-:W-:Y:S02]  /*32b0*/  ISETP.GE.AND P1, PT, R20.reuse, 0x52, PT ;  /* 0x000000521400780c */ /* 0x040fe40003f26270 */
        /* <DEDUP_REMOVED lines=8> */
[----:B------:R-:W-:-:S04]  /*3340*/  ISETP.GT.AND P0, PT, R4, 0x58, !P4 ;  /* 0x000000580400780c */ /* 0x000fc80006704270 */
[----:B------:R-:W-:-:S04]  /*3350*/  ISETP.LT.OR P0, PT, R5, 0x59, P0 ;  /* 0x000000590500780c */ /* 0x000fc80000701670 */
[----:B------:R-:W-:Y:S02]  /*3360*/  FSEL R238, R10, -INF , !P0 ;  /* 0xff8000000aee7808 */ /* 0x000fe40004000000 */
[----:B------:R-:W-:-:S04]  /*3370*/  ISETP.GT.AND P0, PT, R4, RZ, !P1 ;  /* 0x000000ff0400720c */ /* 0x000fc80004f04270 */
[----:B------:R-:W-:-:S04]  /*3380*/  ISETP.LT.OR P0, PT, R5, 0x1, P0 ;  /* 0x000000010500780c */ /* 0x000fc80000701670 */
[----:B------:R-:W-:Y:S02]  /*3390*/  FSEL R60, R37, -INF , !P0 ;  /* 0xff800000253c7808 */ /* 0x000fe40004000000 */
[----:B------:R-:W-:-:S04]  /*33a0*/  ISETP.GE.AND P0, PT, R20, 0x5a, PT ;  /* 0x0000005a1400780c */ /* 0x000fc80003f06270 */
[----:B------:R-:W-:Y:S02]  /*33b0*/  P2R R37, PR, RZ, 0x1 ;  /* 0x00000001ff257803 */ /* 0x000fe40000000000 */
[----:B------:R-:W-:Y:S01]  /*33c0*/  ISETP.GT.AND P0, PT, R4, 0x59, !P0 ;  /* 0x000000590400780c */ /* 0x000fe20004704270 */
[----:B------:R-:W-:-:S03]  /*33d0*/  FMUL.FTZ R4, R59, c[0x0][0x320] ;  /* 0x0000c8003b047a20 */ /* 0x000fc60000410000 */
[----:B------:R-:W-:Y:S01]  /*33e0*/  ISETP.LT.OR P0, PT, R5, 0x5a, P0 ;  /* 0x0000005a0500780c */ /* 0x000fe20000701670 */
[----:B------:R2:W3:Y:S01]  /*33f0*/  MUFU.TANH R32, R4 ;  /* 0x0000000400207308 */ /* 0x0004e20000002400 */
[----:B------:R-:W-:Y:S02]  /*3400*/  FMUL.FTZ R5, R103, c[0x0][0x320] ;  /* 0x0000c80067057a20 */ /* 0x000fe40000410000 */
[----:B------:R-:W-:Y:S02]  /*3410*/  FSEL R240, R9, -INF , !P0 ;  /* 0xff80000009f07808 */ /* 0x000fe40004000000 */
[----:B------:R-:W-:-:S03]  /*3420*/  PLOP3.LUT P0, PT, PT, PT, UP1, 0x40, 0x0 ;  /* 0x000000000000781c */ /* 0x000fc60003f0e818 */
[----:B------:R1:W4:Y:S01]  /*3430*/  MUFU.TANH R12, R5 ;  /* 0x00000005000c7308 */ /* 0x0003220000002400 */
[----:B--2---:R-:W-:-:S07]  /*3440*/  FMUL.FTZ R4, R82, c[0x0][0x320] ;  /* 0x0000c80052047a20 */ /* 0x004fce0000410000 */
[----:B------:R2:W2:Y:S01]  /*3450*/  MUFU.TANH R31, R4 ;  /* 0x00000004001f7308 */ /* 0x0004a20000002400 */
[----:B-1----:R-:W-:-:S05]  /*3460*/  IMAD.IADD R5, R33, 0x1, R6 ;  /* 0x0000000121057824 */ /* 0x002fca00078e0206 */
[----:B------:R-:W-:Y:S01]  /*3470*/  IMNMX R5, R5, R34, PT ;  /* 0x0000002205057217 */ /* 0x000fe20003800200 */
[----:B--2---:R-:W-:-:S04]  /*3480*/  FMUL.FTZ R4, R83, c[0x0][0x320] ;  /* 0x0000c80053047a20 */ /* 0x004fc80000410000 */
[----:B------:R1:W2:Y:S02]  /*3490*/  MUFU.TANH R30, R4 ;  /* 0x00000004001e7308 */ /* 0x0002a40000002400 */
        /* <DEDUP_REMOVED lines=40> */
[----:B-1----:R-:W-:Y:S01]  /*3720*/  IMAD.IADD R4, R35, 0x1, R6 ;  /* 0x0000000123047824 */ /* 0x002fe200078e0206 */
[----:B------:R-:W-:Y:S05]  /*3730*/  @P0 BRA `(.L_x_149) ;  /* 0x0000015000000947 */ /* 0x000fea0003800000 */
[----:B--234-:R-:W-:Y:S01]  /*3740*/  IADD3 R6, R6, c[0x0][0x1d0], RZ ;  /* 0x0000740006067a10 */ /* 0x01cfe20007ffe0ff */
        /* <DEDUP_REMOVED lines=11> */
.L_x_151:
[----:B------:R-:W-:-:S04]  /*3800*/  MOV R7, c[0x0][0x32c] ;  /* 0x0000cb0000077a02 */ /* 0x000fc80000000f00 */
[----:B------:R-:W-:-:S13]  /*3810*/  ISETP.NE.AND P0, PT, R7, 0x1, PT ;  /* 0x000000010700780c */ /* 0x000fda0003f05270 */
[----:B------:R-:W-:-:S05]  /*3820*/  @P0 IMAD.HI.U32 R7, R6, c[0x0][0x330], RZ ;  /* 0x0000cc0006070a27 */ /* 0x000fca00078e00ff */
[----:B------:R-:W-:Y:S02]  /*3830*/  @P0 SHF.R.U32.HI R6, RZ, c[0x0][0x334], R7 ;  /* 0x0000cd00ff060a19 */ /* 0x000fe40000011607 */
.L_x_152:
[----:B------:R-:W-:Y:S05]  /*3840*/  BSYNC B0 ;  /* 0x0000000000007941 */ /* 0x000fea0003800000 */
.L_x_150:
[----:B------:R-:W-:-:S05]  /*3850*/  IMAD R6, R6, c[0x0][0x32c], R36 ;  /* 0x0000cb0006067a24 */ /* 0x000fca00078e0224 */
[----:B------:R-:W-:Y:S02]  /*3860*/  IADD3 R7, R6, c[0x0][0x32c], RZ ;  /* 0x0000cb0006077a10 */ /* 0x000fe40007ffe0ff */
[----:B------:R-:W-:Y:S02]  /*3870*/  IMNMX R4, R4, R6, !PT ;  /* 0x0000000604047217 */ /* 0x000fe40007800200 */
[----:B------:R-:W-:Y:S02]  /*3880*/  IMNMX R5, R5, R7, PT ;  /* 0x0000000705057217 */ /* 0x000fe40003800200 */
.L_x_149:
[----:B--234-:R-:W-:Y:S01]  /*3890*/  ISETP.NE.AND P0, PT, R55, RZ, PT ;  /* 0x000000ff3700720c */ /* 0x01cfe20003f05270 */
[----:B------:R-:W1:Y:S03]  /*38a0*/  SHFL.IDX PT, R6, R24, 0x2, 0x1c1f ;  /* 0x005c1f0018067f89 */ /* 0x000e6600000e0000 */
[----:B------:R-:W-:-:S04]  /*38b0*/  ISETP.GT.AND P0, PT, R4, 0x1, !P0 ;  /* 0x000000010400780c */ /* 0x000fc80004704270 */
[----:B------:R-:W-:-:S04]  /*38c0*/  ISETP.LT.OR P0, PT, R5, 0x2, P0 ;  /* 0x000000020500780c */ /* 0x000fc80000701670 */
[----:B------:R-:W-:Y:S02]  /*38d0*/  FSEL R57, R16, -INF , !P0 ;  /* 0xff80000010397808 */ /* 0x000fe40004000000 */
[----:B------:R-:W-:-:S04]  /*38e0*/  ISETP.NE.AND P0, PT, R54, RZ, PT ;  /* 0x000000ff3600720c */ /* 0x000fc80003f05270 */
        /* <DEDUP_REMOVED lines=79> */
[----:B------:R-:W-:-:S04]  /*3de0*/  ISETP.GT.AND P0, PT, R4, RZ, !P1 ;  /* 0x000000ff0400720c */ /* 0x000fc80004f04270 */
[----:B------:R-:W-:-:S04]  /*3df0*/  ISETP.LT.OR P0, PT, R5, 0x1, P0 ;  /* 0x000000010500780c */ /* 0x000fc80000701670 */
[----:B------:R-:W-:Y:S02]  /*3e00*/  FSEL R56, R27, -INF , !P0 ;  /* 0xff8000001b387808 */ /* 0x000fe40004000000 */
[----:B------:R-:W-:-:S04]  /*3e10*/  ISETP.NE.AND P0, PT, R37, RZ, PT ;  /* 0x000000ff2500720c */ /* 0x000fc80003f05270 */
        /* <DEDUP_REMOVED lines=68> */
.L_x_155:
[----:B------:R-:W-:-:S04]  /*4260*/  MOV R7, c[0x0][0x32c] ;  /* 0x0000cb0000077a02 */ /* 0x000fc80000000f00 */
[----:B------:R-:W-:-:S13]  /*4270*/  ISETP.NE.AND P0, PT, R7, 0x1, PT ;  /* 0x000000010700780c */ /* 0x000fda0003f05270 */
[----:B------:R-:W-:-:S05]  /*4280*/  @P0 IMAD.HI.U32 R7, R6, c[0x0][0x330], RZ ;  /* 0x0000cc0006070a27 */ /* 0x000fca00078e00ff */
[----:B------:R-:W-:Y:S02]  /*4290*/  @P0 SHF.R.U32.HI R6, RZ, c[0x0][0x334], R7 ;  /* 0x0000cd00ff060a19 */ /* 0x000fe40000011607 */
.L_x_156:
[----:B------:R-:W-:Y:S05]  /*42a0*/  BSYNC B0 ;  /* 0x0000000000007941 */ /* 0x000fea0003800000 */
.L_x_154:
[----:B------:R-:W-:-:S05]  /*42b0*/  IMAD R6, R6, c[0x0][0x32c], R36 ;  /* 0x0000cb0006067a24 */ /* 0x000fca00078e0224 */
[----:B------:R-:W-:Y:S02]  /*42c0*/  IADD3 R7, R6, c[0x0][0x32c], RZ ;  /* 0x0000cb0006077a10 */ /* 0x000fe40007ffe0ff */
[----:B------:R-:W-:Y:S02]  /*42d0*/  IMNMX R4, R4, R6, !PT ;  /* 0x0000000604047217 */ /* 0x000fe40007800200 */
[----:B------:R-:W-:Y:S02]  /*42e0*/  IMNMX R5, R5, R7, PT ;  /* 0x0000000705057217 */ /* 0x000fe40003800200 */
.L_x_153:
        /* <DEDUP_REMOVED lines=93> */
[----:B-1----:R-:W-:Y:S02]  /*48c0*/  IMAD.IADD R5, R33, 0x1, R6 ;  /* 0x0000000121057824 */ /* 0x002fe400078e0206 */
[----:B------:R-:W-:Y:S02]  /*48d0*/  FSEL R239, R8, -INF , !P0 ;  /* 0xff80000008ef7808 */ /* 0x000fe40004000000 */
[----:B------:R-:W-:Y:S02]  /*48e0*/  PLOP3.LUT P0, PT, PT, PT, UP1, 0x40, 0x0 ;  /* 0x000000000000781c */ /* 0x000fe40003f0e818 */
[----:B------:R-:W-:Y:S01]  /*48f0*/  IMNMX R5, R5, R34, PT ;  /* 0x0000002205057217 */ /* 0x000fe20003800200 */
[----:B--2---:R-:W-:-:S04]  /*4900*/  FMUL.FTZ R4, R151, c[0x0][0x320] ;  /* 0x0000c80097047a20 */ /* 0x004fc80000410000 */
[----:B------:R1:W2:Y:S02]  /*4910*/  MUFU.TANH R25, R4 ;  /* 0x0000000400197308 */ /* 0x0002a40000002400 */
[----:B-1----:R-:W-:-:S06]  /*4920*/  FMUL.FTZ R4, R150, c[0x0][0x320] ;  /* 0x0000c80096047a20 */ /* 0x002fcc0000410000 */
[----:B------:R1:W4:Y:S02]  /*4930*/  MUFU.TANH R23, R4 ;  /* 0x0000000400177308 */ /* 0x0003240000002400 */
        /* <DEDUP_REMOVED lines=56> */
.L_x_159:
[----:B------:R-:W-:-:S04]  /*4cc0*/  MOV R7, c[0x0][0x32c] ;  /* 0x0000cb0000077a02 */ /* 0x000fc80000000f00 */
[----:B------:R-:W-:-:S13]  /*4cd0*/  ISETP.NE.AND P0, PT, R7, 0x1, PT ;  /* 0x000000010700780c */ /* 0x000fda0003f05270 */
[----:B------:R-:W-:-:S05]  /*4ce0*/  @P0 IMAD.HI.U32 R7, R6, c[0x0][0x330], RZ ;  /* 0x0000cc0006070a27 */ /* 0x000fca00078e00ff */
[----:B------:R-:W-:Y:S02]  /*4cf0*/  @P0 SHF.R.U32.HI R6, RZ, c[0x0][0x334], R7 ;  /* 0x0000cd00ff060a19 */ /* 0x000fe40000011607 */
.L_x_160:
[----:B------:R-:W-:Y:S05]  /*4d00*/  BSYNC B0 ;  /* 0x0000000000007941 */ /* 0x000fea0003800000 */
.L_x_158:
[----:B------:R-:W-:-:S05]  /*4d10*/  IMAD R6, R6, c[0x0][0x32c], R36 ;  /* 0x0000cb0006067a24 */ /* 0x000fca00078e0224 */
[----:B------:R-:W-:Y:S02]  /*4d20*/  IADD3 R7, R6, c[0x0][0x32c], RZ ;  /* 0x0000cb0006077a10 */ /* 0x000fe40007ffe0ff */
[----:B------:R-:W-:Y:S02]  /*4d30*/  IMNMX R4, R4, R6, !PT ;  /* 0x0000000604047217 */ /* 0x000fe40007800200 */
[----:B------:R-:W-:Y:S02]  /*4d40*/  IMNMX R5, R5, R7, PT ;  /* 0x0000000705057217 */ /* 0x000fe40003800200 */
.L_x_157:
[----:B--234-:R-:W-:Y:S01]  /*4d50*/  ISETP.NE.AND P0, PT, R55, RZ, PT ;  /* 0x000000ff3700720c */ /* 0x01cfe20003f05270 */
[----:B------:R-:W-:Y:S01]  /*4d60*/  IMAD.SHL.U32 R209, R0, 0x2, RZ ;  /* 0x0000000200d17824 */ /* 0x000fe200078e00ff */
[----:B------:R-:W-:Y:S01]  /*4d70*/  FMNMX.FTZ R72, R60, R61, !PT ;  /* 0x0000003d3c487209 */ /* 0x000fe20007810000 */
[----:B------:R-:W-:Y:S01]  /*4d80*/  STL [R1+0x50], R216 ;  /* 0x000050d801007387 */ /* 0x000fe20000100800 */
[----:B------:R-:W-:Y:S01]  /*4d90*/  ISETP.GT.AND P0, PT, R4, 0x1, !P0 ;  /* 0x000000010400780c */ /* 0x000fe20004704270 */
[--C-:B------:R-:W-:Y:S01]  /*4da0*/  IMAD R210, R3, 0x2, R209.reuse ;  /* 0x0000000203d27824 */ /* 0x100fe200078e02d1 */
[----:B------:R-:W-:Y:S01]  /*4db0*/  FMNMX.FTZ R72, R69, R72, !PT ;  /* 0x0000004845487209 */ /* 0x000fe20007810000 */
[----:B------:R-:W-:Y:S01]  /*4dc0*/  IMAD R212, R2, 0x2, R209 ;  /* 0x0000000202d47824 */ /* 0x000fe200078e02d1 */
[----:B------:R-:W-:Y:S01]  /*4dd0*/  ISETP.LT.OR P0, PT, R5, 0x2, P0 ;  /* 0x000000020500780c */ /* 0x000fe20000701670 */
[----:B------:R-:W-:Y:S01]  /*4de0*/  STL [R1+0x4c], R215 ;  /* 0x00004cd701007387 */ /* 0x000fe20000100800 */
[----:B------:R-:W-:Y:S01]  /*4df0*/  FMNMX.FTZ R72, R68, R72, !PT ;  /* 0x0000004844487209 */ /* 0x000fe20007810000 */
[----:B------:R-:W-:Y:S01]  /*4e00*/  ULDC.64 UR4, c[0x0][0x2c8] ;  /* 0x0000b20000047ab9 */ /* 0x000fe20000000a00 */
[----:B------:R-:W-:Y:S01]  /*4e10*/  FSEL R74, R14, -INF , !P0 ;  /* 0xff8000000e4a7808 */ /* 0x000fe20004000000 */
[----:B------:R-:W-:Y:S01]  /*4e20*/  STL [R1+0x48], R214 ;  /* 0x000048d601007387 */ /* 0x000fe20000100800 */
[----:B------:R-:W-:-:S02]  /*4e30*/  ISETP.NE.AND P0, PT, R54, RZ, PT ;  /* 0x000000ff3600720c */ /* 0x000fc40003f05270 */
[----:B------:R-:W-:Y:S01]  /*4e40*/  P2R R123, PR, RZ, 0x40 ;  /* 0x00000040ff7b7803 */ /* 0x000fe20000000000 */
[----:B------:R-:W-:Y:S01]  /*4e50*/  LDSM.16.MT88.4 R80, [R212+0x100] ;  /* 0x00010000d450783b */ /* 0x000fe20000004200 */
[----:B------:R-:W-:Y:S02]  /*4e60*/  ISETP.GT.AND P0, PT, R4, 0x8, !P0 ;  /* 0x000000080400780c */ /* 0x000fe40004704270 */
[----:B------:R-:W-:Y:S01]  /*4e70*/  FMNMX.FTZ R72, R76, R72, !PT ;  /* 0x000000484c487209 */ /* 0x000fe20007810000 */
[----:B------:R-:W-:Y:S01]  /*4e80*/  LDSM.16.MT88.4 R88, [R210+0x100] ;  /* 0x00010000d258783b */ /* 0x000fe20000004200 */
[----:B------:R-:W-:Y:S02]  /*4e90*/  ISETP.LT.OR P0, PT, R5, 0x9, P0 ;  /* 0x000000090500780c */ /* 0x000fe40000701670 */
[----:B------:R-:W-:Y:S01]  /*4ea0*/  ISETP.NE.AND P6, PT, R53, RZ, PT ;  /* 0x000000ff3500720c */ /* 0x000fe20003fc5270 */
[----:B------:R-:W-:Y:S01]  /*4eb0*/  LDSM.16.MT88.4 R104, [R209+0x900] ;  /* 0x00090000d168783b */ /* 0x000fe20000004200 */
[----:B------:R-:W-:-:S02]  /*4ec0*/  FSEL R112, R17, -INF , !P0 ;  /* 0xff80000011707808 */ /* 0x000fc40004000000 */
[----:B------:R-:W-:Y:S01]  /*4ed0*/  FMNMX.FTZ R72, R77, R72, !PT ;  /* 0x000000484d487209 */ /* 0x000fe20007810000 */
[----:B------:R-:W-:Y:S01]  /*4ee0*/  LDSM.16.MT88.4 R100, [R212+0x900] ;  /* 0x00090000d464783b */ /* 0x000fe20000004200 */
[----:B------:R-:W-:Y:S02]  /*4ef0*/  ISETP.GT.AND P0, PT, R4, 0x9, !P6 ;  /* 0x000000090400780c */ /* 0x000fe40007704270 */
[----:B------:R-:W-:Y:S01]  /*4f00*/  FMNMX.FTZ R72, R84, R72, !PT ;  /* 0x0000004854487209 */ /* 0x000fe20007810000 */
[----:B------:R-:W-:Y:S01]  /*4f10*/  LDSM.16.MT88.4 R96, [R210+0x900] ;  /* 0x00090000d260783b */ /* 0x000fe20000004200 */
[----:B------:R-:W-:Y:S02]  /*4f20*/  ISETP.LT.OR P0, PT, R5, 0xa, P0 ;  /* 0x0000000a0500780c */ /* 0x000fe40000701670 */
[----:B------:R-:W-:Y:S01]  /*4f30*/  FMNMX.FTZ R72, R85, R72, !PT ;  /* 0x0000004855487209 */ /* 0x000fe20007810000 */
[----:B------:R-:W-:Y:S01]  /*4f40*/  STL [R1+0x44], R213 ;  /* 0x000044d501007387 */ /* 0x000fe20000100800 */
[----:B------:R-:W-:-:S02]  /*4f50*/  FSEL R75, R16, -INF , !P0 ;  /* 0xff800000104b7808 */ /* 0x000fc40004000000 */
[----:B------:R-:W-:Y:S01]  /*4f60*/  ISETP.NE.AND P0, PT, R52, RZ, PT ;  /* 0x000000ff3400720c */ /* 0x000fe20003f05270 */
[----:B------:R-:W-:Y:S01]  /*4f70*/  STL [R1+0x40], R208 ;  /* 0x000040d001007387 */ /* 0x000fe20000100800 */
[----:B------:R-:W-:Y:S02]  /*4f80*/  FMNMX.FTZ R72, R108, R72, !PT ;  /* 0x000000486c487209 */ /* 0x000fe40007810000 */
[----:B------:R-:W-:Y:S01]  /*4f90*/  ISETP.GT.AND P0, PT, R4, 0x10, !P0 ;  /* 0x000000100400780c */ /* 0x000fe20004704270 */
[----:B------:R-:W-:Y:S01]  /*4fa0*/  LDSM.16.MT88.4 R160, [R212+0x1900] ;  /* 0x00190000d4a0783b */ /* 0x000fe20000004200 */
[----:B------:R-:W-:Y:S02]  /*4fb0*/  FMNMX.FTZ R72, R120, R72, !PT ;  /* 0x0000004878487209 */ /* 0x000fe40007810000 */
[----:B------:R-:W-:Y:S02]  /*4fc0*/  ISETP.LT.OR P0, PT, R5, 0x11, P0 ;  /* 0x000000110500780c */ /* 0x000fe40000701670 */
[----:B------:R-:W-:-:S02]  /*4fd0*/  FMNMX.FTZ R72, R121, R72, !PT ;  /* 0x0000004879487209 */ /* 0x000fc40007810000 */
[----:B------:R-:W-:Y:S02]  /*4fe0*/  FSEL R113, R8, -INF , !P0 ;  /* 0xff80000008717808 */ /* 0x000fe40004000000 */
[----:B------:R-:W-:Y:S02]  /*4ff0*/  ISETP.NE.AND P0, PT, R51, RZ, PT ;  /* 0x000000ff3300720c */ /* 0x000fe40003f05270 */
[----:B------:R-:W-:Y:S02]  /*5000*/  FMNMX.FTZ R72, R124, R72, !PT ;  /* 0x000000487c487209 */ /* 0x000fe40007810000 */
[----:B------:R-:W-:Y:S02]  /*5010*/  ISETP.GT.AND P0, PT, R4, 0x11, !P0 ;  /* 0x000000110400780c */ /* 0x000fe40004704270 */
[----:B------:R-:W-:Y:S02]  /*5020*/  FMNMX.FTZ R72, R129, R72, !PT ;  /* 0x0000004881487209 */ /* 0x000fe40007810000 */
[----:B------:R-:W-:-:S02]  /*5030*/  ISETP.LT.OR P0, PT, R5, 0x12, P0 ;  /* 0x000000120500780c */ /* 0x000fc40000701670 */
[----:B------:R-:W-:Y:S02]  /*5040*/  FMNMX.FTZ R72, R137, R72, !PT ;  /* 0x0000004889487209 */ /* 0x000fe40007810000 */
[----:B------:R-:W-:Y:S02]  /*5050*/  FSEL R115, R20, -INF , !P0 ;  /* 0xff80000014737808 */ /* 0x000fe40004000000 */
[----:B------:R-:W-:Y:S02]  /*5060*/  ISETP.NE.AND P0, PT, R50, RZ, PT ;  /* 0x000000ff3200720c */ /* 0x000fe40003f05270 */
[----:B------:R-:W-:Y:S02]  /*5070*/  FMNMX.FTZ R72, R146, R72, !PT ;  /* 0x0000004892487209 */ /* 0x000fe40007810000 */
[----:B------:R-:W-:Y:S02]  /*5080*/  FMNMX.FTZ R71, R56, R57, !PT ;  /* 0x0000003938477209 */ /* 0x000fe40007810000 */
[----:B------:R-:W-:-:S02]  /*5090*/  ISETP.GT.AND P0, PT, R4, 0x18, !P0 ;  /* 0x000000180400780c */ /* 0x000fc40004704270 */
[----:B------:R-:W-:Y:S02]  /*50a0*/  FMNMX.FTZ R72, R147, R72, !PT ;  /* 0x0000004893487209 */ /* 0x000fe40007810000 */
[----:B------:R-:W-:Y:S02]  /*50b0*/  FMNMX.FTZ R71, R58, R71, !PT ;  /* 0x000000473a477209 */ /* 0x000fe40007810000 */
[----:B------:R-:W-:Y:S02]  /*50c0*/  ISETP.LT.OR P0, PT, R5, 0x19, P0 ;  /* 0x000000190500780c */ /* 0x000fe40000701670 */
[----:B------:R-:W-:Y:S02]  /*50d0*/  FMNMX.FTZ R72, R207, R72, !PT ;  /* 0x00000048cf487209 */ /* 0x000fe40007810000 */
[----:B------:R-:W-:Y:S02]  /*50e0*/  FMNMX.FTZ R71, R59, R71, !PT ;  /* 0x000000473b477209 */ /* 0x000fe40007810000 */
[----:B------:R-:W-:-:S02]  /*50f0*/  FSEL R116, R21, -INF , !P0 ;  /* 0xff80000015747808 */ /* 0x000fc40004000000 */
[----:B------:R-:W-:Y:S02]  /*5100*/  FMNMX.FTZ R72, R228, R72, !PT ;  /* 0x00000048e4487209 */ /* 0x000fe40007810000 */
[----:B------:R-:W-:Y:S02]  /*5110*/  ISETP.NE.AND P0, PT, R49, RZ, PT ;  /* 0x000000ff3100720c */ /* 0x000fe40003f05270 */
[----:B------:R-:W-:Y:S02]  /*5120*/  FMNMX.FTZ R71, R64, R71, !PT ;  /* 0x0000004740477209 */ /* 0x000fe40007810000 */
[----:B------:R-:W-:Y:S02]  /*5130*/  FMNMX.FTZ R72, R226, R72, !PT ;  /* 0x00000048e2487209 */ /* 0x000fe40007810000 */
[----:B------:R-:W-:Y:S02]  /*5140*/  ISETP.GT.AND P0, PT, R4, 0x19, !P0 ;  /* 0x000000190400780c */ /* 0x000fe40004704270 */
[----:B------:R-:W-:-:S02]  /*5150*/  FMNMX.FTZ R71, R65, R71, !PT ;  /* 0x0000004741477209 */ /* 0x000fc40007810000 */
[----:B------:R-:W-:Y:S02]  /*5160*/  FMNMX.FTZ R72, R229, R72, !PT ;  /* 0x00000048e5487209 */ /* 0x000fe40007810000 */
[----:B------:R-:W-:Y:S02]  /*5170*/  ISETP.LT.OR P0, PT, R5, 0x1a, P0 ;  /* 0x0000001a0500780c */ /* 0x000fe40000701670 */
[----:B------:R-:W-:Y:S02]  /*5180*/  FMNMX.FTZ R71, R66, R71, !PT ;  /* 0x0000004742477209 */ /* 0x000fe40007810000 */
[----:B------:R-:W-:Y:S02]  /*5190*/  FMNMX.FTZ R72, R230, R72, !PT ;  /* 0x00000048e6487209 */ /* 0x000fe40007810000 */
[----:B------:R-:W-:Y:S02]  /*51a0*/  FSEL R118, R15, -INF , !P0 ;  /* 0xff8000000f767808 */ /* 0x000fe40004000000 */
[----:B------:R-:W-:-:S02]  /*51b0*/  ISETP.NE.AND P0, PT, R48, RZ, PT ;  /* 0x000000ff3000720c */ /* 0x000fc40003f05270 */
[----:B------:R-:W-:Y:S02]  /*51c0*/  FMNMX.FTZ R71, R67, R71, !PT ;  /* 0x0000004743477209 */ /* 0x000fe40007810000 */
[----:B------:R-:W-:Y:S02]  /*51d0*/  FMNMX.FTZ R72, R231, R72, !PT ;  /* 0x00000048e7487209 */ /* 0x000fe40007810000 */
[----:B------:R-:W-:Y:S02]  /*51e0*/  ISETP.GT.AND P0, PT, R4, 0x20, !P0 ;  /* 0x000000200400780c */ /* 0x000fe40004704270 */
[----:B------:R-:W-:Y:S02]  /*51f0*/  FMNMX.FTZ R71, R70, R71, !PT ;  /* 0x0000004746477209 */ /* 0x000fe40007810000 */
[----:B------:R-:W-:Y:S02]  /*5200*/  FMNMX.FTZ R72, R238, R72, !PT ;  /* 0x00000048ee487209 */ /* 0x000fe40007810000 */
[----:B------:R-:W-:-:S02]  /*5210*/  ISETP.LT.OR P0, PT, R5, 0x21, P0 ;  /* 0x000000210500780c */ /* 0x000fc40000701670 */
[----:B------:R-:W-:Y:S02]  /*5220*/  FMNMX.FTZ R71, R78, R71, !PT ;  /* 0x000000474e477209 */ /* 0x000fe40007810000 */
[----:B------:R-:W-:Y:S02]  /*5230*/  FMNMX.FTZ R72, R240, R72, !PT ;  /* 0x00000048f0487209 */ /* 0x000fe40007810000 */
[----:B------:R-:W-:Y:S02]  /*5240*/  FSEL R145, R13, -INF , !P0 ;  /* 0xff8000000d917808 */ /* 0x000fe40004000000 */
[----:B------:R-:W-:Y:S01]  /*5250*/  FMNMX.FTZ R71, R79, R71, !PT ;  /* 0x000000474f477209 */ /* 0x000fe20007810000 */
[----:B------:R-:W1:Y:S01]  /*5260*/  SHFL.BFLY PT, R6, R72, 0x2, 0x1f ;  /* 0x0c401f0048067f89 */ /* 0x000e6200000e0000 */
[----:B------:R-:W-:Y:S02]  /*5270*/  ISETP.NE.AND P0, PT, R47, RZ, PT ;  /* 0x000000ff2f00720c */ /* 0x000fe40003f05270 */
[----:B------:R-:W-:-:S02]  /*5280*/  FMNMX.FTZ R71, R117, R71, !PT ;  /* 0x0000004775477209 */ /* 0x000fc40007810000 */
[----:B------:R-:W-:Y:S02]  /*5290*/  ISETP.GT.AND P0, PT, R4, 0x21, !P0 ;  /* 0x000000210400780c */ /* 0x000fe40004704270 */
[----:B------:R-:W-:Y:S02]  /*52a0*/  FMNMX.FTZ R71, R125, R71, !PT ;  /* 0x000000477d477209 */ /* 0x000fe40007810000 */
[----:B------:R-:W-:Y:S02]  /*52b0*/  ISETP.LT.OR P0, PT, R5, 0x22, P0 ;  /* 0x000000220500780c */ /* 0x000fe40000701670 */
[----:B------:R-:W-:Y:S02]  /*52c0*/  FMNMX.FTZ R71, R126, R71, !PT ;  /* 0x000000477e477209 */ /* 0x000fe40007810000 */
[----:B------:R-:W-:Y:S02]  /*52d0*/  FSEL R144, R26, -INF , !P0 ;  /* 0xff8000001a907808 */ /* 0x000fe40004000000 */
[----:B------:R-:W-:-:S02]  /*52e0*/  ISETP.NE.AND P0, PT, R46, RZ, PT ;  /* 0x000000ff2e00720c */ /* 0x000fc40003f05270 */
[----:B------:R-:W-:Y:S02]  /*52f0*/  FMNMX.FTZ R71, R127, R71, !PT ;  /* 0x000000477f477209 */ /* 0x000fe40007810000 */
[----:B------:R-:W-:Y:S02]  /*5300*/  ISETP.GT.AND P0, PT, R4, 0x28, !P0 ;  /* 0x000000280400780c */ /* 0x000fe40004704270 */
[----:B------:R-:W-:Y:S02]  /*5310*/  FMNMX.FTZ R71, R132, R71, !PT ;  /* 0x0000004784477209 */ /* 0x000fe40007810000 */
[----:B------:R-:W-:Y:S02]  /*5320*/  ISETP.LT.OR P0, PT, R5, 0x29, P0 ;  /* 0x000000290500780c */ /* 0x000fe40000701670 */
[----:B------:R-:W-:Y:S02]  /*5330*/  FMNMX.FTZ R71, R196, R71, !PT ;  /* 0x00000047c4477209 */ /* 0x000fe40007810000 */
[----:B------:R-:W-:-:S02]  /*5340*/  FSEL R143, R23, -INF , !P0 ;  /* 0xff800000178f7808 */ /* 0x000fc40004000000 */
[----:B------:R-:W-:Y:S02]  /*5350*/  ISETP.NE.AND P0, PT, R45, RZ, PT ;  /* 0x000000ff2d00720c */ /* 0x000fe40003f05270 */
[----:B-1----:R-:W-:Y:S02]  /*5360*/  FMNMX.FTZ R72, R72, R6, !PT ;  /* 0x0000000648487209 */ /* 0x002fe40007810000 */
[----:B------:R-:W-:Y:S02]  /*5370*/  FMNMX.FTZ R71, R202, R71, !PT ;  /* 0x00000047ca477209 */ /* 0x000fe40007810000 */
[----:B------:R-:W-:Y:S01]  /*5380*/  ISETP.GT.AND P0, PT, R4, 0x29, !P0 ;  /* 0x000000290400780c */ /* 0x000fe20004704270 */
[----:B------:R-:W1:Y:S01]  /*5390*/  SHFL.BFLY PT, R6, R72, 0x1, 0x1f ;  /* 0x0c201f0048067f89 */ /* 0x000e6200000e0000 */
[----:B------:R-:W-:Y:S02]  /*53a0*/  FMNMX.FTZ R71, R201, R71, !PT ;  /* 0x00000047c9477209 */ /* 0x000fe40007810000 */
[----:B------:R-:W-:-:S02]  /*53b0*/  ISETP.LT.OR P0, PT, R5, 0x2a, P0 ;  /* 0x0000002a0500780c */ /* 0x000fc40000701670 */
[----:B------:R-:W-:Y:S02]  /*53c0*/  FMNMX.FTZ R71, R203, R71, !PT ;  /* 0x00000047cb477209 */ /* 0x000fe40007810000 */
[----:B------:R-:W-:Y:S02]  /*53d0*/  FSEL R142, R25, -INF , !P0 ;  /* 0xff800000198e7808 */ /* 0x000fe40004000000 */
[----:B------:R-:W-:Y:S02]  /*53e0*/  ISETP.NE.AND P0, PT, R44, RZ, PT ;  /* 0x000000ff2c00720c */ /* 0x000fe40003f05270 */
[----:B------:R-:W-:Y:S02]  /*53f0*/  FMNMX.FTZ R71, R204, R71, !PT ;  /* 0x00000047cc477209 */ /* 0x000fe40007810000 */
[----:B------:R-:W-:Y:S02]  /*5400*/  ISETP.GT.AND P0, PT, R4, 0x30, !P0 ;  /* 0x000000300400780c */ /* 0x000fe40004704270 */
[----:B------:R-:W-:-:S02]  /*5410*/  FMNMX.FTZ R71, R205, R71, !PT ;  /* 0x00000047cd477209 */ /* 0x000fc40007810000 */
[----:B------:R-:W-:Y:S02]  /*5420*/  ISETP.LT.OR P0, PT, R5, 0x31, P0 ;  /* 0x000000310500780c */ /* 0x000fe40000701670 */
[----:B------:R-:W-:Y:S02]  /*5430*/  FMNMX.FTZ R71, R206, R71, !PT ;  /* 0x00000047ce477209 */ /* 0x000fe40007810000 */
[----:B------:R-:W-:Y:S02]  /*5440*/  FSEL R190, R12, -INF , !P0 ;  /* 0xff8000000cbe7808 */ /* 0x000fe40004000000 */
[----:B------:R-:W-:Y:S02]  /*5450*/  FMNMX.FTZ R71, R225, R71, !PT ;  /* 0x00000047e1477209 */ /* 0x000fe40007810000 */
[----:B------:R-:W-:Y:S02]  /*5460*/  ISETP.NE.AND P0, PT, R43, RZ, PT ;  /* 0x000000ff2b00720c */ /* 0x000fe40003f05270 */
[----:B-1----:R-:W-:-:S02]  /*5470*/  FMNMX.FTZ R72, R72, R6, !PT ;  /* 0x0000000648487209 */ /* 0x002fc40007810000 */
[----:B------:R-:W-:Y:S01]  /*5480*/  ISETP.GT.AND P0, PT, R4, 0x31, !P0 ;  /* 0x000000310400780c */ /* 0x000fe20004704270 */
[----:B------:R-:W1:Y:S01]  /*5490*/  SHFL.BFLY PT, R6, R71, 0x2, 0x1f ;  /* 0x0c401f0047067f89 */ /* 0x000e6200000e0000 */
[----:B------:R-:W-:Y:S01]  /*54a0*/  ISETP.NE.AND P6, PT, R42, RZ, PT ;  /* 0x000000ff2a00720c */ /* 0x000fe20003fc5270 */
[----:B------:R-:W-:Y:S01]  /*54b0*/  FMUL.FTZ R7, R72, c[0x0][0x2d0] ;  /* 0x0000b40048077a20 */ /* 0x000fe20000410000 */
[----:B------:R-:W-:Y:S02]  /*54c0*/  ISETP.LT.OR P0, PT, R5, 0x32, P0 ;  /* 0x000000320500780c */ /* 0x000fe40000701670 */
[----:B------:R-:W-:Y:S02]  /*54d0*/  LEA R211, R2, R210, 0x1 ;  /* 0x000000d202d37211 */ /* 0x000fe400078e08ff */
[----:B------:R-:W-:Y:S02]  /*54e0*/  FSEL R191, R9, -INF , !P0 ;  /* 0xff80000009bf7808 */ /* 0x000fe40004000000 */
[----:B------:R-:W-:Y:S01]  /*54f0*/  ISETP.GT.AND P0, PT, R4, 0x38, !P6 ;  /* 0x000000380400780c */ /* 0x000fe20007704270 */
[----:B------:R-:W-:Y:S01]  /*5500*/  LDSM.16.MT88.4 R92, [R211+0x100] ;  /* 0x00010000d35c783b */ /* 0x000fe20000004200 */
[----:B------:R-:W-:-:S02]  /*5510*/  FMNMX.FTZ R2, R114, R119, !PT ;  /* 0x0000007772027209 */ /* 0x000fc40007810000 */
[----:B------:R-:W-:Y:S02]  /*5520*/  ISETP.LT.OR P0, PT, R5, 0x39, P0 ;  /* 0x000000390500780c */ /* 0x000fe40000701670 */
[----:B------:R-:W-:Y:S02]  /*5530*/  FMNMX.FTZ R2, R122, R2, !PT ;  /* 0x000000027a027209 */ /* 0x000fe40007810000 */
[----:B------:R-:W-:Y:S02]  /*5540*/  FSEL R192, R19, -INF , !P0 ;  /* 0xff80000013c07808 */ /* 0x000fe40004000000 */
[----:B------:R-:W-:Y:S02]  /*5550*/  ISETP.GT.AND P0, PT, R4, 0x39, !P5 ;  /* 0x000000390400780c */ /* 0x000fe40006f04270 */
[----:B------:R-:W-:Y:S02]  /*5560*/  ISETP.NE.AND P5, PT, R38, RZ, PT ;  /* 0x000000ff2600720c */ /* 0x000fe40003fa5270 */
[----:B------:R-:W-:-:S02]  /*5570*/  ISETP.LT.OR P0, PT, R5, 0x3a, P0 ;  /* 0x0000003a0500780c */ /* 0x000fc40000701670 */
[----:B-1----:R-:W-:Y:S02]  /*5580*/  FMNMX.FTZ R71, R71, R6, !PT ;  /* 0x0000000647477209 */ /* 0x002fe40007810000 */
[----:B------:R-:W-:Y:S02]  /*5590*/  FSEL R193, R18, -INF , !P0 ;  /* 0xff80000012c17808 */ /* 0x000fe40004000000 */
[----:B------:R-:W-:Y:S01]  /*55a0*/  ISETP.GT.AND P0, PT, R4, 0x40, !P3 ;  /* 0x000000400400780c */ /* 0x000fe20005f04270 */
[----:B------:R-:W1:Y:S01]  /*55b0*/  SHFL.BFLY PT, R6, R71, 0x1, 0x1f ;  /* 0x0c201f0047067f89 */ /* 0x000e6200000e0000 */
[----:B------:R-:W-:Y:S02]  /*55c0*/  ISETP.NE.AND P6, PT, R37, RZ, PT ;  /* 0x000000ff2500720c */ /* 0x000fe40003fc5270 */
[----:B------:R-:W-:Y:S02]  /*55d0*/  ISETP.LT.OR P0, PT, R5, 0x41, P0 ;  /* 0x000000410500780c */ /* 0x000fe40000701670 */
[----:B------:R-:W-:-:S02]  /*55e0*/  ISETP.NE.AND P3, PT, R41, RZ, PT ;  /* 0x000000ff2900720c */ /* 0x000fc40003f65270 */
[----:B------:R-:W-:Y:S02]  /*55f0*/  FSEL R199, R11, -INF , !P0 ;  /* 0xff8000000bc77808 */ /* 0x000fe40004000000 */
[----:B------:R-:W-:Y:S02]  /*5600*/  ISETP.GT.AND P0, PT, R4, 0x41, !P2 ;  /* 0x000000410400780c */ /* 0x000fe40005704270 */
[----:B------:R-:W-:Y:S02]  /*5610*/  ISETP.NE.AND P2, PT, R40, RZ, PT ;  /* 0x000000ff2800720c */ /* 0x000fe40003f45270 */
[----:B------:R-:W-:Y:S02]  /*5620*/  ISETP.LT.OR P0, PT, R5, 0x42, P0 ;  /* 0x000000420500780c */ /* 0x000fe40000701670 */
[----:B------:R-:W-:Y:S02]  /*5630*/  ISETP.GT.AND P3, PT, R4, 0x48, !P3 ;  /* 0x000000480400780c */ /* 0x000fe40005f64270 */
[----:B------:R-:W-:-:S02]  /*5640*/  FSEL R198, R10, -INF , !P0 ;  /* 0xff8000000ac67808 */ /* 0x000fc40004000000 */
[----:B------:R-:W-:Y:S02]  /*5650*/  ISETP.GT.AND P0, PT, R4, RZ, !P1 ;  /* 0x000000ff0400720c */ /* 0x000fe40004f04270 */
[----:B------:R-:W-:Y:S02]  /*5660*/  ISETP.NE.AND P1, PT, R39, RZ, PT ;  /* 0x000000ff2700720c */ /* 0x000fe40003f25270 */
[----:B------:R-:W-:Y:S02]  /*5670*/  ISETP.LT.OR P0, PT, R5, 0x1, P0 ;  /* 0x000000010500780c */ /* 0x000fe40000701670 */
[----:B-1----:R-:W-:Y:S02]  /*5680*/  FMNMX.FTZ R71, R71, R6, !PT ;  /* 0x0000000647477209 */ /* 0x002fe40007810000 */
[----:B------:R-:W-:Y:S02]  /*5690*/  FSEL R73, R22, -INF , !P0 ;  /* 0xff80000016497808 */ /* 0x000fe40004000000 */
[----:B------:R-:W-:Y:S01]  /*56a0*/  FSETP.NEU.FTZ.AND P0, PT, R72, -INF , PT ;  /* 0xff8000004800780b */ /* 0x000fe20003f1d000 */
[----:B------:R-:W-:Y:S01]  /*56b0*/  FMUL.FTZ R6, R71, c[0x0][0x2d0] ;  /* 0x0000b40047067a20 */ /* 0x000fe20000410000 */
[----:B------:R-:W-:-:S02]  /*56c0*/  FMNMX.FTZ R3, R73, R74, !PT ;  /* 0x0000004a49037209 */ /* 0x000fc40007810000 */
[----:B------:R-:W-:Y:S02]  /*56d0*/  FSEL R7, R7, RZ, P0 ;  /* 0x000000ff07077208 */ /* 0x000fe40000000000 */
[----:B------:R-:W-:Y:S02]  /*56e0*/  FSETP.NEU.FTZ.AND P0, PT, R71, -INF , PT ;  /* 0xff8000004700780b */ /* 0x000fe40003f1d000 */
[----:B------:R-:W-:Y:S01]  /*56f0*/  FMNMX.FTZ R3, R112, R3, !PT ;  /* 0x0000000370037209 */ /* 0x000fe20007810000 */
[----:B------:R-:W-:Y:S01]  /*5700*/  FFMA.FTZ R8, R60, c[0x0][0x2d0], -R7 ;  /* 0x0000b4003c087a23 */ /* 0x000fe20000010807 */
[----:B------:R-:W-:Y:S02]  /*5710*/  FSEL R6, R6, RZ, P0 ;  /* 0x000000ff06067208 */ /* 0x000fe40000000000 */
[----:B------:R-:W-:Y:S01]  /*5720*/  FMNMX.FTZ R3, R75, R3, !PT ;  /* 0x000000034b037209 */ /* 0x000fe20007810000 */
[----:B------:R1:W-:Y:S01]  /*5730*/  MUFU.EX2 R152, R8 ;  /* 0x0000000800987308 */ /* 0x0003e20000000800 */
[C---:B------:R-:W-:Y:S01]  /*5740*/  ISETP.GT.AND P0, PT, R4.reuse, 0x51, !P5 ;  /* 0x000000510400780c */ /* 0x040fe20006f04270 */
[----:B------:R-:W-:Y:S01]  /*5750*/  FFMA.FTZ R0, R57, c[0x0][0x2d0], -R6 ;  /* 0x0000b40039007a23 */ /* 0x000fe20000010806 */
[----:B------:R-:W-:-:S02]  /*5760*/  ISETP.GT.AND P5, PT, R4, 0x59, !P6 ;  /* 0x000000590400780c */ /* 0x000fc400077a4270 */
[C---:B------:R-:W-:Y:S02]  /*5770*/  ISETP.GT.AND P2, PT, R4.reuse, 0x49, !P2 ;  /* 0x000000490400780c */ /* 0x040fe40005744270 */
[C---:B------:R-:W-:Y:S01]  /*5780*/  ISETP.GT.AND P1, PT, R4.reuse, 0x50, !P1 ;  /* 0x000000500400780c */ /* 0x040fe20004f24270 */
[----:B------:R2:W-:Y:S01]  /*5790*/  MUFU.EX2 R154, R0 ;  /* 0x00000000009a7308 */ /* 0x0005e20000000800 */
[----:B------:R-:W-:Y:S02]  /*57a0*/  ISETP.GT.AND P4, PT, R4, 0x58, !P4 ;  /* 0x000000580400780c */ /* 0x000fe40006784270 */
[----:B------:R-:W-:Y:S02]  /*57b0*/  P2R R4, PR, RZ, 0x20 ;  /* 0x00000020ff047803 */ /* 0x000fe40000000000 */
[C---:B------:R-:W-:Y:S02]  /*57c0*/  ISETP.LT.OR P5, PT, R5.reuse, 0x4a, P2 ;  /* 0x0000004a0500780c */ /* 0x040fe400017a1670 */
[----:B------:R-:W-:Y:S01]  /*57d0*/  ISETP.LT.OR P2, PT, R5, 0x52, P0 ;  /* 0x000000520500780c */ /* 0x000fe20000741670 */
[----:B-1----:R-:W-:Y:S01]  /*57e0*/  FFMA.FTZ R8, R61, c[0x0][0x2d0], -R7 ;  /* 0x0000b4003d087a23 */ /* 0x002fe20000010807 */
[----:B------:R-:W-:Y:S01]  /*57f0*/  ISETP.NE.AND P0, PT, R4, RZ, PT ;  /* 0x000000ff0400720c */ /* 0x000fe20003f05270 */
[----:B------:R-:W1:Y:S01]  /*5800*/  LDSM.16.MT88.4 R60, [R209+0x100] ;  /* 0x00010000d13c783b */ /* 0x000e620000004200 */
[C---:B------:R-:W-:Y:S01]  /*5810*/  ISETP.LT.OR P6, PT, R5.reuse, 0x49, P3 ;  /* 0x000000490500780c */ /* 0x040fe20001fc1670 */
[----:B------:R3:W4:Y:S01]  /*5820*/  MUFU.EX2 R164, R8 ;  /* 0x0000000800a47308 */ /* 0x0007220000000800 */
[----:B------:R-:W-:-:S02]  /*5830*/  ISETP.LT.OR P3, PT, R5, 0x51, P1 ;  /* 0x000000510500780c */ /* 0x000fc40000f61670 */
[----:B------:R-:W-:Y:S01]  /*5840*/  FSEL R181, R136, -INF , !P6 ;  /* 0xff80000088b57808 */ /* 0x000fe20007000000 */
[----:B--2---:R-:W-:Y:S01]  /*5850*/  FFMA.FTZ R0, R58, c[0x0][0x2d0], -R6 ;  /* 0x0000b4003a007a23 */ /* 0x004fe20000010806 */
[----:B------:R-:W-:Y:S02]  /*5860*/  FSEL R180, R135, -INF , !P5 ;  /* 0xff80000087b47808 */ /* 0x000fe40006800000 */
[----:B------:R-:W-:Y:S01]  /*5870*/  FSEL R184, R133, -INF , !P3 ;  /* 0xff80000085b87808 */ /* 0x000fe20005800000 */
[----:B------:R2:W-:Y:S01]  /*5880*/  MUFU.EX2 R155, R0 ;  /* 0x00000000009b7308 */ /* 0x0005e20000000800 */
[C---:B------:R-:W-:Y:S02]  /*5890*/  ISETP.LT.OR P1, PT, R5.reuse, 0x59, P4 ;  /* 0x000000590500780c */ /* 0x040fe40002721670 */
[----:B------:R-:W-:Y:S02]  /*58a0*/  FSEL R183, R138, -INF , !P2 ;  /* 0xff8000008ab77808 */ /* 0x000fe40005000000 */
[----:B------:R-:W-:-:S02]  /*58b0*/  ISETP.LT.OR P0, PT, R5, 0x5a, P0 ;  /* 0x0000005a0500780c */ /* 0x000fc40000701670 */
[----:B------:R-:W-:Y:S01]  /*58c0*/  FSEL R185, R134, -INF , !P1 ;  /* 0xff80000086b97808 */ /* 0x000fe20004800000 */
[----:B---3--:R-:W-:Y:S01]  /*58d0*/  FFMA.FTZ R8, R69, c[0x0][0x2d0], -R7 ;  /* 0x0000b40045087a23 */ /* 0x008fe20000010807 */
[----:B----4-:R-:W-:Y:S02]  /*58e0*/  F2FP.BF16.PACK_AB R12, R164, R152 ;  /* 0x00000098a40c723e */ /* 0x010fe400000010ff */
[----:B------:R-:W-:Y:S01]  /*58f0*/  FSEL R182, R139, -INF , !P0 ;  /* 0xff8000008bb67808 */ /* 0x000fe20004000000 */
[----:B------:R3:W-:Y:S01]  /*5900*/  MUFU.EX2 R216, R8 ;  /* 0x0000000800d87308 */ /* 0x0007e20000000800 */
[----:B------:R-:W-:Y:S01]  /*5910*/  ISETP.NE.AND P6, PT, R123, RZ, PT ;  /* 0x000000ff7b00720c */ /* 0x000fe20003fc5270 */
[----:B--2---:R-:W-:-:S06]  /*5920*/  FFMA.FTZ R0, R59, c[0x0][0x2d0], -R6 ;  /* 0x0000b4003b007a23 */ /* 0x004fcc0000010806 */
[----:B------:R2:W4:Y:S01]  /*5930*/  MUFU.EX2 R151, R0 ;  /* 0x0000000000977308 */ /* 0x0005220000000800 */
[----:B---3--:R-:W-:-:S07]  /*5940*/  FFMA.FTZ R8, R68, c[0x0][0x2d0], -R7 ;  /* 0x0000b40044087a23 */ /* 0x008fce0000010807 */
[----:B------:R3:W1:Y:S01]  /*5950*/  MUFU.EX2 R158, R8 ;  /* 0x00000008009e7308 */ /* 0x0006620000000800 */
[----:B--2---:R-:W-:Y:S01]  /*5960*/  FFMA.FTZ R0, R76, c[0x0][0x2d0], -R7 ;  /* 0x0000b4004c007a23 */ /* 0x004fe20000010807 */
[----:B----4-:R-:W-:-:S06]  /*5970*/  F2FP.BF16.PACK_AB R15, R151, R155 ;  /* 0x0000009b970f723e */ /* 0x010fcc00000010ff */
[----:B------:R2:W-:Y:S01]  /*5980*/  MUFU.EX2 R243, R0 ;  /* 0x0000000000f37308 */ /* 0x0005e20000000800 */
[----:B---3--:R-:W-:Y:S01]  /*5990*/  FFMA.FTZ R8, R56, c[0x0][0x2d0], -R6 ;  /* 0x0000b40038087a23 */ /* 0x008fe20000010806 */
[----:B-1----:R-:W-:Y:S01]  /*59a0*/  F2FP.BF16.PACK_AB R14, R158, R216 ;  /* 0x000000d89e0e723e */ /* 0x002fe200000010ff */
[----:B------:R-:W-:Y:S05]  /*59b0*/  LDSM.16.MT88.4 R56, [R211+0x1100] ;  /* 0x00110000d338783b */ /* 0x000fea0000004200 */
[----:B------:R-:W1:Y:S01]  /*59c0*/  MUFU.EX2 R149, R8 ;  /* 0x0000000800957308 */ /* 0x000e620000000800 */
[----:B--2---:R-:W-:-:S07]  /*59d0*/  FFMA.FTZ R0, R77, c[0x0][0x2d0], -R7 ;  /* 0x0000b4004d007a23 */ /* 0x004fce0000010807 */
[----:B------:R2:W3:Y:S01]  /*59e0*/  MUFU.EX2 R248, R0 ;  /* 0x0000000000f87308 */ /* 0x0004e20000000800 */
[----:B-1----:R-:W-:-:S07]  /*59f0*/  F2FP.BF16.PACK_AB R13, R154, R149 ;  /* 0x000000959a0d723e */ /* 0x002fce00000010ff */
[----:B------:R-:W-:Y:S01]  /*5a00*/  HMMA.16816.F32.BF16 R16, R12, R60, RZ ;  /* 0x0000003c0c10723c */ /* 0x000fe200000418ff */
[----:B--2---:R-:W-:Y:S01]  /*5a10*/  FFMA.FTZ R0, R84, c[0x0][0x2d0], -R7 ;  /* 0x0000b40054007a23 */ /* 0x004fe20000010807 */
[----:B---3--:R-:W-:-:S03]  /*5a20*/  F2FP.BF16.PACK_AB R8, R248, R243 ;  /* 0x000000f3f808723e */ /* 0x008fc600000010ff */
[----:B------:R1:W-:Y:S03]  /*5a30*/  MUFU.EX2 R214, R0 ;  /* 0x0000000000d67308 */ /* 0x0003e60000000800 */
[C---:B------:R-:W-:Y:S08]  /*5a40*/  HMMA.16816.F32.BF16 R20, R12.reuse, R80, RZ ;  /* 0x000000500c14723c */ /* 0x040ff000000418ff */
[----:B------:R-:W-:Y:S01]  /*5a50*/  HMMA.16816.F32.BF16 R24, R12, R88, RZ ;  /* 0x000000580c18723c */ /* 0x000fe200000418ff */
[----:B-1----:R-:W-:Y:S01]  /*5a60*/  FMNMX.FTZ R0, R128, R2, !PT ;  /* 0x0000000280007209 */ /* 0x002fe20007810000 */
[----:B------:R-:W-:-:S02]  /*5a70*/  FFMA.FTZ R2, R85, c[0x0][0x2d0], -R7 ;  /* 0x0000b40055027a23 */ /* 0x000fc40000010807 */
[----:B------:R-:W-:Y:S01]  /*5a80*/  LDSM.16.MT88.4 R84, [R209+0x1100] ;  /* 0x00110000d154783b */ /* 0x000fe20000004200 */
[----:B------:R-:W-:Y:S01]  /*5a90*/  FMNMX.FTZ R0, R130, R0, !PT ;  /* 0x0000000082007209 */ /* 0x000fe20007810000 */
[----:B------:R1:W2:Y:S02]  /*5aa0*/  MUFU.EX2 R165, R2 ;  /* 0x0000000200a57308 */ /* 0x0002a40000000800 */
[----:B------:R-:W-:Y:S01]  /*5ab0*/  HMMA.16816.F32.BF16 R32, R12, R92, RZ ;  /* 0x0000005c0c20723c */ /* 0x000fe200000418ff */
[----:B------:R-:W-:-:S04]  /*5ac0*/  FMNMX.FTZ R0, R131, R0, !PT ;  /* 0x0000000083007209 */ /* 0x000fc80007810000 */
[----:B------:R-:W-:-:S03]  /*5ad0*/  FMNMX.FTZ R0, R140, R0, !PT ;  /* 0x000000008c007209 */ /* 0x000fc60007810000 */
[----:B------:R-:W-:Y:S01]  /*5ae0*/  HMMA.16816.F32.BF16 R36, R12, R62, RZ ;  /* 0x0000003e0c24723c */ /* 0x000fe200000418ff */
[----:B------:R-:W-:-:S04]  /*5af0*/  FMNMX.FTZ R0, R141, R0, !PT ;  /* 0x000000008d007209 */ /* 0x000fc80007810000 */
[----:B------:R-:W-:Y:S01]  /*5b00*/  FMNMX.FTZ R0, R189, R0, !PT ;  /* 0x00000000bd007209 */ /* 0x000fe20007810000 */
[----:B-1----:R-:W-:Y:S02]  /*5b10*/  FFMA.FTZ R2, R64, c[0x0][0x2d0], -R6 ;  /* 0x0000b40040027a23 */ /* 0x002fe40000010806 */
[----:B------:R-:W-:Y:S01]  /*5b20*/  HMMA.16816.F32.BF16 R40, R12, R82, RZ ;  /* 0x000000520c28723c */ /* 0x000fe200000418ff */
[----:B--2---:R-:W-:Y:S01]  /*5b30*/  F2FP.BF16.PACK_AB R10, R165, R214 ;  /* 0x000000d6a50a723e */ /* 0x004fe200000010ff */
[----:B------:R1:W-:Y:S01]  /*5b40*/  MUFU.EX2 R166, R2 ;  /* 0x0000000200a67308 */ /* 0x0003e20000000800 */
[----:B------:R-:W-:-:S04]  /*5b50*/  FMNMX.FTZ R0, R188, R0, !PT ;  /* 0x00000000bc007209 */ /* 0x000fc80007810000 */
[----:B------:R-:W-:Y:S01]  /*5b60*/  FMNMX.FTZ R0, R187, R0, !PT ;  /* 0x00000000bb007209 */ /* 0x000fe20007810000 */
[----:B------:R-:W-:Y:S03]  /*5b70*/  HMMA.16816.F32.BF16 R48, R12, R90, RZ ;  /* 0x0000005a0c30723c */ /* 0x000fe600000418ff */
[----:B------:R-:W-:-:S04]  /*5b80*/  FMNMX.FTZ R0, R186, R0, !PT ;  /* 0x00000000ba007209 */ /* 0x000fc80007810000 */
[----:B------:R-:W-:Y:S01]  /*5b90*/  FMNMX.FTZ R0, R194, R0, !PT ;  /* 0x00000000c2007209 */ /* 0x000fe20007810000 */
[----:B------:R-:W-:Y:S01]  /*5ba0*/  HMMA.16816.F32.BF16 R44, R12, R94, RZ ;  /* 0x0000005e0c2c723c */ /* 0x000fe200000418ff */
[----:B-1----:R-:W-:Y:S02]  /*5bb0*/  FFMA.FTZ R2, R65, c[0x0][0x2d0], -R6 ;  /* 0x0000b40041027a23 */ /* 0x002fe40000010806 */
[----:B------:R-:W-:Y:S02]  /*5bc0*/  FMNMX.FTZ R0, R195, R0, !PT ;  /* 0x00000000c3007209 */ /* 0x000fe40007810000 */
[----:B------:R1:W2:Y:S02]  /*5bd0*/  MUFU.EX2 R244, R2 ;  /* 0x0000000200f47308 */ /* 0x0002a40000000800 */
[----:B------:R-:W-:-:S04]  /*5be0*/  FMNMX.FTZ R0, R197, R0, !PT ;  /* 0x00000000c5007209 */ /* 0x000fc80007810000 */
[----:B------:R-:W-:-:S04]  /*5bf0*/  FMNMX.FTZ R0, R200, R0, !PT ;  /* 0x00000000c8007209 */ /* 0x000fc80007810000 */
[----:B------:R-:W-:Y:S01]  /*5c00*/  FMNMX.FTZ R0, R232, R0, !PT ;  /* 0x00000000e8007209 */ /* 0x000fe20007810000 */
[----:B-1----:R-:W-:Y:S01]  /*5c10*/  FFMA.FTZ R2, R66, c[0x0][0x2d0], -R6 ;  /* 0x0000b40042027a23 */ /* 0x002fe20000010806 */
[----:B--2---:R-:W-:-:S03]  /*5c20*/  F2FP.BF16.PACK_AB R9, R244, R166 ;  /* 0x000000a6f409723e */ /* 0x004fc600000010ff */
[----:B------:R1:W-:Y:S02]  /*5c30*/  MUFU.EX2 R168, R2 ;  /* 0x0000000200a87308 */ /* 0x0003e40000000800 */
[----:B-1----:R-:W-:Y:S01]  /*5c40*/  FMNMX.FTZ R2, R113, R3, !PT ;  /* 0x0000000371027209 */ /* 0x002fe20007810000 */
[----:B------:R-:W-:Y:S02]  /*5c50*/  FFMA.FTZ R3, R67, c[0x0][0x2d0], -R6 ;  /* 0x0000b40043037a23 */ /* 0x000fe40000010806 */
[----:B------:R-:W-:Y:S01]  /*5c60*/  LDSM.16.MT88.4 R64, [R210+0x1100] ;  /* 0x00110000d240783b */ /* 0x000fe20000004200 */
[----:B------:R-:W-:Y:S02]  /*5c70*/  FMNMX.FTZ R2, R115, R2, !PT ;  /* 0x0000000273027209 */ /* 0x000fe40007810000 */
[----:B------:R1:W2:Y:S02]  /*5c80*/  MUFU.EX2 R167, R3 ;  /* 0x0000000300a77308 */ /* 0x0002a40000000800 */
[----:B------:R-:W-:-:S04]  /*5c90*/  FMNMX.FTZ R2, R116, R2, !PT ;  /* 0x0000000274027209 */ /* 0x000fc80007810000 */
[----:B------:R-:W-:Y:S01]  /*5ca0*/  FMNMX.FTZ R2, R118, R2, !PT ;  /* 0x0000000276027209 */ /* 0x000fe20007810000 */
[--C-:B-1----:R-:W-:Y:S01]  /*5cb0*/  FFMA.FTZ R3, R108, c[0x0][0x2d0], -R7.reuse ;  /* 0x0000b4006c037a23 */ /* 0x102fe20000010807 */
[----:B--2---:R-:W-:Y:S01]  /*5cc0*/  F2FP.BF16.PACK_AB R11, R167, R168 ;  /* 0x000000a8a70b723e */ /* 0x004fe200000010ff */
[----:B------:R-:W1:Y:S02]  /*5cd0*/  LDSM.16.MT88.4 R108, [R211+0x900] ;  /* 0x00090000d36c783b */ /* 0x000e640000004200 */
[----:B------:R2:W-:Y:S04]  /*5ce0*/  MUFU.EX2 R153, R3 ;  /* 0x0000000300997308 */ /* 0x0005e80000000800 */
[C---:B------:R-:W-:Y:S08]  /*5cf0*/  HMMA.16816.F32.BF16 R52, R8.reuse, R104, R16 ;  /* 0x000000680834723c */ /* 0x040ff00000041810 */
[----:B------:R-:W-:Y:S01]  /*5d00*/  HMMA.16816.F32.BF16 R28, R8, R100, R20 ;  /* 0x00000064081c723c */ /* 0x000fe20000041814 */
[----:B--2---:R-:W-:Y:S01]  /*5d10*/  FMNMX.FTZ R3, R145, R2, !PT ;  /* 0x0000000291037209 */ /* 0x004fe20007810000 */
[----:B------:R-:W-:-:S03]  /*5d20*/  FFMA.FTZ R2, R120, c[0x0][0x2d0], -R7 ;  /* 0x0000b40078027a23 */ /* 0x000fc60000010807 */
[----:B------:R-:W-:Y:S01]  /*5d30*/  FMNMX.FTZ R3, R144, R3, !PT ;  /* 0x0000000390037209 */ /* 0x000fe20007810000 */
[----:B------:R2:W-:Y:S02]  /*5d40*/  MUFU.EX2 R247, R2 ;  /* 0x0000000200f77308 */ /* 0x0005e40000000800 */
[C---:B------:R-:W-:Y:S08]  /*5d50*/  HMMA.16816.F32.BF16 R20, R8.reuse, R96, R24 ;  /* 0x000000600814723c */ /* 0x040ff00000041818 */
[----:B------:R-:W-:Y:S01]  /*5d60*/  HMMA.16816.F32.BF16 R16, R8, R106, R36 ;  /* 0x0000006a0810723c */ /* 0x000fe20000041824 */
[----:B--2---:R-:W-:Y:S01]  /*5d70*/  FMNMX.FTZ R2, R233, R0, !PT ;  /* 0x00000000e9027209 */ /* 0x004fe20007810000 */
[----:B------:R-:W-:-:S06]  /*5d80*/  FFMA.FTZ R0, R121, c[0x0][0x2d0], -R7 ;  /* 0x0000b40079007a23 */ /* 0x000fcc0000010807 */
[C---:B-1----:R-:W-:Y:S01]  /*5d90*/  HMMA.16816.F32.BF16 R12, R8.reuse, R108, R32 ;  /* 0x0000006c080c723c */ /* 0x042fe20000041820 */
[----:B------:R1:W-:Y:S07]  /*5da0*/  MUFU.EX2 R150, R0 ;  /* 0x0000000000967308 */ /* 0x0003ee0000000800 */
[C---:B------:R-:W-:Y:S08]  /*5db0*/  HMMA.16816.F32.BF16 R36, R8.reuse, R102, R40 ;  /* 0x000000660824723c */ /* 0x040ff00000041828 */
[----:B------:R-:W-:Y:S01]  /*5dc0*/  HMMA.16816.F32.BF16 R24, R8, R98, R48 ;  /* 0x000000620818723c */ /* 0x000fe20000041830 */
[----:B-1----:R-:W-:-:S02]  /*5dd0*/  FMNMX.FTZ R0, R234, R2, !PT ;  /* 0x00000002ea007209 */ /* 0x002fc40007810000 */
[----:B------:R-:W-:Y:S01]  /*5de0*/  FMNMX.FTZ R2, R143, R3, !PT ;  /* 0x000000038f027209 */ /* 0x000fe20007810000 */
[----:B------:R-:W-:Y:S01]  /*5df0*/  FFMA.FTZ R3, R124, c[0x0][0x2d0], -R7 ;  /* 0x0000b4007c037a23 */ /* 0x000fe20000010807 */
[----:B------:R-:W-:-:S03]  /*5e00*/  FMNMX.FTZ R0, R235, R0, !PT ;  /* 0x00000000eb007209 */ /* 0x000fc60007810000 */
[----:B------:R-:W-:Y:S01]  /*5e10*/  HMMA.16816.F32.BF16 R32, R8, R110, R44 ;  /* 0x0000006e0820723c */ /* 0x000fe2000004182c */
[----:B------:R-:W-:Y:S01]  /*5e20*/  FMNMX.FTZ R2, R142, R2, !PT ;  /* 0x000000028e027209 */ /* 0x000fe20007810000 */
[----:B------:R1:W2:Y:S01]  /*5e30*/  MUFU.EX2 R156, R3 ;  /* 0x00000003009c7308 */ /* 0x0002a20000000800 */
[----:B------:R-:W-:Y:S02]  /*5e40*/  FMNMX.FTZ R0, R236, R0, !PT ;  /* 0x00000000ec007209 */ /* 0x000fe40007810000 */
[----:B------:R-:W-:Y:S02]  /*5e50*/  FMNMX.FTZ R2, R190, R2, !PT ;  /* 0x00000002be027209 */ /* 0x000fe40007810000 */
[----:B------:R-:W-:Y:S02]  /*5e60*/  FMNMX.FTZ R0, R237, R0, !PT ;  /* 0x00000000ed007209 */ /* 0x000fe40007810000 */
[----:B------:R-:W-:Y:S02]  /*5e70*/  FMNMX.FTZ R2, R191, R2, !PT ;  /* 0x00000002bf027209 */ /* 0x000fe40007810000 */
[----:B------:R-:W-:-:S04]  /*5e80*/  FMNMX.FTZ R0, R241, R0, !PT ;  /* 0x00000000f1007209 */ /* 0x000fc80007810000 */
[----:B------:R-:W-:Y:S01]  /*5e90*/  FMNMX.FTZ R0, R239, R0, !PT ;  /* 0x00000000ef007209 */ /* 0x000fe20007810000 */
[----:B-1----:R-:W-:Y:S01]  /*5ea0*/  FFMA.FTZ R3, R129, c[0x0][0x2d0], -R7 ;  /* 0x0000b40081037a23 */ /* 0x002fe20000010807 */
[----:B--2---:R-:W-:-:S03]  /*5eb0*/  F2FP.BF16.PACK_AB R10, R156, R150 ;  /* 0x000000969c0a723e */ /* 0x004fc600000010ff */
[----:B------:R-:W1:Y:S01]  /*5ec0*/  SHFL.BFLY PT, R4, R0, 0x2, 0x1f ;  /* 0x0c401f0000047f89 */ /* 0x000e6200000e0000 */
[----:B------:R2:W-:Y:S02]  /*5ed0*/  MUFU.EX2 R157, R3 ;  /* 0x00000003009d7308 */ /* 0x0005e40000000800 */
[----:B--2---:R-:W-:Y:S01]  /*5ee0*/  FMNMX.FTZ R3, R192, R2, !PT ;  /* 0x00000002c0037209 */ /* 0x004fe20007810000 */
[----:B------:R-:W-:-:S03]  /*5ef0*/  FFMA.FTZ R2, R70, c[0x0][0x2d0], -R6 ;  /* 0x0000b40046027a23 */ /* 0x000fc60000010806 */
[----:B------:R-:W-:Y:S02]  /*5f00*/  FMNMX.FTZ R3, R193, R3, !PT ;  /* 0x00000003c1037209 */ /* 0x000fe40007810000 */
[----:B------:R2:W-:Y:S01]  /*5f10*/  MUFU.EX2 R129, R2 ;  /* 0x0000000200817308 */ /* 0x0005e20000000800 */
[----:B-1----:R-:W-:Y:S02]  /*5f20*/  FMNMX.FTZ R0, R0, R4, !PT ;  /* 0x0000000400007209 */ /* 0x002fe40007810000 */
[----:B------:R-:W-:-:S03]  /*5f30*/  FMNMX.FTZ R3, R199, R3, !PT ;  /* 0x00000003c7037209 */ /* 0x000fc60007810000 */
[----:B------:R-:W1:Y:S01]  /*5f40*/  SHFL.BFLY PT, R5, R0, 0x1, 0x1f ;  /* 0x0c201f0000057f89 */ /* 0x000e6200000e0000 */
[----:B------:R-:W-:-:S04]  /*5f50*/  FMNMX.FTZ R3, R198, R3, !PT ;  /* 0x00000003c6037209 */ /* 0x000fc80007810000 */
[----:B------:R-:W-:-:S04]  /*5f60*/  FMNMX.FTZ R3, R181, R3, !PT ;  /* 0x00000003b5037209 */ /* 0x000fc80007810000 */
[----:B------:R-:W-:Y:S01]  /*5f70*/  FMNMX.FTZ R3, R180, R3, !PT ;  /* 0x00000003b4037209 */ /* 0x000fe20007810000 */
[----:B--2---:R-:W-:-:S03]  /*5f80*/  FFMA.FTZ R2, R78, c[0x0][0x2d0], -R6 ;  /* 0x0000b4004e027a23 */ /* 0x004fc60000010806 */
[----:B------:R-:W-:Y:S01]  /*5f90*/  FMNMX.FTZ R3, R184, R3, !PT ;  /* 0x00000003b8037209 */ /* 0x000fe20007810000 */
[----:B------:R2:W3:Y:S03]  /*5fa0*/  MUFU.EX2 R148, R2 ;  /* 0x0000000200947308 */ /* 0x0004e60000000800 */
[----:B------:R-:W-:-:S04]  /*5fb0*/  FMNMX.FTZ R3, R183, R3, !PT ;  /* 0x00000003b7037209 */ /* 0x000fc80007810000 */
[----:B------:R-:W-:Y:S02]  /*5fc0*/  FMNMX.FTZ R3, R185, R3, !PT ;  /* 0x00000003b9037209 */ /* 0x000fe40007810000 */
[----:B-1----:R-:W-:Y:S01]  /*5fd0*/  FMNMX.FTZ R70, R0, R5, !PT ;  /* 0x0000000500467209 */ /* 0x002fe20007810000 */
[--C-:B------:R-:W-:Y:S01]  /*5fe0*/  FFMA.FTZ R0, R127, c[0x0][0x2d0], -R6.reuse ;  /* 0x0000b4007f007a23 */ /* 0x100fe20000010806 */
[----:B------:R-:W-:Y:S02]  /*5ff0*/  FMNMX.FTZ R3, R182, R3, !PT ;  /* 0x00000003b6037209 */ /* 0x000fe40007810000 */
[----:B------:R-:W-:Y:S01]  /*6000*/  FSETP.NEU.FTZ.AND P0, PT, R70, -INF , PT ;  /* 0xff8000004600780b */ /* 0x000fe20003f1d000 */
[----:B------:R1:W-:Y:S01]  /*6010*/  MUFU.EX2 R246, R0 ;  /* 0x0000000000f67308 */ /* 0x0003e20000000800 */
[----:B--2---:R-:W-:Y:S01]  /*6020*/  FFMA.FTZ R2, R79, c[0x0][0x2d0], -R6 ;  /* 0x0000b4004f027a23 */ /* 0x004fe20000010806 */
[----:B------:R-:W2:Y:S01]  /*6030*/  SHFL.BFLY PT, R4, R3, 0x2, 0x1f ;  /* 0x0c401f0003047f89 */ /* 0x000ea200000e0000 */
[----:B---3--:R-:W-:-:S03]  /*6040*/  F2FP.BF16.PACK_AB R9, R148, R129 ;  /* 0x000000819409723e */ /* 0x008fc600000010ff */
[----:B------:R-:W-:Y:S02]  /*6050*/  LDSM.16.MT88.4 R76, [R212+0x1100] ;  /* 0x00110000d44c783b */ /* 0x000fe40000004200 */
[----:B------:R3:W-:Y:S01]  /*6060*/  MUFU.EX2 R215, R2 ;  /* 0x0000000200d77308 */ /* 0x0007e20000000800 */
[--C-:B-1----:R-:W-:Y:S02]  /*6070*/  FFMA.FTZ R0, R132, c[0x0][0x2d0], -R6.reuse ;  /* 0x0000b40084007a23 */ /* 0x102fe40000010806 */
[----:B---3--:R-:W-:Y:S02]  /*6080*/  FFMA.FTZ R2, R117, c[0x0][0x2d0], -R6 ;  /* 0x0000b40075027a23 */ /* 0x008fe40000010806 */
[----:B------:R-:W-:Y:S01]  /*6090*/  IMAD.MOV.U32 R117, RZ, RZ, R153 ;  /* 0x000000ffff757224 */ /* 0x000fe200078e0099 */
[----:B--2---:R-:W-:Y:S02]  /*60a0*/  FMNMX.FTZ R3, R3, R4, !PT ;  /* 0x0000000403037209 */ /* 0x004fe40007810000 */
[----:B------:R1:W2:Y:S02]  /*60b0*/  MUFU.EX2 R68, R2 ;  /* 0x0000000200447308 */ /* 0x0002a40000000800 */
[----:B------:R-:W-:Y:S01]  /*60c0*/  F2FP.BF16.PACK_AB R8, R247, R117 ;  /* 0x00000075f708723e */ /* 0x000fe200000010ff */
[----:B------:R-:W3:Y:S01]  /*60d0*/  SHFL.BFLY PT, R4, R3, 0x1, 0x1f ;  /* 0x0c201f0003047f89 */ /* 0x000ee200000e0000 */
[----:B-1----:R-:W-:Y:S01]  /*60e0*/  FFMA.FTZ R2, R137, c[0x0][0x2d0], -R7 ;  /* 0x0000b40089027a23 */ /* 0x002fe20000010807 */
[----:B--2---:R-:W-:-:S03]  /*60f0*/  F2FP.BF16.PACK_AB R11, R68, R215 ;  /* 0x000000d7440b723e */ /* 0x004fc600000010ff */
[----:B------:R1:W-:Y:S04]  /*6100*/  MUFU.EX2 R69, R2 ;  /* 0x0000000200457308 */ /* 0x0003e80000000800 */
[----:B------:R-:W-:Y:S01]  /*6110*/  HMMA.16816.F32.BF16 R48, R8, R84, R52 ;  /* 0x000000540830723c */ /* 0x000fe20000041834 */
[----:B---3--:R-:W-:-:S06]  /*6120*/  FMNMX.FTZ R3, R3, R4, !PT ;  /* 0x0000000403037209 */ /* 0x008fcc0007810000 */
[----:B------:R-:W-:Y:S01]  /*6130*/  MOV R54, R68 ;  /* 0x0000004400367202 */ /* 0x000fe20000000f00 */
[C---:B------:R-:W-:Y:S01]  /*6140*/  HMMA.16816.F32.BF16 R44, R8.reuse, R76, R28 ;  /* 0x0000004c082c723c */ /* 0x040fe2000004181c */
[----:B------:R-:W-:Y:S01]  /*6150*/  MUFU.EX2 R68, R0 ;  /* 0x0000000000447308 */ /* 0x000fe20000000800 */
[----:B------:R-:W-:Y:S02]  /*6160*/  IMAD.MOV.U32 R55, RZ, RZ, R157 ;  /* 0x000000ffff377224 */ /* 0x000fe400078e009d */
[--C-:B-1----:R-:W-:Y:S02]  /*6170*/  FFMA.FTZ R2, R146, c[0x0][0x2d0], -R7.reuse ;  /* 0x0000b40092027a23 */ /* 0x102fe40000010807 */
[----:B------:R-:W-:Y:S02]  /*6180*/  IMAD.MOV.U32 R53, RZ, RZ, R156 ;  /* 0x000000ffff357224 */ /* 0x000fe400078e009c */
[C---:B------:R-:W-:Y:S01]  /*6190*/  HMMA.16816.F32.BF16 R28, R8.reuse, R56, R12 ;  /* 0x00000038081c723c */ /* 0x040fe2000004180c */
[----:B------:R1:W-:Y:S07]  /*61a0*/  MUFU.EX2 R153, R2 ;  /* 0x0000000200997308 */ /* 0x0003ee0000000800 */
[C---:B------:R-:W-:Y:S08]  /*61b0*/  HMMA.16816.F32.BF16 R12, R8.reuse, R58, R32 ;  /* 0x0000003a080c723c */ /* 0x040ff00000041820 */
[----:B------:R-:W-:Y:S01]  /*61c0*/  HMMA.16816.F32.BF16 R16, R8, R86, R16 ;  /* 0x000000560810723c */ /* 0x000fe20000041810 */
[----:B-1----:R-:W-:-:S02]  /*61d0*/  FFMA.FTZ R2, R147, c[0x0][0x2d0], -R7 ;  /* 0x0000b40093027a23 */ /* 0x002fc40000010807 */
[----:B------:R-:W-:Y:S02]  /*61e0*/  IMAD.MOV.U32 R147, RZ, RZ, R158 ;  /* 0x000000ffff937224 */ /* 0x000fe400078e009e */
[----:B------:R1:W2:Y:S01]  /*61f0*/  MUFU.EX2 R40, R2 ;  /* 0x0000000200287308 */ /* 0x0002a20000000800 */
[----:B------:R-:W3:Y:S02]  /*6200*/  LDSM.16.MT88.4 R156, [R210+0x1900] ;  /* 0x00190000d29c783b */ /* 0x000ee40000004200 */
[C---:B------:R-:W-:Y:S01]  /*6210*/  HMMA.16816.F32.BF16 R24, R8.reuse, R66, R24 ;  /* 0x000000420818723c */ /* 0x040fe20000041818 */
[----:B-1----:R-:W-:Y:S02]  /*6220*/  FFMA.FTZ R2, R125, c[0x0][0x2d0], -R6 ;  /* 0x0000b4007d027a23 */ /* 0x002fe40000010806 */
[----:B--2---:R-:W-:Y:S02]  /*6230*/  IMAD.MOV.U32 R5, RZ, RZ, R40 ;  /* 0x000000ffff057224 */ /* 0x004fe400078e0028 */
[----:B------:R1:W-:Y:S03]  /*6240*/  MUFU.EX2 R52, R2 ;  /* 0x0000000200347308 */ /* 0x0003e60000000800 */
[C---:B------:R-:W-:Y:S08]  /*6250*/  HMMA.16816.F32.BF16 R40, R8.reuse, R64, R20 ;  /* 0x000000400828723c */ /* 0x040ff00000041814 */
[----:B------:R-:W-:Y:S01]  /*6260*/  HMMA.16816.F32.BF16 R20, R8, R78, R36 ;  /* 0x0000004e0814723c */ /* 0x000fe20000041824 */
[----:B-1----:R-:W-:-:S06]  /*6270*/  FFMA.FTZ R2, R126, c[0x0][0x2d0], -R6 ;  /* 0x0000b4007e027a23 */ /* 0x002fcc0000010806 */
[----:B------:R-:W-:Y:S01]  /*6280*/  F2FP.BF16.PACK_AB R10, R5, R153 ;  /* 0x00000099050a723e */ /* 0x000fe200000010ff */
[----:B------:R-:W1:Y:S01]  /*6290*/  LDSM.16.MT88.4 R124, [R209+0x1900] ;  /* 0x00190000d17c783b */ /* 0x000e620000004200 */
[----:B------:R-:W-:Y:S01]  /*62a0*/  IMAD.MOV.U32 R37, RZ, RZ, R69 ;  /* 0x000000ffff257224 */ /* 0x000fe200078e0045 */
[----:B------:R2:W4:Y:S01]  /*62b0*/  MUFU.EX2 R245, R2 ;  /* 0x0000000200f57308 */ /* 0x0005220000000800 */
[----:B------:R-:W-:Y:S01]  /*62c0*/  F2FP.BF16.PACK_AB R11, R68, R246 ;  /* 0x000000f6440b723e */ /* 0x000fe200000010ff */
[----:B------:R-:W-:Y:S01]  /*62d0*/  IMAD.MOV.U32 R39, RZ, RZ, R166 ;  /* 0x000000ffff277224 */ /* 0x000fe200078e00a6 */
[----:B------:R-:W-:Y:S01]  /*62e0*/  MOV R36, R167 ;  /* 0x000000a700247202 */ /* 0x000fe20000000f00 */
[----:B------:R-:W-:Y:S01]  /*62f0*/  IMAD.MOV.U32 R38, RZ, RZ, R165 ;  /* 0x000000ffff267224 */ /* 0x000fe200078e00a5 */
[----:B------:R-:W-:Y:S01]  /*6300*/  F2FP.BF16.PACK_AB R8, R37, R55 ;  /* 0x000000372508723e */ /* 0x000fe200000010ff */
[----:B--2---:R-:W-:Y:S01]  /*6310*/  FMUL.FTZ R2, R70, c[0x0][0x2d0] ;  /* 0x0000b40046027a20 */ /* 0x004fe20000410000 */
[----:B----4-:R-:W-:-:S04]  /*6320*/  F2FP.BF16.PACK_AB R9, R245, R52 ;  /* 0x00000034f509723e */ /* 0x010fc800000010ff */
[----:B------:R-:W-:Y:S02]  /*6330*/  FSEL R2, R2, RZ, P0 ;  /* 0x000000ff02027208 */ /* 0x000fe40000000000 */
[----:B------:R-:W-:Y:S01]  /*6340*/  FSETP.NEU.FTZ.AND P0, PT, R3, -INF , PT ;  /* 0xff8000000300780b */ /* 0x000fe20003f1d000 */
[C---:B------:R-:W-:Y:S02]  /*6350*/  HMMA.16816.F32.BF16 R132, R8.reuse, R162, R20 ;  /* 0x000000a20884723c */ /* 0x040fe40000041814 */
[--C-:B------:R-:W-:Y:S02]  /*6360*/  FFMA.FTZ R0, R114, c[0x0][0x2d0], -R2.reuse ;  /* 0x0000b40072007a23 */ /* 0x100fe40000010802 */
[----:B------:R-:W-:Y:S02]  /*6370*/  FFMA.FTZ R4, R131, c[0x0][0x2d0], -R2 ;  /* 0x0000b40083047a23 */ /* 0x000fe40000010802 */
[----:B------:R2:W-:Y:S01]  /*6380*/  MUFU.EX2 R208, R0 ;  /* 0x0000000000d07308 */ /* 0x0005e20000000800 */
[----:B------:R-:W-:Y:S01]  /*6390*/  IMAD.MOV.U32 R131, RZ, RZ, R68 ;  /* 0x000000ffff837224 */ /* 0x000fe200078e0044 */
[----:B---3--:R-:W-:Y:S01]  /*63a0*/  HMMA.16816.F32.BF16 R136, R8, R156, R40 ;  /* 0x0000009c0888723c */ /* 0x008fe20000041828 */
[----:B------:R-:W-:-:S05]  /*63b0*/  IMAD.MOV.U32 R114, RZ, RZ, R150 ;  /* 0x000000ffff727224 */ /* 0x000fca00078e0096 */
[----:B------:R-:W-:Y:S02]  /*63c0*/  MUFU.EX2 R251, R4 ;  /* 0x0000000400fb7308 */ /* 0x000fe40000000800 */
[----:B-1----:R-:W-:Y:S01]  /*63d0*/  HMMA.16816.F32.BF16 R172, R8, R126, R16 ;  /* 0x0000007e08ac723c */ /* 0x002fe20000041810 */
[----:B--2---:R-:W-:Y:S01]  /*63e0*/  FFMA.FTZ R0, R119, c[0x0][0x2d0], -R2 ;  /* 0x0000b40077007a23 */ /* 0x004fe20000010802 */
[----:B------:R-:W-:-:S05]  /*63f0*/  MOV R119, R117 ;  /* 0x0000007500777202 */ /* 0x000fca0000000f00 */
[----:B------:R-:W-:Y:S01]  /*6400*/  IMAD.MOV.U32 R19, RZ, RZ, R248 ;  /* 0x000000ffff137224 */ /* 0x000fe200078e00f8 */
[----:B------:R-:W-:Y:S01]  /*6410*/  HMMA.16816.F32.BF16 R176, R8, R124, R48 ;  /* 0x0000007c08b0723c */ /* 0x000fe20000041830 */
[----:B------:R1:W-:Y:S01]  /*6420*/  MUFU.EX2 R213, R0 ;  /* 0x0000000000d57308 */ /* 0x0003e20000000800 */
[----:B------:R-:W-:Y:S01]  /*6430*/  MOV R18, R149 ;  /* 0x0000009500127202 */ /* 0x000fe20000000f00 */
[----:B------:R-:W-:Y:S02]  /*6440*/  IMAD.MOV.U32 R17, RZ, RZ, R148 ;  /* 0x000000ffff117224 */ /* 0x000fe400078e0094 */
[----:B------:R-:W-:Y:S02]  /*6450*/  IMAD.MOV.U32 R117, RZ, RZ, R154 ;  /* 0x000000ffff757224 */ /* 0x000fe400078e009a */
[----:B------:R-:W-:Y:S01]  /*6460*/  IMAD.MOV.U32 R48, RZ, RZ, R155 ;  /* 0x000000ffff307224 */ /* 0x000fe200078e009b */
[----:B------:R-:W-:Y:S01]  /*6470*/  MOV R49, R153 ;  /* 0x0000009900317202 */ /* 0x000fe20000000f00 */
[----:B------:R-:W-:-:S02]  /*6480*/  IMAD.MOV.U32 R50, RZ, RZ, R152 ;  /* 0x000000ffff327224 */ /* 0x000fc400078e0098 */
[----:B------:R-:W-:Y:S02]  /*6490*/  IMAD.MOV.U32 R51, RZ, RZ, R245 ;  /* 0x000000ffff337224 */ /* 0x000fe400078e00f5 */
[--C-:B-1----:R-:W-:Y:S02]  /*64a0*/  FFMA.FTZ R0, R122, c[0x0][0x2d0], -R2.reuse ;  /* 0x0000b4007a007a23 */ /* 0x102fe40000010802 */
[----:B------:R-:W-:Y:S02]  /*64b0*/  HMMA.16816.F32.BF16 R120, R8, R160, R44 ;  /* 0x000000a00878723c */ /* 0x000fe4000004182c */
[----:B------:R1:W-:Y:S02]  /*64c0*/  MUFU.EX2 R146, R0 ;  /* 0x0000000000927308 */ /* 0x0003e40000000800 */
[--C-:B-1----:R-:W-:Y:S01]  /*64d0*/  FFMA.FTZ R0, R128, c[0x0][0x2d0], -R2.reuse ;  /* 0x0000b40080007a23 */ /* 0x102fe20000010802 */
[----:B------:R-:W-:Y:S02]  /*64e0*/  MOV R128, R168 ;  /* 0x000000a800807202 */ /* 0x000fe40000000f00 */
[----:B------:R-:W1:Y:S03]  /*64f0*/  LDSM.16.MT88.4 R168, [R211+0x1900] ;  /* 0x00190000d3a8783b */ /* 0x000e660000004200 */
[----:B------:R2:W-:Y:S02]  /*6500*/  MUFU.EX2 R252, R0 ;  /* 0x0000000000fc7308 */ /* 0x0005e40000000800 */
[----:B--2---:R-:W-:-:S02]  /*6510*/  FFMA.FTZ R0, R130, c[0x0][0x2d0], -R2 ;  /* 0x0000b40082007a23 */ /* 0x004fc40000010802 */
[----:B------:R-:W-:-:S04]  /*6520*/  IMAD.MOV.U32 R130, RZ, RZ, R151 ;  /* 0x000000ffff827224 */ /* 0x000fc800078e0097 */
[----:B------:R2:W3:Y:S01]  /*6530*/  MUFU.EX2 R32, R0 ;  /* 0x0000000000207308 */ /* 0x0004e20000000800 */
[----:B------:R-:W-:Y:S01]  /*6540*/  HMMA.16816.F32.BF16 R148, R8, R158, R24 ;  /* 0x0000009e0894723c */ /* 0x000fe20000041818 */
[----:B--2---:R-:W-:Y:S02]  /*6550*/  FMUL.FTZ R0, R3, c[0x0][0x2d0] ;  /* 0x0000b40003007a20 */ /* 0x004fe40000410000 */
[----:B---3--:R-:W-:-:S05]  /*6560*/  IMAD.MOV.U32 R16, RZ, RZ, R32 ;  /* 0x000000ffff107224 */ /* 0x008fca00078e0020 */
[----:B-1----:R-:W-:Y:S01]  /*6570*/  HMMA.16816.F32.BF16 R152, R8, R168, R28 ;  /* 0x000000a80898723c */ /* 0x002fe2000004181c */
[----:B------:R-:W-:-:S05]  /*6580*/  FSEL R0, R0, RZ, P0 ;  /* 0x000000ff00007208 */ /* 0x000fca0000000000 */
[----:B------:R-:W-:Y:S01]  /*6590*/  FFMA.FTZ R4, R73, c[0x0][0x2d0], -R0 ;  /* 0x0000b40049047a23 */ /* 0x000fe20000010800 */
[----:B------:R-:W-:-:S03]  /*65a0*/  MOV R73, R50 ;  /* 0x0000003200497202 */ /* 0x000fc60000000f00 */
[----:B------:R1:W-:Y:S02]  /*65b0*/  MUFU.EX2 R69, R4 ;  /* 0x0000000400457308 */ /* 0x0003e40000000800 */
[----:B-1----:R-:W-:Y:S02]  /*65c0*/  FFMA.FTZ R4, R74, c[0x0][0x2d0], -R0 ;  /* 0x0000b4004a047a23 */ /* 0x002fe40000010800 */
[----:B------:R-:W-:Y:S01]  /*65d0*/  IMAD.MOV.U32 R74, RZ, RZ, R114 ;  /* 0x000000ffff4a7224 */ /* 0x000fe200078e0072 */
[----:B------:R-:W-:-:S03]  /*65e0*/  MOV R114, R244 ;  /* 0x000000f400727202 */ /* 0x000fc60000000f00 */
[----:B------:R1:W2:Y:S02]  /*65f0*/  MUFU.EX2 R249, R4 ;  /* 0x0000000400f97308 */ /* 0x0002a40000000800 */
[----:B-1----:R-:W-:-:S06]  /*6600*/  FFMA.FTZ R4, R112, c[0x0][0x2d0], -R0 ;  /* 0x0000b40070047a23 */ /* 0x002fcc0000010800 */
[----:B------:R1:W-:Y:S02]  /*6610*/  MUFU.EX2 R250, R4 ;  /* 0x0000000400fa7308 */ /* 0x0003e40000000800 */
[----:B-1----:R-:W-:Y:S02]  /*6620*/  FFMA.FTZ R4, R75, c[0x0][0x2d0], -R0 ;  /* 0x0000b4004b047a23 */ /* 0x002fe40000010800 */
[----:B------:R-:W-:-:S04]  /*6630*/  IMAD.MOV.U32 R75, RZ, RZ, R18 ;  /* 0x000000ffff4b7224 */ /* 0x000fc800078e0012 */
[----:B------:R1:W3:Y:S02]  /*6640*/  MUFU.EX2 R68, R4 ;  /* 0x0000000400447308 */ /* 0x0002e40000000800 */
[----:B-1----:R-:W-:Y:S02]  /*6650*/  FFMA.FTZ R4, R140, c[0x0][0x2d0], -R2 ;  /* 0x0000b4008c047a23 */ /* 0x002fe40000010802 */
[----:B------:R-:W-:-:S04]  /*6660*/  IMAD.MOV.U32 R140, RZ, RZ, R5 ;  /* 0x000000ffff8c7224 */ /* 0x000fc800078e0005 */
[----:B------:R1:W-:Y:S01]  /*6670*/  MUFU.EX2 R248, R4 ;  /* 0x0000000400f87308 */ /* 0x0003e20000000800 */
[----:B------:R-:W-:Y:S02]  /*6680*/  IMAD.MOV.U32 R5, RZ, RZ, R164 ;  /* 0x000000ffff057224 */ /* 0x000fe400078e00a4 */
[----:B------:R-:W-:Y:S07]  /*6690*/  HMMA.16816.F32.BF16 R164, R8, R170, R12 ;  /* 0x000000aa08a4723c */ /* 0x000fee000004180c */
[----:B------:R-:W-:-:S02]  /*66a0*/  F2FP.BF16.PACK_AB R8, R213, R208 ;  /* 0x000000d0d508723e */ /* 0x000fc400000010ff */
[----:B------:R-:W-:Y:S02]  /*66b0*/  F2FP.BF16.PACK_AB R10, R252, R146 ;  /* 0x00000092fc0a723e */ /* 0x000fe400000010ff */
[----:B--2---:R-:W-:Y:S01]  /*66c0*/  F2FP.BF16.PACK_AB R9, R249, R69 ;  /* 0x00000045f909723e */ /* 0x004fe200000010ff */
[----:B-1----:R-:W-:Y:S01]  /*66d0*/  FFMA.FTZ R4, R141, c[0x0][0x2d0], -R2 ;  /* 0x0000b4008d047a23 */ /* 0x002fe20000010802 */
[----:B---3--:R-:W-:Y:S01]  /*66e0*/  F2FP.BF16.PACK_AB R11, R68, R250 ;  /* 0x000000fa440b723e */ /* 0x008fe200000010ff */
[----:B------:R-:W-:Y:S02]  /*66f0*/  IMAD.MOV.U32 R141, RZ, RZ, R247 ;  /* 0x000000ffff8d7224 */ /* 0x000fe400078e00f7 */
[----:B------:R1:W2:Y:S04]  /*6700*/  MUFU.EX2 R247, R4 ;  /* 0x0000000400f77308 */ /* 0x0002a80000000800 */
[C---:B------:R-:W-:Y:S07]  /*6710*/  HMMA.16816.F32.BF16 R24, R8.reuse, R80, RZ ;  /* 0x000000500818723c */ /* 0x040fee00000418ff */
[----:B------:R-:W-:Y:S01]  /*6720*/  IMAD.MOV.U32 R80, RZ, RZ, R246 ;  /* 0x000000ffff507224 */ /* 0x000fe200078e00f6 */
[----:B------:R-:W-:Y:S01]  /*6730*/  HMMA.16816.F32.BF16 R20, R8, R82, RZ ;  /* 0x000000520814723c */ /* 0x000fe200000418ff */
[----:B------:R-:W-:-:S02]  /*6740*/  IMAD.MOV.U32 R81, RZ, RZ, R243 ;  /* 0x000000ffff517224 */ /* 0x000fc400078e00f3 */
[----:B-1----:R-:W-:-:S04]  /*6750*/  FFMA.FTZ R4, R113, c[0x0][0x2d0], -R0 ;  /* 0x0000b40071047a23 */ /* 0x002fc80000010800 */
[----:B------:R-:W-:Y:S01]  /*6760*/  IMAD.MOV.U32 R82, RZ, RZ, R36 ;  /* 0x000000ffff527224 */ /* 0x000fe200078e0024 */
[----:B------:R1:W-:Y:S01]  /*6770*/  MUFU.EX2 R245, R4 ;  /* 0x0000000400f57308 */ /* 0x0003e20000000800 */
[----:B------:R-:W-:Y:S01]  /*6780*/  HMMA.16816.F32.BF16 R32, R8, R60, RZ ;  /* 0x0000003c0820723c */ /* 0x000fe200000418ff */
[----:B------:R-:W-:-:S06]  /*6790*/  IMAD.MOV.U32 R83, RZ, RZ, R51 ;  /* 0x000000ffff537224 */ /* 0x000fcc00078e0033 */
[----:B------:R-:W-:Y:S01]  /*67a0*/  MOV R60, R16 ;  /* 0x00000010003c7202 */ /* 0x000fe20000000f00 */
[----:B------:R-:W-:Y:S01]  /*67b0*/  HMMA.16816.F32.BF16 R28, R8, R62, RZ ;  /* 0x0000003e081c723c */ /* 0x000fe200000418ff */
[----:B------:R-:W-:Y:S02]  /*67c0*/  IMAD.MOV.U32 R61, RZ, RZ, R17 ;  /* 0x000000ffff3d7224 */ /* 0x000fe400078e0011 */
[----:B-1----:R-:W-:-:S05]  /*67d0*/  FFMA.FTZ R4, R115, c[0x0][0x2d0], -R0 ;  /* 0x0000b40073047a23 */ /* 0x002fca0000010800 */
[----:B------:R-:W-:Y:S01]  /*67e0*/  HMMA.16816.F32.BF16 R12, R8, R92, RZ ;  /* 0x0000005c080c723c */ /* 0x000fe200000418ff */
[----:B------:R-:W-:Y:S01]  /*67f0*/  IMAD.MOV.U32 R63, RZ, RZ, R19 ;  /* 0x000000ffff3f7224 */ /* 0x000fe200078e0013 */
[----:B------:R1:W3:Y:S01]  /*6800*/  MUFU.EX2 R244, R4 ;  /* 0x0000000400f47308 */ /* 0x0002e20000000800 */
[----:B------:R-:W-:-:S05]  /*6810*/  IMAD.MOV.U32 R62, RZ, RZ, R48 ;  /* 0x000000ffff3e7224 */ /* 0x000fca00078e0030 */
[C---:B------:R-:W-:Y:S07]  /*6820*/  HMMA.16816.F32.BF16 R16, R8.reuse, R88, RZ ;  /* 0x000000580810723c */ /* 0x040fee00000418ff */
[----:B------:R-:W-:Y:S01]  /*6830*/  IMAD.MOV.U32 R89, RZ, RZ, R38 ;  /* 0x000000ffff597224 */ /* 0x000fe200078e0026 */
[----:B------:R-:W-:Y:S01]  /*6840*/  HMMA.16816.F32.BF16 R40, R8, R94, RZ ;  /* 0x0000005e0828723c */ /* 0x000fe200000418ff */
[----:B------:R-:W-:Y:S02]  /*6850*/  IMAD.MOV.U32 R88, RZ, RZ, R39 ;  /* 0x000000ffff587224 */ /* 0x000fe400078e0027 */
[----:B-1----:R-:W-:-:S02]  /*6860*/  FFMA.FTZ R4, R116, c[0x0][0x2d0], -R0 ;  /* 0x0000b40074047a23 */ /* 0x002fc40000010800 */
[----:B------:R-:W-:Y:S02]  /*6870*/  IMAD.MOV.U32 R116, RZ, RZ, R49 ;  /* 0x000000ffff747224 */ /* 0x000fe400078e0031 */
[----:B------:R1:W-:Y:S02]  /*6880*/  MUFU.EX2 R246, R4 ;  /* 0x0000000400f67308 */ /* 0x0003e40000000800 */
[----:B-1----:R-:W-:Y:S01]  /*6890*/  FFMA.FTZ R4, R118, c[0x0][0x2d0], -R0 ;  /* 0x0000b40076047a23 */ /* 0x002fe20000010800 */
[----:B------:R-:W-:Y:S02]  /*68a0*/  MOV R118, R37 ;  /* 0x0000002500767202 */ /* 0x000fe40000000f00 */
[----:B------:R-:W-:Y:S03]  /*68b0*/  HMMA.16816.F32.BF16 R36, R8, R90, RZ ;  /* 0x0000005a0824723c */ /* 0x000fe600000418ff */
[----:B------:R-:W1:Y:S04]  /*68c0*/  MUFU.EX2 R243, R4 ;  /* 0x0000000400f37308 */ /* 0x000e680000000800 */
[----:B------:R-:W-:-:S02]  /*68d0*/  F2FP.BF16.PACK_AB R8, R251, R60 ;  /* 0x0000003cfb08723e */ /* 0x000fc400000010ff */
[----:B--2---:R-:W-:Y:S02]  /*68e0*/  F2FP.BF16.PACK_AB R10, R247, R248 ;  /* 0x000000f8f70a723e */ /* 0x004fe400000010ff */
[----:B---3--:R-:W-:Y:S02]  /*68f0*/  F2FP.BF16.PACK_AB R9, R244, R245 ;  /* 0x000000f5f409723e */ /* 0x008fe400000010ff */
[----:B-1----:R-:W-:Y:S01]  /*6900*/  F2FP.BF16.PACK_AB R11, R243, R246 ;  /* 0x000000f6f30b723e */ /* 0x002fe200000010ff */
[----:B------:R-:W-:Y:S02]  /*6910*/  FFMA.FTZ R4, R207, c[0x0][0x2d0], -R7 ;  /* 0x0000b400cf047a23 */ /* 0x000fe40000010807 */
[----:B------:R-:W-:Y:S02]  /*6920*/  IMAD.MOV.U32 R207, RZ, RZ, R216 ;  /* 0x000000ffffcf7224 */ /* 0x000fe400078e00d8 */
[----:B------:R1:W5:Y:S02]  /*6930*/  LDL.LU R216, [R1+0x50] ;  /* 0x0000500001d87983 */ /* 0x0003640000300800 */
[C---:B------:R-:W-:Y:S01]  /*6940*/  HMMA.16816.F32.BF16 R20, R8.reuse, R102, R20 ;  /* 0x000000660814723c */ /* 0x040fe20000041814 */
[----:B------:R2:W-:Y:S07]  /*6950*/  MUFU.EX2 R103, R4 ;  /* 0x0000000400677308 */ /* 0x0005ee0000000800 */
[C---:B------:R-:W-:Y:S07]  /*6960*/  HMMA.16816.F32.BF16 R48, R8.reuse, R104, R32 ;  /* 0x000000680830723c */ /* 0x040fee0000041820 */
[----:B------:R-:W-:Y:S01]  /*6970*/  MOV R105, R114 ;  /* 0x0000007200697202 */ /* 0x000fe20000000f00 */
[----:B------:R-:W-:Y:S01]  /*6980*/  HMMA.16816.F32.BF16 R32, R8, R96, R16 ;  /* 0x000000600820723c */ /* 0x000fe20000041810 */
[----:B--2---:R-:W-:Y:S01]  /*6990*/  FFMA.FTZ R4, R189, c[0x0][0x2d0], -R2 ;  /* 0x0000b400bd047a23 */ /* 0x004fe20000010802 */
[----:B------:R-:W-:-:S03]  /*69a0*/  MOV R189, R129 ;  /* 0x0000008100bd7202 */ /* 0x000fc60000000f00 */
[----:B------:R2:W-:Y:S03]  /*69b0*/  MUFU.EX2 R90, R4 ;  /* 0x00000004005a7308 */ /* 0x0005e60000000800 */
[C---:B------:R-:W-:Y:S01]  /*69c0*/  HMMA.16816.F32.BF16 R16, R8.reuse, R98, R36 ;  /* 0x000000620810723c */ /* 0x040fe20000041824 */
[----:B------:R-:W3:Y:S07]  /*69d0*/  LDSM.16.MT88.4 R36, [R209+0x2100] ;  /* 0x00210000d124783b */ /* 0x000eee0000004200 */
[----:B------:R-:W-:Y:S01]  /*69e0*/  HMMA.16816.F32.BF16 R44, R8, R100, R24 ;  /* 0x00000064082c723c */ /* 0x000fe20000041818 */
[----:B--2---:R-:W-:-:S02]  /*69f0*/  FFMA.FTZ R4, R188, c[0x0][0x2d0], -R2 ;  /* 0x0000b400bc047a23 */ /* 0x004fc40000010802 */
[----:B------:R-:W-:-:S05]  /*6a00*/  IMAD.MOV.U32 R188, RZ, RZ, R80 ;  /* 0x000000ffffbc7224 */ /* 0x000fca00078e0050 */
[----:B------:R-:W-:Y:S01]  /*6a10*/  HMMA.16816.F32.BF16 R28, R8, R106, R28 ;  /* 0x0000006a081c723c */ /* 0x000fe2000004181c */
[----:B------:R2:W4:Y:S01]  /*6a20*/  MUFU.EX2 R92, R4 ;  /* 0x00000004005c7308 */ /* 0x0005220000000800 */
[----:B------:R-:W-:-:S06]  /*6a30*/  IMAD.MOV.U32 R80, RZ, RZ, R52 ;  /* 0x000000ffff507224 */ /* 0x000fcc00078e0034 */
[C---:B------:R-:W-:Y:S08]  /*6a40*/  HMMA.16816.F32.BF16 R24, R8.reuse, R108, R12 ;  /* 0x0000006c0818723c */ /* 0x040ff0000004180c */
[----:B------:R-:W-:Y:S01]  /*6a50*/  HMMA.16816.F32.BF16 R12, R8, R110, R40 ;  /* 0x0000006e080c723c */ /* 0x000fe20000041828 */
[----:B--2---:R-:W-:Y:S01]  /*6a60*/  FFMA.FTZ R4, R187, c[0x0][0x2d0], -R2 ;  /* 0x0000b400bb047a23 */ /* 0x004fe20000010802 */
[----:B------:R-:W-:Y:S01]  /*6a70*/  MOV R187, R116 ;  /* 0x0000007400bb7202 */ /* 0x000fe20000000f00 */
[----:B------:R-:W-:-:S02]  /*6a80*/  IMAD.MOV.U32 R116, RZ, RZ, R131 ;  /* 0x000000ffff747224 */ /* 0x000fc400078e0083 */
[----:B------:R2:W-:Y:S02]  /*6a90*/  MUFU.EX2 R96, R4 ;  /* 0x0000000400607308 */ /* 0x0005e40000000800 */
[----:B------:R-:W-:Y:S01]  /*6aa0*/  IMAD.MOV.U32 R42, RZ, RZ, R89 ;  /* 0x000000ffff2a7224 */ /* 0x000fe200078e0059 */
[----:B----4-:R-:W-:Y:S01]  /*6ab0*/  F2FP.BF16.PACK_AB R8, R92, R90 ;  /* 0x0000005a5c08723e */ /* 0x010fe200000010ff */
[----:B------:R-:W-:Y:S02]  /*6ac0*/  IMAD.MOV.U32 R43, RZ, RZ, R88 ;  /* 0x000000ffff2b7224 */ /* 0x000fe400078e0058 */
[----:B------:R-:W-:Y:S01]  /*6ad0*/  IMAD.MOV.U32 R41, RZ, RZ, R82 ;  /* 0x000000ffff297224 */ /* 0x000fe200078e0052 */
[----:B------:R-:W-:Y:S01]  /*6ae0*/  MOV R82, R54 ;  /* 0x0000003600527202 */ /* 0x000fe20000000f00 */
[----:B------:R-:W-:Y:S02]  /*6af0*/  IMAD.MOV.U32 R40, RZ, RZ, R62 ;  /* 0x000000ffff287224 */ /* 0x000fe400078e003e */
[----:B------:R-:W-:-:S02]  /*6b00*/  IMAD.MOV.U32 R62, RZ, RZ, R53 ;  /* 0x000000ffff3e7224 */ /* 0x000fc400078e0035 */
[----:B--2---:R-:W-:Y:S02]  /*6b10*/  FFMA.FTZ R4, R186, c[0x0][0x2d0], -R2 ;  /* 0x0000b400ba047a23 */ /* 0x004fe40000010802 */
[----:B------:R-:W-:Y:S02]  /*6b20*/  IMAD.MOV.U32 R186, RZ, RZ, R83 ;  /* 0x000000ffffba7224 */ /* 0x000fe400078e0053 */
[----:B------:R2:W4:Y:S02]  /*6b30*/  MUFU.EX2 R98, R4 ;  /* 0x0000000400627308 */ /* 0x0005240000000800 */
[----:B--2---:R-:W-:Y:S01]  /*6b40*/  FFMA.FTZ R4, R145, c[0x0][0x2d0], -R0 ;  /* 0x0000b40091047a23 */ /* 0x004fe20000010800 */
[----:B----4-:R-:W-:-:S05]  /*6b50*/  F2FP.BF16.PACK_AB R10, R98, R96 ;  /* 0x00000060620a723e */ /* 0x010fca00000010ff */
[----:B------:R2:W-:Y:S02]  /*6b60*/  MUFU.EX2 R91, R4 ;  /* 0x00000004005b7308 */ /* 0x0005e40000000800 */
[----:B--2---:R-:W-:-:S06]  /*6b70*/  FFMA.FTZ R4, R144, c[0x0][0x2d0], -R0 ;  /* 0x0000b40090047a23 */ /* 0x004fcc0000010800 */
[----:B------:R2:W4:Y:S02]  /*6b80*/  MUFU.EX2 R93, R4 ;  /* 0x00000004005d7308 */ /* 0x0005240000000800 */
[----:B--2---:R-:W-:Y:S01]  /*6b90*/  FFMA.FTZ R4, R143, c[0x0][0x2d0], -R0 ;  /* 0x0000b4008f047a23 */ /* 0x004fe20000010800 */
[----:B----4-:R-:W-:-:S05]  /*6ba0*/  F2FP.BF16.PACK_AB R9, R93, R91 ;  /* 0x0000005b5d09723e */ /* 0x010fca00000010ff */
[----:B------:R2:W-:Y:S02]  /*6bb0*/  MUFU.EX2 R94, R4 ;  /* 0x00000004005e7308 */ /* 0x0005e40000000800 */
[----:B--2---:R-:W-:-:S06]  /*6bc0*/  FFMA.FTZ R4, R142, c[0x0][0x2d0], -R0 ;  /* 0x0000b4008e047a23 */ /* 0x004fcc0000010800 */
[----:B------:R2:W4:Y:S02]  /*6bd0*/  MUFU.EX2 R95, R4 ;  /* 0x00000004005f7308 */ /* 0x0005240000000800 */
[----:B--2---:R-:W-:Y:S01]  /*6be0*/  FFMA.FTZ R4, R228, c[0x0][0x2d0], -R7 ;  /* 0x0000b400e4047a23 */ /* 0x004fe20000010807 */
[----:B----4-:R-:W-:Y:S02]  /*6bf0*/  F2FP.BF16.PACK_AB R11, R95, R94 ;  /* 0x0000005e5f0b723e */ /* 0x010fe400000010ff */
[----:B------:R-:W-:-:S03]  /*6c00*/  MOV R228, R118 ;  /* 0x0000007600e47202 */ /* 0x000fc60000000f00 */
[----:B------:R2:W4:Y:S01]  /*6c10*/  MUFU.EX2 R102, R4 ;  /* 0x0000000400667308 */ /* 0x0005220000000800 */
[----:B------:R-:W-:Y:S01]  /*6c20*/  IMAD.MOV.U32 R118, RZ, RZ, R55 ;  /* 0x000000ffff767224 */ /* 0x000fe200078e0037 */
[C---:B------:R-:W-:Y:S01]  /*6c30*/  HMMA.16816.F32.BF16 R112, R8.reuse, R86, R28 ;  /* 0x000000560870723c */ /* 0x040fe2000004181c */
[----:B------:R-:W-:Y:S07]  /*6c40*/  LDSM.16.MT88.4 R28, [R210+0x2100] ;  /* 0x00210000d21c783b */ /* 0x000fee0000004200 */
[----:B------:R-:W-:Y:S01]  /*6c50*/  HMMA.16816.F32.BF16 R108, R8, R84, R48 ;  /* 0x00000054086c723c */ /* 0x000fe20000041830 */
[----:B--2---:R-:W-:-:S02]  /*6c60*/  FFMA.FTZ R4, R226, c[0x0][0x2d0], -R7 ;  /* 0x0000b400e2047a23 */ /* 0x004fc40000010807 */
[----:B------:R-:W-:-:S04]  /*6c70*/  IMAD.MOV.U32 R226, RZ, RZ, R146 ;  /* 0x000000ffffe27224 */ /* 0x000fc800078e0092 */
[----:B------:R-:W-:Y:S01]  /*6c80*/  MOV R50, R61 ;  /* 0x0000003d00327202 */ /* 0x000fe20000000f00 */
[----:B------:R2:W-:Y:S01]  /*6c90*/  MUFU.EX2 R100, R4 ;  /* 0x0000000400647308 */ /* 0x0005e20000000800 */
[----:B------:R-:W-:Y:S01]  /*6ca0*/  IMAD.MOV.U32 R51, RZ, RZ, R60 ;  /* 0x000000ffff337224 */ /* 0x000fe200078e003c */
[----:B------:R-:W-:Y:S01]  /*6cb0*/  MOV R60, R130 ;  /* 0x00000082003c7202 */ /* 0x000fe20000000f00 */
[----:B------:R-:W-:Y:S01]  /*6cc0*/  IMAD.MOV.U32 R49, RZ, RZ, R141 ;  /* 0x000000ffff317224 */ /* 0x000fe200078e008d */
[----:B------:R-:W-:Y:S01]  /*6cd0*/  HMMA.16816.F32.BF16 R44, R8, R76, R44 ;  /* 0x0000004c082c723c */ /* 0x000fe2000004182c */
[----:B------:R-:W-:Y:S02]  /*6ce0*/  IMAD.MOV.U32 R61, RZ, RZ, R140 ;  /* 0x000000ffff3d7224 */ /* 0x000fe400078e008c */
[----:B------:R-:W-:Y:S02]  /*6cf0*/  IMAD.MOV.U32 R48, RZ, RZ, R147 ;  /* 0x000000ffff307224 */ /* 0x000fe400078e0093 */
[----:B--2---:R-:W-:-:S02]  /*6d00*/  FFMA.FTZ R4, R229, c[0x0][0x2d0], -R7 ;  /* 0x0000b400e5047a23 */ /* 0x004fc40000010807 */
[----:B------:R-:W-:Y:S02]  /*6d10*/  IMAD.MOV.U32 R229, RZ, RZ, R63 ;  /* 0x000000ffffe57224 */ /* 0x000fe400078e003f */
[----:B------:R2:W-:Y:S01]  /*6d20*/  MUFU.EX2 R101, R4 ;  /* 0x0000000400657308 */ /* 0x0005e20000000800 */
[----:B------:R-:W-:Y:S02]  /*6d30*/  IMAD.MOV.U32 R63, RZ, RZ, R128 ;  /* 0x000000ffff3f7224 */ /* 0x000fe400078e0080 */
[----:B--2---:R-:W-:-:S05]  /*6d40*/  FFMA.FTZ R4, R230, c[0x0][0x2d0], -R7 ;  /* 0x0000b400e6047a23 */ /* 0x004fca0000010807 */
[----:B------:R2:W-:Y:S02]  /*6d50*/  MUFU.EX2 R99, R4 ;  /* 0x0000000400637308 */ /* 0x0005e40000000800 */
[----:B--2---:R-:W-:-:S06]  /*6d60*/  FFMA.FTZ R4, R231, c[0x0][0x2d0], -R7 ;  /* 0x0000b400e7047a23 */ /* 0x004fcc0000010807 */
[----:B------:R2:W-:Y:S02]  /*6d70*/  MUFU.EX2 R97, R4 ;  /* 0x0000000400617308 */ /* 0x0005e40000000800 */
[----:B--2---:R-:W-:Y:S01]  /*6d80*/  FFMA.FTZ R4, R196, c[0x0][0x2d0], -R6 ;  /* 0x0000b400c4047a23 */ /* 0x004fe20000010806 */
[----:B------:R-:W-:Y:S01]  /*6d90*/  HMMA.16816.F32.BF16 R128, R8, R78, R20 ;  /* 0x0000004e0880723c */ /* 0x000fe20000041814 */
[----:B------:R-:W-:Y:S01]  /*6da0*/  LDSM.16.MT88.4 R20, [R211+0x2100] ;  /* 0x00210000d314783b */ /* 0x000fe20000004200 */
[----:B------:R-:W-:-:S03]  /*6db0*/  IMAD.MOV.U32 R196, RZ, RZ, R105 ;  /* 0x000000ffffc47224 */ /* 0x000fc600078e0069 */
[----:B------:R2:W-:Y:S02]  /*6dc0*/  MUFU.EX2 R89, R4 ;  /* 0x0000000400597308 */ /* 0x0005e40000000800 */
[----:B--2---:R-:W-:-:S06]  /*6dd0*/  FFMA.FTZ R4, R202, c[0x0][0x2d0], -R6 ;  /* 0x0000b400ca047a23 */ /* 0x004fcc0000010806 */
[----:B------:R2:W1:Y:S02]  /*6de0*/  MUFU.EX2 R88, R4 ;  /* 0x0000000400587308 */ /* 0x0004640000000800 */
[----:B--2---:R-:W-:-:S06]  /*6df0*/  FFMA.FTZ R4, R201, c[0x0][0x2d0], -R6 ;  /* 0x0000b400c9047a23 */ /* 0x004fcc0000010806 */
[----:B------:R2:W-:Y:S01]  /*6e00*/  MUFU.EX2 R87, R4 ;  /* 0x0000000400577308 */ /* 0x0005e20000000800 */
[----:B------:R-:W-:Y:S01]  /*6e10*/  HMMA.16816.F32.BF16 R140, R8, R64, R32 ;  /* 0x00000040088c723c */ /* 0x000fe20000041820 */
[----:B------:R-:W1:Y:S01]  /*6e20*/  LDSM.16.MT88.4 R32, [R212+0x2100] ;  /* 0x00210000d420783b */ /* 0x000e620000004200 */
[----:B--2---:R-:W-:-:S05]  /*6e30*/  FFMA.FTZ R4, R203, c[0x0][0x2d0], -R6 ;  /* 0x0000b400cb047a23 */ /* 0x004fca0000010806 */
[----:B------:R2:W1:Y:S01]  /*6e40*/  MUFU.EX2 R85, R4 ;  /* 0x0000000400557308 */ /* 0x0004620000000800 */
[C---:B------:R-:W-:Y:S08]  /*6e50*/  HMMA.16816.F32.BF16 R52, R8.reuse, R56, R24 ;  /* 0x000000380834723c */ /* 0x040ff00000041818 */
[----:B------:R-:W-:Y:S01]  /*6e60*/  HMMA.16816.F32.BF16 R144, R8, R66, R16 ;  /* 0x000000420890723c */ /* 0x000fe20000041810 */
[----:B------:R-:W-:Y:S01]  /*6e70*/  MOV R201, R50 ;  /* 0x0000003200c97202 */ /* 0x000fe20000000f00 */
[----:B--2---:R-:W-:-:S06]  /*6e80*/  FFMA.FTZ R4, R238, c[0x0][0x2d0], -R7 ;  /* 0x0000b400ee047a23 */ /* 0x004fcc0000010807 */
[----:B------:R-:W-:Y:S01]  /*6e90*/  HMMA.16816.F32.BF16 R56, R8, R58, R12 ;  /* 0x0000003a0838723c */ /* 0x000fe2000004180c */
[----:B------:R-:W-:Y:S01]  /*6ea0*/  IMAD.MOV.U32 R203, RZ, RZ, R49 ;  /* 0x000000ffffcb7224 */ /* 0x000fe200078e0031 */
[----:B------:R-:W2:Y:S01]  /*6eb0*/  LDSM.16.MT88.4 R16, [R209+0x2900] ;  /* 0x00290000d110783b */ /* 0x000ea20000004200 */
[----:B------:R3:W-:Y:S03]  /*6ec0*/  MUFU.EX2 R86, R4 ;  /* 0x0000000400567308 */ /* 0x0007e60000000800 */
[----:B------:R-:W2:Y:S01]  /*6ed0*/  LDSM.16.MT88.4 R24, [R212+0x2900] ;  /* 0x00290000d418783b */ /* 0x000ea20000004200 */
[----:B----4-:R-:W-:Y:S02]  /*6ee0*/  F2FP.BF16.PACK_AB R8, R102, R103 ;  /* 0x000000676608723e */ /* 0x010fe400000010ff */
[----:B-1----:R-:W-:Y:S02]  /*6ef0*/  F2FP.BF16.PACK_AB R9, R88, R89 ;  /* 0x000000595809723e */ /* 0x002fe400000010ff */
[----:B------:R-:W-:-:S02]  /*6f00*/  F2FP.BF16.PACK_AB R10, R101, R100 ;  /* 0x00000064650a723e */ /* 0x000fc400000010ff */
[----:B------:R-:W-:Y:S01]  /*6f10*/  F2FP.BF16.PACK_AB R11, R85, R87 ;  /* 0x00000057550b723e */ /* 0x000fe200000010ff */
[----:B------:R-:W-:Y:S02]  /*6f20*/  IMAD.MOV.U32 R50, RZ, RZ, R51 ;  /* 0x000000ffff327224 */ /* 0x000fe400078e0033 */
[----:B---3--:R-:W-:-:S04]  /*6f30*/  FFMA.FTZ R4, R204, c[0x0][0x2d0], -R6 ;  /* 0x0000b400cc047a23 */ /* 0x008fc80000010806 */
[----:B------:R-:W-:Y:S01]  /*6f40*/  HMMA.16816.F32.BF16 R104, R8, R36, R176 ;  /* 0x000000240868723c */ /* 0x000fe200000418b0 */
[----:B------:R-:W-:Y:S01]  /*6f50*/  IMAD.MOV.U32 R51, RZ, RZ, R40 ;  /* 0x000000ffff337224 */ /* 0x000fe200078e0028 */
[----:B------:R1:W-:Y:S01]  /*6f60*/  MUFU.EX2 R83, R4 ;  /* 0x0000000400537308 */ /* 0x0003e20000000800 */
[----:B------:R-:W-:-:S04]  /*6f70*/  IMAD.MOV.U32 R40, RZ, RZ, R42 ;  /* 0x000000ffff287224 */ /* 0x000fc800078e002a */
[----:B------:R-:W-:Y:S01]  /*6f80*/  IMAD.MOV.U32 R176, RZ, RZ, R229 ;  /* 0x000000ffffb07224 */ /* 0x000fe200078e00e5 */
[----:B------:R-:W-:Y:S01]  /*6f90*/  MOV R229, R41 ;  /* 0x0000002900e57202 */ /* 0x000fe20000000f00 */
[----:B------:R-:W-:Y:S01]  /*6fa0*/  IMAD.MOV.U32 R41, RZ, RZ, R43 ;  /* 0x000000ffff297224 */ /* 0x000fe200078e002b */
[----:B------:R-:W-:Y:S01]  /*6fb0*/  MOV R238, R189 ;  /* 0x000000bd00ee7202 */ /* 0x000fe20000000f00 */
[----:B------:R-:W-:Y:S02]  /*6fc0*/  IMAD.MOV.U32 R42, RZ, RZ, R207 ;  /* 0x000000ffff2a7224 */ /* 0x000fe400078e00cf */
[----:B------:R-:W-:Y:S01]  /*6fd0*/  IMAD.MOV.U32 R43, RZ, RZ, R118 ;  /* 0x000000ffff2b7224 */ /* 0x000fe200078e0076 */
[----:B------:R-:W-:Y:S01]  /*6fe0*/  MOV R207, R116 ;  /* 0x0000007400cf7202 */ /* 0x000fe20000000f00 */
[----:B------:R-:W-:Y:S02]  /*6ff0*/  FFMA.FTZ R7, R240, c[0x0][0x2d0], -R7 ;  /* 0x0000b400f0077a23 */ /* 0x000fe40000010807 */
[----:B-1----:R-:W-:-:S02]  /*7000*/  FFMA.FTZ R4, R205, c[0x0][0x2d0], -R6 ;  /* 0x0000b400cd047a23 */ /* 0x002fc40000010806 */
[----:B------:R-:W-:Y:S02]  /*7010*/  IMAD.MOV.U32 R205, RZ, RZ, R226 ;  /* 0x000000ffffcd7224 */ /* 0x000fe400078e00e2 */
[----:B------:R-:W-:Y:S02]  /*7020*/  IMAD.MOV.U32 R226, RZ, RZ, R82 ;  /* 0x000000ffffe27224 */ /* 0x000fe400078e0052 */
[----:B------:R-:W-:Y:S01]  /*7030*/  IMAD.MOV.U32 R189, RZ, RZ, R61 ;  /* 0x000000ffffbd7224 */ /* 0x000fe200078e003d */
[----:B------:R1:W3:Y:S01]  /*7040*/  MUFU.EX2 R82, R4 ;  /* 0x0000000400527308 */ /* 0x0002e20000000800 */
[----:B------:R-:W-:Y:S02]  /*7050*/  IMAD.MOV.U32 R240, RZ, RZ, R119 ;  /* 0x000000fffff07224 */ /* 0x000fe400078e0077 */
[----:B------:R-:W-:Y:S02]  /*7060*/  IMAD.MOV.U32 R61, RZ, RZ, R117 ;  /* 0x000000ffff3d7224 */ /* 0x000fe400078e0075 */
[----:B------:R-:W-:Y:S01]  /*7070*/  HMMA.16816.F32.BF16 R116, R8, R38, R172 ;  /* 0x000000260874723c */ /* 0x000fe200000418ac */
[----:B------:R-:W-:-:S02]  /*7080*/  IMAD.MOV.U32 R204, RZ, RZ, R229 ;  /* 0x000000ffffcc7224 */ /* 0x000fc400078e00e5 */
[----:B------:R-:W-:Y:S02]  /*7090*/  IMAD.MOV.U32 R177, RZ, RZ, R48 ;  /* 0x000000ffffb17224 */ /* 0x000fe400078e0030 */
[----:B------:R-:W-:Y:S02]  /*70a0*/  IMAD.MOV.U32 R179, RZ, RZ, R40 ;  /* 0x000000ffffb37224 */ /* 0x000fe400078e0028 */
[----:B------:R-:W-:Y:S01]  /*70b0*/  MOV R175, R50 ;  /* 0x0000003200af7202 */ /* 0x000fe20000000f00 */
[----:B------:R-:W-:Y:S01]  /*70c0*/  IMAD.MOV.U32 R229, RZ, RZ, R43 ;  /* 0x000000ffffe57224 */ /* 0x000fe200078e002b */
[----:B------:R-:W-:Y:S01]  /*70d0*/  MOV R174, R41 ;  /* 0x0000002900ae7202 */ /* 0x000fe20000000f00 */
[--C-:B-1----:R-:W-:Y:S02]  /*70e0*/  FFMA.FTZ R4, R206, c[0x0][0x2d0], -R6.reuse ;  /* 0x0000b400ce047a23 */ /* 0x102fe40000010806 */
[----:B------:R-:W-:Y:S02]  /*70f0*/  FFMA.FTZ R6, R225, c[0x0][0x2d0], -R6 ;  /* 0x0000b400e1067a23 */ /* 0x000fe40000010806 */
[----:B------:R-:W-:-:S02]  /*7100*/  IMAD.MOV.U32 R206, RZ, RZ, R51 ;  /* 0x000000ffffce7224 */ /* 0x000fc400078e0033 */
[----:B------:R-:W-:Y:S01]  /*7110*/  IMAD.MOV.U32 R225, RZ, RZ, R42 ;  /* 0x000000ffffe17224 */ /* 0x000fe200078e002a */
[----:B------:R-:W-:Y:S04]  /*7120*/  LDSM.16.MT88.4 R48, [R211+0x2900] ;  /* 0x00290000d330783b */ /* 0x000fe80000004200 */
[----:B------:R-:W1:Y:S01]  /*7130*/  LDSM.16.MT88.4 R40, [R210+0x2900] ;  /* 0x00290000d228783b */ /* 0x000e620000004200 */
[----:B------:R-:W-:Y:S02]  /*7140*/  IMAD.MOV.U32 R173, RZ, RZ, R81 ;  /* 0x000000ffffad7224 */ /* 0x000fe400078e0051 */
[----:B------:R4:W-:Y:S01]  /*7150*/  MUFU.EX2 R81, R4 ;  /* 0x0000000400517308 */ /* 0x0009e20000000800 */
[----:B------:R-:W-:Y:S01]  /*7160*/  MOV R230, R226 ;  /* 0x000000e200e67202 */ /* 0x000fe20000000f00 */
[----:B------:R-:W-:Y:S01]  /*7170*/  HMMA.16816.F32.BF16 R120, R8, R32, R120 ;  /* 0x000000200878723c */ /* 0x000fe20000041878 */
[----:B------:R-:W-:-:S05]  /*7180*/  IMAD.MOV.U32 R226, RZ, RZ, R80 ;  /* 0x000000ffffe27224 */ /* 0x000fca00078e0050 */
[----:B------:R-:W1:Y:S02]  /*7190*/  MUFU.EX2 R84, R7 ;  /* 0x0000000700547308 */ /* 0x000e640000000800 */
[----:B------:R-:W-:Y:S01]  /*71a0*/  HMMA.16816.F32.BF16 R132, R8, R34, R132 ;  /* 0x000000220884723c */ /* 0x000fe20000041884 */
[----:B----4-:R-:W-:-:S05]  /*71b0*/  FFMA.FTZ R4, R194, c[0x0][0x2d0], -R2 ;  /* 0x0000b400c2047a23 */ /* 0x010fca0000010802 */
[----:B------:R-:W4:Y:S02]  /*71c0*/  MUFU.EX2 R80, R6 ;  /* 0x0000000600507308 */ /* 0x000f240000000800 */
[C---:B------:R-:W-:Y:S06]  /*71d0*/  HMMA.16816.F32.BF16 R136, R8.reuse, R28, R136 ;  /* 0x0000001c0888723c */ /* 0x040fec0000041888 */
[----:B------:R1:W-:Y:S02]  /*71e0*/  MUFU.EX2 R79, R4 ;  /* 0x00000004004f7308 */ /* 0x0003e40000000800 */
[C---:B------:R-:W-:Y:S08]  /*71f0*/  HMMA.16816.F32.BF16 R148, R8.reuse, R30, R148 ;  /* 0x0000001e0894723c */ /* 0x040ff00000041894 */
[----:B------:R-:W-:Y:S01]  /*7200*/  HMMA.16816.F32.BF16 R152, R8, R20, R152 ;  /* 0x000000140898723c */ /* 0x000fe20000041898 */
[----:B-1----:R-:W-:-:S07]  /*7210*/  FFMA.FTZ R4, R195, c[0x0][0x2d0], -R2 ;  /* 0x0000b400c3047a23 */ /* 0x002fce0000010802 */
[----:B------:R-:W-:Y:S01]  /*7220*/  HMMA.16816.F32.BF16 R8, R8, R22, R164 ;  /* 0x000000160808723c */ /* 0x000fe200000418a4 */
[----:B------:R1:W1:Y:S01]  /*7230*/  MUFU.EX2 R78, R4 ;  /* 0x00000004004e7308 */ /* 0x0002620000000800 */
[----:B------:R-:W-:-:S05]  /*7240*/  IMAD.MOV.U32 R202, RZ, RZ, R74 ;  /* 0x000000ffffca7224 */ /* 0x000fca00078e004a */
[----:B------:R-:W-:Y:S01]  /*7250*/  F2FP.BF16.PACK_AB R164, R97, R99 ;  /* 0x0000006361a4723e */ /* 0x000fe200000010ff */
[----:B-1----:R-:W-:-:S04]  /*7260*/  FFMA.FTZ R4, R197, c[0x0][0x2d0], -R2 ;  /* 0x0000b400c5047a23 */ /* 0x002fc80000010802 */
[----:B------:R1:W-:Y:S01]  /*7270*/  MUFU.EX2 R77, R4 ;  /* 0x00000004004d7308 */ /* 0x0003e20000000800 */
[----:B---3--:R-:W-:Y:S02]  /*7280*/  F2FP.BF16.PACK_AB R165, R82, R83 ;  /* 0x0000005352a5723e */ /* 0x008fe400000010ff */
[----:B------:R-:W-:Y:S02]  /*7290*/  F2FP.BF16.PACK_AB R166, R84, R86 ;  /* 0x0000005654a6723e */ /* 0x000fe400000010ff */
[----:B----4-:R-:W-:Y:S01]  /*72a0*/  F2FP.BF16.PACK_AB R167, R80, R81 ;  /* 0x0000005150a7723e */ /* 0x010fe200000010ff */
[----:B-1----:R-:W-:-:S04]  /*72b0*/  FFMA.FTZ R4, R200, c[0x0][0x2d0], -R2 ;  /* 0x0000b400c8047a23 */ /* 0x002fc80000010802 */
[----:B------:R1:W3:Y:S01]  /*72c0*/  MUFU.EX2 R76, R4 ;  /* 0x00000004004c7308 */ /* 0x0002e20000000800 */
[----:B------:R-:W-:Y:S01]  /*72d0*/  IMAD.MOV.U32 R195, RZ, RZ, R75 ;  /* 0x000000ffffc37224 */ /* 0x000fe200078e004b */
[----:B--2---:R-:W-:Y:S01]  /*72e0*/  HMMA.16816.F32.BF16 R104, R164, R16, R104 ;  /* 0x00000010a468723c */ /* 0x004fe20000041868 */
[----:B------:R-:W-:Y:S02]  /*72f0*/  IMAD.MOV.U32 R231, RZ, RZ, R62 ;  /* 0x000000ffffe77224 */ /* 0x000fe400078e003e */
[----:B-1----:R-:W-:-:S04]  /*7300*/  FFMA.FTZ R4, R190, c[0x0][0x2d0], -R0 ;  /* 0x0000b400be047a23 */ /* 0x002fc80000010800 */
[----:B------:R1:W-:Y:S01]  /*7310*/  MUFU.EX2 R74, R4 ;  /* 0x00000004004a7308 */ /* 0x0003e20000000800 */
[----:B------:R-:W-:Y:S01]  /*7320*/  HMMA.16816.F32.BF16 R116, R164, R18, R116 ;  /* 0x00000012a474723c */ /* 0x000fe20000041874 */
[----:B------:R-:W-:-:S07]  /*7330*/  IMAD.MOV.U32 R194, RZ, RZ, R61 ;  /* 0x000000ffffc27224 */ /* 0x000fce00078e003d */
[----:B------:R-:W-:Y:S01]  /*7340*/  HMMA.16816.F32.BF16 R120, R164, R24, R120 ;  /* 0x00000018a478723c */ /* 0x000fe20000041878 */
[----:B-1----:R-:W-:-:S07]  /*7350*/  FFMA.FTZ R4, R191, c[0x0][0x2d0], -R0 ;  /* 0x0000b400bf047a23 */ /* 0x002fce0000010800 */
[C---:B------:R-:W-:Y:S01]  /*7360*/  HMMA.16816.F32.BF16 R132, R164.reuse, R26, R132 ;  /* 0x0000001aa484723c */ /* 0x040fe20000041884 */
[----:B------:R1:W2:Y:S07]  /*7370*/  MUFU.EX2 R75, R4 ;  /* 0x00000004004b7308 */ /* 0x0002ae0000000800 */
[C---:B------:R-:W-:Y:S08]  /*7380*/  HMMA.16816.F32.BF16 R136, R164.reuse, R40, R136 ;  /* 0x00000028a488723c */ /* 0x040ff00000041888 */
[----:B------:R-:W-:Y:S01]  /*7390*/  HMMA.16816.F32.BF16 R148, R164, R42, R148 ;  /* 0x0000002aa494723c */ /* 0x000fe20000041894 */
[----:B-1----:R-:W-:-:S07]  /*73a0*/  FFMA.FTZ R4, R192, c[0x0][0x2d0], -R0 ;  /* 0x0000b400c0047a23 */ /* 0x002fce0000010800 */
[C---:B------:R-:W-:Y:S01]  /*73b0*/  HMMA.16816.F32.BF16 R152, R164.reuse, R48, R152 ;  /* 0x00000030a498723c */ /* 0x040fe20000041898 */
[----:B------:R1:W-:Y:S07]  /*73c0*/  MUFU.EX2 R61, R4 ;  /* 0x00000004003d7308 */ /* 0x0003ee0000000800 */
[----:B------:R-:W-:Y:S07]  /*73d0*/  HMMA.16816.F32.BF16 R164, R164, R50, R8 ;  /* 0x00000032a4a4723c */ /* 0x000fee0000041808 */
[----:B------:R-:W-:-:S02]  /*73e0*/  FFMA.FTZ R8, R232, c[0x0][0x2d0], -R2 ;  /* 0x0000b400e8087a23 */ /* 0x000fc40000010802 */
[----:B-1----:R-:W-:Y:S02]  /*73f0*/  FFMA.FTZ R4, R193, c[0x0][0x2d0], -R0 ;  /* 0x0000b400c1047a23 */ /* 0x002fe40000010800 */
[----:B------:R1:W-:Y:S01]  /*7400*/  MUFU.EX2 R62, R8 ;  /* 0x00000008003e7308 */ /* 0x0003e20000000800 */
[----:B------:R-:W-:Y:S01]  /*7410*/  IMAD.MOV.U32 R178, RZ, RZ, R63 ;  /* 0x000000ffffb27224 */ /* 0x000fe200078e003f */
[----:B------:R-:W-:-:S06]  /*7420*/  MOV R172, R60 ;  /* 0x0000003c00ac7202 */ /* 0x000fcc0000000f00 */
[----:B------:R-:W4:Y:S01]  /*7430*/  MUFU.EX2 R60, R4 ;  /* 0x00000004003c7308 */ /* 0x000f220000000800 */
[----:B-1----:R-:W-:-:S07]  /*7440*/  FFMA.FTZ R8, R233, c[0x0][0x2d0], -R2 ;  /* 0x0000b400e9087a23 */ /* 0x002fce0000010802 */
[----:B------:R1:W1:Y:S01]  /*7450*/  MUFU.EX2 R63, R8 ;  /* 0x00000008003f7308 */ /* 0x0002620000000800 */
[----:B------:R-:W-:Y:S02]  /*7460*/  IMAD.MOV.U32 R200, RZ, RZ, R5 ;  /* 0x000000ffffc87224 */ /* 0x000fe400078e0005 */
[----:B-1----:R-:W-:-:S05]  /*7470*/  FFMA.FTZ R8, R234, c[0x0][0x2d0], -R2 ;  /* 0x0000b400ea087a23 */ /* 0x002fca0000010802 */
[----:B------:R1:W-:Y:S01]  /*7480*/  MUFU.EX2 R65, R8 ;  /* 0x0000000800417308 */ /* 0x0003e20000000800 */
[----:B------:R-:W-:Y:S02]  /*7490*/  F2FP.BF16.PACK_AB R4, R78, R79 ;  /* 0x0000004f4e04723e */ /* 0x000fe400000010ff */
[----:B---3--:R-:W-:Y:S02]  /*74a0*/  F2FP.BF16.PACK_AB R6, R76, R77 ;  /* 0x0000004d4c06723e */ /* 0x008fe400000010ff */
[----:B--2---:R-:W-:Y:S01]  /*74b0*/  F2FP.BF16.PACK_AB R5, R75, R74 ;  /* 0x0000004a4b05723e */ /* 0x004fe200000010ff */
[----:B-1----:R-:W-:-:S04]  /*74c0*/  FFMA.FTZ R8, R235, c[0x0][0x2d0], -R2 ;  /* 0x0000b400eb087a23 */ /* 0x002fc80000010802 */
[----:B------:R1:W2:Y:S01]  /*74d0*/  MUFU.EX2 R66, R8 ;  /* 0x0000000800427308 */ /* 0x0002a20000000800 */
[----:B----4-:R-:W-:Y:S02]  /*74e0*/  F2FP.BF16.PACK_AB R7, R60, R61 ;  /* 0x0000003d3c07723e */ /* 0x010fe400000010ff */
[----:B------:R-:W-:Y:S01]  /*74f0*/  MOV R197, R73 ;  /* 0x0000004900c57202 */ /* 0x000fe20000000f00 */
[----:B-1----:R-:W-:-:S04]  /*7500*/  FFMA.FTZ R8, R236, c[0x0][0x2d0], -R2 ;  /* 0x0000b400ec087a23 */ /* 0x002fc80000010802 */
[----:B------:R1:W-:Y:S01]  /*7510*/  MUFU.EX2 R67, R8 ;  /* 0x0000000800437308 */ /* 0x0003e20000000800 */
[C---:B------:R-:W-:Y:S08]  /*7520*/  HMMA.16816.F32.BF16 R108, R4.reuse, R124, R108 ;  /* 0x0000007c046c723c */ /* 0x040ff0000004186c */
[----:B------:R-:W-:Y:S01]  /*7530*/  HMMA.16816.F32.BF16 R112, R4, R126, R112 ;  /* 0x0000007e0470723c */ /* 0x000fe20000041870 */
[----:B-1----:R-:W-:-:S04]  /*7540*/  FFMA.FTZ R8, R237, c[0x0][0x2d0], -R2 ;  /* 0x0000b400ed087a23 */ /* 0x002fc80000010802 */
[----:B------:R1:W-:Y:S03]  /*7550*/  MUFU.EX2 R73, R8 ;  /* 0x0000000800497308 */ /* 0x0003e60000000800 */
[----:B------:R-:W-:Y:S01]  /*7560*/  HMMA.16816.F32.BF16 R124, R4, R160, R44 ;  /* 0x000000a0047c723c */ /* 0x000fe2000004182c */
[----:B-1----:R-:W-:-:S04]  /*7570*/  FFMA.FTZ R8, R199, c[0x0][0x2d0], -R0 ;  /* 0x0000b400c7087a23 */ /* 0x002fc80000010800 */
[----:B------:R1:W-:Y:S02]  /*7580*/  MUFU.EX2 R44, R8 ;  /* 0x00000008002c7308 */ /* 0x0003e40000000800 */
[----:B-1----:R-:W-:-:S06]  /*7590*/  FFMA.FTZ R8, R198, c[0x0][0x2d0], -R0 ;  /* 0x0000b400c6087a23 */ /* 0x002fcc0000010800 */
[----:B------:R1:W3:Y:S02]  /*75a0*/  MUFU.EX2 R45, R8 ;  /* 0x00000008002d7308 */ /* 0x0002e40000000800 */
[----:B-1----:R-:W-:-:S06]  /*75b0*/  FFMA.FTZ R8, R181, c[0x0][0x2d0], -R0 ;  /* 0x0000b400b5087a23 */ /* 0x002fcc0000010800 */
[----:B------:R1:W-:Y:S02]  /*75c0*/  MUFU.EX2 R64, R8 ;  /* 0x0000000800407308 */ /* 0x0003e40000000800 */
[----:B-1----:R-:W-:-:S06]  /*75d0*/  FFMA.FTZ R8, R180, c[0x0][0x2d0], -R0 ;  /* 0x0000b400b4087a23 */ /* 0x002fcc0000010800 */
[----:B------:R1:W4:Y:S01]  /*75e0*/  MUFU.EX2 R47, R8 ;  /* 0x00000008002f7308 */ /* 0x0003220000000800 */
[C---:B------:R-:W-:Y:S08]  /*75f0*/  HMMA.16816.F32.BF16 R12, R4.reuse, R168, R52 ;  /* 0x000000a8040c723c */ /* 0x040ff00000041834 */
[----:B------:R-:W-:Y:S01]  /*7600*/  HMMA.16816.F32.BF16 R128, R4, R162, R128 ;  /* 0x000000a20480723c */ /* 0x000fe20000041880 */
[----:B-1----:R-:W-:-:S02]  /*7610*/  FFMA.FTZ R8, R241, c[0x0][0x2d0], -R2 ;  /* 0x0000b400f1087a23 */ /* 0x002fc40000010802 */
[----:B------:R-:W-:-:S05]  /*7620*/  FFMA.FTZ R2, R239, c[0x0][0x2d0], -R2 ;  /* 0x0000b400ef027a23 */ /* 0x000fca0000010802 */
[C---:B------:R-:W-:Y:S01]  /*7630*/  HMMA.16816.F32.BF16 R140, R4.reuse, R156, R140 ;  /* 0x0000009c048c723c */ /* 0x040fe2000004188c */
[----:B------:R1:W-:Y:S07]  /*7640*/  MUFU.EX2 R53, R8 ;  /* 0x0000000800357308 */ /* 0x0003ee0000000800 */
[C---:B------:R-:W-:Y:S01]  /*7650*/  HMMA.16816.F32.BF16 R144, R4.reuse, R158, R144 ;  /* 0x0000009e0490723c */ /* 0x040fe20000041890 */
[----:B------:R2:W-:Y:S07]  /*7660*/  MUFU.EX2 R52, R2 ;  /* 0x0000000200347308 */ /* 0x0005ee0000000800 */
[----:B-1----:R-:W-:Y:S07]  /*7670*/  HMMA.16816.F32.BF16 R8, R4, R170, R56 ;  /* 0x000000aa0408723c */ /* 0x002fee0000041838 */
[----:B------:R-:W-:Y:S01]  /*7680*/  F2FP.BF16.PACK_AB R4, R63, R62 ;  /* 0x0000003e3f04723e */ /* 0x000fe200000010ff */
[----:B--2---:R-:W-:Y:S01]  /*7690*/  FFMA.FTZ R2, R184, c[0x0][0x2d0], -R0 ;  /* 0x0000b400b8027a23 */ /* 0x004fe20000010800 */
[----:B------:R-:W-:-:S02]  /*76a0*/  F2FP.BF16.PACK_AB R6, R66, R65 ;  /* 0x000000414206723e */ /* 0x000fc400000010ff */
[----:B---3--:R-:W-:Y:S02]  /*76b0*/  F2FP.BF16.PACK_AB R5, R45, R44 ;  /* 0x0000002c2d05723e */ /* 0x008fe400000010ff */
[----:B----4-:R-:W-:Y:S01]  /*76c0*/  F2FP.BF16.PACK_AB R7, R47, R64 ;  /* 0x000000402f07723e */ /* 0x010fe200000010ff */
[----:B------:R1:W2:Y:S06]  /*76d0*/  MUFU.EX2 R46, R2 ;  /* 0x00000002002e7308 */ /* 0x0002ac0000000800 */
[----:B------:R-:W-:Y:S01]  /*76e0*/  HMMA.16816.F32.BF16 R108, R4, R36, R108 ;  /* 0x00000024046c723c */ /* 0x000fe2000004186c */
[----:B-1----:R-:W-:-:S04]  /*76f0*/  FFMA.FTZ R2, R183, c[0x0][0x2d0], -R0 ;  /* 0x0000b400b7027a23 */ /* 0x002fc80000010800 */
[----:B------:R1:W3:Y:S03]  /*7700*/  MUFU.EX2 R37, R2 ;  /* 0x0000000200257308 */ /* 0x0002e60000000800 */
[C---:B------:R-:W-:Y:S01]  /*7710*/  HMMA.16816.F32.BF16 R124, R4.reuse, R32, R124 ;  /* 0x00000020047c723c */ /* 0x040fe2000004187c */
[--C-:B-1----:R-:W-:Y:S02]  /*7720*/  FFMA.FTZ R2, R185, c[0x0][0x2d0], -R0.reuse ;  /* 0x0000b400b9027a23 */ /* 0x102fe40000010800 */
[----:B------:R-:W-:Y:S02]  /*7730*/  FFMA.FTZ R0, R182, c[0x0][0x2d0], -R0 ;  /* 0x0000b400b6007a23 */ /* 0x000fe40000010800 */
[----:B------:R1:W4:Y:S03]  /*7740*/  MUFU.EX2 R36, R2 ;  /* 0x0000000200247308 */ /* 0x0003260000000800 */
[----:B------:R-:W-:Y:S05]  /*7750*/  HMMA.16816.F32.BF16 R112, R4, R38, R112 ;  /* 0x000000260470723c */ /* 0x000fea0000041870 */
[----:B------:R2:W2:Y:S01]  /*7760*/  MUFU.EX2 R32, R0 ;  /* 0x0000000000207308 */ /* 0x0004a20000000800 */
[----:B-1----:R-:W-:-:S02]  /*7770*/  FADD.FTZ R2, R197, R200 ;  /* 0x000000c8c5027221 */ /* 0x002fc40000010000 */
[----:B------:R-:W-:Y:S02]  /*7780*/  IMAD.MOV.U32 R197, RZ, RZ, R195 ;  /* 0x000000ffffc57224 */ /* 0x000fe400078e00c3 */
[----:B------:R-:W-:Y:S01]  /*7790*/  IMAD.MOV.U32 R200, RZ, RZ, R194 ;  /* 0x000000ffffc87224 */ /* 0x000fe200078e00c2 */
[----:B------:R-:W-:Y:S01]  /*77a0*/  MOV R195, R225 ;  /* 0x000000e100c37202 */ /* 0x000fe20000000f00 */
[----:B------:R-:W-:Y:S02]  /*77b0*/  IMAD.MOV.U32 R194, RZ, RZ, R206 ;  /* 0x000000ffffc27224 */ /* 0x000fe400078e00ce */
[----:B--2---:R-:W-:Y:S02]  /*77c0*/  FADD.FTZ R0, R197, R200 ;  /* 0x000000c8c5007221 */ /* 0x004fe40000010000 */
[----:B------:R-:W-:Y:S02]  /*77d0*/  IMAD.MOV.U32 R206, RZ, RZ, R177 ;  /* 0x000000ffffce7224 */ /* 0x000fe400078e00b1 */
[----:B------:R-:W-:-:S02]  /*77e0*/  FADD.FTZ R2, R195, R2 ;  /* 0x00000002c3027221 */ /* 0x000fc40000010000 */
[----:B------:R-:W-:Y:S01]  /*77f0*/  FADD.FTZ R0, R194, R0 ;  /* 0x00000000c2007221 */ /* 0x000fe20000010000 */
[----:B------:R-:W-:Y:S01]  /*7800*/  HMMA.16816.F32.BF16 R128, R4, R34, R128 ;  /* 0x000000220480723c */ /* 0x000fe20000041880 */
[----:B------:R-:W-:Y:S02]  /*7810*/  IMAD.MOV.U32 R225, RZ, RZ, R205 ;  /* 0x000000ffffe17224 */ /* 0x000fe400078e00cd */
[----:B------:R-:W-:Y:S02]  /*7820*/  FADD.FTZ R2, R206, R2 ;  /* 0x00000002ce027221 */ /* 0x000fe40000010000 */
[----:B------:R-:W-:-:S03]  /*7830*/  FADD.FTZ R0, R172, R0 ;  /* 0x00000000ac007221 */ /* 0x000fc60000010000 */
[----:B------:R-:W-:Y:S01]  /*7840*/  HMMA.16816.F32.BF16 R140, R4, R28, R140 ;  /* 0x0000001c048c723c */ /* 0x000fe2000004188c */
[----:B------:R-:W-:Y:S01]  /*7850*/  MOV R205, R176 ;  /* 0x000000b000cd7202 */ /* 0x000fe20000000f00 */
[----:B------:R-:W-:-:S06]  /*7860*/  FADD.FTZ R2, R173, R2 ;  /* 0x00000002ad027221 */ /* 0x000fcc0000010000 */
[C---:B------:R-:W-:Y:S08]  /*7870*/  HMMA.16816.F32.BF16 R144, R4.reuse, R30, R144 ;  /* 0x0000001e0490723c */ /* 0x040ff00000041890 */
[C---:B------:R-:W-:Y:S08]  /*7880*/  HMMA.16816.F32.BF16 R12, R4.reuse, R20, R12 ;  /* 0x00000014040c723c */ /* 0x040ff0000004180c */
[----:B------:R-:W-:Y:S07]  /*7890*/  HMMA.16816.F32.BF16 R8, R4, R22, R8 ;  /* 0x000000160408723c */ /* 0x000fee0000041808 */
[----:B------:R-:W-:-:S02]  /*78a0*/  FADD.FTZ R6, R208, R213 ;  /* 0x000000d5d0067221 */ /* 0x000fc40000010000 */
[----:B------:R-:W-:Y:S02]  /*78b0*/  FADD.FTZ R5, R174, R0 ;  /* 0x00000000ae057221 */ /* 0x000fe40000010000 */
[----:B------:R-:W-:Y:S02]  /*78c0*/  FADD.FTZ R6, R225, R6 ;  /* 0x00000006e1067221 */ /* 0x000fe40000010000 */
[----:B------:R-:W-:Y:S02]  /*78d0*/  FADD.FTZ R0, R69, R249 ;  /* 0x000000f945007221 */ /* 0x000fe40000010000 */
[----:B------:R-:W-:Y:S02]  /*78e0*/  FADD.FTZ R6, R252, R6 ;  /* 0x00000006fc067221 */ /* 0x000fe40000010000 */
[----:B------:R-:W-:Y:S02]  /*78f0*/  IMAD.MOV.U32 R176, RZ, RZ, R196 ;  /* 0x000000ffffb07224 */ /* 0x000fe400078e00c4 */
        /* <DEDUP_REMOVED lines=19> */
[----:B------:R-:W-:Y:S01]  /*7a30*/  FADD.FTZ R7, R201, R4 ;  /* 0x00000004c9077221 */ /* 0x000fe20000010000 */
[----:B------:R-:W-:Y:S01]  /*7a40*/  MOV R196, R215 ;  /* 0x000000d700c47202 */ /* 0x000fe20000000f00 */
[----:B------:R-:W-:Y:S01]  /*7a50*/  FADD.FTZ R4, R243, R2 ;  /* 0x00000002f3047221 */ /* 0x000fe20000010000 */
[----:B------:R1:W5:Y:S01]  /*7a60*/  LDL.LU R215, [R1+0x4c] ;  /* 0x00004c0001d77983 */ /* 0x0003620000300800 */
[----:B------:R-:W-:Y:S02]  /*7a70*/  FADD.FTZ R6, R203, R5 ;  /* 0x00000005cb067221 */ /* 0x000fe40000010000 */
[----:B------:R-:W-:Y:S01]  /*7a80*/  FADD.FTZ R5, R92, R0 ;  /* 0x000000005c057221 */ /* 0x000fe20000010000 */
[----:B------:R1:W5:Y:S01]  /*7a90*/  LDL.LU R214, [R1+0x48] ;  /* 0x0000480001d67983 */ /* 0x0003620000300800 */
[----:B------:R-:W-:Y:S02]  /*7aa0*/  FADD.FTZ R4, R91, R4 ;  /* 0x000000045b047221 */ /* 0x000fe40000010000 */
[----:B------:R-:W-:Y:S01]  /*7ab0*/  FADD.FTZ R2, R202, R6 ;  /* 0x00000006ca027221 */ /* 0x000fe20000010000 */
[----:B------:R1:W5:Y:S01]  /*7ac0*/  LDL.LU R213, [R1+0x44] ;  /* 0x0000440001d57983 */ /* 0x0003620000300800 */
[----:B------:R-:W-:-:S02]  /*7ad0*/  FADD.FTZ R0, R196, R7 ;  /* 0x00000007c4007221 */ /* 0x000fc40000010000 */
[----:B------:R-:W-:Y:S01]  /*7ae0*/  FADD.FTZ R5, R96, R5 ;  /* 0x0000000560057221 */ /* 0x000fe20000010000 */
[----:B------:R1:W5:Y:S01]  /*7af0*/  LDL.LU R208, [R1+0x40] ;  /* 0x0000400001d07983 */ /* 0x0003620000300800 */
        /* <DEDUP_REMOVED lines=45> */
[----:B---3--:R-:W-:Y:S02]  /*7dd0*/  FADD.FTZ R0, R37, R0 ;  /* 0x0000000025007221 */ /* 0x008fe40000010000 */
[----:B------:R-:W-:-:S02]  /*7de0*/  FADD.FTZ R5, R86, R4 ;  /* 0x0000000456057221 */ /* 0x000fc40000010000 */
[----:B------:R-:W-:Y:S02]  /*7df0*/  FADD.FTZ R4, R81, R7 ;  /* 0x0000000751047221 */ /* 0x000fe40000010000 */
[----:B------:R-:W-:Y:S02]  /*7e00*/  FADD.FTZ R2, R53, R6 ;  /* 0x0000000635027221 */ /* 0x000fe40000010000 */
[----:B----4-:R-:W-:Y:S02]  /*7e10*/  FADD.FTZ R0, R36, R0 ;  /* 0x0000000024007221 */ /* 0x010fe40000010000 */
[----:B------:R-:W-:Y:S02]  /*7e20*/  FADD.FTZ R5, R84, R5 ;  /* 0x0000000554057221 */ /* 0x000fe40000010000 */
[----:B------:R-:W-:Y:S02]  /*7e30*/  FADD.FTZ R4, R80, R4 ;  /* 0x0000000450047221 */ /* 0x000fe40000010000 */
[----:B------:R-:W-:-:S02]  /*7e40*/  FADD.FTZ R2, R52, R2 ;  /* 0x0000000234027221 */ /* 0x000fc40000010000 */
[----:B------:R-:W-:Y:S01]  /*7e50*/  FADD.FTZ R0, R32, R0 ;  /* 0x0000000020007221 */ /* 0x000fe20000010000 */
[----:B------:R1:W-:Y:S04]  /*7e60*/  STL [R1+0x8], R5 ;  /* 0x0000080501007387 */ /* 0x0003e80000100800 */
[----:B------:R1:W-:Y:S04]  /*7e70*/  STL [R1+0xc], R4 ;  /* 0x00000c0401007387 */ /* 0x0003e80000100800 */
[----:B------:R1:W-:Y:S04]  /*7e80*/  STL [R1+0x10], R2 ;  /* 0x0000100201007387 */ /* 0x0003e80000100800 */
[----:B------:R1:W-:Y:S01]  /*7e90*/  STL [R1+0x14], R0 ;  /* 0x0000140001007387 */ /* 0x0003e20000100800 */
[----:B------:R-:W-:Y:S01]  /*7ea0*/  UIMAD.WIDE.U32 UR14, UR7, UR4, URZ ;  /* 0x00000004070e72a5 */ /* 0x000fe2000f8e003f */
[----:B------:R-:W-:-:S02]  /*7eb0*/  PLOP3.LUT P0, PT, PT, PT, UP1, 0x40, 0x0 ;  /* 0x000000000000781c */ /* 0x000fc40003f0e818 */
[----:B------:R-:W-:Y:S01]  /*7ec0*/  F2FP.BF16.PACK_AB R160, R73, R67 ;  /* 0x0000004349a0723e */ /* 0x000fe200000010ff */
[----:B------:R-:W-:Y:S01]  /*7ed0*/  @UP2 USHF.R.U32.HI UR7, URZ, UR5, UR15 ;  /* 0x000000053f072299 */ /* 0x000fe2000801160f */
[----:B------:R-:W-:Y:S02]  /*7ee0*/  F2FP.BF16.PACK_AB R162, R52, R53 ;  /* 0x0000003534a2723e */ /* 0x000fe400000010ff */
[----:B------:R-:W-:Y:S02]  /*7ef0*/  F2FP.BF16.PACK_AB R161, R37, R46 ;  /* 0x0000002e25a1723e */ /* 0x000fe400000010ff */
[----:B------:R-:W-:Y:S01]  /*7f00*/  F2FP.BF16.PACK_AB R163, R32, R36 ;  /* 0x0000002420a3723e */ /* 0x000fe200000010ff */
[----:B------:R-:W-:-:S03]  /*7f10*/  UIADD3 UR4, UR6, UR7, URZ ;  /* 0x0000000706047290 */ /* 0x000fc6000fffe03f */
[----:B------:R-:W-:Y:S02]  /*7f20*/  ULDC UR7, c[0x0][0x328] ;  /* 0x0000ca0000077ab9 */ /* 0x000fe40000000800 */
[----:B------:R-:W-:Y:S01]  /*7f30*/  UIADD3 UR7, UR4, UR7, URZ ;  /* 0x0000000704077290 */ /* 0x000fe2000fffe03f */
[----:B------:R-:W-:Y:S01]  /*7f40*/  HMMA.16816.F32.BF16 R108, R160, R16, R108 ;  /* 0x00000010a06c723c */ /* 0x000fe2000004186c */
[----:B------:R-:W-:-:S07]  /*7f50*/  IADD3 R225, R242, -0x2, RZ ;  /* 0xfffffffef2e17810 */ /* 0x000fce0007ffe0ff */
[C---:B------:R-:W-:Y:S08]  /*7f60*/  HMMA.16816.F32.BF16 R112, R160.reuse, R18, R112 ;  /* 0x00000012a070723c */ /* 0x040ff00000041870 */
[C---:B------:R-:W-:Y:S08]  /*7f70*/  HMMA.16816.F32.BF16 R124, R160.reuse, R24, R124 ;  /* 0x00000018a07c723c */ /* 0x040ff0000004187c */
[C---:B------:R-:W-:Y:S08]  /*7f80*/  HMMA.16816.F32.BF16 R128, R160.reuse, R26, R128 ;  /* 0x0000001aa080723c */ /* 0x040ff00000041880 */
[C---:B------:R-:W-:Y:S08]  /*7f90*/  HMMA.16816.F32.BF16 R140, R160.reuse, R40, R140 ;  /* 0x00000028a08c723c */ /* 0x040ff0000004188c */
[C---:B------:R-:W-:Y:S08]  /*7fa0*/  HMMA.16816.F32.BF16 R144, R160.reuse, R42, R144 ;  /* 0x0000002aa090723c */ /* 0x040ff00000041890 */
[C---:B------:R-:W-:Y:S08]  /*7fb0*/  HMMA.16816.F32.BF16 R156, R160.reuse, R48, R12 ;  /* 0x00000030a09c723c */ /* 0x040ff0000004180c */
[----:B------:R-:W-:Y:S01]  /*7fc0*/  HMMA.16816.F32.BF16 R160, R160, R50, R8 ;  /* 0x00000032a0a0723c */ /* 0x000fe20000041808 */
[----:B------:R-:W-:Y:S07]  /*7fd0*/  @P0 BRA `(.L_x_161) ;  /* 0x0000015000000947 */ /* 0x000fee0003800000 */
[----:B-1----:R-:W-:Y:S01]  /*7fe0*/  ISETP.LT.AND P0, PT, RZ, UR4, PT ;  /* 0x00000004ff007c0c */ /* 0x002fe2000bf01270 */
[----:B------:R-:W-:-:S02]  /*7ff0*/  UIADD3 UR14, UR4, -0x1, URZ ;  /* 0xffffffff040e7890 */ /* 0x000fc4000fffe03f */
[----:B------:R-:W-:-:S10]  /*8000*/  ULDC UR6, c[0x0][0x32c] ;  /* 0x0000cb0000067ab9 */ /* 0x000fd40000000800 */
[----:B------:R-:W-:Y:S05]  /*8010*/  @P0 BRA `(.L_x_162) ;  /* 0x0000008000000947 */ /* 0x000fea0003800000 */
[----:B------:R-:W-:Y:S02]  /*8020*/  UISETP.NE.AND UP0, UPT, UR6, 0x1, UPT ;  /* 0x000000010600788c */ /* 0x000fe4000bf05270 */
[----:B------:R-:W-:-:S03]  /*8030*/  UIADD3 UR14, -UR4, URZ, URZ ;  /* 0x0000003f040e7290 */ /* 0x000fc6000fffe13f */
[----:B------:R-:W-:Y:S02]  /*8040*/  ULDC.64 UR4, c[0x0][0x330] ;  /* 0x0000cc0000047ab9 */ /* 0x000fe40000000a00 */
[----:B------:R-:W-:-:S07]  /*8050*/  UIMAD.WIDE.U32 UR16, UR14, UR4, URZ ;  /* 0x000000040e1072a5 */ /* 0x000fce000f8e003f */
[----:B------:R-:W-:Y:S02]  /*8060*/  @UP0 UMOV UR15, UR17 ;  /* 0x00000011000f0c82 */ /* 0x000fe40008000000 */
[----:B------:R-:W-:-:S04]  /*8070*/  @UP0 USHF.R.U32.HI UR14, URZ, UR5, UR15 ;  /* 0x000000053f0e0299 */ /* 0x000fc8000801160f */
[----:B------:R-:W-:Y:S01]  /*8080*/  ULOP3.LUT UR14, URZ, UR14, URZ, 0x33, !UPT ;  /* 0x0000000e3f0e7292 */ /* 0x000fe2000f8e333f */
[----:B------:R-:W-:Y:S05]  /*8090*/  BRA `(.L_x_163) ;  /* 0x0000005000007947 */ /* 0x000fea0003800000 */
.L_x_162:
[----:B------:R-:W-:Y:S02]  /*80a0*/  UISETP.NE.AND UP0, UPT, UR6, 0x1, UPT ;  /* 0x000000010600788c */ /* 0x000fe4000bf05270 */
[----:B------:R-:W-:Y:S02]  /*80b0*/  ULDC.64 UR4, c[0x0][0x330] ;  /* 0x0000cc0000047ab9 */ /* 0x000fe40000000a00 */
[----:B------:R-:W-:-:S07]  /*80c0*/  UIMAD.WIDE.U32 UR16, UR14, UR4, URZ ;  /* 0x000000040e1072a5 */ /* 0x000fce000f8e003f */
[----:B------:R-:W-:Y:S02]  /*80d0*/  @UP0 UMOV UR15, UR17 ;  /* 0x00000011000f0c82 */ /* 0x000fe40008000000 */
[----:B------:R-:W-:Y:S02]  /*80e0*/  @UP0 USHF.R.U32.HI UR14, URZ, UR5, UR15 ;  /* 0x000000053f0e0299 */ /* 0x000fe4000801160f */
.L_x_163:
[----:B------:R-:W-:Y:S02]  /*80f0*/  ULDC UR4, c[0x0][0x32c] ;  /* 0x0000cb0000047ab9 */ /* 0x000fe40000000800 */
[----:B------:R-:W-:-:S04]  /*8100*/  UIMAD UR4, UR14, UR6, UR4 ;  /* 0x000000060e0472a4 */ /* 0x000fc8000f8e0204 */
[----:B------:R-:W-:-:S04]  /*8110*/  UISETP.LT.AND UP0, UPT, UR7, UR4, UPT ;  /* 0x000000040700728c */ /* 0x000fc8000bf01270 */
[----:B------:R-:W-:-:S04]  /*8120*/  USEL UR7, UR7, UR4, UP0 ;  /* 0x0000000407077287 */ /* 0x000fc80008000000 */
.L_x_161:
[----:B-1----:R-:W-:-:S04]  /*8130*/  UIMAD.WIDE UR4, UR7, 0x2aaaaaab, URZ ;  /* 0x2aaaaaab070478a5 */ /* 0x002fc8000f8e023f */
[----:B------:R-:W-:-:S04]  /*8140*/  USHF.R.U32.HI UR4, URZ, 0x1f, UR5 ;  /* 0x0000001f3f047899 */ /* 0x000fc80008011605 */
[----:B------:R-:W-:-:S04]  /*8150*/  ULEA.HI.SX32 UR4, UR5, UR4, 0x1c ;  /* 0x0000000405047291 */ /* 0x000fc8000f8fe23f */
[----:B------:R-:W-:-:S04]  /*8160*/  UISETP.LT.AND UP0, UPT, UR8, UR4, UPT ;  /* 0x000000040800728c */ /* 0x000fc8000bf01270 */
[----:B------:R-:W-:-:S06]  /*8170*/  USEL UR4, UR8, UR4, !UP0 ;  /* 0x0000000408047287 */ /* 0x000fcc000c000000 */
[----:B------:R-:W-:-:S13]  /*8180*/  ISETP.GE.AND P0, PT, R225, UR4, PT ;  /* 0x00000004e1007c0c */ /* 0x000fda000bf06270 */
[----:B------:R-:W-:Y:S05]  /*8190*/  @!P0 BRA `(.L_x_164) ;  /* 0x000067b000008947 */ /* 0x000fea0003800000 */
[----:B------:R-:W2:Y:S01]  /*81a0*/  LDL R0, [R1+0x1c] ;  /* 0x00001c0001007983 */ /* 0x000ea20000100800 */
[----:B------:R-:W-:Y:S01]  /*81b0*/  PLOP3.LUT P1, PT, PT, PT, UP2, 0x80, 0x0 ;  /* 0x000000000000781c */ /* 0x000fe20003f2f028 */
[----:B------:R-:W-:Y:S01]  /*81c0*/  IMAD.MOV.U32 R101, RZ, RZ, R71 ;  /* 0x000000ffff657224 */ /* 0x000fe200078e0047 */
[----:B------:R-:W-:Y:S01]  /*81d0*/  PLOP3.LUT P0, PT, PT, PT, UP2, 0x80, 0x0 ;  /* 0x000000000000781c */ /* 0x000fe20003f0f028 */
[----:B------:R-:W-:Y:S01]  /*81e0*/  IMAD.MOV.U32 R100, RZ, RZ, R72 ;  /* 0x000000ffff647224 */ /* 0x000fe200078e0048 */
[----:B------:R-:W-:Y:S01]  /*81f0*/  MOV R103, R3 ;  /* 0x0000000300677202 */ /* 0x000fe20000000f00 */
[----:B------:R-:W-:-:S08]  /*8200*/  IMAD.MOV.U32 R102, RZ, RZ, R70 ;  /* 0x000000ffff667224 */ /* 0x000fd000078e0046 */
[----:B--2---:R-:W-:-:S05]  /*8210*/  @P1 IMAD.HI.U32 R0, R0, c[0x0][0x2c8], RZ ;  /* 0x0000b20000001a27 */ /* 0x004fca00078e00ff */
[----:B------:R-:W-:-:S05]  /*8220*/  @P0 SHF.R.U32.HI R0, RZ, c[0x0][0x2cc], R0 ;  /* 0x0000b300ff000a19 */ /* 0x000fca0000011600 */
[----:B------:R1:W-:Y:S02]  /*8230*/  @P0 STL [R1], R0 ;  /* 0x0000000001000387 */ /* 0x0003e40000100800 */
.L_x_181:
[----:B------:R-:W-:Y:S04]  /*8240*/  DEPBAR.LE SB0, 0x0 ;  /* 0x000080000000791a */ /* 0x000fe80000000000 */
[----:B------:R-:W-:Y:S01]  /*8250*/  BAR.SYNC.DEFER_BLOCKING 0x0 ;  /* 0x0000000000007b1d */ /* 0x000fe20000010000 */
[C---:B------:R-:W-:Y:S02]  /*8260*/  ISETP.LT.AND P0, PT, R225.reuse, UR8, PT ;  /* 0x00000008e1007c0c */ /* 0x040fe4000bf01270 */
[----:B------:R-:W-:Y:S02]  /*8270*/  MOV R228, c[0x0][0x1e0] ;  /* 0x0000780000e47a02 */ /* 0x000fe40000000f00 */
[----:B------:R-:W-:Y:S09]  /*8280*/  MOV R230, c[0x0][0x1e4] ;  /* 0x0000790000e67a02 */ /* 0x000ff20000000f00 */
[----:B-1----:R-:W-:Y:S05]  /*8290*/  @!P0 SHF.R.S32.HI R0, RZ, 0x1f, R225 ;  /* 0x0000001fff008819 */ /* 0x002fea00000114e1 */
[----:B------:R-:W-:Y:S04]  /*82a0*/  @!P0 IMAD R0, R0, c[0x0][0x208], RZ ;  /* 0x0000820000008a24 */ /* 0x000fe800078e02ff */
[C---:B------:R-:W-:Y:S01]  /*82b0*/  @!P0 IMAD R0, R225.reuse, c[0x0][0x20c], R0 ;  /* 0x00008300e1008a24 */ /* 0x040fe200078e0200 */
[----:B-----5:R-:W-:Y:S08]  /*82c0*/  LDSM.16.M88.4 R96, [R215+0x6100] ;  /* 0x00610000d760783b */ /* 0x020ff00000000200 */
[----:B------:R-:W1:Y:S08]  /*82d0*/  LDSM.16.M88.4 R16, [R208+0x3100] ;  /* 0x00310000d010783b */ /* 0x000e700000000200 */
[----:B------:R-:W2:Y:S08]  /*82e0*/  LDSM.16.M88.4 R92, [R215+0x8100] ;  /* 0x00810000d75c783b */ /* 0x000eb00000000200 */
[----:B------:R-:W3:Y:S06]  /*82f0*/  LDL.64 R194, [R1+0x30] ;  /* 0x0000300001c27983 */ /* 0x000eec0000100a00 */
[----:B------:R-:W3:Y:S06]  /*8300*/  LDL.64 R2, [R1+0x38] ;  /* 0x0000380001027983 */ /* 0x000eec0000100a00 */
[----:B------:R-:W4:Y:S08]  /*8310*/  LDSM.16.M88.4 R32, [R208+0x3900] ;  /* 0x00390000d020783b */ /* 0x000f300000000200 */
[----:B------:R-:W1:Y:S08]  /*8320*/  LDSM.16.M88.4 R48, [R208+0x4100] ;  /* 0x00410000d030783b */ /* 0x000e700000000200 */
[----:B------:R-:W1:Y:S08]  /*8330*/  LDSM.16.M88.4 R64, [R208+0x4900] ;  /* 0x00490000d040783b */ /* 0x000e700000000200 */
[----:B------:R-:W1:Y:S08]  /*8340*/  LDSM.16.M88.4 R80, [R208+0x5100] ;  /* 0x00510000d050783b */ /* 0x000e700000000200 */
[----:B------:R-:W1:Y:S08]  /*8350*/  LDSM.16.M88.4 R168, [R208+0x5900] ;  /* 0x00590000d0a8783b */ /* 0x000e700000000200 */
[----:B------:R-:W-:Y:S08]  /*8360*/  LDSM.16.M88.4 R172, [R218+0x6100] ;  /* 0x00610000daac783b */ /* 0x000ff00000000200 */
[----:B------:R-:W4:Y:S08]  /*8370*/  LDSM.16.M88.4 R176, [R219] ;  /* 0x00000000dbb0783b */ /* 0x000f300000000200 */
[----:B------:R-:W4:Y:S08]  /*8380*/  LDSM.16.M88.4 R180, [R218+0x8100] ;  /* 0x00810000dab4783b */ /* 0x000f300000000200 */
[----:B------:R-:W3:Y:S08]  /*8390*/  LDSM.16.M88.4 R184, [R224] ;  /* 0x00000000e0b8783b */ /* 0x000ef00000000200 */
[----:B------:R-:W3:Y:S06]  /*83a0*/  LDL.64 R242, [R1+0x28] ;  /* 0x0000280001f27983 */ /* 0x000eec0000100a00 */
[----:B------:R-:W3:Y:S01]  /*83b0*/  LDSM.16.M88.4 R188, [R223] ;  /* 0x00000000dfbc783b */ /* 0x000ee20000000200 */
[-C--:B-1----:R-:W-:Y:S08]  /*83c0*/  HMMA.16816.F32.BF16 R4, R96, R16.reuse, RZ ;  /* 0x000000106004723c */ /* 0x082ff000000418ff */
[C---:B--2---:R-:W-:Y:S08]  /*83d0*/  HMMA.16816.F32.BF16 R8, R92.reuse, R16, RZ ;  /* 0x000000105c08723c */ /* 0x044ff000000418ff */
[-C--:B------:R-:W-:Y:S08]  /*83e0*/  HMMA.16816.F32.BF16 R12, R92, R18.reuse, RZ ;  /* 0x000000125c0c723c */ /* 0x080ff000000418ff */
[C---:B------:R-:W-:Y:S08]  /*83f0*/  HMMA.16816.F32.BF16 R16, R96.reuse, R18, RZ ;  /* 0x000000126010723c */ /* 0x040ff000000418ff */
[-C--:B----4-:R-:W-:Y:S08]  /*8400*/  HMMA.16816.F32.BF16 R20, R96, R32.reuse, RZ ;  /* 0x000000206014723c */ /* 0x090ff000000418ff */
        /* <DEDUP_REMOVED lines=18> */
[----:B------:R-:W-:Y:S01]  /*8530*/  HMMA.16816.F32.BF16 R96, R96, R170, RZ ;  /* 0x000000aa6060723c */ /* 0x000fe200000418ff */
[----:B------:R-:W1:Y:S07]  /*8540*/  LDSM.16.M88.4 R168, [R222] ;  /* 0x00000000dea8783b */ /* 0x000e6e0000000200 */
[-C--:B------:R-:W-:Y:S08]  /*8550*/  HMMA.16816.F32.BF16 R4, R172, R176.reuse, R4 ;  /* 0x000000b0ac04723c */ /* 0x080ff00000041804 */
[C---:B------:R-:W-:Y:S07]  /*8560*/  HMMA.16816.F32.BF16 R8, R180.reuse, R176, R8 ;  /* 0x000000b0b408723c */ /* 0x040fee0000041808 */
[----:B------:R-:W-:Y:S01]  /*8570*/  @!P0 IMAD.WIDE.U32 R176, R225, c[0x0][0x208], RZ ;  /* 0x00008200e1b08a25 */ /* 0x000fe200078e00ff */
[-C--:B------:R-:W-:Y:S04]  /*8580*/  HMMA.16816.F32.BF16 R12, R180, R178.reuse, R12 ;  /* 0x000000b2b40c723c */ /* 0x080fe8000004180c */
[----:B------:R-:W-:Y:S02]  /*8590*/  @!P0 IADD3 R0, R177, R0, RZ ;  /* 0x00000000b1008210 */ /* 0x000fe40007ffe0ff */
[----:B---3--:R-:W-:Y:S02]  /*85a0*/  @!P0 MOV R3, R195 ;  /* 0x000000c300038202 */ /* 0x008fe40000000f00 */
[C---:B------:R-:W-:Y:S04]  /*85b0*/  HMMA.16816.F32.BF16 R16, R172.reuse, R178, R16 ;  /* 0x000000b2ac10723c */ /* 0x040fe80000041810 */
[----:B------:R-:W-:Y:S02]  /*85c0*/  @!P0 IMAD.WIDE.U32 R2, R176, 0x60, R2 ;  /* 0x00000060b0028825 */ /* 0x000fe400078e0002 */
[----:B------:R-:W2:Y:S02]  /*85d0*/  LDSM.16.M88.4 R176, [R221] ;  /* 0x00000000ddb0783b */ /* 0x000ea40000000200 */
[-C--:B------:R-:W-:Y:S04]  /*85e0*/  HMMA.16816.F32.BF16 R20, R172, R184.reuse, R20 ;  /* 0x000000b8ac14723c */ /* 0x080fe80000041814 */
[----:B------:R-:W-:Y:S01]  /*85f0*/  @!P0 LEA R192, P1, R2, c[0x0][0x1f8], 0x1 ;  /* 0x00007e0002c08a11 */ /* 0x000fe200078208ff */
[----:B------:R-:W-:Y:S03]  /*8600*/  @!P0 IMAD R0, R0, 0x60, RZ ;  /* 0x0000006000008824 */ /* 0x000fe600078e02ff */
[C---:B------:R-:W-:Y:S04]  /*8610*/  HMMA.16816.F32.BF16 R24, R180.reuse, R184, R24 ;  /* 0x000000b8b418723c */ /* 0x040fe80000041818 */
[----:B------:R-:W-:Y:S04]  /*8620*/  @!P0 IADD3 R0, R3, R0, RZ ;  /* 0x0000000003008210 */ /* 0x000fe80007ffe0ff */
[-C--:B------:R-:W-:Y:S04]  /*8630*/  HMMA.16816.F32.BF16 R28, R180, R186.reuse, R28 ;  /* 0x000000bab41c723c */ /* 0x080fe8000004181c */
[----:B------:R-:W-:Y:S04]  /*8640*/  @!P0 LEA.HI.X R193, R2, c[0x0][0x1fc], R0, 0x1, P1 ;  /* 0x00007f0002c18a11 */ /* 0x000fe800008f0c00 */
[C---:B------:R-:W-:Y:S01]  /*8650*/  HMMA.16816.F32.BF16 R32, R172.reuse, R186, R32 ;  /* 0x000000baac20723c */ /* 0x040fe20000041820 */
[----:B------:R-:W3:Y:S07]  /*8660*/  LDSM.16.M88.4 R184, [R220] ;  /* 0x00000000dcb8783b */ /* 0x000eee0000000200 */
[-C--:B------:R-:W-:Y:S01]  /*8670*/  HMMA.16816.F32.BF16 R36, R172, R188.reuse, R36 ;  /* 0x000000bcac24723c */ /* 0x080fe20000041824 */
[----:B------:R-:W-:Y:S01]  /*8680*/  @!PT LDS RZ, [RZ] ;  /* 0x00000000fffff984 */ /* 0x000fe20000000800 */
[----:B------:R-:W-:Y:S01]  /*8690*/  @!PT LDS RZ, [RZ] ;  /* 0x00000000fffff984 */ /* 0x000fe20000000800 */
[----:B------:R-:W-:Y:S01]  /*86a0*/  @!PT LDS RZ, [RZ] ;  /* 0x00000000fffff984 */ /* 0x000fe20000000800 */
[----:B------:R4:W-:Y:S07]  /*86b0*/  @!P0 LDGSTS.E.BYPASS.LTC128B.128 [R227+0x100], [R192.64], !P6 ;  /* 0x00100000c0e38fae */ /* 0x0009ee000f101d4c */
[C---:B------:R-:W-:Y:S08]  /*86c0*/  HMMA.16816.F32.BF16 R40, R180.reuse, R188, R40 ;  /* 0x000000bcb428723c */ /* 0x040ff00000041828 */
[-C--:B------:R-:W-:Y:S08]  /*86d0*/  HMMA.16816.F32.BF16 R44, R180, R190.reuse, R44 ;  /* 0x000000beb42c723c */ /* 0x080ff0000004182c */
[C---:B------:R-:W-:Y:S07]  /*86e0*/  HMMA.16816.F32.BF16 R48, R172.reuse, R190, R48 ;  /* 0x000000beac30723c */ /* 0x040fee0000041830 */
[----:B------:R-:W-:Y:S01]  /*86f0*/  @!P0 IADD3 R190, P2, R192, UR10, RZ ;  /* 0x0000000ac0be8c10 */ /* 0x000fe2000ff5e0ff */
[-C--:B-1----:R-:W-:Y:S04]  /*8700*/  HMMA.16816.F32.BF16 R52, R172, R168.reuse, R52 ;  /* 0x000000a8ac34723c */ /* 0x082fe80000041834 */
[----:B------:R-:W-:Y:S02]  /*8710*/  @!P0 IADD3.X R191, R193, UR9, RZ, P2, !PT ;  /* 0x00000009c1bf8c10 */ /* 0x000fe400097fe4ff */
[----:B------:R-:W-:Y:S02]  /*8720*/  @!P0 IADD3 R188, P1, R190, UR10, RZ ;  /* 0x0000000abebc8c10 */ /* 0x000fe4000ff3e0ff */
[C---:B------:R-:W-:Y:S01]  /*8730*/  HMMA.16816.F32.BF16 R56, R180.reuse, R168, R56 ;  /* 0x000000a8b438723c */ /* 0x040fe20000041838 */
[----:B------:R1:W-:Y:S03]  /*8740*/  @!P0 LDGSTS.E.BYPASS.LTC128B.128 [R227+0x900], [R190.64], !P6 ;  /* 0x00900000bee38fae */ /* 0x0003e6000f101d4c */
[----:B------:R-:W-:Y:S03]  /*8750*/  @!P0 IADD3.X R189, R191, UR9, RZ, P1, !PT ;  /* 0x00000009bfbd8c10 */ /* 0x000fe60008ffe4ff */
[----:B------:R-:W-:Y:S01]  /*8760*/  @!P0 IADD3 R168, P3, R188, UR10, RZ ;  /* 0x0000000abca88c10 */ /* 0x000fe2000ff7e0ff */
[-C--:B------:R-:W-:Y:S01]  /*8770*/  HMMA.16816.F32.BF16 R60, R180, R170.reuse, R60 ;  /* 0x000000aab43c723c */ /* 0x080fe2000004183c */
[----:B------:R1:W-:Y:S03]  /*8780*/  @!P0 LDGSTS.E.BYPASS.LTC128B.128 [R227+0x1100], [R188.64], !P6 ;  /* 0x01100000bce38fae */ /* 0x0003e6000f101d4c */
[----:B------:R-:W-:Y:S02]  /*8790*/  @!P0 IADD3.X R169, R189, UR9, RZ, P3, !PT ;  /* 0x00000009bda98c10 */ /* 0x000fe40009ffe4ff */
[----:B------:R-:W-:Y:S02]  /*87a0*/  @!P0 IADD3 R2, P2, R168, UR10, RZ ;  /* 0x0000000aa8028c10 */ /* 0x000fe4000ff5e0ff */
[C---:B------:R-:W-:Y:S01]  /*87b0*/  HMMA.16816.F32.BF16 R64, R172.reuse, R170, R64 ;  /* 0x000000aaac40723c */ /* 0x040fe20000041840 */
[----:B------:R3:W-:Y:S01]  /*87c0*/  @!P0 LDGSTS.E.BYPASS.LTC128B.128 [R227+0x1900], [R168.64], !P6 ;  /* 0x01900000a8e38fae */ /* 0x0007e2000f101d4c */
[----:B------:R-:W-:Y:S02]  /*87d0*/  PLOP3.LUT P3, PT, PT, PT, UP2, 0x80, 0x0 ;  /* 0x000000000000781c */ /* 0x000fe40003f6f028 */
[----:B------:R-:W-:Y:S02]  /*87e0*/  @!P0 IADD3.X R3, R169, UR9, RZ, P2, !PT ;  /* 0x00000009a9038c10 */ /* 0x000fe400097fe4ff */
[----:B----4-:R-:W-:Y:S02]  /*87f0*/  @!P0 IADD3 R192, P1, R2, UR10, RZ ;  /* 0x0000000a02c08c10 */ /* 0x010fe4000ff3e0ff */
[-C--:B--2---:R-:W-:Y:S01]  /*8800*/  HMMA.16816.F32.BF16 R68, R172, R176.reuse, R68 ;  /* 0x000000b0ac44723c */ /* 0x084fe20000041844 */
[----:B------:R2:W-:Y:S03]  /*8810*/  @!P0 LDGSTS.E.BYPASS.LTC128B.128 [R227+0x2100], [R2.64], !P6 ;  /* 0x0210000002e38fae */ /* 0x0005e6000f101d4c */
[----:B------:R-:W-:Y:S04]  /*8820*/  @!P0 IADD3.X R193, R3, UR9, RZ, P1, !PT ;  /* 0x0000000903c18c10 */ /* 0x000fe80008ffe4ff */
[C---:B------:R-:W-:Y:S01]  /*8830*/  HMMA.16816.F32.BF16 R72, R180.reuse, R176, R72 ;  /* 0x000000b0b448723c */ /* 0x040fe20000041848 */
[----:B------:R4:W-:Y:S03]  /*8840*/  @!P0 LDGSTS.E.BYPASS.LTC128B.128 [R227+0x2900], [R192.64], !P6 ;  /* 0x02900000c0e38fae */ /* 0x0009e6000f101d4c */
[C---:B------:R-:W-:Y:S04]  /*8850*/  ISETP.GT.AND P0, PT, R225.reuse, UR8, PT ;  /* 0x00000008e1007c0c */ /* 0x040fe8000bf04270 */
[-C--:B------:R-:W-:Y:S01]  /*8860*/  HMMA.16816.F32.BF16 R76, R180, R178.reuse, R76 ;  /* 0x000000b2b44c723c */ /* 0x080fe2000004184c */
[----:B-1----:R-:W-:Y:S07]  /*8870*/  LDSM.16.M88.4 R188, [R214+0x3100] ;  /* 0x00310000d6bc783b */ /* 0x002fee0000000200 */
[C---:B------:R-:W-:Y:S01]  /*8880*/  HMMA.16816.F32.BF16 R80, R172.reuse, R178, R80 ;  /* 0x000000b2ac50723c */ /* 0x040fe20000041850 */
[----:B------:R-:W0:Y:S03]  /*8890*/  LDGDEPBAR ;  /* 0x00000000000079af */ /* 0x000e260000000000 */
[----:B------:R-:W-:Y:S04]  /*88a0*/  @P0 IADD3 R0, R225, -0x1, RZ ;  /* 0xffffffffe1000810 */ /* 0x000fe80007ffe0ff */
[-C--:B---3--:R-:W-:Y:S01]  /*88b0*/  HMMA.16816.F32.BF16 R84, R172, R184.reuse, R84 ;  /* 0x000000b8ac54723c */ /* 0x088fe20000041854 */
[----:B------:R-:W1:Y:S03]  /*88c0*/  LDSM.16.M88.4 R168, [R216+0x6100] ;  /* 0x00610000d8a8783b */ /* 0x000e660000000200 */
[----:B--2---:R-:W-:Y:S04]  /*88d0*/  @P0 SHF.R.S32.HI R2, RZ, 0x1f, R0 ;  /* 0x0000001fff020819 */ /* 0x004fe80000011400 */
[C---:B------:R-:W-:Y:S01]  /*88e0*/  HMMA.16816.F32.BF16 R88, R180.reuse, R184, R88 ;  /* 0x000000b8b458723c */ /* 0x040fe20000041858 */
[----:B----4-:R-:W2:Y:S03]  /*88f0*/  LDSM.16.M88.4 R192, [R216+0x8100] ;  /* 0x00810000d8c0783b */ /* 0x010ea60000000200 */
[----:B------:R-:W-:Y:S04]  /*8900*/  @P0 IMAD R2, R2, c[0x0][0x1e0], RZ ;  /* 0x0000780002020a24 */ /* 0x000fe800078e02ff */
[-C--:B------:R-:W-:Y:S01]  /*8910*/  HMMA.16816.F32.BF16 R92, R180, R186.reuse, R92 ;  /* 0x000000bab45c723c */ /* 0x080fe2000004185c */
[----:B------:R-:W3:Y:S03]  /*8920*/  LDSM.16.M88.4 R196, [R214+0x3900] ;  /* 0x00390000d6c4783b */ /* 0x000ee60000000200 */
[----:B------:R-:W-:Y:S04]  /*8930*/  @P0 IMAD R2, R0, c[0x0][0x1e4], R2 ;  /* 0x0000790000020a24 */ /* 0x000fe800078e0202 */
[----:B------:R-:W-:Y:S01]  /*8940*/  HMMA.16816.F32.BF16 R96, R172, R186, R96 ;  /* 0x000000baac60723c */ /* 0x000fe20000041860 */
[----:B------:R-:W4:Y:S08]  /*8950*/  LDSM.16.M88.4 R200, [R214+0x4100] ;  /* 0x00410000d6c8783b */ /* 0x000f300000000200 */
[----:B------:R-:W3:Y:S08]  /*8960*/  LDSM.16.M88.4 R176, [R214+0x4900] ;  /* 0x00490000d6b0783b */ /* 0x000ef00000000200 */
[----:B------:R-:W4:Y:S01]  /*8970*/  LDSM.16.M88.4 R180, [R214+0x5100] ;  /* 0x00510000d6b4783b */ /* 0x000f220000000200 */
[-C--:B-1----:R-:W-:Y:S07]  /*8980*/  HMMA.16816.F32.BF16 R4, R168, R188.reuse, R4 ;  /* 0x000000bca804723c */ /* 0x082fee0000041804 */
[----:B------:R-:W1:Y:S01]  /*8990*/  LDSM.16.M88.4 R204, [R214+0x5900] ;  /* 0x00590000d6cc783b */ /* 0x000e620000000200 */
[C---:B--2---:R-:W-:Y:S07]  /*89a0*/  HMMA.16816.F32.BF16 R8, R192.reuse, R188, R8 ;  /* 0x000000bcc008723c */ /* 0x044fee0000041808 */
[----:B------:R-:W-:Y:S01]  /*89b0*/  LDSM.16.M88.4 R172, [R217+0x6100] ;  /* 0x00610000d9ac783b */ /* 0x000fe20000000200 */
[-C--:B------:R-:W-:Y:S07]  /*89c0*/  HMMA.16816.F32.BF16 R12, R192, R190.reuse, R12 ;  /* 0x000000bec00c723c */ /* 0x080fee000004180c */
[----:B------:R-:W2:Y:S01]  /*89d0*/  LDSM.16.M88.4 R184, [R213] ;  /* 0x00000000d5b8783b */ /* 0x000ea20000000200 */
[C---:B------:R-:W-:Y:S07]  /*89e0*/  HMMA.16816.F32.BF16 R16, R168.reuse, R190, R16 ;  /* 0x000000bea810723c */ /* 0x040fee0000041810 */
[----:B------:R-:W1:Y:S01]  /*89f0*/  LDSM.16.M88.4 R188, [R217+0x8100] ;  /* 0x00810000d9bc783b */ /* 0x000e620000000200 */
[-C--:B---3--:R-:W-:Y:S08]  /*8a00*/  HMMA.16816.F32.BF16 R20, R168, R196.reuse, R20 ;  /* 0x000000c4a814723c */ /* 0x088ff00000041814 */
[C---:B------:R-:W-:Y:S08]  /*8a10*/  HMMA.16816.F32.BF16 R24, R192.reuse, R196, R24 ;  /* 0x000000c4c018723c */ /* 0x040ff00000041818 */
[-C--:B------:R-:W-:Y:S08]  /*8a20*/  HMMA.16816.F32.BF16 R28, R192, R198.reuse, R28 ;  /* 0x000000c6c01c723c */ /* 0x080ff0000004181c */
[C---:B------:R-:W-:Y:S08]  /*8a30*/  HMMA.16816.F32.BF16 R32, R168.reuse, R198, R32 ;  /* 0x000000c6a820723c */ /* 0x040ff00000041820 */
[-C--:B----4-:R-:W-:Y:S08]  /*8a40*/  HMMA.16816.F32.BF16 R36, R168, R200.reuse, R36 ;  /* 0x000000c8a824723c */ /* 0x090ff00000041824 */
        /* <DEDUP_REMOVED lines=11> */
[-C--:B-1----:R-:W-:Y:S08]  /*8b00*/  HMMA.16816.F32.BF16 R84, R168, R204.reuse, R84 ;  /* 0x000000cca854723c */ /* 0x082ff00000041854 */
[C---:B------:R-:W-:Y:S08]  /*8b10*/  HMMA.16816.F32.BF16 R88, R192.reuse, R204, R88 ;  /* 0x000000ccc058723c */ /* 0x040ff00000041858 */
[-C--:B------:R-:W-:Y:S08]  /*8b20*/  HMMA.16816.F32.BF16 R92, R192, R206.reuse, R92 ;  /* 0x000000cec05c723c */ /* 0x080ff0000004185c */
[----:B------:R-:W-:Y:S08]  /*8b30*/  HMMA.16816.F32.BF16 R96, R168, R206, R96 ;  /* 0x000000cea860723c */ /* 0x000ff00000041860 */
[-C--:B--2---:R-:W-:Y:S08]  /*8b40*/  HMMA.16816.F32.BF16 R4, R172, R184.reuse, R4 ;  /* 0x000000b8ac04723c */ /* 0x084ff00000041804 */
[C---:B------:R-:W-:Y:S08]  /*8b50*/  HMMA.16816.F32.BF16 R8, R188.reuse, R184, R8 ;  /* 0x000000b8bc08723c */ /* 0x040ff00000041808 */
        /* <DEDUP_REMOVED lines=14> */
[----:B------:R-:W3:Y:S01]  /*8c40*/  MUFU.TANH R245, R14 ;  /* 0x0000000e00f57308 */ /* 0x000ee20000002400 */
[----:B------:R-:W-:Y:S02]  /*8c50*/  FMUL.FTZ R12, R12, c[0x0][0x320] ;  /* 0x0000c8000c0c7a20 */ /* 0x000fe40000410000 */
[----:B------:R-:W-:Y:S02]  /*8c60*/  FMUL.FTZ R13, R13, c[0x0][0x320] ;  /* 0x0000c8000d0d7a20 */ /* 0x000fe40000410000 */
[----:B------:R-:W-:Y:S02]  /*8c70*/  FMUL.FTZ R16, R16, c[0x0][0x320] ;  /* 0x0000c80010107a20 */ /* 0x000fe40000410000 */
[----:B------:R-:W-:Y:S02]  /*8c80*/  FMUL.FTZ R17, R17, c[0x0][0x320] ;  /* 0x0000c80011117a20 */ /* 0x000fe40000410000 */
[----:B------:R-:W-:Y:S01]  /*8c90*/  FMUL.FTZ R18, R18, c[0x0][0x320] ;  /* 0x0000c80012127a20 */ /* 0x000fe20000410000 */
[----:B------:R-:W4:Y:S01]  /*8ca0*/  MUFU.TANH R239, R6 ;  /* 0x0000000600ef7308 */ /* 0x000f220000002400 */
[----:B------:R-:W-:Y:S09]  /*8cb0*/  FMUL.FTZ R19, R19, c[0x0][0x320] ;  /* 0x0000c80013137a20 */ /* 0x000ff20000410000 */
[----:B------:R1:W1:Y:S10]  /*8cc0*/  MUFU.TANH R244, R15 ;  /* 0x0000000f00f47308 */ /* 0x0002740000002400 */
[----:B------:R2:W2:Y:S10]  /*8cd0*/  MUFU.TANH R229, R7 ;  /* 0x0000000700e57308 */ /* 0x0004b40000002400 */
[----:B------:R-:W3:Y:S01]  /*8ce0*/  MUFU.TANH R246, R8 ;  /* 0x0000000800f67308 */ /* 0x000ee20000002400 */
[----:B-1----:R-:W3:Y:S09]  /*8cf0*/  LDL.64 R14, [R1+0x20] ;  /* 0x00002000010e7983 */ /* 0x002ef20000100a00 */
[----:B------:R-:W1:Y:S01]  /*8d00*/  MUFU.TANH R240, R9 ;  /* 0x0000000900f07308 */ /* 0x000e620000002400 */
[----:B--2---:R-:W2:Y:S09]  /*8d10*/  LDSM.16.M88.4 R4, [R213+0x800] ;  /* 0x00080000d504783b */ /* 0x004eb20000000200 */
[----:B------:R-:W1:Y:S10]  /*8d20*/  MUFU.TANH R251, R10 ;  /* 0x0000000a00fb7308 */ /* 0x000e740000002400 */
[----:B------:R1:W1:Y:S10]  /*8d30*/  MUFU.TANH R249, R11 ;  /* 0x0000000b00f97308 */ /* 0x0002740000002400 */
[----:B------:R-:W3:Y:S10]  /*8d40*/  MUFU.TANH R238, R12 ;  /* 0x0000000c00ee7308 */ /* 0x000ef40000002400 */
[----:B------:R-:W3:Y:S01]  /*8d50*/  MUFU.TANH R237, R13 ;  /* 0x0000000d00ed7308 */ /* 0x000ee20000002400 */
[----:B-1----:R-:W1:Y:S01]  /*8d60*/  LDSM.16.M88.4 R8, [R213+0x1000] ;  /* 0x00100000d508783b */ /* 0x002e620000000200 */
[-C--:B--2---:R-:W-:Y:S08]  /*8d70*/  HMMA.16816.F32.BF16 R20, R172, R4.reuse, R20 ;  /* 0x00000004ac14723c */ /* 0x084ff00000041814 */
[----:B------:R-:W2:Y:S01]  /*8d80*/  MUFU.TANH R16, R16 ;  /* 0x0000001000107308 */ /* 0x000ea20000002400 */
[C---:B------:R-:W-:Y:S09]  /*8d90*/  HMMA.16816.F32.BF16 R24, R188.reuse, R4, R24 ;  /* 0x00000004bc18723c */ /* 0x040ff20000041818 */
[----:B------:R-:W1:Y:S01]  /*8da0*/  MUFU.TANH R17, R17 ;  /* 0x0000001100117308 */ /* 0x000e620000002400 */
[-C--:B------:R-:W-:Y:S08]  /*8db0*/  HMMA.16816.F32.BF16 R28, R188, R6.reuse, R28 ;  /* 0x00000006bc1c723c */ /* 0x080ff0000004181c */
[C---:B------:R-:W-:Y:S01]  /*8dc0*/  HMMA.16816.F32.BF16 R32, R172.reuse, R6, R32 ;  /* 0x00000006ac20723c */ /* 0x040fe20000041820 */
[----:B------:R-:W2:Y:S01]  /*8dd0*/  MUFU.TANH R205, R18 ;  /* 0x0000001200cd7308 */ /* 0x000ea20000002400 */
[----:B------:R-:W2:Y:S02]  /*8de0*/  LDSM.16.M88.4 R4, [R213+0x1800] ;  /* 0x00180000d504783b */ /* 0x000ea40000000200 */
[----:B------:R-:W-:Y:S02]  /*8df0*/  FMUL.FTZ R20, R20, c[0x0][0x320] ;  /* 0x0000c80014147a20 */ /* 0x000fe40000410000 */
[----:B------:R-:W-:Y:S02]  /*8e00*/  FMUL.FTZ R21, R21, c[0x0][0x320] ;  /* 0x0000c80015157a20 */ /* 0x000fe40000410000 */
[----:B------:R-:W-:Y:S03]  /*8e10*/  FMUL.FTZ R27, R27, c[0x0][0x320] ;  /* 0x0000c8001b1b7a20 */ /* 0x000fe60000410000 */
[----:B------:R-:W2:Y:S01]  /*8e20*/  MUFU.TANH R203, R19 ;  /* 0x0000001300cb7308 */ /* 0x000ea20000002400 */
[----:B------:R-:W-:Y:S02]  /*8e30*/  FMUL.FTZ R22, R22, c[0x0][0x320] ;  /* 0x0000c80016167a20 */ /* 0x000fe40000410000 */
[----:B------:R-:W-:Y:S01]  /*8e40*/  FMUL.FTZ R23, R23, c[0x0][0x320] ;  /* 0x0000c80017177a20 */ /* 0x000fe20000410000 */
[-C--:B-1----:R-:W-:Y:S03]  /*8e50*/  HMMA.16816.F32.BF16 R36, R172, R8.reuse, R36 ;  /* 0x00000008ac24723c */ /* 0x082fe60000041824 */
[----:B------:R-:W-:Y:S02]  /*8e60*/  FMUL.FTZ R29, R29, c[0x0][0x320] ;  /* 0x0000c8001d1d7a20 */ /* 0x000fe40000410000 */
[----:B------:R-:W-:Y:S01]  /*8e70*/  FMUL.FTZ R30, R30, c[0x0][0x320] ;  /* 0x0000c8001e1e7a20 */ /* 0x000fe20000410000 */
[----:B------:R-:W1:Y:S01]  /*8e80*/  MUFU.TANH R234, R27 ;  /* 0x0000001b00ea7308 */ /* 0x000e620000002400 */
[----:B------:R-:W-:Y:S01]  /*8e90*/  FMUL.FTZ R31, R31, c[0x0][0x320] ;  /* 0x0000c8001f1f7a20 */ /* 0x000fe20000410000 */
[C---:B------:R-:W-:Y:S04]  /*8ea0*/  HMMA.16816.F32.BF16 R40, R188.reuse, R8, R40 ;  /* 0x00000008bc28723c */ /* 0x040fe80000041828 */
[----:B------:R-:W-:Y:S02]  /*8eb0*/  FMUL.FTZ R33, R33, c[0x0][0x320] ;  /* 0x0000c80021217a20 */ /* 0x000fe40000410000 */
[----:B------:R-:W-:Y:S02]  /*8ec0*/  FMUL.FTZ R35, R35, c[0x0][0x320] ;  /* 0x0000c80023237a20 */ /* 0x000fe40000410000 */
[----:B------:R-:W1:Y:S01]  /*8ed0*/  MUFU.TANH R201, R29 ;  /* 0x0000001d00c97308 */ /* 0x000e620000002400 */
[-C--:B------:R-:W-:Y:S03]  /*8ee0*/  HMMA.16816.F32.BF16 R44, R188, R10.reuse, R44 ;  /* 0x0000000abc2c723c */ /* 0x080fe6000004182c */
[----:B------:R-:W-:Y:S02]  /*8ef0*/  FMUL.FTZ R24, R24, c[0x0][0x320] ;  /* 0x0000c80018187a20 */ /* 0x000fe40000410000 */
[----:B------:R-:W-:Y:S02]  /*8f00*/  FMUL.FTZ R25, R25, c[0x0][0x320] ;  /* 0x0000c80019197a20 */ /* 0x000fe40000410000 */
[----:B------:R-:W-:Y:S01]  /*8f10*/  FMUL.FTZ R37, R37, c[0x0][0x320] ;  /* 0x0000c80025257a20 */ /* 0x000fe20000410000 */
[C---:B------:R-:W-:Y:S01]  /*8f20*/  HMMA.16816.F32.BF16 R48, R172.reuse, R10, R48 ;  /* 0x0000000aac30723c */ /* 0x040fe20000041830 */
[----:B------:R-:W1:Y:S01]  /*8f30*/  MUFU.TANH R232, R30 ;  /* 0x0000001e00e87308 */ /* 0x000e620000002400 */
[----:B------:R-:W1:Y:S02]  /*8f40*/  LDSM.16.M88.4 R8, [R213+0x2000] ;  /* 0x00200000d508783b */ /* 0x000e640000000200 */
[----:B------:R-:W-:Y:S02]  /*8f50*/  FMUL.FTZ R26, R26, c[0x0][0x320] ;  /* 0x0000c8001a1a7a20 */ /* 0x000fe40000410000 */
[----:B------:R-:W-:Y:S02]  /*8f60*/  FMUL.FTZ R28, R28, c[0x0][0x320] ;  /* 0x0000c8001c1c7a20 */ /* 0x000fe40000410000 */
[-C--:B--2---:R-:W-:Y:S03]  /*8f70*/  HMMA.16816.F32.BF16 R52, R172, R4.reuse, R52 ;  /* 0x00000004ac34723c */ /* 0x084fe60000041834 */
[----:B------:R-:W2:Y:S01]  /*8f80*/  MUFU.TANH R231, R31 ;  /* 0x0000001f00e77308 */ /* 0x000ea20000002400 */
[----:B------:R-:W-:Y:S02]  /*8f90*/  FMUL.FTZ R32, R32, c[0x0][0x320] ;  /* 0x0000c80020207a20 */ /* 0x000fe40000410000 */
[----:B------:R-:W-:Y:S02]  /*8fa0*/  FMUL.FTZ R34, R34, c[0x0][0x320] ;  /* 0x0000c80022227a20 */ /* 0x000fe40000410000 */
[C---:B------:R-:W-:Y:S04]  /*8fb0*/  HMMA.16816.F32.BF16 R56, R188.reuse, R4, R56 ;  /* 0x00000004bc38723c */ /* 0x040fe80000041838 */
[----:B------:R-:W-:Y:S01]  /*8fc0*/  FMUL.FTZ R46, R46, c[0x0][0x320] ;  /* 0x0000c8002e2e7a20 */ /* 0x000fe20000410000 */
[----:B------:R-:W2:Y:S01]  /*8fd0*/  MUFU.TANH R20, R20 ;  /* 0x0000001400147308 */ /* 0x000ea20000002400 */
[----:B------:R-:W-:Y:S02]  /*8fe0*/  FMUL.FTZ R36, R36, c[0x0][0x320] ;  /* 0x0000c80024247a20 */ /* 0x000fe40000410000 */
[-C--:B------:R-:W-:Y:S04]  /*8ff0*/  HMMA.16816.F32.BF16 R60, R188, R6.reuse, R60 ;  /* 0x00000006bc3c723c */ /* 0x080fe8000004183c */
[----:B------:R-:W-:Y:S02]  /*9000*/  FMUL.FTZ R48, R48, c[0x0][0x320] ;  /* 0x0000c80030307a20 */ /* 0x000fe40000410000 */
[----:B------:R-:W-:Y:S01]  /*9010*/  FMUL.FTZ R49, R49, c[0x0][0x320] ;  /* 0x0000c80031317a20 */ /* 0x000fe20000410000 */
[----:B------:R2:W2:Y:S01]  /*9020*/  MUFU.TANH R197, R46 ;  /* 0x0000002e00c57308 */ /* 0x0004a20000002400 */
[C---:B------:R-:W-:Y:S01]  /*9030*/  HMMA.16816.F32.BF16 R64, R172.reuse, R6, R64 ;  /* 0x00000006ac40723c */ /* 0x040fe20000041840 */
[----:B------:R-:W4:Y:S01]  /*9040*/  LDSM.16.M88.4 R4, [R213+0x2800] ;  /* 0x00280000d504783b */ /* 0x000f220000000200 */
[----:B------:R-:W-:Y:S04]  /*9050*/  DEPBAR.LE SB0, 0x0 ;  /* 0x000080000000791a */ /* 0x000fe80000000000 */
[----:B------:R-:W-:Y:S02]  /*9060*/  FMUL.FTZ R50, R50, c[0x0][0x320] ;  /* 0x0000c80032327a20 */ /* 0x000fe40000410000 */
[----:B------:R-:W-:Y:S01]  /*9070*/  FMUL.FTZ R51, R51, c[0x0][0x320] ;  /* 0x0000c80033337a20 */ /* 0x000fe20000410000 */
[----:B------:R-:W3:Y:S01]  /*9080*/  MUFU.TANH R21, R21 ;  /* 0x0000001500157308 */ /* 0x000ee20000002400 */
[----:B------:R-:W-:Y:S01]  /*9090*/  BAR.SYNC.DEFER_BLOCKING 0x0 ;  /* 0x0000000000007b1d */ /* 0x000fe20000010000 */
[-C--:B-1----:R-:W-:Y:S05]  /*90a0*/  HMMA.16816.F32.BF16 R68, R172, R8.reuse, R68 ;  /* 0x00000008ac44723c */ /* 0x082fea0000041844 */
[----:B------:R-:W-:Y:S02]  /*90b0*/  FMUL.FTZ R52, R52, c[0x0][0x320] ;  /* 0x0000c80034347a20 */ /* 0x000fe40000410000 */
[----:B------:R-:W-:Y:S01]  /*90c0*/  FMUL.FTZ R53, R53, c[0x0][0x320] ;  /* 0x0000c80035357a20 */ /* 0x000fe20000410000 */
[----:B------:R1:W1:Y:S01]  /*90d0*/  MUFU.TANH R193, R22 ;  /* 0x0000001600c17308 */ /* 0x0002620000002400 */
[C---:B------:R-:W-:Y:S01]  /*90e0*/  HMMA.16816.F32.BF16 R72, R188.reuse, R8, R72 ;  /* 0x00000008bc48723c */ /* 0x040fe20000041848 */
[----:B--2---:R-:W2:Y:S03]  /*90f0*/  LDL R46, [R1+0x18] ;  /* 0x00001800012e7983 */ /* 0x004ea60000100800 */
[----:B------:R-:W-:Y:S02]  /*9100*/  FMUL.FTZ R54, R54, c[0x0][0x320] ;  /* 0x0000c80036367a20 */ /* 0x000fe40000410000 */
[----:B------:R-:W-:Y:S02]  /*9110*/  FMUL.FTZ R55, R55, c[0x0][0x320] ;  /* 0x0000c80037377a20 */ /* 0x000fe40000410000 */
[-C--:B------:R-:W-:Y:S01]  /*9120*/  HMMA.16816.F32.BF16 R76, R188, R10.reuse, R76 ;  /* 0x0000000abc4c723c */ /* 0x080fe2000004184c */
[----:B------:R1:W1:Y:S03]  /*9130*/  MUFU.TANH R185, R23 ;  /* 0x0000001700b97308 */ /* 0x0002660000002400 */
[----:B------:R-:W-:Y:S02]  /*9140*/  FMUL.FTZ R56, R56, c[0x0][0x320] ;  /* 0x0000c80038387a20 */ /* 0x000fe40000410000 */
[----:B------:R-:W-:Y:S02]  /*9150*/  FMUL.FTZ R59, R59, c[0x0][0x320] ;  /* 0x0000c8003b3b7a20 */ /* 0x000fe40000410000 */
[C---:B------:R-:W-:Y:S01]  /*9160*/  HMMA.16816.F32.BF16 R80, R172.reuse, R10, R80 ;  /* 0x0000000aac50723c */ /* 0x040fe20000041850 */
[----:B------:R-:W2:Y:S02]  /*9170*/  LDL R10, [R1] ;  /* 0x00000000010a7983 */ /* 0x000ea40000100800 */
[----:B------:R1:W1:Y:S01]  /*9180*/  MUFU.TANH R207, R24 ;  /* 0x0000001800cf7308 */ /* 0x0002620000002400 */
[----:B------:R-:W-:Y:S02]  /*9190*/  FMUL.FTZ R60, R60, c[0x0][0x320] ;  /* 0x0000c8003c3c7a20 */ /* 0x000fe40000410000 */
[----:B------:R-:W-:Y:S02]  /*91a0*/  FMUL.FTZ R61, R61, c[0x0][0x320] ;  /* 0x0000c8003d3d7a20 */ /* 0x000fe40000410000 */
[-C--:B----4-:R-:W-:Y:S04]  /*91b0*/  HMMA.16816.F32.BF16 R84, R172, R4.reuse, R84 ;  /* 0x00000004ac54723c */ /* 0x090fe80000041854 */
[----:B------:R-:W-:Y:S01]  /*91c0*/  FMUL.FTZ R63, R63, c[0x0][0x320] ;  /* 0x0000c8003f3f7a20 */ /* 0x000fe20000410000 */
[----:B------:R4:W1:Y:S01]  /*91d0*/  MUFU.TANH R206, R25 ;  /* 0x0000001900ce7308 */ /* 0x0008620000002400 */
[----:B------:R-:W-:Y:S02]  /*91e0*/  FMUL.FTZ R64, R64, c[0x0][0x320] ;  /* 0x0000c80040407a20 */ /* 0x000fe40000410000 */
[C---:B------:R-:W-:Y:S04]  /*91f0*/  HMMA.16816.F32.BF16 R88, R188.reuse, R4, R88 ;  /* 0x00000004bc58723c */ /* 0x040fe80000041858 */
[----:B------:R-:W-:Y:S02]  /*9200*/  FMUL.FTZ R65, R65, c[0x0][0x320] ;  /* 0x0000c80041417a20 */ /* 0x000fe40000410000 */
[----:B------:R-:W-:Y:S01]  /*9210*/  FMUL.FTZ R66, R66, c[0x0][0x320] ;  /* 0x0000c80042427a20 */ /* 0x000fe20000410000 */
[----:B------:R4:W1:Y:S01]  /*9220*/  MUFU.TANH R235, R26 ;  /* 0x0000001a00eb7308 */ /* 0x0008620000002400 */
[-C--:B------:R-:W-:Y:S04]  /*9230*/  HMMA.16816.F32.BF16 R92, R188, R6.reuse, R92 ;  /* 0x00000006bc5c723c */ /* 0x080fe8000004185c */
[----:B------:R-:W-:Y:S04]  /*9240*/  @P0 IMAD.WIDE.U32 R4, R0, c[0x0][0x1e0], RZ ;  /* 0x0000780000040a25 */ /* 0x000fe800078e00ff */
[----:B------:R-:W-:Y:S01]  /*9250*/  HMMA.16816.F32.BF16 R96, R172, R6, R96 ;  /* 0x00000006ac60723c */ /* 0x000fe20000041860 */
[----:B------:R4:W1:Y:S01]  /*9260*/  MUFU.TANH R202, R28 ;  /* 0x0000001c00ca7308 */ /* 0x0008620000002400 */
[----:B------:R4:W4:Y:S02]  /*9270*/  LDL R6, [R1+0x1c] ;  /* 0x00001c0001067983 */ /* 0x0009240000100800 */
[----:B------:R-:W-:Y:S01]  /*9280*/  @P0 IADD3 R0, R5, R2, RZ ;  /* 0x0000000205000210 */ /* 0x000fe20007ffe0ff */
[----:B------:R-:W-:Y:S01]  /*9290*/  FMUL.FTZ R67, R67, c[0x0][0x320] ;  /* 0x0000c80043437a20 */ /* 0x000fe20000410000 */
[----:B------:R-:W-:Y:S01]  /*92a0*/  @P0 MOV R2, R242 ;  /* 0x000000f200020202 */ /* 0x000fe20000000f00 */
[----:B------:R-:W-:Y:S01]  /*92b0*/  FMUL.FTZ R68, R68, c[0x0][0x320] ;  /* 0x0000c80044447a20 */ /* 0x000fe20000410000 */
[----:B------:R-:W-:Y:S01]  /*92c0*/  @P0 SHF.L.U64.HI R7, R228, 0x5, R230 ;  /* 0x00000005e4070819 */ /* 0x000fe200000102e6 */
[----:B------:R-:W-:Y:S02]  /*92d0*/  @P0 IMAD R0, R0, 0x60, RZ ;  /* 0x0000006000000824 */ /* 0x000fe400078e02ff */
[----:B------:R1:W1:Y:S01]  /*92e0*/  MUFU.TANH R13, R32 ;  /* 0x00000020000d7308 */ /* 0x0002620000002400 */
[----:B------:R-:W-:Y:S02]  /*92f0*/  FMUL.FTZ R69, R69, c[0x0][0x320] ;  /* 0x0000c80045457a20 */ /* 0x000fe40000410000 */
[----:B------:R-:W-:Y:S02]  /*9300*/  FMUL.FTZ R70, R70, c[0x0][0x320] ;  /* 0x0000c80046467a20 */ /* 0x000fe40000410000 */
[----:B------:R-:W-:Y:S02]  /*9310*/  FMUL.FTZ R71, R71, c[0x0][0x320] ;  /* 0x0000c80047477a20 */ /* 0x000fe40000410000 */
[----:B------:R-:W-:Y:S02]  /*9320*/  FMUL.FTZ R72, R72, c[0x0][0x320] ;  /* 0x0000c80048487a20 */ /* 0x000fe40000410000 */
[----:B------:R-:W-:Y:S01]  /*9330*/  FMUL.FTZ R73, R73, c[0x0][0x320] ;  /* 0x0000c80049497a20 */ /* 0x000fe20000410000 */
[----:B------:R-:W1:Y:S01]  /*9340*/  MUFU.TANH R33, R33 ;  /* 0x0000002100217308 */ /* 0x000e620000002400 */
[----:B------:R-:W-:Y:S02]  /*9350*/  FMUL.FTZ R74, R74, c[0x0][0x320] ;  /* 0x0000c8004a4a7a20 */ /* 0x000fe40000410000 */
[----:B------:R-:W-:Y:S02]  /*9360*/  FMUL.FTZ R75, R75, c[0x0][0x320] ;  /* 0x0000c8004b4b7a20 */ /* 0x000fe40000410000 */
[----:B------:R-:W-:Y:S02]  /*9370*/  FMUL.FTZ R76, R76, c[0x0][0x320] ;  /* 0x0000c8004c4c7a20 */ /* 0x000fe40000410000 */
[----:B------:R-:W-:Y:S02]  /*9380*/  FMUL.FTZ R77, R77, c[0x0][0x320] ;  /* 0x0000c8004d4d7a20 */ /* 0x000fe40000410000 */
[----:B------:R-:W-:Y:S01]  /*9390*/  FMUL.FTZ R78, R78, c[0x0][0x320] ;  /* 0x0000c8004e4e7a20 */ /* 0x000fe20000410000 */
[----:B------:R1:W1:Y:S01]  /*93a0*/  MUFU.TANH R183, R34 ;  /* 0x0000002200b77308 */ /* 0x0002620000002400 */
        /* <DEDUP_REMOVED lines=31> */
[----:B------:R-:W-:Y:S01]  /*95a0*/  FMUL.FTZ R47, R47, c[0x0][0x320] ;  /* 0x0000c8002f2f7a20 */ /* 0x000fe20000410000 */
[----:B---3--:R-:W-:Y:S01]  /*95b0*/  @P0 MOV R3, R15 ;  /* 0x0000000f00030202 */ /* 0x008fe20000000f00 */
[----:B------:R-:W-:Y:S02]  /*95c0*/  FMUL.FTZ R57, R57, c[0x0][0x320] ;  /* 0x0000c80039397a20 */ /* 0x000fe40000410000 */
[----:B------:R-:W-:Y:S02]  /*95d0*/  FMUL.FTZ R58, R58, c[0x0][0x320] ;  /* 0x0000c8003a3a7a20 */ /* 0x000fe40000410000 */
[----:B------:R-:W-:Y:S01]  /*95e0*/  @P0 IMAD.WIDE.U32 R2, R4, 0x60, R2 ;  /* 0x0000006004020825 */ /* 0x000fe200078e0002 */
[----:B------:R3:W1:Y:S03]  /*95f0*/  MUFU.TANH R35, R39 ;  /* 0x0000002700237308 */ /* 0x0006660000002400 */
[----:B------:R-:W-:Y:S01]  /*9600*/  FMUL.FTZ R62, R62, c[0x0][0x320] ;  /* 0x0000c8003e3e7a20 */ /* 0x000fe20000410000 */
[----:B------:R-:W-:Y:S01]  /*9610*/  @P0 LEA R4, P1, R2, c[0x0][0x1c8], 0x1 ;  /* 0x0000720002040a11 */ /* 0x000fe200078208ff */
[----:B------:R-:W-:Y:S01]  /*9620*/  FMUL.FTZ R90, R90, c[0x0][0x320] ;  /* 0x0000c8005a5a7a20 */ /* 0x000fe20000410000 */
[----:B------:R-:W-:Y:S01]  /*9630*/  @P0 IADD3 R3, R3, R0, RZ ;  /* 0x0000000003030210 */ /* 0x000fe20007ffe0ff */
[----:B------:R-:W-:Y:S01]  /*9640*/  FMUL.FTZ R94, R94, c[0x0][0x320] ;  /* 0x0000c8005e5e7a20 */ /* 0x000fe20000410000 */
[----:B------:R-:W-:Y:S01]  /*9650*/  @P0 SHF.L.U32 R0, R228, 0x5, RZ ;  /* 0x00000005e4000819 */ /* 0x000fe200000006ff */
[----:B------:R-:W-:Y:S01]  /*9660*/  FMUL.FTZ R95, R95, c[0x0][0x320] ;  /* 0x0000c8005f5f7a20 */ /* 0x000fe20000410000 */
[----:B------:R3:W1:Y:S01]  /*9670*/  MUFU.TANH R194, R40 ;  /* 0x0000002800c27308 */ /* 0x0006620000002400 */
[----:B------:R-:W-:Y:S02]  /*9680*/  @P0 LEA.HI.X R5, R2, c[0x0][0x1cc], R3, 0x1, P1 ;  /* 0x0000730002050a11 */ /* 0x000fe400008f0c03 */
[-C--:B------:R-:W-:Y:S03]  /*9690*/  @P0 IADD3 R2, P1, R4, R0.reuse, RZ ;  /* 0x0000000004020210 */ /* 0x080fe60007f3e0ff */
[----:B------:R-:W-:Y:S01]  /*96a0*/  @!PT LDS RZ, [RZ] ;  /* 0x00000000fffff984 */ /* 0x000fe20000000800 */
[----:B------:R-:W-:Y:S01]  /*96b0*/  @!PT LDS RZ, [RZ] ;  /* 0x00000000fffff984 */ /* 0x000fe20000000800 */
[----:B------:R-:W-:Y:S01]  /*96c0*/  @!PT LDS RZ, [RZ] ;  /* 0x00000000fffff984 */ /* 0x000fe20000000800 */
[----:B------:R1:W-:Y:S01]  /*96d0*/  @P0 LDGSTS.E.BYPASS.LTC128B.128 [R227+0x3100], [R4.64], !P6 ;  /* 0x0310000004e30fae */ /* 0x0003e2000f101d4c */
[-C--:B------:R-:W-:Y:S02]  /*96e0*/  @P0 IADD3.X R3, R5, R7.reuse, RZ, P1, !PT ;  /* 0x0000000705030210 */ /* 0x080fe40000ffe4ff */
[-C--:B------:R-:W-:Y:S01]  /*96f0*/  @P0 IADD3 R8, P2, R2, R0.reuse, RZ ;  /* 0x0000000002080210 */ /* 0x080fe20007f5e0ff */
[----:B------:R3:W2:Y:S03]  /*9700*/  MUFU.TANH R192, R41 ;  /* 0x0000002900c07308 */ /* 0x0006a60000002400 */
[-C--:B------:R-:W-:Y:S01]  /*9710*/  @P0 IADD3.X R9, R3, R7.reuse, RZ, P2, !PT ;  /* 0x0000000703090210 */ /* 0x080fe200017fe4ff */
[----:B------:R3:W-:Y:S06]  /*9720*/  @P0 LDGSTS.E.BYPASS.LTC128B.128 [R227+0x3900], [R2.64], !P6 ;  /* 0x0390000002e30fae */ /* 0x0007ec000f101d4c */
[----:B------:R2:W2:Y:S02]  /*9730*/  MUFU.TANH R200, R42 ;  /* 0x0000002a00c87308 */ /* 0x0004a40000002400 */
[----:B------:R3:W-:Y:S08]  /*9740*/  @P0 LDGSTS.E.BYPASS.LTC128B.128 [R227+0x4100], [R8.64], !P6 ;  /* 0x0410000008e30fae */ /* 0x0007f0000f101d4c */
[----:B------:R2:W2:Y:S01]  /*9750*/  MUFU.TANH R199, R43 ;  /* 0x0000002b00c77308 */ /* 0x0004a20000002400 */
[-C--:B-1----:R-:W-:Y:S04]  /*9760*/  @P0 IADD3 R4, P1, R8, R0.reuse, RZ ;  /* 0x0000000008040210 */ /* 0x082fe80007f3e0ff */
[-C--:B------:R-:W-:Y:S05]  /*9770*/  @P0 IADD3.X R5, R9, R7.reuse, RZ, P1, !PT ;  /* 0x0000000709050210 */ /* 0x080fea0000ffe4ff */
[----:B------:R1:W1:Y:S01]  /*9780*/  MUFU.TANH R184, R44 ;  /* 0x0000002c00b87308 */ /* 0x0002620000002400 */
[-C--:B---3--:R-:W-:Y:S01]  /*9790*/  @P0 IADD3 R2, P2, R4, R0.reuse, RZ ;  /* 0x0000000004020210 */ /* 0x088fe20007f5e0ff */
[----:B------:R3:W-:Y:S03]  /*97a0*/  @P0 LDGSTS.E.BYPASS.LTC128B.128 [R227+0x4900], [R4.64], !P6 ;  /* 0x0490000004e30fae */ /* 0x0007e6000f101d4c */
[-C--:B------:R-:W-:Y:S02]  /*97b0*/  @P0 IADD3.X R3, R5, R7.reuse, RZ, P2, !PT ;  /* 0x0000000705030210 */ /* 0x080fe400017fe4ff */
[----:B------:R-:W-:Y:S03]  /*97c0*/  @P0 IADD3 R8, P1, R2, R0, RZ ;  /* 0x0000000002080210 */ /* 0x000fe60007f3e0ff */
[----:B------:R1:W1:Y:S01]  /*97d0*/  MUFU.TANH R170, R45 ;  /* 0x0000002d00aa7308 */ /* 0x0002620000002400 */
[----:B------:R1:W-:Y:S01]  /*97e0*/  @P0 LDGSTS.E.BYPASS.LTC128B.128 [R227+0x5100], [R2.64], !P6 ;  /* 0x0510000002e30fae */ /* 0x0003e2000f101d4c */
[----:B------:R-:W-:Y:S01]  /*97f0*/  IMAD R0, R225, -0x60, RZ ;  /* 0xffffffa0e1007824 */ /* 0x000fe200078e02ff */
[----:B------:R-:W-:Y:S06]  /*9800*/  @P0 IADD3.X R9, R3, R7, RZ, P1, !PT ;  /* 0x0000000703090210 */ /* 0x000fec0000ffe4ff */
[----:B------:R2:W-:Y:S01]  /*9810*/  @P0 LDGSTS.E.BYPASS.LTC128B.128 [R227+0x5900], [R8.64], !P6 ;  /* 0x0590000008e30fae */ /* 0x0005e2000f101d4c */
[----:B------:R1:W1:Y:S01]  /*9820*/  MUFU.TANH R196, R47 ;  /* 0x0000002f00c47308 */ /* 0x0002620000002400 */
[----:B------:R-:W-:Y:S06]  /*9830*/  PLOP3.LUT P0, PT, PT, PT, UP1, 0x40, 0x0 ;  /* 0x000000000000781c */ /* 0x000fec0003f0e818 */
[----:B------:R-:W0:Y:S03]  /*9840*/  LDGDEPBAR ;  /* 0x00000000000079af */ /* 0x000e260000000000 */
[----:B------:R-:W1:Y:S10]  /*9850*/  MUFU.TANH R49, R49 ;  /* 0x0000003100317308 */ /* 0x000e740000002400 */
[----:B------:R-:W1:Y:S10]  /*9860*/  MUFU.TANH R50, R50 ;  /* 0x0000003200327308 */ /* 0x000e740000002400 */
[----:B------:R-:W1:Y:S10]  /*9870*/  MUFU.TANH R51, R51 ;  /* 0x0000003300337308 */ /* 0x000e740000002400 */
[----:B------:R-:W1:Y:S10]  /*9880*/  MUFU.TANH R52, R52 ;  /* 0x0000003400347308 */ /* 0x000e740000002400 */
[----:B------:R-:W1:Y:S10]  /*9890*/  MUFU.TANH R53, R53 ;  /* 0x0000003500357308 */ /* 0x000e740000002400 */
[----:B------:R-:W1:Y:S10]  /*98a0*/  MUFU.TANH R54, R54 ;  /* 0x0000003600367308 */ /* 0x000e740000002400 */
[----:B------:R-:W1:Y:S10]  /*98b0*/  MUFU.TANH R55, R55 ;  /* 0x0000003700377308 */ /* 0x000e740000002400 */
[----:B------:R1:W1:Y:S10]  /*98c0*/  MUFU.TANH R168, R56 ;  /* 0x0000003800a87308 */ /* 0x0002740000002400 */
[----:B------:R1:W1:Y:S01]  /*98d0*/  MUFU.TANH R56, R57 ;  /* 0x0000003900387308 */ /* 0x0002620000002400 */
[----:B--2---:R-:W-:Y:S04]  /*98e0*/  IADD3 R9, -R46, 0x1, R0 ;  /* 0x000000012e097810 */ /* 0x004fe80007ffe100 */
[----:B---3--:R-:W-:Y:S05]  /*98f0*/  IADD3 R5, R9, c[0x0][0x1d0], RZ ;  /* 0x0000740009057a10 */ /* 0x008fea0007ffe0ff */
[----:B------:R2:W3:Y:S01]  /*9900*/  MUFU.TANH R181, R58 ;  /* 0x0000003a00b57308 */ /* 0x0004e20000002400 */
[----:B------:R-:W-:Y:S04]  /*9910*/  IADD3 R5, R5, -c[0x0][0x168], RZ ;  /* 0x80005a0005057a10 */ /* 0x000fe80007ffe0ff */
[C---:B------:R-:W-:Y:S02]  /*9920*/  IADD3 R7, R5.reuse, c[0x0][0x328], RZ ;  /* 0x0000ca0005077a10 */ /* 0x040fe40007ffe0ff */
[----:B------:R-:W-:Y:S03]  /*9930*/  IADD3 R8, R5, UR11, RZ ;  /* 0x0000000b05087c10 */ /* 0x000fe6000fffe0ff */
[----:B------:R2:W1:Y:S10]  /*9940*/  MUFU.TANH R180, R59 ;  /* 0x0000003b00b47308 */ /* 0x0004740000002400 */
[----:B------:R-:W1:Y:S10]  /*9950*/  MUFU.TANH R60, R60 ;  /* 0x0000003c003c7308 */ /* 0x000e740000002400 */
[----:B------:R-:W1:Y:S10]  /*9960*/  MUFU.TANH R61, R61 ;  /* 0x0000003d003d7308 */ /* 0x000e740000002400 */
[----:B------:R2:W1:Y:S01]  /*9970*/  MUFU.TANH R179, R62 ;  /* 0x0000003e00b37308 */ /* 0x0004620000002400 */
[----:B----4-:R-:W-:Y:S05]  /*9980*/  @P3 MOV R6, R10 ;  /* 0x0000000a00063202 */ /* 0x010fea0000000f00 */
[----:B------:R-:W1:Y:S04]  /*9990*/  SHFL.IDX PT, R4, R6, RZ, 0x1c1f ;  /* 0x001c1fff06047589 */ /* 0x000e6800000e0000 */
[----:B------:R2:W4:Y:S10]  /*99a0*/  MUFU.TANH R178, R63 ;  /* 0x0000003f00b27308 */ /* 0x0005340000002400 */
[----:B------:R-:W2:Y:S10]  /*99b0*/  MUFU.TANH R64, R64 ;  /* 0x0000004000407308 */ /* 0x000eb40000002400 */
[----:B------:R-:W2:Y:S01]  /*99c0*/  MUFU.TANH R65, R65 ;  /* 0x0000004100417308 */ /* 0x000ea20000002400 */
[----:B-1----:R-:W-:Y:S02]  /*99d0*/  IADD3 R3, R7, R4, RZ ;  /* 0x0000000407037210 */ /* 0x002fe40007ffe0ff */
[----:B------:R-:W-:Y:S07]  /*99e0*/  IADD3 R2, R4, R8, RZ ;  /* 0x0000000804027210 */ /* 0x000fee0007ffe0ff */
[----:B------:R-:W1:Y:S10]  /*99f0*/  MUFU.TANH R66, R66 ;  /* 0x0000004200427308 */ /* 0x000e740000002400 */
        /* <DEDUP_REMOVED lines=27> */
[----:B------:R1:W1:Y:S10]  /*9bb0*/  MUFU.TANH R63, R94 ;  /* 0x0000005e003f7308 */ /* 0x0002740000002400 */
[----:B------:R1:W1:Y:S10]  /*9bc0*/  MUFU.TANH R59, R95 ;  /* 0x0000005f003b7308 */ /* 0x0002740000002400 */
[----:B------:R-:W1:Y:S10]  /*9bd0*/  MUFU.TANH R30, R30 ;  /* 0x0000001e001e7308 */ /* 0x000e740000002400 */
[----:B------:R-:W1:Y:S10]  /*9be0*/  MUFU.TANH R27, R27 ;  /* 0x0000001b001b7308 */ /* 0x000e740000002400 */
[----:B------:R-:W1:Y:S10]  /*9bf0*/  MUFU.TANH R31, R31 ;  /* 0x0000001f001f7308 */ /* 0x000e740000002400 */
[----:B------:R-:W1:Y:S01]  /*9c00*/  MUFU.TANH R29, R29 ;  /* 0x0000001d001d7308 */ /* 0x000e620000002400 */
[----:B------:R-:W-:-:S05]  /*9c10*/  @P0 BRA `(.L_x_165) ;  /* 0x0000019000000947 */ /* 0x000fca0003800000 */
[----:B--234-:R-:W-:Y:S01]  /*9c20*/  IADD3 R4, R4, c[0x0][0x1d0], RZ ;  /* 0x0000740004047a10 */ /* 0x01cfe20007ffe0ff */
[----:B------:R-:W-:Y:S03]  /*9c30*/  BSSY B0, `(.L_x_166) ;  /* 0x0000012000007945 */ /* 0x000fe60003800000 */
[----:B------:R-:W-:Y:S04]  /*9c40*/  IADD3 R4, R4, -c[0x0][0x168], RZ ;  /* 0x80005a0004047a10 */ /* 0x000fe80007ffe0ff */
[----:B------:R-:W-:Y:S11]  /*9c50*/  ISETP.GT.AND P0, PT, R4, -0x1, PT ;  /* 0xffffffff0400780c */ /* 0x000ff60003f04270 */
[----:B------:R-:W-:Y:S02]  /*9c60*/  @!UPT UIADD3 URZ, URZ, URZ, URZ ;  /* 0x0000003f3f3ff290 */ /* 0x000fe4000fffe03f */
[----:B------:R-:W-:-:S05]  /*9c70*/  @P0 BRA `(.L_x_167) ;  /* 0x0000008000000947 */ /* 0x000fca0003800000 */
[----:B------:R-:W-:Y:S01]  /*9c80*/  LOP3.LUT R4, RZ, R4, RZ, 0x33, !PT ;  /* 0x00000004ff047212 */ /* 0x000fe200078e33ff */
[----:B------:R-:W-:Y:S05]  /*9c90*/  IMAD.MOV.U32 R10, RZ, RZ, c[0x0][0x32c] ;  /* 0x0000cb00ff0a7624 */ /* 0x000fea00078e00ff */
[----:B------:R-:W-:Y:S11]  /*9ca0*/  ISETP.NE.AND P0, PT, R10, 0x1, PT ;  /* 0x000000010a00780c */ /* 0x000ff60003f05270 */
[----:B------:R-:W-:Y:S02]  /*9cb0*/  @!UPT UIADD3 URZ, URZ, URZ, URZ ;  /* 0x0000003f3f3ff290 */ /* 0x000fe4000fffe03f */
[----:B------:R-:W-:Y:S05]  /*9cc0*/  @P0 IMAD.HI.U32 R10, R4, c[0x0][0x330], RZ ;  /* 0x0000cc00040a0a27 */ /* 0x000fea00078e00ff */
[----:B------:R-:W-:Y:S04]  /*9cd0*/  @P0 SHF.R.U32.HI R4, RZ, c[0x0][0x334], R10 ;  /* 0x0000cd00ff040a19 */ /* 0x000fe8000001160a */
[----:B------:R-:W-:Y:S01]  /*9ce0*/  LOP3.LUT R4, RZ, R4, RZ, 0x33, !PT ;  /* 0x00000004ff047212 */ /* 0x000fe200078e33ff */
[----:B------:R-:W-:-:S05]  /*9cf0*/  BRA `(.L_x_168) ;  /* 0x0000005000007947 */ /* 0x000fca0003800000 */
.L_x_167:
[----:B------:R-:W-:Y:S04]  /*9d00*/  MOV R10, c[0x0][0x32c] ;  /* 0x0000cb00000a7a02 */ /* 0x000fe80000000f00 */
[----:B------:R-:W-:Y:S11]  /*9d10*/  ISETP.NE.AND P0, PT, R10, 0x1, PT ;  /* 0x000000010a00780c */ /* 0x000ff60003f05270 */
[----:B------:R-:W-:Y:S02]  /*9d20*/  @!UPT UIADD3 URZ, URZ, URZ, URZ ;  /* 0x0000003f3f3ff290 */ /* 0x000fe4000fffe03f */
[----:B------:R-:W-:Y:S05]  /*9d30*/  @P0 IMAD.HI.U32 R10, R4, c[0x0][0x330], RZ ;  /* 0x0000cc00040a0a27 */ /* 0x000fea00078e00ff */
[----:B------:R-:W-:Y:S02]  /*9d40*/  @P0 SHF.R.U32.HI R4, RZ, c[0x0][0x334], R10 ;  /* 0x0000cd00ff040a19 */ /* 0x000fe4000001160a */
.L_x_168:
[----:B------:R-:W-:Y:S05]  /*9d50*/  BSYNC B0 ;  /* 0x0000000000007941 */ /* 0x000fea0003800000 */
.L_x_166:
[----:B------:R-:W-:Y:S04]  /*9d60*/  IMAD.IADD R10, R0, 0x1, -R46 ;  /* 0x00000001000a7824 */ /* 0x000fe800078e0a2e */
[----:B------:R-:W-:Y:S05]  /*9d70*/  IMAD R4, R4, c[0x0][0x32c], R10 ;  /* 0x0000cb0004047a24 */ /* 0x000fea00078e020a */
[----:B------:R-:W-:Y:S02]  /*9d80*/  IADD3 R10, R4, c[0x0][0x32c], RZ ;  /* 0x0000cb00040a7a10 */ /* 0x000fe40007ffe0ff */
[----:B------:R-:W-:Y:S02]  /*9d90*/  IMNMX R2, R2, R4, !PT ;  /* 0x0000000402027217 */ /* 0x000fe40007800200 */
[----:B------:R-:W-:Y:S02]  /*9da0*/  IMNMX R3, R3, R10, PT ;  /* 0x0000000a03037217 */ /* 0x000fe40003800200 */
.L_x_165:
[C---:B--234-:R-:W-:Y:S02]  /*9db0*/  ISETP.GE.AND P0, PT, R0.reuse, 0x9, PT ;  /* 0x000000090000780c */ /* 0x05cfe40003f06270 */
[----:B------:R-:W-:Y:S02]  /*9dc0*/  ISETP.GE.AND P1, PT, R0, 0x2, PT ;  /* 0x000000020000780c */ /* 0x000fe40003f26270 */
[----:B------:R-:W-:Y:S02]  /*9dd0*/  P2R R25, PR, RZ, 0x1 ;  /* 0x00000001ff197803 */ /* 0x000fe40000000000 */
[C---:B------:R-:W-:Y:S02]  /*9de0*/  ISETP.GT.AND P0, PT, R2.reuse, 0x8, !P0 ;  /* 0x000000080200780c */ /* 0x040fe40004704270 */
[----:B------:R-:W-:Y:S02]  /*9df0*/  P2R R26, PR, RZ, 0x2 ;  /* 0x00000002ff1a7803 */ /* 0x000fe40000000000 */
[----:B------:R-:W-:Y:S02]  /*9e00*/  ISETP.GT.AND P1, PT, R2, 0x1, !P1 ;  /* 0x000000010200780c */ /* 0x000fe40004f24270 */
[C---:B------:R-:W-:Y:S02]  /*9e10*/  ISETP.GE.AND P2, PT, R0.reuse, 0x11, PT ;  /* 0x000000110000780c */ /* 0x040fe40003f46270 */
[C---:B------:R-:W-:Y:S02]  /*9e20*/  ISETP.LT.OR P0, PT, R3.reuse, 0x9, P0 ;  /* 0x000000090300780c */ /* 0x040fe40000701670 */
[C---:B------:R-:W-:Y:S02]  /*9e30*/  ISETP.LT.OR P1, PT, R3.reuse, 0x2, P1 ;  /* 0x000000020300780c */ /* 0x040fe40000f21670 */
[----:B------:R-:W-:Y:S02]  /*9e40*/  ISETP.GE.AND P3, PT, R0, 0xa, PT ;  /* 0x0000000a0000780c */ /* 0x000fe40003f66270 */
[----:B------:R-:W-:Y:S02]  /*9e50*/  FSEL R36, R16, -INF , !P0 ;  /* 0xff80000010247808 */ /* 0x000fe40004000000 */
[----:B------:R-:W-:Y:S02]  /*9e60*/  ISETP.GT.AND P0, PT, R2, 0x10, !P2 ;  /* 0x000000100200780c */ /* 0x000fe40005704270 */
[----:B------:R-:W-:Y:S02]  /*9e70*/  FSEL R32, R176, -INF , !P1 ;  /* 0xff800000b0207808 */ /* 0x000fe40004800000 */
[----:B------:R-:W-:Y:S02]  /*9e80*/  ISETP.GT.AND P1, PT, R2, 0x9, !P3 ;  /* 0x000000090200780c */ /* 0x000fe40005f24270 */
[----:B------:R-:W-:Y:S02]  /*9e90*/  P2R R23, PR, RZ, 0x4 ;  /* 0x00000004ff177803 */ /* 0x000fe40000000000 */
[C---:B------:R-:W-:Y:S02]  /*9ea0*/  ISETP.LT.OR P0, PT, R3.reuse, 0x11, P0 ;  /* 0x000000110300780c */ /* 0x040fe40000701670 */
[----:B------:R-:W-:Y:S02]  /*9eb0*/  ISETP.GE.AND P2, PT, R0, 0x12, PT ;  /* 0x000000120000780c */ /* 0x000fe40003f46270 */
[----:B------:R-:W-:Y:S02]  /*9ec0*/  ISETP.LT.OR P1, PT, R3, 0xa, P1 ;  /* 0x0000000a0300780c */ /* 0x000fe40000f21670 */
[----:B------:R-:W-:Y:S02]  /*9ed0*/  FSEL R40, R20, -INF , !P0 ;  /* 0xff80000014287808 */ /* 0x000fe40004000000 */
[----:B------:R-:W-:Y:S02]  /*9ee0*/  ISETP.GT.AND P0, PT, R2, 0x11, !P2 ;  /* 0x000000110200780c */ /* 0x000fe40005704270 */
[----:B------:R-:W-:Y:S02]  /*9ef0*/  FSEL R38, R17, -INF , !P1 ;  /* 0xff80000011267808 */ /* 0x000fe40004800000 */
[----:B------:R-:W-:Y:S02]  /*9f00*/  ISETP.LT.OR P0, PT, R3, 0x12, P0 ;  /* 0x000000120300780c */ /* 0x000fe40000701670 */
[----:B------:R-:W-:Y:S02]  /*9f10*/  ISETP.GE.AND P1, PT, R0, 0x19, PT ;  /* 0x000000190000780c */ /* 0x000fe40003f26270 */
[----:B------:R-:W-:Y:S02]  /*9f20*/  FSEL R42, R21, -INF , !P0 ;  /* 0xff800000152a7808 */ /* 0x000fe40004000000 */
[----:B------:R-:W-:Y:S02]  /*9f30*/  ISETP.GT.AND P0, PT, R2, 0x18, !P1 ;  /* 0x000000180200780c */ /* 0x000fe40004f04270 */
[----:B------:R-:W-:Y:S02]  /*9f40*/  P2R R21, PR, RZ, 0x2 ;  /* 0x00000002ff157803 */ /* 0x000fe40000000000 */
        /* <DEDUP_REMOVED lines=10> */
[C---:B------:R-:W-:Y:S02]  /*9ff0*/  ISETP.LT.OR P0, PT, R3.reuse, 0x21, P0 ;  /* 0x000000210300780c */ /* 0x040fe40000701670 */
[----:B------:R-:W-:Y:S02]  /*a000*/  ISETP.GE.AND P1, PT, R0, 0x22, PT ;  /* 0x000000220000780c */ /* 0x000fe40003f26270 */
[----:B------:R-:W-:Y:S02]  /*a010*/  FSEL R57, R12, -INF , !P0 ;  /* 0xff8000000c397808 */ /* 0x000fe40004000000 */
[----:B------:R-:W-:Y:S02]  /*a020*/  ISETP.GT.AND P0, PT, R2, 0x21, !P1 ;  /* 0x000000210200780c */ /* 0x000fe40004f04270 */
[----:B------:R-:W-:Y:S02]  /*a030*/  P2R R18, PR, RZ, 0x2 ;  /* 0x00000002ff127803 */ /* 0x000fe40000000000 */
[----:B------:R-:W-:Y:S02]  /*a040*/  ISETP.LT.OR P0, PT, R3, 0x22, P0 ;  /* 0x000000220300780c */ /* 0x000fe40000701670 */
[----:B------:R-:W-:Y:S02]  /*a050*/  ISETP.GE.AND P1, PT, R0, 0x29, PT ;  /* 0x000000290000780c */ /* 0x000fe40003f26270 */
[----:B-1----:R-:W-:Y:S02]  /*a060*/  FSEL R90, R37, -INF , !P0 ;  /* 0xff800000255a7808 */ /* 0x002fe40004000000 */
        /* <DEDUP_REMOVED lines=26> */
[----:B------:R-:W-:Y:S02]  /*a210*/  ISETP.GE.AND P4, PT, R0, 0x41, PT ;  /* 0x000000410000780c */ /* 0x000fe40003f86270 */
[----:B------:R-:W-:Y:S02]  /*a220*/  ISETP.LT.OR P0, PT, R3, 0x3a, P0 ;  /* 0x0000003a0300780c */ /* 0x000fe40000701670 */
[----:B------:R-:W-:Y:S02]  /*a230*/  P2R R24, PR, RZ, 0x8 ;  /* 0x00000008ff187803 */ /* 0x000fe40000000000 */
[----:B------:R-:W-:Y:S02]  /*a240*/  FSEL R198, R65, -INF , !P0 ;  /* 0xff80000041c67808 */ /* 0x000fe40004000000 */
[----:B------:R-:W-:Y:S02]  /*a250*/  ISETP.GT.AND P0, PT, R2, 0x40, !P4 ;  /* 0x000000400200780c */ /* 0x000fe40006704270 */
[----:B------:R-:W-:Y:S02]  /*a260*/  ISETP.GE.AND P3, PT, R0, 0x42, PT ;  /* 0x000000420000780c */ /* 0x000fe40003f66270 */
[C---:B------:R-:W-:Y:S02]  /*a270*/  ISETP.LT.OR P0, PT, R3.reuse, 0x41, P0 ;  /* 0x000000410300780c */ /* 0x040fe40000701670 */
[----:B------:R-:W-:Y:S02]  /*a280*/  P2R R22, PR, RZ, 0x4 ;  /* 0x00000004ff167803 */ /* 0x000fe40000000000 */
        /* <DEDUP_REMOVED lines=17> */
[C---:B------:R-:W-:Y:S02]  /*a3a0*/  ISETP.GE.AND P1, PT, R0.reuse, 0x52, PT ;  /* 0x000000520000780c */ /* 0x040fe40003f26270 */
        /* <DEDUP_REMOVED lines=8> */
[----:B------:R-:W-:Y:S04]  /*a430*/  ISETP.GT.AND P0, PT, R2, 0x58, !P5 ;  /* 0x000000580200780c */ /* 0x000fe80006f04270 */
[C---:B------:R-:W-:Y:S04]  /*a440*/  ISETP.LT.OR P0, PT, R3.reuse, 0x59, P0 ;  /* 0x000000590300780c */ /* 0x040fe80000701670 */
[----:B------:R-:W-:Y:S02]  /*a450*/  FSEL R252, R30, -INF , !P0 ;  /* 0xff8000001efc7808 */ /* 0x000fe40004000000 */
[----:B------:R-:W-:Y:S04]  /*a460*/  ISETP.GT.AND P0, PT, R2, RZ, !P1 ;  /* 0x000000ff0200720c */ /* 0x000fe80004f04270 */
[C---:B------:R-:W-:Y:S04]  /*a470*/  ISETP.LT.OR P0, PT, R3.reuse, 0x1, P0 ;  /* 0x000000010300780c */ /* 0x040fe80000701670 */
[----:B------:R-:W-:Y:S02]  /*a480*/  FSEL R30, R226, -INF , !P0 ;  /* 0xff800000e21e7808 */ /* 0x000fe40004000000 */
[----:B------:R-:W-:Y:S04]  /*a490*/  ISETP.GE.AND P0, PT, R0, 0x5a, PT ;  /* 0x0000005a0000780c */ /* 0x000fe80003f06270 */
[----:B------:R-:W-:Y:S02]  /*a4a0*/  P2R R4, PR, RZ, 0x1 ;  /* 0x00000001ff047803 */ /* 0x000fe40000000000 */
[----:B------:R-:W-:Y:S04]  /*a4b0*/  ISETP.GT.AND P0, PT, R2, 0x59, !P0 ;  /* 0x000000590200780c */ /* 0x000fe80004704270 */
[----:B------:R-:W-:Y:S02]  /*a4c0*/  ISETP.LT.OR P0, PT, R3, 0x5a, P0 ;  /* 0x0000005a0300780c */ /* 0x000fe40000701670 */
[----:B------:R-:W1:Y:S02]  /*a4d0*/  SHFL.IDX PT, R3, R6, 0x1, 0x1c1f ;  /* 0x003c1f0006037f89 */ /* 0x000e6400000e0000 */
[----:B------:R-:W-:Y:S02]  /*a4e0*/  FSEL R84, R27, -INF , !P0 ;  /* 0xff8000001b547808 */ /* 0x000fe40004000000 */
[----:B------:R-:W-:Y:S01]  /*a4f0*/  PLOP3.LUT P0, PT, PT, PT, UP1, 0x40, 0x0 ;  /* 0x000000000000781c */ /* 0x000fe20003f0e818 */
[--C-:B-1----:R-:W-:Y:S02]  /*a500*/  IMAD.IADD R2, R7, 0x1, R3.reuse ;  /* 0x0000000107027824 */ /* 0x102fe400078e0203 */
[----:B------:R-:W-:Y:S10]  /*a510*/  IMAD.IADD R0, R8, 0x1, R3 ;  /* 0x0000000108007824 */ /* 0x000ff400078e0203 */
[----:B------:R-:W-:-:S05]  /*a520*/  @P0 BRA `(.L_x_169) ;  /* 0x000001b000000947 */ /* 0x000fca0003800000 */
[----:B------:R-:W-:Y:S01]  /*a530*/  IADD3 R0, R3, c[0x0][0x1d0], RZ ;  /* 0x0000740003007a10 */ /* 0x000fe20007ffe0ff */
        /* <DEDUP_REMOVED lines=13> */
.L_x_171:
[----:B------:R-:W-:Y:S04]  /*a610*/  MOV R2, c[0x0][0x32c] ;  /* 0x0000cb0000027a02 */ /* 0x000fe80000000f00 */
[----:B------:R-:W-:Y:S11]  /*a620*/  ISETP.NE.AND P0, PT, R2, 0x1, PT ;  /* 0x000000010200780c */ /* 0x000ff60003f05270 */
[----:B------:R-:W-:Y:S02]  /*a630*/  @!UPT UIADD3 URZ, URZ, URZ, URZ ;  /* 0x0000003f3f3ff290 */ /* 0x000fe4000fffe03f */
[----:B------:R-:W-:Y:S05]  /*a640*/  @P0 IMAD.HI.U32 R2, R0, c[0x0][0x330], RZ ;  /* 0x0000cc0000020a27 */ /* 0x000fea00078e00ff */
[----:B------:R-:W-:Y:S02]  /*a650*/  @P0 SHF.R.U32.HI R0, RZ, c[0x0][0x334], R2 ;  /* 0x0000cd00ff000a19 */ /* 0x000fe40000011602 */
.L_x_172:
[----:B------:R-:W-:Y:S05]  /*a660*/  BSYNC B0 ;  /* 0x0000000000007941 */ /* 0x000fea0003800000 */
.L_x_170:
[----:B------:R-:W-:Y:S02]  /*a670*/  IADD3 R2, R9, -0x1, RZ ;  /* 0xffffffff09027810 */ /* 0x000fe40007ffe0ff */
[C-C-:B------:R-:W-:Y:S02]  /*a680*/  IADD3 R27, R3.reuse, UR11, R5.reuse ;  /* 0x0000000b031b7c10 */ /* 0x140fe4000fffe005 */
[----:B------:R-:W-:Y:S01]  /*a690*/  IADD3 R3, R3, c[0x0][0x328], R5 ;  /* 0x0000ca0003037a10 */ /* 0x000fe20007ffe005 */
[----:B------:R-:W-:Y:S05]  /*a6a0*/  IMAD R0, R0, c[0x0][0x32c], R2 ;  /* 0x0000cb0000007a24 */ /* 0x000fea00078e0202 */
[----:B------:R-:W-:Y:S02]  /*a6b0*/  IADD3 R2, R0, c[0x0][0x32c], RZ ;  /* 0x0000cb0000027a10 */ /* 0x000fe40007ffe0ff */
[----:B------:R-:W-:Y:S02]  /*a6c0*/  IMNMX R0, R27, R0, !PT ;  /* 0x000000001b007217 */ /* 0x000fe40007800200 */
[----:B------:R-:W-:Y:S02]  /*a6d0*/  IMNMX R2, R3, R2, PT ;  /* 0x0000000203027217 */ /* 0x000fe40003800200 */
.L_x_169:
[----:B------:R-:W-:Y:S01]  /*a6e0*/  ISETP.NE.AND P0, PT, R26, RZ, PT ;  /* 0x000000ff1a00720c */ /* 0x000fe20003f05270 */
[----:B------:R-:W1:Y:S03]  /*a6f0*/  SHFL.IDX PT, R3, R6, 0x2, 0x1c1f ;  /* 0x005c1f0006037f89 */ /* 0x000e6600000e0000 */
[----:B------:R-:W-:Y:S04]  /*a700*/  ISETP.GT.AND P0, PT, R0, 0x1, !P0 ;  /* 0x000000010000780c */ /* 0x000fe80004704270 */
[----:B------:R-:W-:Y:S04]  /*a710*/  ISETP.LT.OR P0, PT, R2, 0x2, P0 ;  /* 0x000000020200780c */ /* 0x000fe80000701670 */
[----:B------:R-:W-:Y:S02]  /*a720*/  FSEL R34, R229, -INF , !P0 ;  /* 0xff800000e5227808 */ /* 0x000fe40004000000 */
[----:B------:R-:W-:Y:S04]  /*a730*/  ISETP.NE.AND P0, PT, R25, RZ, PT ;  /* 0x000000ff1900720c */ /* 0x000fe80003f05270 */
        /* <DEDUP_REMOVED lines=79> */
[----:B------:R-:W-:Y:S04]  /*ac30*/  ISETP.GT.AND P0, PT, R0, RZ, !P1 ;  /* 0x000000ff0000720c */ /* 0x000fe80004f04270 */
[----:B------:R-:W-:Y:S04]  /*ac40*/  ISETP.LT.OR P0, PT, R2, 0x1, P0 ;  /* 0x000000010200780c */ /* 0x000fe80000701670 */
[----:B------:R-:W-:Y:S02]  /*ac50*/  FSEL R31, R239, -INF , !P0 ;  /* 0xff800000ef1f7808 */ /* 0x000fe40004000000 */
[----:B------:R-:W-:Y:S04]  /*ac60*/  ISETP.NE.AND P0, PT, R4, RZ, PT ;  /* 0x000000ff0400720c */ /* 0x000fe80003f05270 */
[----:B------:R-:W-:Y:S01]  /*ac70*/  ISETP.GT.AND P0, PT, R0, 0x59, !P0 ;  /* 0x000000590000780c */ /* 0x000fe20004704270 */
[--C-:B-1----:R-:W-:Y:S03]  /*ac80*/  IMAD.IADD R0, R8, 0x1, R3.reuse ;  /* 0x0000000108007824 */ /* 0x102fe600078e0203 */
[----:B------:R-:W-:Y:S01]  /*ac90*/  ISETP.LT.OR P0, PT, R2, 0x5a, P0 ;  /* 0x0000005a0200780c */ /* 0x000fe20000701670 */
[----:B------:R-:W-:Y:S03]  /*aca0*/  IMAD.IADD R2, R7, 0x1, R3 ;  /* 0x0000000107027824 */ /* 0x000fe600078e0203 */
[----:B------:R-:W-:Y:S02]  /*acb0*/  FSEL R250, R29, -INF , !P0 ;  /* 0xff8000001dfa7808 */ /* 0x000fe40004000000 */
[----:B------:R-:W-:Y:S11]  /*acc0*/  PLOP3.LUT P0, PT, PT, PT, UP1, 0x40, 0x0 ;  /* 0x000000000000781c */ /* 0x000ff60003f0e818 */
[----:B------:R-:W-:Y:S02]  /*acd0*/  @!UPT UIADD3 URZ, URZ, URZ, URZ ;  /* 0x0000003f3f3ff290 */ /* 0x000fe4000fffe03f */
        /* <DEDUP_REMOVED lines=15> */
.L_x_175:
[----:B------:R-:W-:Y:S04]  /*add0*/  MOV R27, c[0x0][0x32c] ;  /* 0x0000cb00001b7a02 */ /* 0x000fe80000000f00 */
[----:B------:R-:W-:Y:S11]  /*ade0*/  ISETP.NE.AND P0, PT, R27, 0x1, PT ;  /* 0x000000011b00780c */ /* 0x000ff60003f05270 */
[----:B------:R-:W-:Y:S02]  /*adf0*/  @!UPT UIADD3 URZ, URZ, URZ, URZ ;  /* 0x0000003f3f3ff290 */ /* 0x000fe4000fffe03f */
[----:B------:R-:W-:Y:S05]  /*ae00*/  @P0 IMAD.HI.U32 R27, R3, c[0x0][0x330], RZ ;  /* 0x0000cc00031b0a27 */ /* 0x000fea00078e00ff */
[----:B------:R-:W-:Y:S02]  /*ae10*/  @P0 SHF.R.U32.HI R3, RZ, c[0x0][0x334], R27 ;  /* 0x0000cd00ff030a19 */ /* 0x000fe4000001161b */
.L_x_176:
[----:B------:R-:W-:Y:S05]  /*ae20*/  BSYNC B0 ;  /* 0x0000000000007941 */ /* 0x000fea0003800000 */
.L_x_174:
[----:B------:R-:W-:Y:S04]  /*ae30*/  IMAD R27, R225, -0x60, -R46 ;  /* 0xffffffa0e11b7824 */ /* 0x000fe800078e0a2e */
[----:B------:R-:W-:Y:S05]  /*ae40*/  IMAD R3, R3, c[0x0][0x32c], R27 ;  /* 0x0000cb0003037a24 */ /* 0x000fea00078e021b */
[----:B------:R-:W-:Y:S02]  /*ae50*/  IADD3 R27, R3, c[0x0][0x32c], RZ ;  /* 0x0000cb00031b7a10 */ /* 0x000fe40007ffe0ff */
[----:B------:R-:W-:Y:S02]  /*ae60*/  IMNMX R0, R0, R3, !PT ;  /* 0x0000000300007217 */ /* 0x000fe40007800200 */
[----:B------:R-:W-:Y:S02]  /*ae70*/  IMNMX R2, R2, R27, PT ;  /* 0x0000001b02027217 */ /* 0x000fe40003800200 */
.L_x_173:
        /* <DEDUP_REMOVED lines=111> */
.L_x_179:
[----:B------:R-:W-:Y:S04]  /*b570*/  MOV R2, c[0x0][0x32c] ;  /* 0x0000cb0000027a02 */ /* 0x000fe80000000f00 */
[----:B------:R-:W-:Y:S11]  /*b580*/  ISETP.NE.AND P0, PT, R2, 0x1, PT ;  /* 0x000000010200780c */ /* 0x000ff60003f05270 */
[----:B------:R-:W-:Y:S02]  /*b590*/  @!UPT UIADD3 URZ, URZ, URZ, URZ ;  /* 0x0000003f3f3ff290 */ /* 0x000fe4000fffe03f */
[----:B------:R-:W-:Y:S05]  /*b5a0*/  @P0 IMAD.HI.U32 R2, R0, c[0x0][0x330], RZ ;  /* 0x0000cc0000020a27 */ /* 0x000fea00078e00ff */
[----:B------:R-:W-:Y:S02]  /*b5b0*/  @P0 SHF.R.U32.HI R0, RZ, c[0x0][0x334], R2 ;  /* 0x0000cd00ff000a19 */ /* 0x000fe40000011602 */
.L_x_180:
[----:B------:R-:W-:Y:S05]  /*b5c0*/  BSYNC B0 ;  /* 0x0000000000007941 */ /* 0x000fea0003800000 */
.L_x_178:
[----:B------:R-:W-:Y:S02]  /*b5d0*/  IADD3 R9, R9, -0x1, RZ ;  /* 0xffffffff09097810 */ /* 0x000fe40007ffe0ff */
[C-C-:B------:R-:W-:Y:S02]  /*b5e0*/  IADD3 R6, R3.reuse, UR11, R5.reuse ;  /* 0x0000000b03067c10 */ /* 0x140fe4000fffe005 */
[----:B------:R-:W-:Y:S01]  /*b5f0*/  IADD3 R3, R3, c[0x0][0x328], R5 ;  /* 0x0000ca0003037a10 */ /* 0x000fe20007ffe005 */
[----:B------:R-:W-:Y:S05]  /*b600*/  IMAD R0, R0, c[0x0][0x32c], R9 ;  /* 0x0000cb0000007a24 */ /* 0x000fea00078e0209 */
[----:B------:R-:W-:Y:S02]  /*b610*/  IADD3 R2, R0, c[0x0][0x32c], RZ ;  /* 0x0000cb0000027a10 */ /* 0x000fe40007ffe0ff */
[----:B------:R-:W-:Y:S02]  /*b620*/  IMNMX R0, R6, R0, !PT ;  /* 0x0000000006007217 */ /* 0x000fe40007800200 */
[----:B------:R-:W-:Y:S02]  /*b630*/  IMNMX R2, R3, R2, PT ;  /* 0x0000000203027217 */ /* 0x000fe40003800200 */
.L_x_177:
[----:B------:R-:W-:Y:S02]  /*b640*/  ISETP.GT.AND P0, PT, R0, RZ, !P1 ;  /* 0x000000ff0000720c */ /* 0x000fe40004f04270 */
[----:B------:R-:W-:Y:S02]  /*b650*/  ISETP.NE.AND P1, PT, R23, RZ, PT ;  /* 0x000000ff1700720c */ /* 0x000fe40003f25270 */
[----:B------:R-:W-:Y:S02]  /*b660*/  ISETP.LT.OR P0, PT, R2, 0x1, P0 ;  /* 0x000000010200780c */ /* 0x000fe40000701670 */
[----:B------:R-:W-:Y:S02]  /*b670*/  FMNMX.FTZ R72, R30, R100, !PT ;  /* 0x000000641e487209 */ /* 0x000fe40007810000 */
[----:B------:R-:W-:Y:S02]  /*b680*/  FSEL R8, R251, -INF , !P0 ;  /* 0xff800000fb087808 */ /* 0x000fe40004000000 */
[----:B------:R-:W-:Y:S02]  /*b690*/  ISETP.NE.AND P0, PT, R26, RZ, PT ;  /* 0x000000ff1a00720c */ /* 0x000fe40003f05270 */
[----:B------:R-:W-:Y:S02]  /*b6a0*/  FMNMX.FTZ R72, R32, R72, !PT ;  /* 0x0000004820487209 */ /* 0x000fe40007810000 */
[----:B------:R-:W-:Y:S02]  /*b6b0*/  ISETP.GT.AND P0, PT, R0, 0x1, !P0 ;  /* 0x000000010000780c */ /* 0x000fe40004704270 */
[----:B------:R-:W-:Y:S02]  /*b6c0*/  FMNMX.FTZ R72, R36, R72, !PT ;  /* 0x0000004824487209 */ /* 0x000fe40007810000 */
        /* <DEDUP_REMOVED lines=37> */
[----:B------:R-:W-:Y:S01]  /*b920*/  FMNMX.FTZ R3, R49, R3, !PT ;  /* 0x0000000331037209 */ /* 0x000fe20007810000 */
[----:B------:R-:W-:Y:S01]  /*b930*/  LDSM.16.MT88.4 R20, [R209+0x100] ;  /* 0x00010000d114783b */ /* 0x000fe20000004200 */
[----:B------:R-:W-:Y:S02]  /*b940*/  ISETP.GT.AND P0, PT, R0, 0x19, !P0 ;  /* 0x000000190000780c */ /* 0x000fe40004704270 */
[----:B------:R-:W-:Y:S02]  /*b950*/  FMNMX.FTZ R72, R177, R72, !PT ;  /* 0x00000048b1487209 */ /* 0x000fe40007810000 */
[----:B------:R-:W-:Y:S02]  /*b960*/  ISETP.LT.OR P0, PT, R2, 0x1a, P0 ;  /* 0x0000001a0200780c */ /* 0x000fe40000701670 */
[----:B------:R-:W-:Y:S02]  /*b970*/  FMNMX.FTZ R3, R94, R3, !PT ;  /* 0x000000035e037209 */ /* 0x000fe40007810000 */
[----:B------:R-:W-:Y:S02]  /*b980*/  FSEL R88, R231, -INF , !P0 ;  /* 0xff800000e7587808 */ /* 0x000fe40004000000 */
[----:B------:R-:W-:Y:S02]  /*b990*/  FMNMX.FTZ R72, R182, R72, !PT ;  /* 0x00000048b6487209 */ /* 0x000fe40007810000 */
[----:B------:R-:W-:Y:S02]  /*b9a0*/  ISETP.NE.AND P0, PT, R19, RZ, PT ;  /* 0x000000ff1300720c */ /* 0x000fe40003f05270 */
[----:B------:R-:W-:Y:S02]  /*b9b0*/  FMNMX.FTZ R3, R95, R3, !PT ;  /* 0x000000035f037209 */ /* 0x000fe40007810000 */
[----:B------:R-:W-:Y:S02]  /*b9c0*/  ISETP.GT.AND P0, PT, R0, 0x20, !P0 ;  /* 0x000000200000780c */ /* 0x000fe40004704270 */
[----:B------:R-:W-:Y:S02]  /*b9d0*/  FMNMX.FTZ R72, R187, R72, !PT ;  /* 0x00000048bb487209 */ /* 0x000fe40007810000 */
[----:B------:R-:W-:Y:S02]  /*b9e0*/  FMNMX.FTZ R3, R173, R3, !PT ;  /* 0x00000003ad037209 */ /* 0x000fe40007810000 */
[----:B------:R-:W-:Y:S02]  /*b9f0*/  ISETP.LT.OR P0, PT, R2, 0x21, P0 ;  /* 0x000000210200780c */ /* 0x000fe40000701670 */
[----:B------:R-:W-:Y:S02]  /*ba00*/  FMNMX.FTZ R72, R195, R72, !PT ;  /* 0x00000048c3487209 */ /* 0x000fe40007810000 */
[----:B------:R-:W-:Y:S02]  /*ba10*/  FMNMX.FTZ R3, R175, R3, !PT ;  /* 0x00000003af037209 */ /* 0x000fe40007810000 */
[----:B------:R-:W-:Y:S02]  /*ba20*/  FSEL R98, R200, -INF , !P0 ;  /* 0xff800000c8627808 */ /* 0x000fe40004000000 */
[----:B------:R-:W-:Y:S02]  /*ba30*/  ISETP.NE.AND P0, PT, R18, RZ, PT ;  /* 0x000000ff1200720c */ /* 0x000fe40003f05270 */
[----:B------:R-:W-:Y:S02]  /*ba40*/  FMNMX.FTZ R72, R198, R72, !PT ;  /* 0x00000048c6487209 */ /* 0x000fe40007810000 */
[----:B------:R-:W-:Y:S02]  /*ba50*/  FMNMX.FTZ R3, R183, R3, !PT ;  /* 0x00000003b7037209 */ /* 0x000fe40007810000 */
[----:B------:R-:W-:Y:S02]  /*ba60*/  FMNMX.FTZ R72, R204, R72, !PT ;  /* 0x00000048cc487209 */ /* 0x000fe40007810000 */
[----:B------:R-:W-:Y:S02]  /*ba70*/  ISETP.GT.AND P0, PT, R0, 0x21, !P0 ;  /* 0x000000210000780c */ /* 0x000fe40004704270 */
        /* <DEDUP_REMOVED lines=15> */
[----:B------:R-:W-:Y:S02]  /*bb70*/  FMNMX.FTZ R72, R247, R72, !PT ;  /* 0x00000048f7487209 */ /* 0x000fe40007810000 */
[----:B------:R-:W-:Y:S02]  /*bb80*/  ISETP.NE.AND P0, PT, R16, RZ, PT ;  /* 0x000000ff1000720c */ /* 0x000fe40003f05270 */
[----:B------:R-:W-:Y:S02]  /*bb90*/  FMNMX.FTZ R3, R229, R3, !PT ;  /* 0x00000003e5037209 */ /* 0x000fe40007810000 */
[----:B------:R-:W-:Y:S02]  /*bba0*/  FMNMX.FTZ R72, R252, R72, !PT ;  /* 0x00000048fc487209 */ /* 0x000fe40007810000 */
[----:B------:R-:W-:Y:S02]  /*bbb0*/  ISETP.GT.AND P0, PT, R0, 0x29, !P0 ;  /* 0x000000290000780c */ /* 0x000fe40004704270 */
[----:B------:R-:W-:Y:S02]  /*bbc0*/  FMNMX.FTZ R3, R230, R3, !PT ;  /* 0x00000003e6037209 */ /* 0x000fe40007810000 */
[----:B------:R-:W-:Y:S02]  /*bbd0*/  FMNMX.FTZ R72, R84, R72, !PT ;  /* 0x0000004854487209 */ /* 0x000fe40007810000 */
[----:B------:R-:W-:Y:S02]  /*bbe0*/  ISETP.LT.OR P0, PT, R2, 0x2a, P0 ;  /* 0x0000002a0200780c */ /* 0x000fe40000701670 */
[----:B------:R-:W-:Y:S01]  /*bbf0*/  FMNMX.FTZ R3, R242, R3, !PT ;  /* 0x00000003f2037209 */ /* 0x000fe20007810000 */
[----:B------:R-:W-:Y:S01]  /*bc00*/  SHFL.BFLY PT, R5, R72, 0x2, 0x1f ;  /* 0x0c401f0048057f89 */ /* 0x000fe200000e0000 */
        /* <DEDUP_REMOVED lines=8> */
[----:B------:R-:W-:Y:S01]  /*bc90*/  ISETP.NE.AND P0, PT, R14, RZ, PT ;  /* 0x000000ff0e00720c */ /* 0x000fe20003f05270 */
[----:B------:R-:W1:Y:S01]  /*bca0*/  SHFL.BFLY PT, R6, R3, 0x2, 0x1f ;  /* 0x0c401f0003067f89 */ /* 0x000e6200000e0000 */
[----:B------:R-:W-:Y:S02]  /*bcb0*/  ISETP.NE.AND P1, PT, R12, RZ, PT ;  /* 0x000000ff0c00720c */ /* 0x000fe40003f25270 */
[C---:B------:R-:W-:Y:S02]  /*bcc0*/  ISETP.GT.AND P0, PT, R0.reuse, 0x31, !P0 ;  /* 0x000000310000780c */ /* 0x040fe40004704270 */
[----:B------:R-:W-:Y:S02]  /*bcd0*/  ISETP.GT.AND P5, PT, R0, 0x58, !P5 ;  /* 0x000000580000780c */ /* 0x000fe40006fa4270 */
[----:B------:R-:W-:Y:S04]  /*bce0*/  ISETP.LT.OR P0, PT, R2, 0x32, P0 ;  /* 0x000000320200780c */ /* 0x000fe80000701670 */
[----:B------:R-:W-:Y:S02]  /*bcf0*/  FSEL R180, R180, -INF , !P0 ;  /* 0xff800000b4b47808 */ /* 0x000fe40004000000 */
[----:B------:R-:W-:Y:S04]  /*bd00*/  ISETP.NE.AND P0, PT, R13, RZ, PT ;  /* 0x000000ff0d00720c */ /* 0x000fe80003f05270 */
[----:B------:R-:W-:Y:S04]  /*bd10*/  ISETP.GT.AND P0, PT, R0, 0x38, !P0 ;  /* 0x000000380000780c */ /* 0x000fe80004704270 */
[----:B------:R-:W-:Y:S02]  /*bd20*/  ISETP.LT.OR P0, PT, R2, 0x39, P0 ;  /* 0x000000390200780c */ /* 0x000fe40000701670 */
[----:B-1----:R-:W-:Y:S02]  /*bd30*/  FMNMX.FTZ R3, R3, R6, !PT ;  /* 0x0000000603037209 */ /* 0x002fe40007810000 */
[----:B------:R-:W-:Y:S02]  /*bd40*/  FMNMX.FTZ R72, R72, R5, !PT ;  /* 0x0000000548487209 */ /* 0x000fe40007810000 */
[----:B------:R-:W-:Y:S01]  /*bd50*/  FSEL R179, R179, -INF , !P0 ;  /* 0xff800000b3b37808 */ /* 0x000fe20004000000 */
[----:B------:R-:W-:Y:S01]  /*bd60*/  SHFL.BFLY PT, R71, R3, 0x1, 0x1f ;  /* 0x0c201f0003477f89 */ /* 0x000fe200000e0000 */
[----:B------:R-:W-:Y:S02]  /*bd70*/  ISETP.GT.AND P0, PT, R0, 0x39, !P1 ;  /* 0x000000390000780c */ /* 0x000fe40004f04270 */
[----:B------:R-:W-:Y:S02]  /*bd80*/  FMNMX.FTZ R5, R8, R103, !PT ;  /* 0x0000006708057209 */ /* 0x000fe40007810000 */
[----:B------:R-:W-:Y:S02]  /*bd90*/  ISETP.LT.OR P0, PT, R2, 0x3a, P0 ;  /* 0x0000003a0200780c */ /* 0x000fe40000701670 */
[----:B------:R-:W-:Y:S01]  /*bda0*/  FMNMX.FTZ R5, R9, R5, !PT ;  /* 0x0000000509057209 */ /* 0x000fe20007810000 */
[----:B------:R-:W1:Y:S01]  /*bdb0*/  SHFL.BFLY PT, R7, R72, 0x1, 0x1f ;  /* 0x0c201f0048077f89 */ /* 0x000e6200000e0000 */
[----:B------:R-:W-:Y:S02]  /*bdc0*/  FSEL R178, R178, -INF , !P0 ;  /* 0xff800000b2b27808 */ /* 0x000fe40004000000 */
[----:B------:R-:W-:Y:S02]  /*bdd0*/  ISETP.GT.AND P0, PT, R0, 0x40, !P4 ;  /* 0x000000400000780c */ /* 0x000fe40006704270 */
[----:B------:R-:W-:Y:S02]  /*bde0*/  ISETP.NE.AND P4, PT, R4, RZ, PT ;  /* 0x000000ff0400720c */ /* 0x000fe40003f85270 */
        /* <DEDUP_REMOVED lines=8> */
[----:B------:R-:W-:Y:S02]  /*be70*/  FMNMX.FTZ R4, R35, R4, !PT ;  /* 0x0000000423047209 */ /* 0x000fe40007810000 */
[----:B-1----:R-:W-:Y:S02]  /*be80*/  FMNMX.FTZ R72, R72, R7, !PT ;  /* 0x0000000748487209 */ /* 0x002fe40007810000 */
[----:B------:R-:W-:Y:S02]  /*be90*/  ISETP.GT.AND P0, PT, R0, 0x48, !P2 ;  /* 0x000000480000780c */ /* 0x000fe40005704270 */
[C---:B------:R-:W-:Y:S01]  /*bea0*/  FSETP.NEU.FTZ.AND P2, PT, R72.reuse, -INF , PT ;  /* 0xff8000004800780b */ /* 0x040fe20003f5d000 */
[----:B------:R-:W-:Y:S01]  /*beb0*/  FMUL.FTZ R74, R72, c[0x0][0x2d0] ;  /* 0x0000b400484a7a20 */ /* 0x000fe20000410000 */
[----:B------:R-:W-:Y:S02]  /*bec0*/  FMNMX.FTZ R4, R46, R4, !PT ;  /* 0x000000042e047209 */ /* 0x000fe40007810000 */
[----:B------:R-:W-:Y:S02]  /*bed0*/  FMNMX.FTZ R71, R3, R71, !PT ;  /* 0x0000004703477209 */ /* 0x000fe40007810000 */
[----:B------:R-:W-:Y:S02]  /*bee0*/  FSEL R74, R74, RZ, P2 ;  /* 0x000000ff4a4a7208 */ /* 0x000fe40001000000 */
[----:B------:R-:W-:Y:S01]  /*bef0*/  FMNMX.FTZ R4, R48, R4, !PT ;  /* 0x0000000430047209 */ /* 0x000fe20007810000 */
[----:B------:R-:W-:Y:S01]  /*bf00*/  FMUL.FTZ R75, R71, c[0x0][0x2d0] ;  /* 0x0000b400474b7a20 */ /* 0x000fe20000410000 */
[----:B------:R-:W-:Y:S01]  /*bf10*/  FMNMX.FTZ R5, R25, R5, !PT ;  /* 0x0000000519057209 */ /* 0x000fe20007810000 */
[--C-:B------:R-:W-:Y:S01]  /*bf20*/  FFMA.FTZ R3, R36, c[0x0][0x2d0], -R74.reuse ;  /* 0x0000b40024037a23 */ /* 0x100fe2000001084a */
[----:B------:R-:W-:Y:S01]  /*bf30*/  FMNMX.FTZ R4, R50, R4, !PT ;  /* 0x0000000432047209 */ /* 0x000fe20007810000 */
[--C-:B------:R-:W-:Y:S01]  /*bf40*/  FFMA.FTZ R16, R45, c[0x0][0x2d0], -R74.reuse ;  /* 0x0000b4002d107a23 */ /* 0x100fe2000001084a */
[----:B------:R-:W-:Y:S01]  /*bf50*/  ISETP.LT.OR P0, PT, R2, 0x49, P0 ;  /* 0x000000490200780c */ /* 0x000fe20000701670 */
[----:B------:R1:W-:Y:S01]  /*bf60*/  MUFU.EX2 R93, R3 ;  /* 0x00000003005d7308 */ /* 0x0003e20000000800 */
[----:B------:R-:W-:Y:S02]  /*bf70*/  FMNMX.FTZ R5, R24, R5, !PT ;  /* 0x0000000518057209 */ /* 0x000fe40007810000 */
        /* <DEDUP_REMOVED lines=9> */
[----:B------:R-:W-:Y:S01]  /*c010*/  FMNMX.FTZ R6, R98, R5, !PT ;  /* 0x0000000562067209 */ /* 0x000fe20007810000 */
[--C-:B------:R-:W-:Y:S01]  /*c020*/  FFMA.FTZ R5, R30, c[0x0][0x2d0], -R74.reuse ;  /* 0x0000b4001e057a23 */ /* 0x100fe2000001084a */
[----:B------:R-:W-:Y:S01]  /*c030*/  FMNMX.FTZ R4, R184, R4, !PT ;  /* 0x00000004b8047209 */ /* 0x000fe20007810000 */
[--C-:B-1----:R-:W-:Y:S01]  /*c040*/  FFMA.FTZ R3, R38, c[0x0][0x2d0], -R74.reuse ;  /* 0x0000b40026037a23 */ /* 0x102fe2000001084a */
[----:B------:R-:W-:Y:S01]  /*c050*/  FSEL R192, R186, -INF , !P0 ;  /* 0xff800000bac07808 */ /* 0x000fe20004000000 */
[----:B------:R1:W-:Y:S01]  /*c060*/  MUFU.EX2 R245, R5 ;  /* 0x0000000500f57308 */ /* 0x0003e20000000800 */
[----:B------:R-:W-:Y:S02]  /*c070*/  FMNMX.FTZ R4, R188, R4, !PT ;  /* 0x00000004bc047209 */ /* 0x000fe40007810000 */
[----:B------:R-:W-:Y:S02]  /*c080*/  ISETP.NE.AND P3, PT, R10, RZ, PT ;  /* 0x000000ff0a00720c */ /* 0x000fe40003f65270 */
[----:B------:R-:W-:Y:S02]  /*c090*/  FMNMX.FTZ R4, R189, R4, !PT ;  /* 0x00000004bd047209 */ /* 0x000fe40007810000 */
[----:B------:R-:W-:Y:S02]  /*c0a0*/  ISETP.GT.AND P3, PT, R0, 0x50, !P3 ;  /* 0x000000500000780c */ /* 0x000fe40005f64270 */
[----:B------:R-:W-:Y:S01]  /*c0b0*/  FMNMX.FTZ R4, R190, R4, !PT ;  /* 0x00000004be047209 */ /* 0x000fe20007810000 */
[----:B------:R2:W3:Y:S01]  /*c0c0*/  MUFU.EX2 R86, R3 ;  /* 0x0000000300567308 */ /* 0x0004e20000000800 */
[----:B------:R-:W-:Y:S02]  /*c0d0*/  ISETP.NE.AND P1, PT, R11, RZ, PT ;  /* 0x000000ff0b00720c */ /* 0x000fe40003f25270 */
[----:B------:R-:W-:Y:S02]  /*c0e0*/  FMNMX.FTZ R4, R202, R4, !PT ;  /* 0x00000004ca047209 */ /* 0x000fe40007810000 */
[----:B------:R-:W-:Y:S02]  /*c0f0*/  ISETP.GT.AND P0, PT, R0, 0x49, !P1 ;  /* 0x000000490000780c */ /* 0x000fe40004f04270 */
[----:B------:R-:W-:Y:S02]  /*c100*/  FSETP.NEU.FTZ.AND P1, PT, R71, -INF , PT ;  /* 0xff8000004700780b */ /* 0x000fe40003f3d000 */
[----:B------:R-:W-:Y:S02]  /*c110*/  FMNMX.FTZ R4, R206, R4, !PT ;  /* 0x00000004ce047209 */ /* 0x000fe40007810000 */
[----:B------:R-:W-:Y:S02]  /*c120*/  FMNMX.FTZ R6, R168, R6, !PT ;  /* 0x00000006a8067209 */ /* 0x000fe40007810000 */
[----:B------:R-:W-:Y:S02]  /*c130*/  FSEL R75, R75, RZ, P1 ;  /* 0x000000ff4b4b7208 */ /* 0x000fe40000800000 */
[----:B------:R-:W-:Y:S02]  /*c140*/  FMNMX.FTZ R4, R207, R4, !PT ;  /* 0x00000004cf047209 */ /* 0x000fe40007810000 */
[----:B-1----:R-:W-:Y:S01]  /*c150*/  FMNMX.FTZ R5, R169, R6, !PT ;  /* 0x00000006a9057209 */ /* 0x002fe20007810000 */
[----:B------:R-:W-:Y:S01]  /*c160*/  FFMA.FTZ R6, R32, c[0x0][0x2d0], -R74 ;  /* 0x0000b40020067a23 */ /* 0x000fe2000001084a */
[----:B------:R-:W-:Y:S01]  /*c170*/  FMNMX.FTZ R4, R226, R4, !PT ;  /* 0x00000004e2047209 */ /* 0x000fe20007810000 */
[--C-:B------:R-:W-:Y:S01]  /*c180*/  FFMA.FTZ R12, R43, c[0x0][0x2d0], -R75.reuse ;  /* 0x0000b4002b0c7a23 */ /* 0x100fe2000001084b */
[----:B------:R-:W-:Y:S01]  /*c190*/  FMNMX.FTZ R5, R170, R5, !PT ;  /* 0x00000005aa057209 */ /* 0x000fe20007810000 */
[----:B------:R-:W1:Y:S01]  /*c1a0*/  MUFU.EX2 R61, R6 ;  /* 0x00000006003d7308 */ /* 0x000e620000000800 */
[----:B------:R-:W-:Y:S01]  /*c1b0*/  FMNMX.FTZ R4, R237, R4, !PT ;  /* 0x00000004ed047209 */ /* 0x000fe20007810000 */
[--C-:B--2---:R-:W-:Y:S01]  /*c1c0*/  FFMA.FTZ R3, R31, c[0x0][0x2d0], -R75.reuse ;  /* 0x0000b4001f037a23 */ /* 0x104fe2000001084b */
[C---:B------:R-:W-:Y:S02]  /*c1d0*/  ISETP.LT.OR P0, PT, R2.reuse, 0x4a, P0 ;  /* 0x0000004a0200780c */ /* 0x040fe40000701670 */
[----:B------:R-:W-:Y:S02]  /*c1e0*/  ISETP.LT.OR P3, PT, R2, 0x51, P3 ;  /* 0x000000510200780c */ /* 0x000fe40001f61670 */
[----:B------:R-:W-:Y:S02]  /*c1f0*/  FSEL R186, R79, -INF , !P0 ;  /* 0xff8000004fba7808 */ /* 0x000fe40004000000 */
[----:B------:R-:W-:Y:S01]  /*c200*/  FSEL R194, R78, -INF , !P3 ;  /* 0xff8000004ec27808 */ /* 0x000fe20005800000 */
        /* <DEDUP_REMOVED lines=8> */
[----:B------:R-:W-:Y:S01]  /*c290*/  ISETP.NE.AND P0, PT, R28, RZ, PT ;  /* 0x000000ff1c00720c */ /* 0x000fe20003f05270 */
[----:B------:R-:W4:Y:S01]  /*c2a0*/  SHFL.BFLY PT, R7, R4, 0x2, 0x1f ;  /* 0x0c401f0004077f89 */ /* 0x000f2200000e0000 */
[----:B------:R-:W-:Y:S01]  /*c2b0*/  FMNMX.FTZ R5, R199, R5, !PT ;  /* 0x00000005c7057209 */ /* 0x000fe20007810000 */
[--C-:B------:R-:W-:Y:S01]  /*c2c0*/  FFMA.FTZ R28, R49, c[0x0][0x2d0], -R75.reuse ;  /* 0x0000b400311c7a23 */ /* 0x100fe2000001084b */
[C---:B------:R-:W-:Y:S02]  /*c2d0*/  ISETP.GT.AND P0, PT, R0.reuse, 0x51, !P0 ;  /* 0x000000510000780c */ /* 0x040fe40004704270 */
[----:B------:R-:W-:Y:S02]  /*c2e0*/  FMNMX.FTZ R5, R201, R5, !PT ;  /* 0x00000005c9057209 */ /* 0x000fe40007810000 */
[----:B------:R-:W-:Y:S02]  /*c2f0*/  ISETP.GT.AND P4, PT, R0, 0x59, !P4 ;  /* 0x000000590000780c */ /* 0x000fe40006784270 */
[----:B--2---:R-:W-:Y:S02]  /*c300*/  FMNMX.FTZ R3, R192, R5, !PT ;  /* 0x00000005c0037209 */ /* 0x004fe40007810000 */
[----:B------:R-:W-:Y:S02]  /*c310*/  ISETP.LT.OR P0, PT, R2, 0x52, P0 ;  /* 0x000000520200780c */ /* 0x000fe40000701670 */
[----:B------:R-:W-:Y:S01]  /*c320*/  FMNMX.FTZ R0, R186, R3, !PT ;  /* 0x00000003ba007209 */ /* 0x000fe20007810000 */
[--C-:B------:R-:W-:Y:S01]  /*c330*/  FFMA.FTZ R3, R34, c[0x0][0x2d0], -R75.reuse ;  /* 0x0000b40022037a23 */ /* 0x100fe2000001084b */
[----:B------:R-:W-:Y:S02]  /*c340*/  FSEL R196, R91, -INF , !P0 ;  /* 0xff8000005bc47808 */ /* 0x000fe40004000000 */
[----:B---3--:R-:W-:Y:S01]  /*c350*/  F2FP.BF16.PACK_AB R78, R86, R93 ;  /* 0x0000005d564e723e */ /* 0x008fe200000010ff */
[----:B------:R2:W3:Y:S01]  /*c360*/  MUFU.EX2 R60, R3 ;  /* 0x00000003003c7308 */ /* 0x0004e20000000800 */
[C---:B------:R-:W-:Y:S02]  /*c370*/  ISETP.LT.OR P0, PT, R2.reuse, 0x5a, P4 ;  /* 0x0000005a0200780c */ /* 0x040fe40002701670 */
[----:B------:R-:W-:Y:S01]  /*c380*/  ISETP.LT.OR P3, PT, R2, 0x59, P5 ;  /* 0x000000590200780c */ /* 0x000fe20002f61670 */
[--C-:B------:R-:W-:Y:S01]  /*c390*/  FFMA.FTZ R2, R37, c[0x0][0x2d0], -R75.reuse ;  /* 0x0000b40025027a23 */ /* 0x100fe2000001084b */
[----:B------:R-:W-:Y:S02]  /*c3a0*/  FSEL R73, R59, -INF , !P0 ;  /* 0xff8000003b497808 */ /* 0x000fe40004000000 */
[----:B----4-:R-:W-:Y:S02]  /*c3b0*/  FMNMX.FTZ R4, R4, R7, !PT ;  /* 0x0000000704047209 */ /* 0x010fe40007810000 */
[----:B------:R-:W-:Y:S01]  /*c3c0*/  FSEL R197, R63, -INF , !P3 ;  /* 0xff8000003fc57808 */ /* 0x000fe20005800000 */
[----:B------:R4:W-:Y:S01]  /*c3d0*/  MUFU.EX2 R92, R2 ;  /* 0x00000002005c7308 */ /* 0x0009e20000000800 */
[----:B------:R-:W-:Y:S01]  /*c3e0*/  FMNMX.FTZ R0, R194, R0, !PT ;  /* 0x00000000c2007209 */ /* 0x000fe20007810000 */
[----:B------:R-:W5:Y:S01]  /*c3f0*/  SHFL.BFLY PT, R70, R4, 0x1, 0x1f ;  /* 0x0c201f0004467f89 */ /* 0x000f6200000e0000 */
[----:B-1----:R-:W-:Y:S02]  /*c400*/  F2FP.BF16.PACK_AB R76, R61, R245 ;  /* 0x000000f53d4c723e */ /* 0x002fe400000010ff */
[----:B------:R-:W-:Y:S04]  /*c410*/  FMNMX.FTZ R0, R196, R0, !PT ;  /* 0x00000000c4007209 */ /* 0x000fe80007810000 */
[----:B------:R-:W-:Y:S01]  /*c420*/  FMNMX.FTZ R0, R197, R0, !PT ;  /* 0x00000000c5007209 */ /* 0x000fe20007810000 */
[----:B------:R-:W-:Y:S03]  /*c430*/  MUFU.EX2 R63, R28 ;  /* 0x0000001c003f7308 */ /* 0x000fe60000000800 */
[----:B------:R-:W-:Y:S01]  /*c440*/  FMNMX.FTZ R0, R73, R0, !PT ;  /* 0x0000000049007209 */ /* 0x000fe20007810000 */
[----:B--2---:R-:W-:Y:S01]  /*c450*/  FFMA.FTZ R3, R39, c[0x0][0x2d0], -R75 ;  /* 0x0000b40027037a23 */ /* 0x004fe2000001084b */
[----:B---3--:R-:W-:Y:S01]  /*c460*/  F2FP.BF16.PACK_AB R77, R60, R249 ;  /* 0x000000f93c4d723e */ /* 0x008fe200000010ff */
[----:B------:R-:W-:Y:S04]  /*c470*/  LDSM.16.MT88.4 R36, [R212+0x100] ;  /* 0x00010000d424783b */ /* 0x000fe80000004200 */
[----:B------:R-:W1:Y:S04]  /*c480*/  MUFU.EX2 R85, R3 ;  /* 0x0000000300557308 */ /* 0x000e680000000800 */
[----:B----4-:R-:W2:Y:S01]  /*c490*/  SHFL.BFLY PT, R2, R0, 0x2, 0x1f ;  /* 0x0c401f0000027f89 */ /* 0x010ea200000e0000 */
[----:B-----5:R-:W-:Y:S04]  /*c4a0*/  FMNMX.FTZ R70, R4, R70, !PT ;  /* 0x0000004604467209 */ /* 0x020fe80007810000 */
[C---:B------:R-:W-:Y:S01]  /*c4b0*/  FSETP.NEU.FTZ.AND P0, PT, R70.reuse, -INF , PT ;  /* 0xff8000004600780b */ /* 0x040fe20003f1d000 */
[----:B------:R-:W-:Y:S05]  /*c4c0*/  FMUL.FTZ R96, R70, c[0x0][0x2d0] ;  /* 0x0000b40046607a20 */ /* 0x000fea0000410000 */
[----:B------:R-:W-:Y:S05]  /*c4d0*/  FSEL R96, R96, RZ, P0 ;  /* 0x000000ff60607208 */ /* 0x000fea0000000000 */
[--C-:B------:R-:W-:Y:S02]  /*c4e0*/  FFMA.FTZ R4, R35, c[0x0][0x2d0], -R96.reuse ;  /* 0x0000b40023047a23 */ /* 0x100fe40000010860 */
[--C-:B------:R-:W-:Y:S01]  /*c4f0*/  FFMA.FTZ R32, R46, c[0x0][0x2d0], -R96.reuse ;  /* 0x0000b4002e207a23 */ /* 0x100fe20000010860 */
[----:B-1----:R-:W-:Y:S01]  /*c500*/  F2FP.BF16.PACK_AB R79, R85, R92 ;  /* 0x0000005c554f723e */ /* 0x002fe200000010ff */
[----:B------:R-:W-:Y:S01]  /*c510*/  MUFU.EX2 R52, R4 ;  /* 0x0000000400347308 */ /* 0x000fe20000000800 */
[--C-:B------:R-:W-:Y:S09]  /*c520*/  FFMA.FTZ R3, R27, c[0x0][0x2d0], -R96.reuse ;  /* 0x0000b4001b037a23 */ /* 0x100ff20000010860 */
[----:B------:R1:W-:Y:S02]  /*c530*/  MUFU.EX2 R251, R3 ;  /* 0x0000000300fb7308 */ /* 0x0003e40000000800 */
[--C-:B-1----:R-:W-:Y:S08]  /*c540*/  FFMA.FTZ R3, R29, c[0x0][0x2d0], -R96.reuse ;  /* 0x0000b4001d037a23 */ /* 0x102ff00000010860 */
[----:B------:R1:W3:Y:S02]  /*c550*/  MUFU.EX2 R246, R3 ;  /* 0x0000000300f67308 */ /* 0x0002e40000000800 */
[----:B-1----:R-:W-:Y:S01]  /*c560*/  FFMA.FTZ R3, R33, c[0x0][0x2d0], -R96 ;  /* 0x0000b40021037a23 */ /* 0x002fe20000010860 */
[----:B---3--:R-:W-:Y:S07]  /*c570*/  F2FP.BF16.PACK_AB R64, R246, R251 ;  /* 0x000000fbf640723e */ /* 0x008fee00000010ff */
[----:B------:R-:W-:Y:S10]  /*c580*/  MUFU.EX2 R33, R16 ;  /* 0x0000001000217308 */ /* 0x000ff40000000800 */
[----:B------:R2:W-:Y:S02]  /*c590*/  MUFU.EX2 R89, R3 ;  /* 0x0000000300597308 */ /* 0x0005e40000000800 */
[----:B--2---:R-:W-:Y:S01]  /*c5a0*/  FMNMX.FTZ R3, R0, R2, !PT ;  /* 0x0000000200037209 */ /* 0x004fe20007810000 */
[----:B------:R-:W-:Y:S01]  /*c5b0*/  FFMA.FTZ R2, R40, c[0x0][0x2d0], -R74 ;  /* 0x0000b40028027a23 */ /* 0x000fe2000001084a */
[----:B------:R-:W-:Y:S01]  /*c5c0*/  FSEL R0, R72, RZ, P2 ;  /* 0x000000ff48007208 */ /* 0x000fe20001000000 */
[----:B------:R-:W-:Y:S05]  /*c5d0*/  FFMA.FTZ R40, R50, c[0x0][0x2d0], -R96 ;  /* 0x0000b40032287a23 */ /* 0x000fea0000010860 */
[----:B------:R1:W-:Y:S01]  /*c5e0*/  MUFU.EX2 R80, R2 ;  /* 0x0000000200507308 */ /* 0x0003e20000000800 */
[----:B------:R-:W2:Y:S01]  /*c5f0*/  SHFL.BFLY PT, R4, R3, 0x1, 0x1f ;  /* 0x0c201f0003047f89 */ /* 0x000ea200000e0000 */
[----:B------:R-:W-:Y:S04]  /*c600*/  FADD.FTZ R0, -R0, R100 ;  /* 0x0000006400007221 */ /* 0x000fe80000010100 */
[----:B------:R-:W-:Y:S04]  /*c610*/  FMUL.FTZ R0, R0, c[0x0][0x2d0] ;  /* 0x0000b40000007a20 */ /* 0x000fe80000410000 */
[----:B------:R3:W4:Y:S01]  /*c620*/  MUFU.EX2 R69, R0 ;  /* 0x0000000000457308 */ /* 0x0007220000000800 */
[----:B-1----:R-:W-:Y:S02]  /*c630*/  FSEL R2, R71, RZ, P1 ;  /* 0x000000ff47027208 */ /* 0x002fe40000800000 */
[----:B--2---:R-:W-:Y:S03]  /*c640*/  FMNMX.FTZ R3, R3, R4, !PT ;  /* 0x0000000403037209 */ /* 0x004fe60007810000 */
[----:B------:R-:W-:Y:S02]  /*c650*/  FADD.FTZ R2, -R2, R101 ;  /* 0x0000006502027221 */ /* 0x000fe40000010100 */
[----:B------:R-:W-:Y:S02]  /*c660*/  FMUL.FTZ R97, R3, c[0x0][0x2d0] ;  /* 0x0000b40003617a20 */ /* 0x000fe40000410000 */
[----:B------:R-:W-:Y:S01]  /*c670*/  FMUL.FTZ R2, R2, c[0x0][0x2d0] ;  /* 0x0000b40002027a20 */ /* 0x000fe20000410000 */
[----:B---3--:R-:W-:Y:S01]  /*c680*/  FSEL R0, R70, RZ, P0 ;  /* 0x000000ff46007208 */ /* 0x008fe20000000000 */
[----:B----4-:R-:W-:Y:S01]  /*c690*/  FMUL.FTZ R16, R69, R116 ;  /* 0x0000007445107220 */ /* 0x010fe20000410000 */
[----:B------:R-:W-:Y:S01]  /*c6a0*/  FSETP.NEU.FTZ.AND P0, PT, R3, -INF , PT ;  /* 0xff8000000300780b */ /* 0x000fe20003f1d000 */
[----:B------:R-:W1:Y:S01]  /*c6b0*/  MUFU.EX2 R68, R2 ;  /* 0x0000000200447308 */ /* 0x000e620000000800 */
[----:B------:R-:W-:Y:S02]  /*c6c0*/  FMUL.FTZ R5, R69, R105 ;  /* 0x0000006945057220 */ /* 0x000fe40000410000 */
[----:B------:R-:W-:Y:S01]  /*c6d0*/  FADD.FTZ R0, -R0, R102 ;  /* 0x0000006600007221 */ /* 0x000fe20000010100 */
[----:B------:R-:W-:Y:S01]  /*c6e0*/  FSEL R97, R97, RZ, P0 ;  /* 0x000000ff61617208 */ /* 0x000fe20000000000 */
[----:B------:R-:W-:Y:S01]  /*c6f0*/  FMUL.FTZ R17, R69, R117 ;  /* 0x0000007545117220 */ /* 0x000fe20000410000 */
[----:B------:R-:W-:Y:S01]  /*c700*/  MOV R117, R249 ;  /* 0x000000f900757202 */ /* 0x000fe20000000f00 */
[----:B------:R-:W-:Y:S02]  /*c710*/  FMUL.FTZ R0, R0, c[0x0][0x2d0] ;  /* 0x0000b40000007a20 */ /* 0x000fe40000410000 */
[----:B------:R-:W-:Y:S02]  /*c720*/  IMAD.MOV.U32 R116, RZ, RZ, R245 ;  /* 0x000000ffff747224 */ /* 0x000fe400078e00f5 */
[----:B------:R2:W3:Y:S01]  /*c730*/  MUFU.EX2 R2, R0 ;  /* 0x0000000000027308 */ /* 0x0004e20000000800 */
[--C-:B------:R-:W-:Y:S02]  /*c740*/  FFMA.FTZ R4, R25, c[0x0][0x2d0], -R97.reuse ;  /* 0x0000b40019047a23 */ /* 0x100fe40000010861 */
[--C-:B------:R-:W-:Y:S02]  /*c750*/  FFMA.FTZ R58, R58, c[0x0][0x2d0], -R97.reuse ;  /* 0x0000b4003a3a7a23 */ /* 0x100fe40000010861 */
[--C-:B------:R-:W-:Y:S05]  /*c760*/  FFMA.FTZ R62, R62, c[0x0][0x2d0], -R97.reuse ;  /* 0x0000b4003e3e7a23 */ /* 0x100fea0000010861 */
[----:B------:R4:W-:Y:S01]  /*c770*/  MUFU.EX2 R54, R4 ;  /* 0x0000000400367308 */ /* 0x0009e20000000800 */
[C---:B-1----:R-:W-:Y:S02]  /*c780*/  FMUL.FTZ R6, R68.reuse, R106 ;  /* 0x0000006a44067220 */ /* 0x042fe40000410000 */
[C---:B------:R-:W-:Y:S01]  /*c790*/  FMUL.FTZ R7, R68.reuse, R107 ;  /* 0x0000006b44077220 */ /* 0x040fe20000410000 */
[----:B------:R-:W-:Y:S01]  /*c7a0*/  MOV R107, R52 ;  /* 0x00000034006b7202 */ /* 0x000fe20000000f00 */
[C---:B------:R-:W-:Y:S02]  /*c7b0*/  FMUL.FTZ R18, R68.reuse, R118 ;  /* 0x0000007644127220 */ /* 0x040fe40000410000 */
[C---:B------:R-:W-:Y:S01]  /*c7c0*/  FMUL.FTZ R19, R68.reuse, R119 ;  /* 0x0000007744137220 */ /* 0x040fe20000410000 */
[----:B------:R-:W-:Y:S01]  /*c7d0*/  F2FP.BF16.PACK_AB R66, R107, R89 ;  /* 0x000000596b42723e */ /* 0x000fe200000010ff */
[C---:B------:R-:W-:Y:S01]  /*c7e0*/  FMUL.FTZ R34, R68.reuse, R134 ;  /* 0x0000008644227220 */ /* 0x040fe20000410000 */
[----:B------:R-:W-:Y:S01]  /*c7f0*/  MOV R119, R246 ;  /* 0x000000f600777202 */ /* 0x000fe20000000f00 */
[----:B------:R-:W-:Y:S02]  /*c800*/  FMUL.FTZ R35, R68, R135 ;  /* 0x0000008744237220 */ /* 0x000fe40000410000 */
[----:B--2---:R-:W-:Y:S02]  /*c810*/  FFMA.FTZ R0, R8, c[0x0][0x2d0], -R97 ;  /* 0x0000b40008007a23 */ /* 0x004fe40000010861 */
[----:B------:R-:W-:Y:S02]  /*c820*/  IMAD.MOV.U32 R118, RZ, RZ, R251 ;  /* 0x000000ffff767224 */ /* 0x000fe400078e00fb */
[----:B------:R1:W-:Y:S01]  /*c830*/  MUFU.EX2 R200, R0 ;  /* 0x0000000000c87308 */ /* 0x0003e20000000800 */
[----:B------:R-:W-:Y:S02]  /*c840*/  FFMA.FTZ R8, R41, c[0x0][0x2d0], -R75 ;  /* 0x0000b40029087a23 */ /* 0x000fe4000001084b */
[----:B---3--:R-:W-:Y:S02]  /*c850*/  FMUL.FTZ R13, R2, R113 ;  /* 0x00000071020d7220 */ /* 0x008fe40000410000 */
[----:B----4-:R-:W-:Y:S02]  /*c860*/  FFMA.FTZ R4, R24, c[0x0][0x2d0], -R97 ;  /* 0x0000b40018047a23 */ /* 0x010fe40000010861 */
[----:B------:R-:W-:Y:S02]  /*c870*/  IMAD.MOV.U32 R113, RZ, RZ, R89 ;  /* 0x000000ffff717224 */ /* 0x000fe400078e0059 */
[----:B------:R-:W-:Y:S01]  /*c880*/  FMUL.FTZ R45, R2, R145 ;  /* 0x00000091022d7220 */ /* 0x000fe20000410000 */
[----:B------:R2:W-:Y:S01]  /*c890*/  MUFU.EX2 R87, R4 ;  /* 0x0000000400577308 */ /* 0x0005e20000000800 */
[----:B------:R-:W-:Y:S02]  /*c8a0*/  FMUL.FTZ R50, R68, R150 ;  /* 0x0000009644327220 */ /* 0x000fe40000410000 */
[C---:B------:R-:W-:Y:S02]  /*c8b0*/  FMUL.FTZ R25, R2.reuse, R125 ;  /* 0x0000007d02197220 */ /* 0x040fe40000410000 */
[C---:B------:R-:W-:Y:S02]  /*c8c0*/  FMUL.FTZ R28, R2.reuse, R128 ;  /* 0x00000080021c7220 */ /* 0x040fe40000410000 */
[C---:B------:R-:W-:Y:S02]  /*c8d0*/  FMUL.FTZ R29, R2.reuse, R129 ;  /* 0x00000081021d7220 */ /* 0x040fe40000410000 */
[----:B------:R-:W-:Y:S01]  /*c8e0*/  FMUL.FTZ R41, R2, R141 ;  /* 0x0000008d02297220 */ /* 0x000fe20000410000 */
[----:B------:R3:W4:Y:S01]  /*c8f0*/  MUFU.EX2 R31, R8 ;  /* 0x00000008001f7308 */ /* 0x0007220000000800 */
[----:B------:R-:W-:Y:S02]  /*c900*/  FFMA.FTZ R24, R44, c[0x0][0x2d0], -R75 ;  /* 0x0000b4002c187a23 */ /* 0x000fe4000001084b */
[----:B------:R-:W-:Y:S02]  /*c910*/  FFMA.FTZ R44, R51, c[0x0][0x2d0], -R96 ;  /* 0x0000b400332c7a23 */ /* 0x000fe40000010860 */
[----:B-1----:R-:W-:Y:S02]  /*c920*/  FFMA.FTZ R0, R9, c[0x0][0x2d0], -R97 ;  /* 0x0000b40009007a23 */ /* 0x002fe40000010861 */
[----:B------:R-:W-:Y:S02]  /*c930*/  FMUL.FTZ R51, R68, R151 ;  /* 0x0000009744337220 */ /* 0x000fe40000410000 */
[----:B------:R-:W-:Y:S01]  /*c940*/  FMUL.FTZ R9, R2, R109 ;  /* 0x0000006d02097220 */ /* 0x000fe20000410000 */
[----:B------:R1:W5:Y:S01]  /*c950*/  MUFU.EX2 R53, R0 ;  /* 0x0000000000357308 */ /* 0x0003620000000800 */
[----:B--2---:R-:W-:Y:S09]  /*c960*/  FFMA.FTZ R4, R42, c[0x0][0x2d0], -R74 ;  /* 0x0000b4002a047a23 */ /* 0x004ff2000001084a */
[----:B------:R-:W2:Y:S01]  /*c970*/  MUFU.EX2 R244, R4 ;  /* 0x0000000400f47308 */ /* 0x000ea20000000800 */
[----:B---3--:R-:W-:Y:S01]  /*c980*/  FMUL.FTZ R8, R2, R108 ;  /* 0x0000006c02087220 */ /* 0x008fe20000410000 */
[----:B------:R-:W-:Y:S01]  /*c990*/  MOV R108, R85 ;  /* 0x00000055006c7202 */ /* 0x000fe20000000f00 */
[----:B----4-:R-:W-:Y:S07]  /*c9a0*/  IMAD.MOV.U32 R125, RZ, RZ, R31 ;  /* 0x000000ffff7d7224 */ /* 0x010fee00078e001f */
[----:B------:R3:W4:Y:S01]  /*c9b0*/  MUFU.EX2 R30, R24 ;  /* 0x00000018001e7308 */ /* 0x0007220000000800 */
[----:B-1----:R-:W-:Y:S01]  /*c9c0*/  FSEL R0, R3, RZ, P0 ;  /* 0x000000ff03007208 */ /* 0x002fe20000000000 */
[----:B-----5:R-:W-:Y:S01]  /*c9d0*/  IMAD.MOV.U32 R106, RZ, RZ, R53 ;  /* 0x000000ffff6a7224 */ /* 0x020fe200078e0035 */
[C---:B------:R-:W-:Y:S02]  /*c9e0*/  ISETP.GT.AND P0, PT, R225.reuse, UR4, PT ;  /* 0x00000004e1007c0c */ /* 0x040fe4000bf04270 */
[----:B------:R-:W-:Y:S01]  /*c9f0*/  IADD3 R225, R225, -0x1, RZ ;  /* 0xffffffffe1e17810 */ /* 0x000fe20007ffe0ff */
[----:B------:R-:W-:Y:S01]  /*ca00*/  FADD.FTZ R0, -R0, R103 ;  /* 0x0000006700007221 */ /* 0x000fe20000010100 */
[----:B------:R-:W-:Y:S03]  /*ca10*/  F2FP.BF16.PACK_AB R65, R106, R200 ;  /* 0x000000c86a41723e */ /* 0x000fe600000010ff */
[----:B------:R1:W-:Y:S01]  /*ca20*/  MUFU.EX2 R49, R44 ;  /* 0x0000002c00317308 */ /* 0x0003e20000000800 */
[----:B------:R-:W-:Y:S01]  /*ca30*/  FMUL.FTZ R0, R0, c[0x0][0x2d0] ;  /* 0x0000b40000007a20 */ /* 0x000fe20000410000 */
[----:B--2---:R-:W-:Y:S01]  /*ca40*/  MOV R105, R244 ;  /* 0x000000f400697202 */ /* 0x004fe20000000f00 */
[----:B------:R-:W-:Y:S01]  /*ca50*/  FMUL.FTZ R4, R69, R104 ;  /* 0x0000006845047220 */ /* 0x000fe20000410000 */
[----:B------:R-:W-:Y:S02]  /*ca60*/  MOV R104, R54 ;  /* 0x0000003600687202 */ /* 0x000fe40000000f00 */
[----:B------:R-:W2:Y:S02]  /*ca70*/  LDSM.16.MT88.4 R52, [R210+0x100] ;  /* 0x00010000d234783b */ /* 0x000ea40000004200 */
[----:B------:R-:W-:Y:S02]  /*ca80*/  F2FP.BF16.PACK_AB R67, R87, R104 ;  /* 0x000000685743723e */ /* 0x000fe400000010ff */
[----:B------:R-:W5:Y:S01]  /*ca90*/  MUFU.EX2 R0, R0 ;  /* 0x0000000000007308 */ /* 0x000f620000000800 */
[-C--:B------:R-:W-:Y:S05]  /*caa0*/  HMMA.16816.F32.BF16 R4, R76, R20.reuse, R4 ;  /* 0x000000144c04723c */ /* 0x080fea0000041804 */
[C---:B---3--:R-:W-:Y:S02]  /*cab0*/  FMUL.FTZ R24, R2.reuse, R124 ;  /* 0x0000007c02187220 */ /* 0x048fe40000410000 */
[----:B----4-:R-:W-:Y:S02]  /*cac0*/  IMAD.MOV.U32 R129, RZ, RZ, R30 ;  /* 0x000000ffff817224 */ /* 0x010fe400078e001e */
[----:B------:R-:W-:Y:S03]  /*cad0*/  MUFU.EX2 R124, R32 ;  /* 0x00000020007c7308 */ /* 0x000fe60000000800 */
[----:B-1----:R-:W-:Y:S07]  /*cae0*/  FMUL.FTZ R44, R2, R144 ;  /* 0x00000090022c7220 */ /* 0x002fee0000410000 */
[----:B------:R-:W-:Y:S01]  /*caf0*/  MUFU.EX2 R151, R58 ;  /* 0x0000003a00977308 */ /* 0x000fe20000000800 */
[C---:B-----5:R-:W-:Y:S02]  /*cb00*/  FMUL.FTZ R11, R0.reuse, R111 ;  /* 0x0000006f000b7220 */ /* 0x060fe40000410000 */
[C---:B------:R-:W-:Y:S02]  /*cb10*/  FMUL.FTZ R10, R0.reuse, R110 ;  /* 0x0000006e000a7220 */ /* 0x040fe40000410000 */
[----:B------:R-:W-:Y:S05]  /*cb20*/  IMAD.MOV.U32 R110, RZ, RZ, R86 ;  /* 0x000000ffff6e7224 */ /* 0x000fea00078e0056 */
[----:B------:R1:W-:Y:S01]  /*cb30*/  MUFU.EX2 R111, R12 ;  /* 0x0000000c006f7308 */ /* 0x0003e20000000800 */
[C---:B------:R-:W-:Y:S01]  /*cb40*/  FMUL.FTZ R15, R0.reuse, R115 ;  /* 0x00000073000f7220 */ /* 0x040fe20000410000 */
[C---:B------:R-:W-:Y:S04]  /*cb50*/  HMMA.16816.F32.BF16 R8, R64.reuse, R20, R8 ;  /* 0x000000144008723c */ /* 0x040fe80000041808 */
[C---:B------:R-:W-:Y:S01]  /*cb60*/  FMUL.FTZ R14, R0.reuse, R114 ;  /* 0x00000072000e7220 */ /* 0x040fe20000410000 */
[----:B------:R-:W-:Y:S01]  /*cb70*/  MOV R114, R92 ;  /* 0x0000005c00727202 */ /* 0x000fe20000000f00 */
[C---:B------:R-:W-:Y:S01]  /*cb80*/  FMUL.FTZ R26, R0.reuse, R126 ;  /* 0x0000007e001a7220 */ /* 0x040fe20000410000 */
[----:B------:R-:W-:Y:S01]  /*cb90*/  MOV R126, R80 ;  /* 0x00000050007e7202 */ /* 0x000fe20000000f00 */
[----:B------:R-:W-:Y:S01]  /*cba0*/  FFMA.FTZ R20, R47, c[0x0][0x2d0], -R74 ;  /* 0x0000b4002f147a23 */ /* 0x000fe2000001084a */
[----:B------:R-:W3:Y:S03]  /*cbb0*/  LDSM.16.MT88.4 R80, [R211+0x100] ;  /* 0x00010000d350783b */ /* 0x000ee60000004200 */
[----:B------:R4:W5:Y:S01]  /*cbc0*/  MUFU.EX2 R59, R20 ;  /* 0x00000014003b7308 */ /* 0x0009620000000800 */
[C---:B------:R-:W-:Y:S02]  /*cbd0*/  FMUL.FTZ R21, R69.reuse, R121 ;  /* 0x0000007945157220 */ /* 0x040fe40000410000 */
[C---:B------:R-:W-:Y:S02]  /*cbe0*/  FMUL.FTZ R27, R0.reuse, R127 ;  /* 0x0000007f001b7220 */ /* 0x040fe40000410000 */
[C---:B------:R-:W-:Y:S02]  /*cbf0*/  FMUL.FTZ R31, R0.reuse, R131 ;  /* 0x00000083001f7220 */ /* 0x040fe40000410000 */
[----:B------:R-:W-:Y:S01]  /*cc00*/  FMUL.FTZ R30, R0, R130 ;  /* 0x00000082001e7220 */ /* 0x000fe20000410000 */
[----:B------:R-:W-:Y:S01]  /*cc10*/  MOV R130, R33 ;  /* 0x0000002100827202 */ /* 0x000fe20000000f00 */
[----:B-1----:R-:W-:Y:S01]  /*cc20*/  FMUL.FTZ R12, R2, R112 ;  /* 0x00000070020c7220 */ /* 0x002fe20000410000 */
[----:B------:R1:W-:Y:S01]  /*cc30*/  MUFU.EX2 R127, R40 ;  /* 0x00000028007f7308 */ /* 0x0003e20000000800 */
[C---:B------:R-:W-:Y:S01]  /*cc40*/  FMUL.FTZ R32, R69.reuse, R132 ;  /* 0x0000008445207220 */ /* 0x040fe20000410000 */
[----:B------:R-:W-:Y:S01]  /*cc50*/  MOV R112, R87 ;  /* 0x0000005700707202 */ /* 0x000fe20000000f00 */
[----:B------:R-:W-:Y:S02]  /*cc60*/  FMUL.FTZ R33, R69, R133 ;  /* 0x0000008545217220 */ /* 0x000fe40000410000 */
[----:B------:R-:W-:Y:S01]  /*cc70*/  LDSM.16.MT88.4 R132, [R212+0x2900] ;  /* 0x00290000d484783b */ /* 0x000fe20000004200 */
[-C--:B------:R-:W-:Y:S03]  /*cc80*/  HMMA.16816.F32.BF16 R12, R64, R22.reuse, R12 ;  /* 0x00000016400c723c */ /* 0x080fe6000004180c */
[----:B------:R-:W-:Y:S02]  /*cc90*/  IMAD.MOV.U32 R131, RZ, RZ, R84 ;  /* 0x000000ffff837224 */ /* 0x000fe400078e0054 */
[----:B------:R-:W-:Y:S02]  /*cca0*/  FFMA.FTZ R92, R95, c[0x0][0x2d0], -R75 ;  /* 0x0000b4005f5c7a23 */ /* 0x000fe4000001084b */
[----:B------:R-:W2:Y:S01]  /*ccb0*/  LDSM.16.MT88.4 R84, [R209+0x900] ;  /* 0x00090000d154783b */ /* 0x000ea20000004200 */
[C---:B------:R-:W-:Y:S04]  /*ccc0*/  HMMA.16816.F32.BF16 R16, R76.reuse, R22, R16 ;  /* 0x000000164c10723c */ /* 0x040fe80000041810 */
[C---:B----4-:R-:W-:Y:S02]  /*ccd0*/  FMUL.FTZ R20, R69.reuse, R120 ;  /* 0x0000007845147220 */ /* 0x050fe40000410000 */
[----:B------:R-:W-:Y:S01]  /*cce0*/  FMUL.FTZ R42, R0, R142 ;  /* 0x0000008e002a7220 */ /* 0x000fe20000410000 */
[----:B------:R4:W-:Y:S01]  /*ccf0*/  MUFU.EX2 R120, R62 ;  /* 0x0000003e00787308 */ /* 0x0009e20000000800 */
[C---:B------:R-:W-:Y:S01]  /*cd00*/  FMUL.FTZ R22, R68.reuse, R122 ;  /* 0x0000007a44167220 */ /* 0x040fe20000410000 */
[----:B------:R-:W-:Y:S03]  /*cd10*/  MOV R122, R60 ;  /* 0x0000003c007a7202 */ /* 0x000fe60000000f00 */
[----:B------:R-:W-:Y:S02]  /*cd20*/  FMUL.FTZ R23, R68, R123 ;  /* 0x0000007b44177220 */ /* 0x000fe40000410000 */
[----:B-----5:R-:W-:Y:S02]  /*cd30*/  IMAD.MOV.U32 R150, RZ, RZ, R59 ;  /* 0x000000ffff967224 */ /* 0x020fe400078e003b */
[C---:B------:R-:W-:Y:S02]  /*cd40*/  FMUL.FTZ R60, R2.reuse, R160 ;  /* 0x000000a0023c7220 */ /* 0x040fe40000410000 */
[----:B------:R-:W5:Y:S01]  /*cd50*/  LDL.LU R160, [R1+0x8] ;  /* 0x0000080001a07983 */ /* 0x000f620000300800 */
[-C--:B------:R-:W-:Y:S03]  /*cd60*/  HMMA.16816.F32.BF16 R20, R76, R36.reuse, R20 ;  /* 0x000000244c14723c */ /* 0x080fe60000041814 */
[----:B------:R-:W-:Y:S02]  /*cd70*/  IMAD.MOV.U32 R115, RZ, RZ, R93 ;  /* 0x000000ffff737224 */ /* 0x000fe400078e005d */
[----:B-1----:R-:W-:Y:S02]  /*cd80*/  FMUL.FTZ R40, R2, R140 ;  /* 0x0000008c02287220 */ /* 0x002fe40000410000 */
[----:B------:R-:W-:Y:S01]  /*cd90*/  FMUL.FTZ R59, R0, R159 ;  /* 0x0000009f003b7220 */ /* 0x000fe20000410000 */
[C---:B------:R-:W-:Y:S04]  /*cda0*/  HMMA.16816.F32.BF16 R24, R64.reuse, R36, R24 ;  /* 0x000000244018723c */ /* 0x040fe80000041818 */
[----:B------:R-:W-:Y:S02]  /*cdb0*/  IMAD.MOV.U32 R121, RZ, RZ, R61 ;  /* 0x000000ffff797224 */ /* 0x000fe400078e003d */
[----:B------:R-:W-:Y:S02]  /*cdc0*/  FMUL.FTZ R61, R2, R161 ;  /* 0x000000a1023d7220 */ /* 0x000fe40000410000 */
[-C--:B------:R-:W-:Y:S04]  /*cdd0*/  HMMA.16816.F32.BF16 R28, R64, R38.reuse, R28 ;  /* 0x00000026401c723c */ /* 0x080fe8000004181c */
[----:B------:R-:W-:Y:S02]  /*cde0*/  FFMA.FTZ R36, R48, c[0x0][0x2d0], -R96 ;  /* 0x0000b40030247a23 */ /* 0x000fe40000010860 */
[----:B------:R-:W-:Y:S02]  /*cdf0*/  IMAD.MOV.U32 R161, RZ, RZ, R116 ;  /* 0x000000ffffa17224 */ /* 0x000fe400078e0074 */
[C---:B------:R-:W-:Y:S01]  /*ce00*/  HMMA.16816.F32.BF16 R32, R76.reuse, R38, R32 ;  /* 0x000000264c20723c */ /* 0x040fe20000041820 */
[----:B------:R1:W-:Y:S03]  /*ce10*/  MUFU.EX2 R128, R36 ;  /* 0x0000002400807308 */ /* 0x0003e60000000800 */
[----:B------:R-:W-:Y:S02]  /*ce20*/  FMUL.FTZ R37, R69, R137 ;  /* 0x0000008945257220 */ /* 0x000fe40000410000 */
[----:B------:R-:W-:Y:S02]  /*ce30*/  FMUL.FTZ R43, R0, R143 ;  /* 0x0000008f002b7220 */ /* 0x000fe40000410000 */
[C---:B------:R-:W-:Y:S03]  /*ce40*/  FMUL.FTZ R38, R68.reuse, R138 ;  /* 0x0000008a44267220 */ /* 0x040fe60000410000 */
[----:B------:R-:W-:Y:S01]  /*ce50*/  MUFU.EX2 R138, R92 ;  /* 0x0000005c008a7308 */ /* 0x000fe20000000800 */
[----:B------:R-:W-:Y:S02]  /*ce60*/  FMUL.FTZ R39, R68, R139 ;  /* 0x0000008b44277220 */ /* 0x000fe40000410000 */
[--C-:B------:R-:W-:Y:S02]  /*ce70*/  FFMA.FTZ R48, R57, c[0x0][0x2d0], -R74.reuse ;  /* 0x0000b40039307a23 */ /* 0x100fe4000001084a */
[C---:B------:R-:W-:Y:S02]  /*ce80*/  FMUL.FTZ R46, R0.reuse, R146 ;  /* 0x00000092002e7220 */ /* 0x040fe40000410000 */
[----:B------:R-:W-:Y:S02]  /*ce90*/  FMUL.FTZ R47, R0, R147 ;  /* 0x00000093002f7220 */ /* 0x000fe40000410000 */
[----:B------:R-:W-:Y:S01]  /*cea0*/  FMUL.FTZ R57, R2, R157 ;  /* 0x0000009d02397220 */ /* 0x000fe20000410000 */
[----:B------:R3:W-:Y:S01]  /*ceb0*/  MUFU.EX2 R123, R48 ;  /* 0x00000030007b7308 */ /* 0x0007e20000000800 */
[C---:B------:R-:W-:Y:S02]  /*cec0*/  FMUL.FTZ R58, R0.reuse, R158 ;  /* 0x0000009e003a7220 */ /* 0x040fe40000410000 */
[----:B----4-:R-:W-:Y:S02]  /*ced0*/  FMUL.FTZ R62, R0, R162 ;  /* 0x000000a2003e7220 */ /* 0x010fe40000410000 */
[C---:B-1----:R-:W-:Y:S07]  /*cee0*/  FMUL.FTZ R36, R69.reuse, R136 ;  /* 0x0000008845247220 */ /* 0x042fee0000410000 */
[-C--:B--2---:R-:W-:Y:S08]  /*cef0*/  HMMA.16816.F32.BF16 R36, R76, R52.reuse, R36 ;  /* 0x000000344c24723c */ /* 0x084ff00000041824 */
[C---:B------:R-:W-:Y:S04]  /*cf00*/  HMMA.16816.F32.BF16 R40, R64.reuse, R52, R40 ;  /* 0x000000344028723c */ /* 0x040fe80000041828 */
[C---:B---3--:R-:W-:Y:S02]  /*cf10*/  FMUL.FTZ R48, R69.reuse, R148 ;  /* 0x0000009445307220 */ /* 0x048fe40000410000 */
[----:B------:R-:W-:Y:S02]  /*cf20*/  IMAD.MOV.U32 R148, RZ, RZ, R49 ;  /* 0x000000ffff947224 */ /* 0x000fe400078e0031 */
[-C--:B------:R-:W-:Y:S04]  /*cf30*/  HMMA.16816.F32.BF16 R44, R64, R54.reuse, R44 ;  /* 0x00000036402c723c */ /* 0x080fe8000004182c */
[--C-:B------:R-:W-:Y:S02]  /*cf40*/  FFMA.FTZ R52, R56, c[0x0][0x2d0], -R97.reuse ;  /* 0x0000b40038347a23 */ /* 0x100fe40000010861 */
[C---:B------:R-:W-:Y:S01]  /*cf50*/  FMUL.FTZ R49, R69.reuse, R149 ;  /* 0x0000009545317220 */ /* 0x040fe20000410000 */
[----:B------:R-:W-:Y:S01]  /*cf60*/  MOV R149, R63 ;  /* 0x0000003f00957202 */ /* 0x000fe20000000f00 */
[----:B------:R1:W2:Y:S01]  /*cf70*/  MUFU.EX2 R103, R52 ;  /* 0x0000003400677308 */ /* 0x0002a20000000800 */
[C---:B------:R-:W-:Y:S03]  /*cf80*/  FMUL.FTZ R53, R69.reuse, R153 ;  /* 0x0000009945357220 */ /* 0x040fe60000410000 */
[----:B------:R-:W-:Y:S01]  /*cf90*/  FMUL.FTZ R56, R2, R156 ;  /* 0x0000009c02387220 */ /* 0x000fe20000410000 */
[C---:B------:R-:W-:Y:S04]  /*cfa0*/  HMMA.16816.F32.BF16 R48, R76.reuse, R54, R48 ;  /* 0x000000364c30723c */ /* 0x040fe80000041830 */
[----:B------:R-:W-:Y:S03]  /*cfb0*/  FMUL.FTZ R63, R0, R163 ;  /* 0x000000a3003f7220 */ /* 0x000fe60000410000 */
[C---:B------:R-:W-:Y:S02]  /*cfc0*/  FMUL.FTZ R54, R68.reuse, R154 ;  /* 0x0000009a44367220 */ /* 0x040fe40000410000 */
[----:B------:R-:W-:Y:S03]  /*cfd0*/  FMUL.FTZ R55, R68, R155 ;  /* 0x0000009b44377220 */ /* 0x000fe60000410000 */
[----:B-1----:R-:W-:Y:S07]  /*cfe0*/  FMUL.FTZ R52, R69, R152 ;  /* 0x0000009845347220 */ /* 0x002fee0000410000 */
[-C--:B------:R-:W-:Y:S08]  /*cff0*/  HMMA.16816.F32.BF16 R52, R76, R80.reuse, R52 ;  /* 0x000000504c34723c */ /* 0x080ff00000041834 */
[C---:B------:R-:W-:Y:S07]  /*d000*/  HMMA.16816.F32.BF16 R56, R64.reuse, R80, R56 ;  /* 0x000000504038723c */ /* 0x040fee0000041838 */
[----:B------:R-:W-:Y:S01]  /*d010*/  FFMA.FTZ R80, R88, c[0x0][0x2d0], -R97 ;  /* 0x0000b40058507a23 */ /* 0x000fe20000010861 */
[-C--:B------:R-:W-:Y:S03]  /*d020*/  HMMA.16816.F32.BF16 R60, R64, R82.reuse, R60 ;  /* 0x00000052403c723c */ /* 0x080fe6000004183c */
[----:B------:R1:W3:Y:S01]  /*d030*/  MUFU.EX2 R109, R80 ;  /* 0x00000050006d7308 */ /* 0x0002e20000000800 */
[----:B--2---:R-:W-:Y:S03]  /*d040*/  F2FP.BF16.PACK_AB R81, R151, R103 ;  /* 0x000000679751723e */ /* 0x004fe600000010ff */
[C---:B------:R-:W-:Y:S02]  /*d050*/  FMUL.FTZ R64, R69.reuse, R164 ;  /* 0x000000a445407220 */ /* 0x040fe40000410000 */
[----:B------:R-:W-:Y:S03]  /*d060*/  FMUL.FTZ R65, R69, R165 ;  /* 0x000000a545417220 */ /* 0x000fe60000410000 */
[C---:B------:R-:W-:Y:S02]  /*d070*/  FMUL.FTZ R66, R68.reuse, R166 ;  /* 0x000000a644427220 */ /* 0x040fe40000410000 */
[----:B------:R-:W-:Y:S07]  /*d080*/  FMUL.FTZ R67, R68, R167 ;  /* 0x000000a744437220 */ /* 0x000fee0000410000 */
[----:B------:R-:W-:Y:S04]  /*d090*/  HMMA.16816.F32.BF16 R64, R76, R82, R64 ;  /* 0x000000524c40723c */ /* 0x000fe80000041840 */
[--C-:B-1----:R-:W-:Y:S03]  /*d0a0*/  FFMA.FTZ R80, R90, c[0x0][0x2d0], -R74.reuse ;  /* 0x0000b4005a507a23 */ /* 0x102fe6000001084a */
[----:B------:R-:W-:Y:S01]  /*d0b0*/  F2FP.BF16.PACK_AB R78, R150, R130 ;  /* 0x00000082964e723e */ /* 0x000fe200000010ff */
[----:B------:R-:W1:Y:S01]  /*d0c0*/  LDSM.16.MT88.4 R88, [R212+0x900] ;  /* 0x00090000d458783b */ /* 0x000e620000004200 */
[----:B------:R-:W-:Y:S01]  /*d0d0*/  F2FP.BF16.PACK_AB R79, R149, R129 ;  /* 0x00000081954f723e */ /* 0x000fe200000010ff */
[----:B------:R2:W-:Y:S02]  /*d0e0*/  MUFU.EX2 R251, R80 ;  /* 0x0000005000fb7308 */ /* 0x0005e40000000800 */
[----:B------:R-:W-:Y:S02]  /*d0f0*/  F2FP.BF16.PACK_AB R76, R105, R126 ;  /* 0x0000007e694c723e */ /* 0x000fe400000010ff */
[----:B------:R-:W-:Y:S02]  /*d100*/  F2FP.BF16.PACK_AB R77, R111, R125 ;  /* 0x0000007d6f4d723e */ /* 0x000fe400000010ff */
[----:B------:R-:W-:Y:S02]  /*d110*/  F2FP.BF16.PACK_AB R82, R148, R127 ;  /* 0x0000007f9452723e */ /* 0x000fe400000010ff */
[----:B---3--:R-:W-:Y:S03]  /*d120*/  F2FP.BF16.PACK_AB R83, R109, R120 ;  /* 0x000000786d53723e */ /* 0x008fe600000010ff */
[-C--:B------:R-:W-:Y:S03]  /*d130*/  HMMA.16816.F32.BF16 R4, R76, R84.reuse, R4 ;  /* 0x000000544c04723c */ /* 0x080fe60000041804 */
[--C-:B--2---:R-:W-:Y:S02]  /*d140*/  FFMA.FTZ R80, R94, c[0x0][0x2d0], -R75.reuse ;  /* 0x0000b4005e507a23 */ /* 0x104fe4000001084b */
[----:B------:R-:W2:Y:S02]  /*d150*/  LDSM.16.MT88.4 R92, [R210+0x900] ;  /* 0x00090000d25c783b */ /* 0x000ea40000004200 */
[----:B------:R3:W-:Y:S02]  /*d160*/  MUFU.EX2 R139, R80 ;  /* 0x00000050008b7308 */ /* 0x0007e40000000800 */
[----:B---3--:R-:W-:Y:S07]  /*d170*/  F2FP.BF16.PACK_AB R80, R128, R124 ;  /* 0x0000007c8050723e */ /* 0x008fee00000010ff */
[C---:B------:R-:W-:Y:S07]  /*d180*/  HMMA.16816.F32.BF16 R8, R80.reuse, R84, R8 ;  /* 0x000000545008723c */ /* 0x040fee0000041808 */
[--C-:B------:R-:W-:Y:S01]  /*d190*/  FFMA.FTZ R84, R176, c[0x0][0x2d0], -R74.reuse ;  /* 0x0000b400b0547a23 */ /* 0x100fe2000001084a */
[-C--:B------:R-:W-:Y:S03]  /*d1a0*/  HMMA.16816.F32.BF16 R12, R80, R86.reuse, R12 ;  /* 0x00000056500c723c */ /* 0x080fe6000004180c */
[----:B------:R3:W-:Y:S05]  /*d1b0*/  MUFU.EX2 R249, R84 ;  /* 0x0000005400f97308 */ /* 0x0007ea0000000800 */
[C---:B------:R-:W-:Y:S08]  /*d1c0*/  HMMA.16816.F32.BF16 R16, R76.reuse, R86, R16 ;  /* 0x000000564c10723c */ /* 0x040ff00000041810 */
[-C--:B-1----:R-:W-:Y:S08]  /*d1d0*/  HMMA.16816.F32.BF16 R20, R76, R88.reuse, R20 ;  /* 0x000000584c14723c */ /* 0x082ff00000041814 */
[C---:B------:R-:W-:Y:S04]  /*d1e0*/  HMMA.16816.F32.BF16 R24, R80.reuse, R88, R24 ;  /* 0x000000585018723c */ /* 0x040fe80000041818 */
[----:B---3--:R-:W-:Y:S03]  /*d1f0*/  FFMA.FTZ R84, R177, c[0x0][0x2d0], -R74 ;  /* 0x0000b400b1547a23 */ /* 0x008fe6000001084a */
[--C-:B------:R-:W-:Y:S01]  /*d200*/  FFMA.FTZ R88, R171, c[0x0][0x2d0], -R96.reuse ;  /* 0x0000b400ab587a23 */ /* 0x100fe20000010860 */
[-C--:B------:R-:W-:Y:S01]  /*d210*/  HMMA.16816.F32.BF16 R28, R80, R90.reuse, R28 ;  /* 0x0000005a501c723c */ /* 0x080fe2000004181c */
[----:B------:R1:W-:Y:S07]  /*d220*/  MUFU.EX2 R246, R84 ;  /* 0x0000005400f67308 */ /* 0x0003ee0000000800 */
[C---:B------:R-:W-:Y:S03]  /*d230*/  HMMA.16816.F32.BF16 R32, R76.reuse, R90, R32 ;  /* 0x0000005a4c20723c */ /* 0x040fe60000041820 */
[----:B------:R3:W-:Y:S05]  /*d240*/  MUFU.EX2 R136, R88 ;  /* 0x0000005800887308 */ /* 0x0007ea0000000800 */
[-C--:B--2---:R-:W-:Y:S08]  /*d250*/  HMMA.16816.F32.BF16 R36, R76, R92.reuse, R36 ;  /* 0x0000005c4c24723c */ /* 0x084ff00000041824 */
[C---:B------:R-:W-:Y:S04]  /*d260*/  HMMA.16816.F32.BF16 R40, R80.reuse, R92, R40 ;  /* 0x0000005c5028723c */ /* 0x040fe80000041828 */
[----:B-1----:R-:W-:Y:S03]  /*d270*/  FFMA.FTZ R84, R173, c[0x0][0x2d0], -R75 ;  /* 0x0000b400ad547a23 */ /* 0x002fe6000001084b */
[----:B------:R-:W-:Y:S01]  /*d280*/  FFMA.FTZ R92, R168, c[0x0][0x2d0], -R97 ;  /* 0x0000b400a85c7a23 */ /* 0x000fe20000010861 */
[----:B------:R1:W-:Y:S01]  /*d290*/  MUFU.EX2 R245, R84 ;  /* 0x0000005400f57308 */ /* 0x0003e20000000800 */
[-C--:B------:R-:W-:Y:S03]  /*d2a0*/  HMMA.16816.F32.BF16 R44, R80, R94.reuse, R44 ;  /* 0x0000005e502c723c */ /* 0x080fe6000004182c */
[--C-:B---3--:R-:W-:Y:S05]  /*d2b0*/  FFMA.FTZ R88, R172, c[0x0][0x2d0], -R96.reuse ;  /* 0x0000b400ac587a23 */ /* 0x108fea0000010860 */
[C---:B------:R-:W-:Y:S01]  /*d2c0*/  HMMA.16816.F32.BF16 R48, R76.reuse, R94, R48 ;  /* 0x0000005e4c30723c */ /* 0x040fe20000041830 */
[----:B------:R2:W-:Y:S03]  /*d2d0*/  MUFU.EX2 R142, R88 ;  /* 0x00000058008e7308 */ /* 0x0005e60000000800 */
[----:B-----5:R-:W-:Y:S07]  /*d2e0*/  FFMA.FTZ R69, R69, R160, R161 ;  /* 0x000000a045457223 */ /* 0x020fee00000100a1 */
[----:B------:R3:W-:Y:S01]  /*d2f0*/  MUFU.EX2 R235, R92 ;  /* 0x0000005c00eb7308 */ /* 0x0007e20000000800 */
[----:B-1----:R-:W-:Y:S09]  /*d300*/  FFMA.FTZ R84, R175, c[0x0][0x2d0], -R75 ;  /* 0x0000b400af547a23 */ /* 0x002ff2000001084b */
[----:B------:R1:W-:Y:S01]  /*d310*/  MUFU.EX2 R143, R84 ;  /* 0x00000054008f7308 */ /* 0x0003e20000000800 */
[--C-:B--2---:R-:W-:Y:S09]  /*d320*/  FFMA.FTZ R88, R174, c[0x0][0x2d0], -R96.reuse ;  /* 0x0000b400ae587a23 */ /* 0x104ff20000010860 */
[----:B------:R2:W4:Y:S01]  /*d330*/  MUFU.EX2 R141, R88 ;  /* 0x00000058008d7308 */ /* 0x0005220000000800 */
[----:B---3--:R-:W-:Y:S09]  /*d340*/  FFMA.FTZ R92, R169, c[0x0][0x2d0], -R97 ;  /* 0x0000b400a95c7a23 */ /* 0x008ff20000010861 */
[----:B------:R3:W-:Y:S01]  /*d350*/  MUFU.EX2 R234, R92 ;  /* 0x0000005c00ea7308 */ /* 0x0007e20000000800 */
[----:B-1----:R-:W-:Y:S09]  /*d360*/  FFMA.FTZ R84, R99, c[0x0][0x2d0], -R96 ;  /* 0x0000b40063547a23 */ /* 0x002ff20000010860 */
[----:B------:R1:W-:Y:S01]  /*d370*/  MUFU.EX2 R137, R84 ;  /* 0x0000005400897308 */ /* 0x0003e20000000800 */
[--C-:B--2---:R-:W-:Y:S09]  /*d380*/  FFMA.FTZ R88, R182, c[0x0][0x2d0], -R74.reuse ;  /* 0x0000b400b6587a23 */ /* 0x104ff2000001084a */
[----:B------:R2:W-:Y:S01]  /*d390*/  MUFU.EX2 R244, R88 ;  /* 0x0000005800f47308 */ /* 0x0005e20000000800 */
[----:B---3--:R-:W-:Y:S09]  /*d3a0*/  FFMA.FTZ R92, R185, c[0x0][0x2d0], -R75 ;  /* 0x0000b400b95c7a23 */ /* 0x008ff2000001084b */
[----:B------:R3:W-:Y:S01]  /*d3b0*/  MUFU.EX2 R145, R92 ;  /* 0x0000005c00917308 */ /* 0x0007e20000000800 */
[----:B-1----:R-:W1:Y:S01]  /*d3c0*/  LDSM.16.MT88.4 R84, [R211+0x900] ;  /* 0x00090000d354783b */ /* 0x002e620000004200 */
[--C-:B--2---:R-:W-:Y:S08]  /*d3d0*/  FFMA.FTZ R88, R98, c[0x0][0x2d0], -R97.reuse ;  /* 0x0000b40062587a23 */ /* 0x104ff00000010861 */
[----:B------:R2:W5:Y:S01]  /*d3e0*/  MUFU.EX2 R140, R88 ;  /* 0x00000058008c7308 */ /* 0x0005620000000800 */
[----:B---3--:R-:W-:Y:S08]  /*d3f0*/  LDSM.16.MT88.4 R92, [R210+0x1100] ;  /* 0x00110000d25c783b */ /* 0x008ff00000004200 */
[----:B--2---:R-:W2:Y:S01]  /*d400*/  LDSM.16.MT88.4 R88, [R209+0x1100] ;  /* 0x00110000d158783b */ /* 0x004ea20000004200 */
[-C--:B-1----:R-:W-:Y:S08]  /*d410*/  HMMA.16816.F32.BF16 R52, R76, R84.reuse, R52 ;  /* 0x000000544c34723c */ /* 0x082ff00000041834 */
[C---:B------:R-:W-:Y:S07]  /*d420*/  HMMA.16816.F32.BF16 R56, R80.reuse, R84, R56 ;  /* 0x000000545038723c */ /* 0x040fee0000041838 */
[----:B------:R-:W-:Y:S01]  /*d430*/  FFMA.FTZ R84, R170, c[0x0][0x2d0], -R97 ;  /* 0x0000b400aa547a23 */ /* 0x000fe20000010861 */
[-C--:B------:R-:W-:Y:S03]  /*d440*/  HMMA.16816.F32.BF16 R60, R80, R86.reuse, R60 ;  /* 0x00000056503c723c */ /* 0x080fe6000004183c */
[----:B------:R1:W3:Y:S04]  /*d450*/  MUFU.EX2 R232, R84 ;  /* 0x0000005400e87308 */ /* 0x0002e80000000800 */
[--C-:B------:R-:W-:Y:S01]  /*d460*/  FFMA.FTZ R80, R187, c[0x0][0x2d0], -R74.reuse ;  /* 0x0000b400bb507a23 */ /* 0x100fe2000001084a */
[----:B------:R-:W-:Y:S04]  /*d470*/  HMMA.16816.F32.BF16 R64, R76, R86, R64 ;  /* 0x000000564c40723c */ /* 0x000fe80000041840 */
[----:B----4-:R-:W-:Y:S01]  /*d480*/  F2FP.BF16.PACK_AB R82, R141, R142 ;  /* 0x0000008e8d52723e */ /* 0x010fe200000010ff */
[----:B------:R4:W-:Y:S01]  /*d490*/  MUFU.EX2 R147, R80 ;  /* 0x0000005000937308 */ /* 0x0009e20000000800 */
[----:B-----5:R-:W-:Y:S02]  /*d4a0*/  F2FP.BF16.PACK_AB R81, R235, R140 ;  /* 0x0000008ceb51723e */ /* 0x020fe400000010ff */
[----:B------:R-:W-:Y:S04]  /*d4b0*/  F2FP.BF16.PACK_AB R76, R251, R123 ;  /* 0x0000007bfb4c723e */ /* 0x000fe800000010ff */
[----:B------:R-:W-:Y:S02]  /*d4c0*/  F2FP.BF16.PACK_AB R77, R138, R139 ;  /* 0x0000008b8a4d723e */ /* 0x000fe400000010ff */
[----:B------:R-:W-:Y:S02]  /*d4d0*/  F2FP.BF16.PACK_AB R78, R246, R249 ;  /* 0x000000f9f64e723e */ /* 0x000fe400000010ff */
[----:B------:R-:W-:Y:S01]  /*d4e0*/  F2FP.BF16.PACK_AB R79, R143, R245 ;  /* 0x000000f58f4f723e */ /* 0x000fe200000010ff */
[----:B-1----:R-:W1:Y:S01]  /*d4f0*/  LDSM.16.MT88.4 R84, [R212+0x1100] ;  /* 0x00110000d454783b */ /* 0x002e620000004200 */
[----:B---3--:R-:W-:Y:S05]  /*d500*/  F2FP.BF16.PACK_AB R83, R232, R234 ;  /* 0x000000eae853723e */ /* 0x008fea00000010ff */
[-C--:B--2---:R-:W-:Y:S03]  /*d510*/  HMMA.16816.F32.BF16 R4, R76, R88.reuse, R4 ;  /* 0x000000584c04723c */ /* 0x084fe60000041804 */
[--C-:B----4-:R-:W-:Y:S04]  /*d520*/  FFMA.FTZ R80, R183, c[0x0][0x2d0], -R75.reuse ;  /* 0x0000b400b7507a23 */ /* 0x110fe8000001084b */
[----:B------:R2:W-:Y:S02]  /*d530*/  MUFU.EX2 R146, R80 ;  /* 0x0000005000927308 */ /* 0x0005e40000000800 */
[----:B--2---:R-:W-:Y:S07]  /*d540*/  F2FP.BF16.PACK_AB R80, R136, R137 ;  /* 0x000000898850723e */ /* 0x004fee00000010ff */
[C---:B------:R-:W-:Y:S07]  /*d550*/  HMMA.16816.F32.BF16 R8, R80.reuse, R88, R8 ;  /* 0x000000585008723c */ /* 0x040fee0000041808 */
[--C-:B------:R-:W-:Y:S01]  /*d560*/  FFMA.FTZ R88, R195, c[0x0][0x2d0], -R74.reuse ;  /* 0x0000b400c3587a23 */ /* 0x100fe2000001084a */
[-C--:B------:R-:W-:Y:S03]  /*d570*/  HMMA.16816.F32.BF16 R12, R80, R90.reuse, R12 ;  /* 0x0000005a500c723c */ /* 0x080fe6000004180c */
[----:B------:R2:W-:Y:S05]  /*d580*/  MUFU.EX2 R231, R88 ;  /* 0x0000005800e77308 */ /* 0x0005ea0000000800 */
[C---:B------:R-:W-:Y:S08]  /*d590*/  HMMA.16816.F32.BF16 R16, R76.reuse, R90, R16 ;  /* 0x0000005a4c10723c */ /* 0x040ff00000041810 */
[-C--:B-1----:R-:W-:Y:S08]  /*d5a0*/  HMMA.16816.F32.BF16 R20, R76, R84.reuse, R20 ;  /* 0x000000544c14723c */ /* 0x082ff00000041814 */
[C---:B------:R-:W-:Y:S04]  /*d5b0*/  HMMA.16816.F32.BF16 R24, R80.reuse, R84, R24 ;  /* 0x000000545018723c */ /* 0x040fe80000041818 */
[----:B--2---:R-:W-:Y:S01]  /*d5c0*/  FFMA.FTZ R88, R198, c[0x0][0x2d0], -R74 ;  /* 0x0000b400c6587a23 */ /* 0x004fe2000001084a */
[----:B------:R-:W-:Y:S02]  /*d5d0*/  MOV R198, R109 ;  /* 0x0000006d00c67202 */ /* 0x000fe40000000f00 */
[--C-:B------:R-:W-:Y:S01]  /*d5e0*/  FFMA.FTZ R84, R184, c[0x0][0x2d0], -R96.reuse ;  /* 0x0000b400b8547a23 */ /* 0x100fe20000010860 */
[-C--:B------:R-:W-:Y:S01]  /*d5f0*/  HMMA.16816.F32.BF16 R28, R80, R86.reuse, R28 ;  /* 0x00000056501c723c */ /* 0x080fe2000004181c */
[----:B------:R1:W-:Y:S07]  /*d600*/  MUFU.EX2 R195, R88 ;  /* 0x0000005800c37308 */ /* 0x0003ee0000000800 */
[C---:B------:R-:W-:Y:S03]  /*d610*/  HMMA.16816.F32.BF16 R32, R76.reuse, R86, R32 ;  /* 0x000000564c20723c */ /* 0x040fe60000041820 */
[----:B------:R2:W-:Y:S05]  /*d620*/  MUFU.EX2 R144, R84 ;  /* 0x0000005400907308 */ /* 0x0005ea0000000800 */
[-C--:B------:R-:W-:Y:S08]  /*d630*/  HMMA.16816.F32.BF16 R36, R76, R92.reuse, R36 ;  /* 0x0000005c4c24723c */ /* 0x080ff00000041824 */
[C---:B------:R-:W-:Y:S04]  /*d640*/  HMMA.16816.F32.BF16 R40, R80.reuse, R92, R40 ;  /* 0x0000005c5028723c */ /* 0x040fe80000041828 */
[----:B-1----:R-:W-:Y:S03]  /*d650*/  FFMA.FTZ R88, R191, c[0x0][0x2d0], -R75 ;  /* 0x0000b400bf587a23 */ /* 0x002fe6000001084b */
[----:B------:R-:W-:Y:S01]  /*d660*/  FFMA.FTZ R92, R180, c[0x0][0x2d0], -R97 ;  /* 0x0000b400b45c7a23 */ /* 0x000fe20000010861 */
[-C--:B------:R-:W-:Y:S01]  /*d670*/  HMMA.16816.F32.BF16 R44, R80, R94.reuse, R44 ;  /* 0x0000005e502c723c */ /* 0x080fe2000004182c */
[----:B------:R1:W-:Y:S03]  /*d680*/  MUFU.EX2 R191, R88 ;  /* 0x0000005800bf7308 */ /* 0x0003e60000000800 */
[--C-:B--2---:R-:W-:Y:S04]  /*d690*/  FFMA.FTZ R84, R188, c[0x0][0x2d0], -R96.reuse ;  /* 0x0000b400bc547a23 */ /* 0x104fe80000010860 */
[C---:B------:R-:W-:Y:S03]  /*d6a0*/  HMMA.16816.F32.BF16 R48, R76.reuse, R94, R48 ;  /* 0x0000005e4c30723c */ /* 0x040fe60000041830 */
[----:B------:R2:W-:Y:S10]  /*d6b0*/  MUFU.EX2 R187, R84 ;  /* 0x0000005400bb7308 */ /* 0x0005f40000000800 */
[----:B------:R3:W-:Y:S01]  /*d6c0*/  MUFU.EX2 R155, R92 ;  /* 0x0000005c009b7308 */ /* 0x0007e20000000800 */
[----:B-1----:R-:W-:Y:S09]  /*d6d0*/  FFMA.FTZ R88, R193, c[0x0][0x2d0], -R75 ;  /* 0x0000b400c1587a23 */ /* 0x002ff2000001084b */
[----:B------:R1:W-:Y:S01]  /*d6e0*/  MUFU.EX2 R193, R88 ;  /* 0x0000005800c17308 */ /* 0x0003e20000000800 */
[--C-:B--2---:R-:W-:Y:S02]  /*d6f0*/  FFMA.FTZ R84, R189, c[0x0][0x2d0], -R96.reuse ;  /* 0x0000b400bd547a23 */ /* 0x104fe40000010860 */
[----:B------:R-:W-:Y:S01]  /*d700*/  IMAD.MOV.U32 R189, RZ, RZ, R123 ;  /* 0x000000ffffbd7224 */ /* 0x000fe200078e007b */
[----:B------:R-:W-:Y:S06]  /*d710*/  MOV R123, R118 ;  /* 0x00000076007b7202 */ /* 0x000fec0000000f00 */
[----:B------:R2:W-:Y:S01]  /*d720*/  MUFU.EX2 R184, R84 ;  /* 0x0000005400b87308 */ /* 0x0005e20000000800 */
[----:B---3--:R-:W-:Y:S09]  /*d730*/  FFMA.FTZ R92, R179, c[0x0][0x2d0], -R97 ;  /* 0x0000b400b35c7a23 */ /* 0x008ff20000010861 */
[----:B------:R3:W-:Y:S01]  /*d740*/  MUFU.EX2 R154, R92 ;  /* 0x0000005c009a7308 */ /* 0x0007e20000000800 */
[----:B-1----:R-:W1:Y:S01]  /*d750*/  LDSM.16.MT88.4 R88, [R211+0x1100] ;  /* 0x00110000d358783b */ /* 0x002e620000004200 */
[----:B--2---:R-:W-:Y:S01]  /*d760*/  FFMA.FTZ R84, R190, c[0x0][0x2d0], -R96 ;  /* 0x0000b400be547a23 */ /* 0x004fe20000010860 */
[----:B------:R-:W-:Y:S06]  /*d770*/  MOV R190, R127 ;  /* 0x0000007f00be7202 */ /* 0x000fec0000000f00 */
[----:B------:R-:W2:Y:S01]  /*d780*/  LDL.LU R127, [R1+0xc] ;  /* 0x00000c00017f7983 */ /* 0x000ea20000300800 */
[----:B------:R4:W5:Y:S01]  /*d790*/  MUFU.EX2 R185, R84 ;  /* 0x0000005400b97308 */ /* 0x0009620000000800 */
[----:B---3--:R-:W-:Y:S01]  /*d7a0*/  FFMA.FTZ R92, R205, c[0x0][0x2d0], -R75 ;  /* 0x0000b400cd5c7a23 */ /* 0x008fe2000001084b */
[----:B------:R-:W-:Y:S01]  /*d7b0*/  MOV R205, R190 ;  /* 0x000000be00cd7202 */ /* 0x000fe20000000f00 */
[----:B------:R-:W-:Y:S07]  /*d7c0*/  IMAD.MOV.U32 R190, RZ, RZ, R151 ;  /* 0x000000ffffbe7224 */ /* 0x000fee00078e0097 */
[----:B------:R3:W-:Y:S01]  /*d7d0*/  MUFU.EX2 R159, R92 ;  /* 0x0000005c009f7308 */ /* 0x0007e20000000800 */
[--C-:B----4-:R-:W-:Y:S01]  /*d7e0*/  FFMA.FTZ R84, R204, c[0x0][0x2d0], -R74.reuse ;  /* 0x0000b400cc547a23 */ /* 0x110fe2000001084a */
[----:B------:R-:W-:Y:S01]  /*d7f0*/  MOV R204, R122 ;  /* 0x0000007a00cc7202 */ /* 0x000fe20000000f00 */
[-C--:B-1----:R-:W-:Y:S01]  /*d800*/  HMMA.16816.F32.BF16 R52, R76, R88.reuse, R52 ;  /* 0x000000584c34723c */ /* 0x082fe20000041834 */
[----:B------:R-:W4:Y:S06]  /*d810*/  LDL.LU R122, [R1+0x10] ;  /* 0x00001000017a7983 */ /* 0x000f2c0000300800 */
[----:B------:R1:W-:Y:S01]  /*d820*/  MUFU.EX2 R183, R84 ;  /* 0x0000005400b77308 */ /* 0x0003e20000000800 */
[C---:B------:R-:W-:Y:S01]  /*d830*/  HMMA.16816.F32.BF16 R56, R80.reuse, R88, R56 ;  /* 0x000000585038723c */ /* 0x040fe20000041838 */
[----:B---3--:R-:W-:Y:S06]  /*d840*/  LDSM.16.MT88.4 R92, [R210+0x1900] ;  /* 0x00190000d25c783b */ /* 0x008fec0000004200 */
[--C-:B------:R-:W-:Y:S01]  /*d850*/  FFMA.FTZ R88, R178, c[0x0][0x2d0], -R97.reuse ;  /* 0x0000b400b2587a23 */ /* 0x100fe20000010861 */
[-C--:B------:R-:W-:Y:S03]  /*d860*/  HMMA.16816.F32.BF16 R60, R80, R90.reuse, R60 ;  /* 0x0000005a503c723c */ /* 0x080fe6000004183c */
[----:B------:R-:W3:Y:S04]  /*d870*/  MUFU.EX2 R102, R88 ;  /* 0x0000005800667308 */ /* 0x000ee80000000800 */
[--C-:B------:R-:W-:Y:S01]  /*d880*/  FFMA.FTZ R80, R228, c[0x0][0x2d0], -R74.reuse ;  /* 0x0000b400e4507a23 */ /* 0x100fe2000001084a */
[----:B------:R-:W-:Y:S04]  /*d890*/  HMMA.16816.F32.BF16 R64, R76, R90, R64 ;  /* 0x0000005a4c40723c */ /* 0x000fe80000041840 */
[----:B-1----:R-:W-:Y:S01]  /*d8a0*/  FFMA.FTZ R84, R181, c[0x0][0x2d0], -R97 ;  /* 0x0000b400b5547a23 */ /* 0x002fe20000010861 */
[----:B-----5:R-:W-:Y:S01]  /*d8b0*/  F2FP.BF16.PACK_AB R82, R185, R184 ;  /* 0x000000b8b952723e */ /* 0x020fe200000010ff */
[----:B------:R1:W-:Y:S01]  /*d8c0*/  MUFU.EX2 R181, R80 ;  /* 0x0000005000b57308 */ /* 0x0003e20000000800 */
[----:B------:R-:W-:Y:S02]  /*d8d0*/  F2FP.BF16.PACK_AB R76, R147, R244 ;  /* 0x000000f4934c723e */ /* 0x000fe400000010ff */
[----:B------:R-:W-:Y:S03]  /*d8e0*/  F2FP.BF16.PACK_AB R77, R145, R146 ;  /* 0x00000092914d723e */ /* 0x000fe600000010ff */
[----:B------:R-:W-:Y:S02]  /*d8f0*/  F2FP.BF16.PACK_AB R78, R195, R231 ;  /* 0x000000e7c34e723e */ /* 0x000fe400000010ff */
[----:B------:R-:W-:Y:S02]  /*d900*/  F2FP.BF16.PACK_AB R79, R193, R191 ;  /* 0x000000bfc14f723e */ /* 0x000fe400000010ff */
[----:B------:R5:W5:Y:S01]  /*d910*/  MUFU.EX2 R182, R84 ;  /* 0x0000005400b67308 */ /* 0x000b620000000800 */
[----:B------:R-:W-:Y:S01]  /*d920*/  MOV R228, R121 ;  /* 0x0000007900e47202 */ /* 0x000fe20000000f00 */
[----:B------:R-:W-:Y:S01]  /*d930*/  IMAD.MOV.U32 R121, RZ, RZ, R119 ;  /* 0x000000ffff797224 */ /* 0x000fe200078e0077 */
[----:B---3--:R-:W-:Y:S01]  /*d940*/  F2FP.BF16.PACK_AB R83, R102, R154 ;  /* 0x0000009a6653723e */ /* 0x008fe200000010ff */
[----:B------:R-:W-:Y:S03]  /*d950*/  LDSM.16.MT88.4 R88, [R212+0x1900] ;  /* 0x00190000d458783b */ /* 0x000fe60000004200 */
[----:B------:R-:W-:Y:S02]  /*d960*/  MOV R188, R121 ;  /* 0x0000007900bc7202 */ /* 0x000fe40000000f00 */
[----:B------:R-:W-:Y:S01]  /*d970*/  MOV R121, R113 ;  /* 0x0000007100797202 */ /* 0x000fe20000000f00 */
[----:B-1----:R-:W-:Y:S01]  /*d980*/  FFMA.FTZ R80, R203, c[0x0][0x2d0], -R75 ;  /* 0x0000b400cb507a23 */ /* 0x002fe2000001084b */
[----:B------:R-:W-:Y:S03]  /*d990*/  MOV R203, R150 ;  /* 0x0000009600cb7202 */ /* 0x000fe60000000f00 */
[----:B------:R1:W-:Y:S01]  /*d9a0*/  MUFU.EX2 R153, R80 ;  /* 0x0000005000997308 */ /* 0x0003e20000000800 */
[----:B-----5:R-:W3:Y:S01]  /*d9b0*/  LDSM.16.MT88.4 R84, [R209+0x1900] ;  /* 0x00190000d154783b */ /* 0x020ee20000004200 */
[----:B------:R-:W-:Y:S02]  /*d9c0*/  F2FP.BF16.PACK_AB R81, R155, R182 ;  /* 0x000000b69b51723e */ /* 0x000fe400000010ff */
[----:B-1----:R-:W-:Y:S01]  /*d9d0*/  F2FP.BF16.PACK_AB R80, R187, R144 ;  /* 0x00000090bb50723e */ /* 0x002fe200000010ff */
[-C--:B---3--:R-:W-:Y:S08]  /*d9e0*/  HMMA.16816.F32.BF16 R4, R76, R84.reuse, R4 ;  /* 0x000000544c04723c */ /* 0x088ff00000041804 */
[C---:B------:R-:W-:Y:S07]  /*d9f0*/  HMMA.16816.F32.BF16 R8, R80.reuse, R84, R8 ;  /* 0x000000545008723c */ /* 0x040fee0000041808 */
[--C-:B------:R-:W-:Y:S01]  /*da00*/  FFMA.FTZ R84, R233, c[0x0][0x2d0], -R74.reuse ;  /* 0x0000b400e9547a23 */ /* 0x100fe2000001084a */
[-C--:B------:R-:W-:Y:S03]  /*da10*/  HMMA.16816.F32.BF16 R12, R80, R86.reuse, R12 ;  /* 0x00000056500c723c */ /* 0x080fe6000004180c */
[----:B------:R1:W-:Y:S01]  /*da20*/  MUFU.EX2 R158, R84 ;  /* 0x00000054009e7308 */ /* 0x0003e20000000800 */
[----:B------:R-:W-:Y:S04]  /*da30*/  IMAD.MOV.U32 R233, RZ, RZ, R111 ;  /* 0x000000ffffe97224 */ /* 0x000fe800078e006f */
[C---:B------:R-:W-:Y:S08]  /*da40*/  HMMA.16816.F32.BF16 R16, R76.reuse, R86, R16 ;  /* 0x000000564c10723c */ /* 0x040ff00000041810 */
[-C--:B------:R-:W-:Y:S08]  /*da50*/  HMMA.16816.F32.BF16 R20, R76, R88.reuse, R20 ;  /* 0x000000584c14723c */ /* 0x080ff00000041814 */
[C---:B------:R-:W-:Y:S04]  /*da60*/  HMMA.16816.F32.BF16 R24, R80.reuse, R88, R24 ;  /* 0x000000585018723c */ /* 0x040fe80000041818 */
[----:B-1----:R-:W-:Y:S02]  /*da70*/  FFMA.FTZ R84, R236, c[0x0][0x2d0], -R74 ;  /* 0x0000b400ec547a23 */ /* 0x002fe4000001084a */
[----:B------:R-:W-:Y:S02]  /*da80*/  IMAD.MOV.U32 R236, RZ, RZ, R105 ;  /* 0x000000ffffec7224 */ /* 0x000fe400078e0069 */
[-C--:B------:R-:W-:Y:S01]  /*da90*/  HMMA.16816.F32.BF16 R28, R80, R90.reuse, R28 ;  /* 0x0000005a501c723c */ /* 0x080fe2000004181c */
[----:B------:R1:W-:Y:S03]  /*daa0*/  MUFU.EX2 R180, R84 ;  /* 0x0000005400b47308 */ /* 0x0003e60000000800 */
[--C-:B------:R-:W-:Y:S01]  /*dab0*/  FFMA.FTZ R88, R206, c[0x0][0x2d0], -R96.reuse ;  /* 0x0000b400ce587a23 */ /* 0x100fe20000010860 */
[----:B------:R-:W-:Y:S03]  /*dac0*/  MOV R206, R110 ;  /* 0x0000006e00ce7202 */ /* 0x000fe60000000f00 */
[C---:B------:R-:W-:Y:S03]  /*dad0*/  HMMA.16816.F32.BF16 R32, R76.reuse, R90, R32 ;  /* 0x0000005a4c20723c */ /* 0x040fe60000041820 */
[----:B------:R3:W-:Y:S05]  /*dae0*/  MUFU.EX2 R156, R88 ;  /* 0x00000058009c7308 */ /* 0x0007ea0000000800 */
[-C--:B------:R-:W-:Y:S08]  /*daf0*/  HMMA.16816.F32.BF16 R36, R76, R92.reuse, R36 ;  /* 0x0000005c4c24723c */ /* 0x080ff00000041824 */
[C---:B------:R-:W-:Y:S04]  /*db00*/  HMMA.16816.F32.BF16 R40, R80.reuse, R92, R40 ;  /* 0x0000005c5028723c */ /* 0x040fe80000041828 */
[----:B-1----:R-:W-:Y:S01]  /*db10*/  FFMA.FTZ R84, R229, c[0x0][0x2d0], -R75 ;  /* 0x0000b400e5547a23 */ /* 0x002fe2000001084b */
[----:B------:R-:W-:Y:S02]  /*db20*/  MOV R229, R104 ;  /* 0x0000006800e57202 */ /* 0x000fe40000000f00 */
[----:B------:R-:W-:Y:S01]  /*db30*/  FFMA.FTZ R92, R201, c[0x0][0x2d0], -R97 ;  /* 0x0000b400c95c7a23 */ /* 0x000fe20000010861 */
[-C--:B------:R-:W-:Y:S01]  /*db40*/  HMMA.16816.F32.BF16 R44, R80, R94.reuse, R44 ;  /* 0x0000005e502c723c */ /* 0x080fe2000004182c */
[----:B------:R1:W-:Y:S03]  /*db50*/  MUFU.EX2 R157, R84 ;  /* 0x00000054009d7308 */ /* 0x0003e60000000800 */
[--C-:B---3--:R-:W-:Y:S04]  /*db60*/  FFMA.FTZ R88, R207, c[0x0][0x2d0], -R96.reuse ;  /* 0x0000b400cf587a23 */ /* 0x108fe80000010860 */
[C---:B------:R-:W-:Y:S03]  /*db70*/  HMMA.16816.F32.BF16 R48, R76.reuse, R94, R48 ;  /* 0x0000005e4c30723c */ /* 0x040fe60000041830 */
[----:B------:R3:W-:Y:S10]  /*db80*/  MUFU.EX2 R178, R88 ;  /* 0x0000005800b27308 */ /* 0x0007f40000000800 */
[----:B------:R5:W-:Y:S01]  /*db90*/  MUFU.EX2 R100, R92 ;  /* 0x0000005c00647308 */ /* 0x000be20000000800 */
[----:B-1----:R-:W-:Y:S01]  /*dba0*/  FFMA.FTZ R84, R230, c[0x0][0x2d0], -R75 ;  /* 0x0000b400e6547a23 */ /* 0x002fe2000001084b */
[----:B------:R-:W-:Y:S08]  /*dbb0*/  MOV R230, R107 ;  /* 0x0000006b00e67202 */ /* 0x000ff00000000f00 */
[----:B------:R1:W-:Y:S01]  /*dbc0*/  MUFU.EX2 R179, R84 ;  /* 0x0000005400b37308 */ /* 0x0003e20000000800 */
[--C-:B---3--:R-:W-:Y:S09]  /*dbd0*/  FFMA.FTZ R88, R226, c[0x0][0x2d0], -R96.reuse ;  /* 0x0000b400e2587a23 */ /* 0x108ff20000010860 */
[----:B------:R3:W2:Y:S01]  /*dbe0*/  MUFU.EX2 R177, R88 ;  /* 0x0000005800b17308 */ /* 0x0006a20000000800 */
[----:B-----5:R-:W-:Y:S09]  /*dbf0*/  FFMA.FTZ R92, R192, c[0x0][0x2d0], -R97 ;  /* 0x0000b400c05c7a23 */ /* 0x020ff20000010861 */
[----:B------:R5:W-:Y:S01]  /*dc00*/  MUFU.EX2 R99, R92 ;  /* 0x0000005c00637308 */ /* 0x000be20000000800 */
[----:B-1----:R-:W-:Y:S02]  /*dc10*/  FFMA.FTZ R84, R202, c[0x0][0x2d0], -R96 ;  /* 0x0000b400ca547a23 */ /* 0x002fe40000010860 */
[----:B------:R-:W-:Y:S07]  /*dc20*/  IMAD.MOV.U32 R202, RZ, RZ, R108 ;  /* 0x000000ffffca7224 */ /* 0x000fee00078e006c */
[----:B------:R1:W-:Y:S01]  /*dc30*/  MUFU.EX2 R152, R84 ;  /* 0x0000005400987308 */ /* 0x0003e20000000800 */
[----:B---3--:R-:W-:Y:S09]  /*dc40*/  FFMA.FTZ R88, R241, c[0x0][0x2d0], -R74 ;  /* 0x0000b400f1587a23 */ /* 0x008ff2000001084a */
[----:B------:R3:W-:Y:S01]  /*dc50*/  MUFU.EX2 R176, R88 ;  /* 0x0000005800b07308 */ /* 0x0007e20000000800 */
[----:B-----5:R-:W-:Y:S09]  /*dc60*/  FFMA.FTZ R92, R243, c[0x0][0x2d0], -R75 ;  /* 0x0000b400f35c7a23 */ /* 0x020ff2000001084b */
[----:B------:R5:W-:Y:S01]  /*dc70*/  MUFU.EX2 R172, R92 ;  /* 0x0000005c00ac7308 */ /* 0x000be20000000800 */
[----:B-1----:R-:W1:Y:S01]  /*dc80*/  LDSM.16.MT88.4 R84, [R211+0x1900] ;  /* 0x00190000d354783b */ /* 0x002e620000004200 */
[----:B---3--:R-:W-:Y:S08]  /*dc90*/  FFMA.FTZ R88, R199, c[0x0][0x2d0], -R97 ;  /* 0x0000b400c7587a23 */ /* 0x008ff00000010861 */
[----:B------:R3:W1:Y:S01]  /*dca0*/  MUFU.EX2 R101, R88 ;  /* 0x0000005800657308 */ /* 0x0006620000000800 */
[----:B-----5:R-:W-:Y:S01]  /*dcb0*/  LDSM.16.MT88.4 R92, [R210+0x2100] ;  /* 0x00210000d25c783b */ /* 0x020fe20000004200 */
[----:B----4-:R-:W-:Y:S01]  /*dcc0*/  FFMA.FTZ R2, R2, R122, R123 ;  /* 0x0000007a02027223 */ /* 0x010fe2000001007b */
[----:B------:R-:W-:Y:S01]  /*dcd0*/  MOV R123, R115 ;  /* 0x00000073007b7202 */ /* 0x000fe20000000f00 */
[----:B------:R-:W-:Y:S02]  /*dce0*/  IMAD.MOV.U32 R122, RZ, RZ, R114 ;  /* 0x000000ffff7a7224 */ /* 0x000fe400078e0072 */
[----:B------:R-:W-:Y:S01]  /*dcf0*/  FADD.FTZ R2, R188, R2 ;  /* 0x00000002bc027221 */ /* 0x000fe20000010000 */
[----:B------:R-:W-:Y:S02]  /*dd00*/  MOV R188, R120 ;  /* 0x0000007800bc7202 */ /* 0x000fe40000000f00 */
[----:B---3--:R-:W3:Y:S01]  /*dd10*/  LDSM.16.MT88.4 R88, [R209+0x2100] ;  /* 0x00210000d158783b */ /* 0x008ee20000004200 */
[-C--:B-1----:R-:W-:Y:S08]  /*dd20*/  HMMA.16816.F32.BF16 R52, R76, R84.reuse, R52 ;  /* 0x000000544c34723c */ /* 0x082ff00000041834 */
[C---:B------:R-:W-:Y:S07]  /*dd30*/  HMMA.16816.F32.BF16 R56, R80.reuse, R84, R56 ;  /* 0x000000545038723c */ /* 0x040fee0000041838 */
[----:B------:R-:W-:Y:S01]  /*dd40*/  FFMA.FTZ R84, R186, c[0x0][0x2d0], -R97 ;  /* 0x0000b400ba547a23 */ /* 0x000fe20000010861 */
[-C--:B------:R-:W-:Y:S03]  /*dd50*/  HMMA.16816.F32.BF16 R60, R80, R86.reuse, R60 ;  /* 0x00000056503c723c */ /* 0x080fe6000004183c */
[----:B------:R1:W4:Y:S04]  /*dd60*/  MUFU.EX2 R98, R84 ;  /* 0x0000005400627308 */ /* 0x0003280000000800 */
[--C-:B------:R-:W-:Y:S01]  /*dd70*/  FFMA.FTZ R80, R247, c[0x0][0x2d0], -R74.reuse ;  /* 0x0000b400f7507a23 */ /* 0x100fe2000001084a */
[----:B------:R-:W-:Y:S04]  /*dd80*/  HMMA.16816.F32.BF16 R64, R76, R86, R64 ;  /* 0x000000564c40723c */ /* 0x000fe80000041840 */
[----:B--2---:R-:W-:Y:S01]  /*dd90*/  F2FP.BF16.PACK_AB R82, R177, R178 ;  /* 0x000000b2b152723e */ /* 0x004fe200000010ff */
[----:B------:R2:W5:Y:S01]  /*dda0*/  MUFU.EX2 R175, R80 ;  /* 0x0000005000af7308 */ /* 0x0005620000000800 */
[----:B------:R-:W-:Y:S02]  /*ddb0*/  F2FP.BF16.PACK_AB R81, R100, R101 ;  /* 0x000000656451723e */ /* 0x000fe400000010ff */
[----:B------:R-:W-:Y:S04]  /*ddc0*/  F2FP.BF16.PACK_AB R76, R181, R183 ;  /* 0x000000b7b54c723e */ /* 0x000fe800000010ff */
[----:B------:R-:W-:Y:S02]  /*ddd0*/  F2FP.BF16.PACK_AB R77, R159, R153 ;  /* 0x000000999f4d723e */ /* 0x000fe400000010ff */
[----:B------:R-:W-:Y:S02]  /*dde0*/  F2FP.BF16.PACK_AB R78, R180, R158 ;  /* 0x0000009eb44e723e */ /* 0x000fe400000010ff */
[----:B------:R-:W-:Y:S01]  /*ddf0*/  F2FP.BF16.PACK_AB R79, R179, R157 ;  /* 0x0000009db34f723e */ /* 0x000fe200000010ff */
[----:B-1----:R-:W1:Y:S01]  /*de00*/  LDSM.16.MT88.4 R84, [R212+0x2100] ;  /* 0x00210000d454783b */ /* 0x002e620000004200 */
[----:B----4-:R-:W-:Y:S05]  /*de10*/  F2FP.BF16.PACK_AB R83, R98, R99 ;  /* 0x000000636253723e */ /* 0x010fea00000010ff */
[-C--:B---3--:R-:W-:Y:S03]  /*de20*/  HMMA.16816.F32.BF16 R4, R76, R88.reuse, R4 ;  /* 0x000000584c04723c */ /* 0x088fe60000041804 */
[----:B--2---:R-:W-:Y:S01]  /*de30*/  FFMA.FTZ R80, R242, c[0x0][0x2d0], -R75 ;  /* 0x0000b400f2507a23 */ /* 0x004fe2000001084b */
[----:B-----5:R-:W-:Y:S03]  /*de40*/  F2FP.BF16.PACK_AB R164, R175, R176 ;  /* 0x000000b0afa4723e */ /* 0x020fe600000010ff */
[----:B------:R2:W3:Y:S02]  /*de50*/  MUFU.EX2 R174, R80 ;  /* 0x0000005000ae7308 */ /* 0x0004e40000000800 */
[----:B--2---:R-:W-:Y:S03]  /*de60*/  F2FP.BF16.PACK_AB R80, R156, R152 ;  /* 0x000000989c50723e */ /* 0x004fe600000010ff */
[----:B---3--:R-:W-:Y:S04]  /*de70*/  F2FP.BF16.PACK_AB R165, R172, R174 ;  /* 0x000000aeaca5723e */ /* 0x008fe800000010ff */
[C---:B------:R-:W-:Y:S07]  /*de80*/  HMMA.16816.F32.BF16 R8, R80.reuse, R88, R8 ;  /* 0x000000585008723c */ /* 0x040fee0000041808 */
[--C-:B------:R-:W-:Y:S01]  /*de90*/  FFMA.FTZ R88, R252, c[0x0][0x2d0], -R74.reuse ;  /* 0x0000b400fc587a23 */ /* 0x100fe2000001084a */
[-C--:B------:R-:W-:Y:S03]  /*dea0*/  HMMA.16816.F32.BF16 R12, R80, R90.reuse, R12 ;  /* 0x0000005a500c723c */ /* 0x080fe6000004180c */
[----:B------:R2:W-:Y:S01]  /*deb0*/  MUFU.EX2 R173, R88 ;  /* 0x0000005800ad7308 */ /* 0x0005e20000000800 */
[----:B------:R-:W-:Y:S01]  /*dec0*/  FFMA.FTZ R74, R131, c[0x0][0x2d0], -R74 ;  /* 0x0000b400834a7a23 */ /* 0x000fe2000001084a */
[----:B------:R-:W-:Y:S02]  /*ded0*/  MOV R131, R117 ;  /* 0x0000007500837202 */ /* 0x000fe40000000f00 */
[----:B------:R-:W-:Y:S01]  /*dee0*/  LDSM.16.MT88.4 R116, [R209+0x2900] ;  /* 0x00290000d174783b */ /* 0x000fe20000004200 */
[C---:B------:R-:W-:Y:S04]  /*def0*/  HMMA.16816.F32.BF16 R16, R76.reuse, R90, R16 ;  /* 0x0000005a4c10723c */ /* 0x040fe80000041810 */
[----:B------:R-:W-:Y:S01]  /*df00*/  FFMA.FTZ R68, R68, R127, R131 ;  /* 0x0000007f44447223 */ /* 0x000fe20000010083 */
[----:B------:R3:W4:Y:S01]  /*df10*/  MUFU.EX2 R171, R74 ;  /* 0x0000004a00ab7308 */ /* 0x0007220000000800 */
[----:B------:R-:W-:Y:S02]  /*df20*/  MOV R131, R112 ;  /* 0x0000007000837202 */ /* 0x000fe40000000f00 */
[-C--:B-1----:R-:W-:Y:S04]  /*df30*/  HMMA.16816.F32.BF16 R20, R76, R84.reuse, R20 ;  /* 0x000000544c14723c */ /* 0x082fe80000041814 */
[----:B------:R-:W-:Y:S04]  /*df40*/  MOV R127, R106 ;  /* 0x0000006a007f7202 */ /* 0x000fe80000000f00 */
[C---:B------:R-:W-:Y:S01]  /*df50*/  HMMA.16816.F32.BF16 R24, R80.reuse, R84, R24 ;  /* 0x000000545018723c */ /* 0x040fe20000041818 */
[----:B--2---:R-:W1:Y:S07]  /*df60*/  LDSM.16.MT88.4 R88, [R211+0x2100] ;  /* 0x00210000d358783b */ /* 0x004e6e0000004200 */
[-C--:B------:R-:W-:Y:S04]  /*df70*/  HMMA.16816.F32.BF16 R28, R80, R86.reuse, R28 ;  /* 0x00000056501c723c */ /* 0x080fe8000004181c */
[--C-:B---3--:R-:W-:Y:S01]  /*df80*/  FFMA.FTZ R74, R248, c[0x0][0x2d0], -R75.reuse ;  /* 0x0000b400f84a7a23 */ /* 0x108fe2000001084b */
[----:B----4-:R-:W-:Y:S01]  /*df90*/  F2FP.BF16.PACK_AB R166, R171, R173 ;  /* 0x000000adaba6723e */ /* 0x010fe200000010ff */
[----:B------:R-:W-:Y:S02]  /*dfa0*/  FFMA.FTZ R75, R250, c[0x0][0x2d0], -R75 ;  /* 0x0000b400fa4b7a23 */ /* 0x000fe4000001084b */
[C---:B------:R-:W-:Y:S01]  /*dfb0*/  HMMA.16816.F32.BF16 R32, R76.reuse, R86, R32 ;  /* 0x000000564c20723c */ /* 0x040fe20000041820 */
[----:B------:R2:W-:Y:S07]  /*dfc0*/  MUFU.EX2 R170, R74 ;  /* 0x0000004a00aa7308 */ /* 0x0005ee0000000800 */
[-C--:B------:R-:W-:Y:S03]  /*dfd0*/  HMMA.16816.F32.BF16 R36, R76, R92.reuse, R36 ;  /* 0x0000005c4c24723c */ /* 0x080fe60000041824 */
[----:B------:R-:W3:Y:S05]  /*dfe0*/  MUFU.EX2 R169, R75 ;  /* 0x0000004b00a97308 */ /* 0x000eea0000000800 */
[C---:B------:R-:W-:Y:S08]  /*dff0*/  HMMA.16816.F32.BF16 R40, R80.reuse, R92, R40 ;  /* 0x0000005c5028723c */ /* 0x040ff00000041828 */
[-C--:B------:R-:W-:Y:S04]  /*e000*/  HMMA.16816.F32.BF16 R44, R80, R94.reuse, R44 ;  /* 0x0000005e502c723c */ /* 0x080fe8000004182c */
[--C-:B--2---:R-:W-:Y:S04]  /*e010*/  FFMA.FTZ R74, R237, c[0x0][0x2d0], -R96.reuse ;  /* 0x0000b400ed4a7a23 */ /* 0x104fe80000010860 */
[----:B------:R2:W-:Y:S01]  /*e020*/  MUFU.EX2 R168, R74 ;  /* 0x0000004a00a87308 */ /* 0x0005e20000000800 */
[C---:B------:R-:W-:Y:S04]  /*e030*/  HMMA.16816.F32.BF16 R48, R76.reuse, R94, R48 ;  /* 0x0000005e4c30723c */ /* 0x040fe80000041830 */
[----:B---3--:R-:W-:Y:S04]  /*e040*/  F2FP.BF16.PACK_AB R167, R169, R170 ;  /* 0x000000aaa9a7723e */ /* 0x008fe800000010ff */
[-C--:B-1----:R-:W-:Y:S08]  /*e050*/  HMMA.16816.F32.BF16 R52, R76, R88.reuse, R52 ;  /* 0x000000584c34723c */ /* 0x082ff00000041834 */
[C---:B------:R-:W-:Y:S04]  /*e060*/  HMMA.16816.F32.BF16 R56, R80.reuse, R88, R56 ;  /* 0x000000585038723c */ /* 0x040fe80000041838 */
[----:B--2---:R-:W-:Y:S04]  /*e070*/  FFMA.FTZ R74, R238, c[0x0][0x2d0], -R96 ;  /* 0x0000b400ee4a7a23 */ /* 0x004fe80000010860 */
[-C--:B------:R-:W-:Y:S01]  /*e080*/  HMMA.16816.F32.BF16 R60, R80, R90.reuse, R60 ;  /* 0x0000005a503c723c */ /* 0x080fe2000004183c */
[----:B------:R1:W2:Y:S07]  /*e090*/  MUFU.EX2 R85, R74 ;  /* 0x0000004a00557308 */ /* 0x0002ae0000000800 */
[----:B------:R-:W-:Y:S08]  /*e0a0*/  HMMA.16816.F32.BF16 R64, R76, R90, R64 ;  /* 0x0000005a4c40723c */ /* 0x000ff00000041840 */
[-C--:B------:R-:W-:Y:S07]  /*e0b0*/  HMMA.16816.F32.BF16 R104, R164, R116.reuse, R4 ;  /* 0x00000074a468723c */ /* 0x080fee0000041804 */
[----:B------:R-:W-:Y:S01]  /*e0c0*/  FADD.FTZ R4, R228, R69 ;  /* 0x00000045e4047221 */ /* 0x000fe20000010000 */
[----:B------:R-:W-:Y:S01]  /*e0d0*/  MOV R228, R149 ;  /* 0x0000009500e47202 */ /* 0x000fe20000000f00 */
[----:B------:R-:W-:Y:S03]  /*e0e0*/  FADD.FTZ R6, R204, R68 ;  /* 0x00000044cc067221 */ /* 0x000fe60000010000 */
[--C-:B-1----:R-:W-:Y:S01]  /*e0f0*/  FFMA.FTZ R74, R239, c[0x0][0x2d0], -R96.reuse ;  /* 0x0000b400ef4a7a23 */ /* 0x102fe20000010860 */
[----:B--2---:R-:W-:Y:S01]  /*e100*/  F2FP.BF16.PACK_AB R160, R85, R168 ;  /* 0x000000a855a0723e */ /* 0x004fe200000010ff */
[----:B------:R-:W-:Y:S02]  /*e110*/  FFMA.FTZ R96, R240, c[0x0][0x2d0], -R96 ;  /* 0x0000b400f0607a23 */ /* 0x000fe40000010860 */
[----:B------:R-:W-:Y:S01]  /*e120*/  IMAD.MOV.U32 R204, RZ, RZ, R148 ;  /* 0x000000ffffcc7224 */ /* 0x000fe200078e0094 */
[----:B------:R1:W-:Y:S01]  /*e130*/  MUFU.EX2 R86, R74 ;  /* 0x0000004a00567308 */ /* 0x0003e20000000800 */
[----:B------:R-:W-:Y:S01]  /*e140*/  FADD.FTZ R4, R123, R4 ;  /* 0x000000047b047221 */ /* 0x000fe20000010000 */
[----:B------:R-:W2:Y:S01]  /*e150*/  LDSM.16.MT88.4 R148, [R210+0x2900] ;  /* 0x00290000d294783b */ /* 0x000ea20000004200 */
[----:B------:R-:W-:Y:S02]  /*e160*/  FADD.FTZ R6, R122, R6 ;  /* 0x000000067a067221 */ /* 0x000fe40000010000 */
[----:B------:R-:W-:Y:S02]  /*e170*/  FADD.FTZ R5, R121, R2 ;  /* 0x0000000279057221 */ /* 0x000fe40000010000 */
[----:B------:R-:W-:Y:S02]  /*e180*/  FADD.FTZ R4, R206, R4 ;  /* 0x00000004ce047221 */ /* 0x000fe40000010000 */
[----:B------:R-:W-:Y:S01]  /*e190*/  FADD.FTZ R2, R202, R6 ;  /* 0x00000006ca027221 */ /* 0x000fe20000010000 */
[----:B------:R-:W3:Y:S01]  /*e1a0*/  MUFU.EX2 R96, R96 ;  /* 0x0000006000607308 */ /* 0x000ee20000000800 */
[----:B------:R-:W-:Y:S02]  /*e1b0*/  FADD.FTZ R6, R126, R4 ;  /* 0x000000047e067221 */ /* 0x000fe40000010000 */
[--C-:B-1----:R-:W-:Y:S07]  /*e1c0*/  FFMA.FTZ R74, R194, c[0x0][0x2d0], -R97.reuse ;  /* 0x0000b400c24a7a23 */ /* 0x102fee0000010861 */
[----:B------:R1:W-:Y:S01]  /*e1d0*/  MUFU.EX2 R75, R74 ;  /* 0x0000004a004b7308 */ /* 0x0003e20000000800 */
[----:B---3--:R-:W-:Y:S01]  /*e1e0*/  F2FP.BF16.PACK_AB R162, R96, R86 ;  /* 0x0000005660a2723e */ /* 0x008fe200000010ff */
[--C-:B-1----:R-:W-:Y:S08]  /*e1f0*/  FFMA.FTZ R74, R196, c[0x0][0x2d0], -R97.reuse ;  /* 0x0000b400c44a7a23 */ /* 0x102ff00000010861 */
[----:B------:R1:W3:Y:S02]  /*e200*/  MUFU.EX2 R84, R74 ;  /* 0x0000004a00547308 */ /* 0x0002e40000000800 */
[--C-:B-1----:R-:W-:Y:S01]  /*e210*/  FFMA.FTZ R74, R197, c[0x0][0x2d0], -R97.reuse ;  /* 0x0000b400c54a7a23 */ /* 0x102fe20000010861 */
[----:B---3--:R-:W-:Y:S01]  /*e220*/  F2FP.BF16.PACK_AB R161, R84, R75 ;  /* 0x0000004b54a1723e */ /* 0x008fe200000010ff */
[----:B------:R-:W-:Y:S02]  /*e230*/  FFMA.FTZ R97, R73, c[0x0][0x2d0], -R97 ;  /* 0x0000b40049617a23 */ /* 0x000fe40000010861 */
[----:B------:R-:W3:Y:S04]  /*e240*/  LDL.LU R73, [R1+0x14] ;  /* 0x0000140001497983 */ /* 0x000ee80000300800 */
[----:B------:R-:W-:Y:S10]  /*e250*/  MUFU.EX2 R74, R74 ;  /* 0x0000004a004a7308 */ /* 0x000ff40000000800 */
[----:B------:R-:W1:Y:S02]  /*e260*/  MUFU.EX2 R97, R97 ;  /* 0x0000006100617308 */ /* 0x000e640000000800 */
[----:B-1----:R-:W-:Y:S07]  /*e270*/  F2FP.BF16.PACK_AB R163, R97, R74 ;  /* 0x0000004a61a3723e */ /* 0x002fee00000010ff */
[C---:B------:R-:W-:Y:S08]  /*e280*/  HMMA.16816.F32.BF16 R108, R160.reuse, R116, R8 ;  /* 0x00000074a06c723c */ /* 0x040ff00000041808 */
[-C--:B------:R-:W-:Y:S08]  /*e290*/  HMMA.16816.F32.BF16 R112, R160, R118.reuse, R12 ;  /* 0x00000076a070723c */ /* 0x080ff0000004180c */
[C---:B------:R-:W-:Y:S08]  /*e2a0*/  HMMA.16816.F32.BF16 R116, R164.reuse, R118, R16 ;  /* 0x00000076a474723c */ /* 0x040ff00000041810 */
[-C--:B------:R-:W-:Y:S04]  /*e2b0*/  HMMA.16816.F32.BF16 R120, R164, R132.reuse, R20 ;  /* 0x00000084a478723c */ /* 0x080fe80000041814 */
[----:B---3--:R-:W-:Y:S02]  /*e2c0*/  FFMA.FTZ R8, R0, R73, R200 ;  /* 0x0000004900087223 */ /* 0x008fe400000100c8 */
[----:B------:R-:W-:Y:S02]  /*e2d0*/  FADD.FTZ R0, R230, R5 ;  /* 0x00000005e6007221 */ /* 0x000fe40000010000 */
[----:B------:R-:W-:Y:S04]  /*e2e0*/  FADD.FTZ R8, R127, R8 ;  /* 0x000000087f087221 */ /* 0x000fe80000010000 */
        /* <DEDUP_REMOVED lines=17> */
[----:B------:R-:W-:Y:S02]  /*e400*/  FADD.FTZ R11, R190, R4 ;  /* 0x00000004be0b7221 */ /* 0x000fe40000010000 */
[----:B------:R-:W-:Y:S01]  /*e410*/  FADD.FTZ R8, R204, R2 ;  /* 0x00000002cc087221 */ /* 0x000fe20000010000 */
[----:B------:R-:W1:Y:S01]  /*e420*/  LDSM.16.MT88.4 R4, [R211+0x2900] ;  /* 0x00290000d304783b */ /* 0x000e620000004200 */
[----:B------:R-:W-:Y:S04]  /*e430*/  FADD.FTZ R9, R189, R0 ;  /* 0x00000000bd097221 */ /* 0x000fe80000010000 */
[----:B------:R-:W-:Y:S02]  /*e440*/  FADD.FTZ R2, R139, R10 ;  /* 0x0000000a8b027221 */ /* 0x000fe40000010000 */
[----:B------:R-:W-:Y:S02]  /*e450*/  FADD.FTZ R0, R137, R8 ;  /* 0x0000000889007221 */ /* 0x000fe40000010000 */
[----:B------:R-:W-:Y:S02]  /*e460*/  FADD.FTZ R8, R188, R11 ;  /* 0x0000000bbc087221 */ /* 0x000fe40000010000 */
[----:B------:R-:W-:Y:S02]  /*e470*/  FADD.FTZ R9, R251, R9 ;  /* 0x00000009fb097221 */ /* 0x000fe40000010000 */
[----:B------:R-:W-:Y:S02]  /*e480*/  FADD.FTZ R2, R138, R2 ;  /* 0x000000028a027221 */ /* 0x000fe40000010000 */
[----:B------:R-:W-:Y:S02]  /*e490*/  FADD.FTZ R0, R136, R0 ;  /* 0x0000000088007221 */ /* 0x000fe40000010000 */
[----:B------:R-:W-:Y:S01]  /*e4a0*/  FADD.FTZ R12, R198, R8 ;  /* 0x00000008c60c7221 */ /* 0x000fe20000010000 */
[-C--:B--2---:R-:W-:Y:S03]  /*e4b0*/  HMMA.16816.F32.BF16 R136, R164, R148.reuse, R36 ;  /* 0x00000094a488723c */ /* 0x084fe60000041824 */
        /* <DEDUP_REMOVED lines=36> */
[----:B------:R-:W-:Y:S02]  /*e700*/  FADD.FTZ R9, R157, R0 ;  /* 0x000000009d097221 */ /* 0x000fe40000010000 */
[C---:B------:R-:W-:Y:S04]  /*e710*/  HMMA.16816.F32.BF16 R156, R160.reuse, R4, R56 ;  /* 0x00000004a09c723c */ /* 0x040fe80000041838 */
[----:B------:R-:W-:Y:S01]  /*e720*/  FADD.FTZ R8, R102, R8 ;  /* 0x0000000866087221 */ /* 0x000fe20000010000 */
[----:B------:R-:W-:Y:S01]  /*e730*/  MOV R102, R70 ;  /* 0x0000004600667202 */ /* 0x000fe20000000f00 */
[----:B------:R-:W-:Y:S02]  /*e740*/  FADD.FTZ R2, R178, R10 ;  /* 0x0000000ab2027221 */ /* 0x000fe40000010000 */
[----:B------:R-:W-:Y:S01]  /*e750*/  FADD.FTZ R8, R101, R8 ;  /* 0x0000000865087221 */ /* 0x000fe20000010000 */
[-C--:B------:R-:W-:Y:S03]  /*e760*/  HMMA.16816.F32.BF16 R160, R160, R6.reuse, R60 ;  /* 0x00000006a0a0723c */ /* 0x080fe6000004183c */
[----:B------:R-:W-:Y:S01]  /*e770*/  FADD.FTZ R4, R100, R8 ;  /* 0x0000000864047221 */ /* 0x000fe20000010000 */
[----:B------:R-:W-:Y:S01]  /*e780*/  MOV R101, R71 ;  /* 0x0000004700657202 */ /* 0x000fe20000000f00 */
        /* <DEDUP_REMOVED lines=18> */
[----:B------:R1:W-:Y:S01]  /*e8b0*/  STL [R1+0x8], R6 ;  /* 0x0000080601007387 */ /* 0x0003e20000100800 */
[----:B------:R-:W-:Y:S02]  /*e8c0*/  FADD.FTZ R4, R86, R4 ;  /* 0x0000000456047221 */ /* 0x000fe40000010000 */
[----:B------:R-:W-:Y:S01]  /*e8d0*/  FADD.FTZ R0, R74, R2 ;  /* 0x000000024a007221 */ /* 0x000fe20000010000 */
[----:B------:R1:W-:Y:S01]  /*e8e0*/  STL [R1+0xc], R5 ;  /* 0x00000c0501007387 */ /* 0x0003e20000100800 */
[----:B------:R-:W-:Y:S02]  /*e8f0*/  FADD.FTZ R2, R96, R4 ;  /* 0x0000000460027221 */ /* 0x000fe40000010000 */
[----:B------:R-:W-:Y:S02]  /*e900*/  FADD.FTZ R0, R97, R0 ;  /* 0x0000000061007221 */ /* 0x000fe40000010000 */
[----:B------:R-:W-:Y:S01]  /*e910*/  IMAD.MOV.U32 R100, RZ, RZ, R72 ;  /* 0x000000ffff647224 */ /* 0x000fe200078e0048 */
[----:B------:R1:W-:Y:S04]  /*e920*/  STL [R1+0x10], R2 ;  /* 0x0000100201007387 */ /* 0x0003e80000100800 */
[----:B------:R1:W-:Y:S01]  /*e930*/  STL [R1+0x14], R0 ;  /* 0x0000140001007387 */ /* 0x0003e20000100800 */
[----:B------:R-:W-:-:S05]  /*e940*/  @P0 BRA `(.L_x_181) ;  /* 0xffff98f000000947 */ /* 0x000fca000383ffff */
.L_x_164:
[----:B------:R-:W2:Y:S01]  /*e950*/  S2UR UR6, SR_CTAID.X ;  /* 0x00000000000679c3 */ /* 0x000ea20000002500 */
[----:B------:R-:W-:Y:S01]  /*e960*/  ULDC.64 UR4, c[0x0][0x2c8] ;  /* 0x0000b20000047ab9 */ /* 0x000fe20000000a00 */
[----:B------:R-:W-:Y:S01]  /*e970*/  PLOP3.LUT P0, PT, PT, PT, UP1, 0x40, 0x0 ;  /* 0x000000000000781c */ /* 0x000fe20003f0e818 */
[----:B--2---:R-:W-:-:S04]  /*e980*/  ULEA UR6, UR6, 0x7f, 0x7 ;  /* 0x0000007f06067891 */ /* 0x004fc8000f8e383f */
[----:B------:R-:W-:-:S03]  /*e990*/  UIMAD.WIDE.U32 UR14, UR6, UR4, URZ ;  /* 0x00000004060e72a5 */ /* 0x000fc6000f8e003f */
[----:B------:R-:W-:Y:S02]  /*e9a0*/  ULDC UR4, c[0x0][0x168] ;  /* 0x00005a0000047ab9 */ /* 0x000fe40000000800 */
[----:B------:R-:W-:Y:S02]  /*e9b0*/  @UP2 USHF.R.U32.HI UR6, URZ, UR5, UR15 ;  /* 0x000000053f062299 */ /* 0x000fe4000801160f */
[----:B------:R-:W-:Y:S02]  /*e9c0*/  UIADD3 UR4, -UR4, 0x1, URZ ;  /* 0x0000000104047890 */ /* 0x000fe4000fffe13f */
[----:B------:R-:W-:Y:S02]  /*e9d0*/  ULDC UR5, c[0x0][0x1d0] ;  /* 0x0000740000057ab9 */ /* 0x000fe40000000800 */
[----:B------:R-:W-:-:S03]  /*e9e0*/  UIADD3 UR7, UR6, UR5, UR4 ;  /* 0x0000000506077290 */ /* 0x000fc6000fffe004 */
[----:B------:R-:W-:Y:S02]  /*e9f0*/  ULDC UR6, c[0x0][0x324] ;  /* 0x0000c90000067ab9 */ /* 0x000fe40000000800 */
[----:B------:R-:W-:Y:S01]  /*ea00*/  UIADD3 UR6, UR7, -UR6, URZ ;  /* 0x8000000607067290 */ /* 0x000fe2000fffe03f */
[----:B------:R-:W-:Y:S05]  /*ea10*/  @P0 BRA `(.L_x_182) ;  /* 0x0000014000000947 */ /* 0x000fea0003800000 */
        /* <DEDUP_REMOVED lines=11> */
.L_x_183:
[----:B------:R-:W-:Y:S02]  /*ead0*/  ULDC UR4, c[0x0][0x32c] ;  /* 0x0000cb0000047ab9 */ /* 0x000fe40000000800 */
[----:B------:R-:W-:-:S03]  /*eae0*/  UISETP.NE.AND UP0, UPT, UR4, 0x1, UPT ;  /* 0x000000010400788c */ /* 0x000fc6000bf05270 */
[----:B------:R-:W-:Y:S02]  /*eaf0*/  ULDC.64 UR4, c[0x0][0x330] ;  /* 0x0000cc0000047ab9 */ /* 0x000fe40000000a00 */
[----:B------:R-:W-:-:S06]  /*eb00*/  UIMAD.WIDE.U32 UR14, UR7, UR4, URZ ;  /* 0x00000004070e72a5 */ /* 0x000fcc000f8e003f */
[----:B------:R-:W-:Y:S02]  /*eb10*/  @UP0 USHF.R.U32.HI UR7, URZ, UR5, UR15 ;  /* 0x000000053f070299 */ /* 0x000fe4000801160f */
.L_x_184:
[----:B------:R-:W-:Y:S02]  /*eb20*/  ULDC UR4, c[0x0][0x32c] ;  /* 0x0000cb0000047ab9 */ /* 0x000fe40000000800 */
[----:B------:R-:W-:-:S04]  /*eb30*/  UIMAD UR4, UR7, UR4, URZ ;  /* 0x00000004070472a4 */ /* 0x000fc8000f8e023f */
[----:B------:R-:W-:-:S04]  /*eb40*/  UISETP.LT.AND UP0, UPT, UR6, UR4, UPT ;  /* 0x000000040600728c */ /* 0x000fc8000bf01270 */
[----:B------:R-:W-:-:S04]  /*eb50*/  USEL UR6, UR6, UR4, !UP0 ;  /* 0x0000000406067287 */ /* 0x000fc8000c000000 */
.L_x_182:
[----:B------:R-:W-:-:S04]  /*eb60*/  UIADD3 UR6, UR6, 0x5f, URZ ;  /* 0x0000005f06067890 */ /* 0x000fc8000fffe03f */
[----:B------:R-:W-:-:S04]  /*eb70*/  UIMAD.WIDE UR4, UR6, 0x2aaaaaab, URZ ;  /* 0x2aaaaaab060478a5 */ /* 0x000fc8000f8e023f */
[----:B------:R-:W-:-:S04]  /*eb80*/  USHF.R.U32.HI UR4, URZ, 0x1f, UR5 ;  /* 0x0000001f3f047899 */ /* 0x000fc80008011605 */
[----:B------:R-:W-:-:S04]  /*eb90*/  ULEA.HI.SX32 UR4, UR5, UR4, 0x1c ;  /* 0x0000000405047291 */ /* 0x000fc8000f8fe23f */
[----:B------:R-:W-:-:S04]  /*eba0*/  UISETP.LT.AND UP0, UPT, UR8, UR4, UPT ;  /* 0x000000040800728c */ /* 0x000fc8000bf01270 */
[----:B------:R-:W-:-:S06]  /*ebb0*/  USEL UR4, UR8, UR4, !UP0 ;  /* 0x0000000408047287 */ /* 0x000fcc000c000000 */
[----:B------:R-:W-:-:S13]  /*ebc0*/  ISETP.GE.AND P0, PT, R225, UR4, PT ;  /* 0x00000004e1007c0c */ /* 0x000fda000bf06270 */
[----:B------:R-:W-:Y:S05]  /*ebd0*/  @!P0 BRA `(.L_x_185) ;  /* 0x00004da000008947 */ /* 0x000fea0003800000 */
[----:B------:R-:W-:Y:S01]  /*ebe0*/  MOV R100, R71 ;  /* 0x0000004700647202 */ /* 0x000fe20000000f00 */
[----:B------:R-:W-:Y:S01]  /*ebf0*/  IMAD.MOV.U32 R102, RZ, RZ, R3 ;  /* 0x000000ffff667224 */ /* 0x000fe200078e0003 */
[----:B-1----:R-:W-:Y:S01]  /*ec00*/  MOV R2, R72 ;  /* 0x0000004800027202 */ /* 0x002fe20000000f00 */
[----:B------:R-:W-:Y:S01]  /*ec10*/  IMAD.MOV.U32 R103, RZ, RZ, R225 ;  /* 0x000000ffff677224 */ /* 0x000fe200078e00e1 */
[----:B------:R-:W-:Y:S02]  /*ec20*/  MOV R101, R70 ;  /* 0x0000004600657202 */ /* 0x000fe40000000f00 */
.L_x_186:
[----:B------:R-:W-:Y:S04]  /*ec30*/  DEPBAR.LE SB0, 0x0 ;  /* 0x000080000000791a */ /* 0x000fe80000000000 */
[----:B------:R-:W-:Y:S01]  /*ec40*/  BAR.SYNC.DEFER_BLOCKING 0x0 ;  /* 0x0000000000007b1d */ /* 0x000fe20000010000 */
[C---:B------:R-:W-:Y:S11]  /*ec50*/  ISETP.LT.AND P0, PT, R103.reuse, UR8, PT ;  /* 0x0000000867007c0c */ /* 0x040ff6000bf01270 */
[----:B------:R-:W-:Y:S02]  /*ec60*/  @!UPT UIADD3 URZ, URZ, URZ, URZ ;  /* 0x0000003f3f3ff290 */ /* 0x000fe4000fffe03f */
[----:B--2---:R-:W-:Y:S05]  /*ec70*/  @!P0 SHF.R.S32.HI R0, RZ, 0x1f, R103 ;  /* 0x0000001fff008819 */ /* 0x004fea0000011467 */
[----:B------:R-:W-:Y:S04]  /*ec80*/  @!P0 IMAD R0, R0, c[0x0][0x208], RZ ;  /* 0x0000820000008a24 */ /* 0x000fe800078e02ff */
[C---:B------:R-:W-:Y:S01]  /*ec90*/  @!P0 IMAD R0, R103.reuse, c[0x0][0x20c], R0 ;  /* 0x0000830067008a24 */ /* 0x040fe200078e0200 */
[----:B-----5:R-:W-:Y:S08]  /*eca0*/  LDSM.16.M88.4 R96, [R215+0x6100] ;  /* 0x00610000d760783b */ /* 0x020ff00000000200 */
[----:B------:R-:W1:Y:S08]  /*ecb0*/  LDSM.16.M88.4 R16, [R208+0x3100] ;  /* 0x00310000d010783b */ /* 0x000e700000000200 */
[----:B------:R-:W2:Y:S06]  /*ecc0*/  LDL.64 R198, [R1+0x30] ;  /* 0x0000300001c67983 */ /* 0x000eac0000100a00 */
[----:B------:R-:W3:Y:S06]  /*ecd0*/  LDL.64 R196, [R1+0x38] ;  /* 0x0000380001c47983 */ /* 0x000eec0000100a00 */
[----:B------:R-:W4:Y:S08]  /*ece0*/  LDSM.16.M88.4 R92, [R215+0x8100] ;  /* 0x00810000d75c783b */ /* 0x000f300000000200 */
        /* <DEDUP_REMOVED lines=19> */
[-C--:B-1----:R-:W-:Y:S08]  /*ee20*/  HMMA.16816.F32.BF16 R4, R96, R16.reuse, RZ ;  /* 0x000000106004723c */ /* 0x082ff000000418ff */
[C---:B----4-:R-:W-:Y:S08]  /*ee30*/  HMMA.16816.F32.BF16 R8, R92.reuse, R16, RZ ;  /* 0x000000105c08723c */ /* 0x050ff000000418ff */
        /* <DEDUP_REMOVED lines=27> */
[----:B------:R-:W-:Y:S04]  /*eff0*/  @!P0 IADD3 R0, R177, R0, RZ ;  /* 0x00000000b1008210 */ /* 0x000fe80007ffe0ff */
[C---:B------:R-:W-:Y:S04]  /*f000*/  HMMA.16816.F32.BF16 R16, R172.reuse, R178, R16 ;  /* 0x000000b2ac10723c */ /* 0x040fe80000041810 */
[----:B------:R-:W-:Y:S04]  /*f010*/  @!P0 IMAD R0, R0, 0x60, RZ ;  /* 0x0000006000008824 */ /* 0x000fe800078e02ff */
[-C--:B------:R-:W-:Y:S08]  /*f020*/  HMMA.16816.F32.BF16 R20, R172, R184.reuse, R20 ;  /* 0x000000b8ac14723c */ /* 0x080ff00000041814 */
[C---:B------:R-:W-:Y:S07]  /*f030*/  HMMA.16816.F32.BF16 R24, R180.reuse, R184, R24 ;  /* 0x000000b8b418723c */ /* 0x040fee0000041818 */
[----:B---3--:R-:W-:Y:S01]  /*f040*/  @!P0 MOV R184, R196 ;  /* 0x000000c400b88202 */ /* 0x008fe20000000f00 */
[-C--:B------:R-:W-:Y:S04]  /*f050*/  HMMA.16816.F32.BF16 R28, R180, R186.reuse, R28 ;  /* 0x000000bab41c723c */ /* 0x080fe8000004181c */
[----:B--2---:R-:W-:Y:S04]  /*f060*/  @!P0 MOV R185, R199 ;  /* 0x000000c700b98202 */ /* 0x004fe80000000f00 */
[C---:B------:R-:W-:Y:S04]  /*f070*/  HMMA.16816.F32.BF16 R32, R172.reuse, R186, R32 ;  /* 0x000000baac20723c */ /* 0x040fe80000041820 */
[----:B------:R-:W-:Y:S02]  /*f080*/  @!P0 IMAD.WIDE.U32 R184, R176, 0x60, R184 ;  /* 0x00000060b0b88825 */ /* 0x000fe400078e00b8 */
[----:B------:R-:W2:Y:S02]  /*f090*/  LDSM.16.M88.4 R176, [R221] ;  /* 0x00000000ddb0783b */ /* 0x000ea40000000200 */
[-C--:B------:R-:W-:Y:S04]  /*f0a0*/  HMMA.16816.F32.BF16 R36, R172, R188.reuse, R36 ;  /* 0x000000bcac24723c */ /* 0x080fe80000041824 */
[C---:B------:R-:W-:Y:S02]  /*f0b0*/  @!P0 LEA R194, P1, R184.reuse, c[0x0][0x1f8], 0x1 ;  /* 0x00007e00b8c28a11 */ /* 0x040fe400078208ff */
[----:B------:R-:W-:Y:S02]  /*f0c0*/  @!P0 IADD3 R0, R185, R0, RZ ;  /* 0x00000000b9008210 */ /* 0x000fe40007ffe0ff */
[C---:B------:R-:W-:Y:S04]  /*f0d0*/  HMMA.16816.F32.BF16 R40, R180.reuse, R188, R40 ;  /* 0x000000bcb428723c */ /* 0x040fe80000041828 */
[----:B------:R-:W-:Y:S02]  /*f0e0*/  @!P0 LEA.HI.X R195, R184, c[0x0][0x1fc], R0, 0x1, P1 ;  /* 0x00007f00b8c38a11 */ /* 0x000fe400008f0c00 */
[----:B------:R-:W3:Y:S01]  /*f0f0*/  LDSM.16.M88.4 R184, [R220] ;  /* 0x00000000dcb8783b */ /* 0x000ee20000000200 */
[----:B------:R-:W-:Y:S01]  /*f100*/  @!P0 IADD3 R192, P2, R194, UR10, RZ ;  /* 0x0000000ac2c08c10 */ /* 0x000fe2000ff5e0ff */
[-C--:B------:R-:W-:Y:S04]  /*f110*/  HMMA.16816.F32.BF16 R44, R180, R190.reuse, R44 ;  /* 0x000000beb42c723c */ /* 0x080fe8000004182c */
[----:B------:R-:W-:Y:S02]  /*f120*/  @!P0 IADD3.X R193, R195, UR9, RZ, P2, !PT ;  /* 0x00000009c3c18c10 */ /* 0x000fe400097fe4ff */
[----:B------:R-:W-:Y:S01]  /*f130*/  @!PT LDS RZ, [RZ] ;  /* 0x00000000fffff984 */ /* 0x000fe20000000800 */
[----:B------:R-:W-:Y:S01]  /*f140*/  @!PT LDS RZ, [RZ] ;  /* 0x00000000fffff984 */ /* 0x000fe20000000800 */
[----:B------:R-:W-:Y:S01]  /*f150*/  @!PT LDS RZ, [RZ] ;  /* 0x00000000fffff984 */ /* 0x000fe20000000800 */
[----:B------:R4:W-:Y:S02]  /*f160*/  @!P0 LDGSTS.E.BYPASS.LTC128B.128 [R227+0x100], [R194.64], !P6 ;  /* 0x00100000c2e38fae */ /* 0x0009e4000f101d4c */
[C---:B------:R-:W-:Y:S06]  /*f170*/  HMMA.16816.F32.BF16 R48, R172.reuse, R190, R48 ;  /* 0x000000beac30723c */ /* 0x040fec0000041830 */
[----:B------:R2:W-:Y:S01]  /*f180*/  @!P0 LDGSTS.E.BYPASS.LTC128B.128 [R227+0x900], [R192.64], !P6 ;  /* 0x00900000c0e38fae */ /* 0x0005e2000f101d4c */
        /* <DEDUP_REMOVED lines=11> */
[----:B----4-:R-:W-:Y:S02]  /*f240*/  @!P0 IADD3 R194, P1, R168, UR10, RZ ;  /* 0x0000000aa8c28c10 */ /* 0x010fe4000ff3e0ff */
[C---:B------:R-:W-:Y:S01]  /*f250*/  HMMA.16816.F32.BF16 R64, R172.reuse, R170, R64 ;  /* 0x000000aaac40723c */ /* 0x040fe20000041840 */
[----:B------:R4:W-:Y:S03]  /*f260*/  @!P0 LDGSTS.E.BYPASS.LTC128B.128 [R227+0x2100], [R168.64], !P6 ;  /* 0x02100000a8e38fae */ /* 0x0009e6000f101d4c */
[----:B------:R-:W-:Y:S04]  /*f270*/  @!P0 IADD3.X R195, R169, UR9, RZ, P1, !PT ;  /* 0x00000009a9c38c10 */ /* 0x000fe80008ffe4ff */
[-C--:B--2---:R-:W-:Y:S01]  /*f280*/  HMMA.16816.F32.BF16 R68, R172, R176.reuse, R68 ;  /* 0x000000b0ac44723c */ /* 0x084fe20000041844 */
[----:B------:R2:W-:Y:S02]  /*f290*/  @!P0 LDGSTS.E.BYPASS.LTC128B.128 [R227+0x2900], [R194.64], !P6 ;  /* 0x02900000c2e38fae */ /* 0x0005e4000f101d4c */
[----:B------:R-:W-:Y:S05]  /*f2a0*/  ISETP.GT.AND P0, PT, R103, UR8, PT ;  /* 0x0000000867007c0c */ /* 0x000fea000bf04270 */
[C---:B------:R-:W-:Y:S01]  /*f2b0*/  HMMA.16816.F32.BF16 R72, R180.reuse, R176, R72 ;  /* 0x000000b0b448723c */ /* 0x040fe20000041848 */
[----:B------:R-:W-:Y:S07]  /*f2c0*/  LDSM.16.M88.4 R196, [R214+0x3900] ;  /* 0x00390000d6c4783b */ /* 0x000fee0000000200 */
[-C--:B------:R-:W-:Y:S01]  /*f2d0*/  HMMA.16816.F32.BF16 R76, R180, R178.reuse, R76 ;  /* 0x000000b2b44c723c */ /* 0x080fe2000004184c */
[----:B-1----:R-:W-:Y:S07]  /*f2e0*/  LDSM.16.M88.4 R188, [R214+0x3100] ;  /* 0x00310000d6bc783b */ /* 0x002fee0000000200 */
[C---:B------:R-:W-:Y:S01]  /*f2f0*/  HMMA.16816.F32.BF16 R80, R172.reuse, R178, R80 ;  /* 0x000000b2ac50723c */ /* 0x040fe20000041850 */
[----:B----4-:R-:W1:Y:S07]  /*f300*/  LDSM.16.M88.4 R168, [R216+0x6100] ;  /* 0x00610000d8a8783b */ /* 0x010e6e0000000200 */
[-C--:B---3--:R-:W-:Y:S01]  /*f310*/  HMMA.16816.F32.BF16 R84, R172, R184.reuse, R84 ;  /* 0x000000b8ac54723c */ /* 0x088fe20000041854 */
[----:B--2---:R-:W2:Y:S07]  /*f320*/  LDSM.16.M88.4 R192, [R216+0x8100] ;  /* 0x00810000d8c0783b */ /* 0x004eae0000000200 */
[C---:B------:R-:W-:Y:S01]  /*f330*/  HMMA.16816.F32.BF16 R88, R180.reuse, R184, R88 ;  /* 0x000000b8b458723c */ /* 0x040fe20000041858 */
[----:B------:R-:W3:Y:S07]  /*f340*/  LDSM.16.M88.4 R200, [R214+0x4100] ;  /* 0x00410000d6c8783b */ /* 0x000eee0000000200 */
[-C--:B------:R-:W-:Y:S01]  /*f350*/  HMMA.16816.F32.BF16 R92, R180, R186.reuse, R92 ;  /* 0x000000bab45c723c */ /* 0x080fe2000004185c */
[----:B------:R-:W4:Y:S07]  /*f360*/  LDSM.16.M88.4 R176, [R214+0x4900] ;  /* 0x00490000d6b0783b */ /* 0x000f2e0000000200 */
[----:B------:R-:W-:Y:S01]  /*f370*/  HMMA.16816.F32.BF16 R96, R172, R186, R96 ;  /* 0x000000baac60723c */ /* 0x000fe20000041860 */
[----:B------:R-:W3:Y:S07]  /*f380*/  LDSM.16.M88.4 R180, [R214+0x5100] ;  /* 0x00510000d6b4783b */ /* 0x000eee0000000200 */
[-C--:B-1----:R-:W-:Y:S01]  /*f390*/  HMMA.16816.F32.BF16 R4, R168, R188.reuse, R4 ;  /* 0x000000bca804723c */ /* 0x082fe20000041804 */
[----:B------:R-:W1:Y:S07]  /*f3a0*/  LDSM.16.M88.4 R204, [R214+0x5900] ;  /* 0x00590000d6cc783b */ /* 0x000e6e0000000200 */
[C---:B--2---:R-:W-:Y:S01]  /*f3b0*/  HMMA.16816.F32.BF16 R8, R192.reuse, R188, R8 ;  /* 0x000000bcc008723c */ /* 0x044fe20000041808 */
[----:B------:R-:W-:Y:S07]  /*f3c0*/  LDSM.16.M88.4 R172, [R217+0x6100] ;  /* 0x00610000d9ac783b */ /* 0x000fee0000000200 */
[-C--:B------:R-:W-:Y:S01]  /*f3d0*/  HMMA.16816.F32.BF16 R12, R192, R190.reuse, R12 ;  /* 0x000000bec00c723c */ /* 0x080fe2000004180c */
[----:B------:R-:W2:Y:S07]  /*f3e0*/  LDSM.16.M88.4 R184, [R213] ;  /* 0x00000000d5b8783b */ /* 0x000eae0000000200 */
[C---:B------:R-:W-:Y:S01]  /*f3f0*/  HMMA.16816.F32.BF16 R16, R168.reuse, R190, R16 ;  /* 0x000000bea810723c */ /* 0x040fe20000041810 */
[----:B------:R-:W1:Y:S07]  /*f400*/  LDSM.16.M88.4 R188, [R217+0x8100] ;  /* 0x00810000d9bc783b */ /* 0x000e6e0000000200 */
[-C--:B------:R-:W-:Y:S01]  /*f410*/  HMMA.16816.F32.BF16 R20, R168, R196.reuse, R20 ;  /* 0x000000c4a814723c */ /* 0x080fe20000041814 */
[----:B------:R-:W0:Y:S07]  /*f420*/  LDGDEPBAR ;  /* 0x00000000000079af */ /* 0x000e2e0000000000 */
[C---:B------:R-:W-:Y:S08]  /*f430*/  HMMA.16816.F32.BF16 R24, R192.reuse, R196, R24 ;  /* 0x000000c4c018723c */ /* 0x040ff00000041818 */
[-C--:B------:R-:W-:Y:S08]  /*f440*/  HMMA.16816.F32.BF16 R28, R192, R198.reuse, R28 ;  /* 0x000000c6c01c723c */ /* 0x080ff0000004181c */
[C---:B------:R-:W-:Y:S08]  /*f450*/  HMMA.16816.F32.BF16 R32, R168.reuse, R198, R32 ;  /* 0x000000c6a820723c */ /* 0x040ff00000041820 */
        /* <DEDUP_REMOVED lines=26> */
[----:B------:R-:W-:Y:S01]  /*f600*/  MUFU.TANH R177, R6 ;  /* 0x0000000600b17308 */ /* 0x000fe20000002400 */
[----:B------:R-:W-:Y:S02]  /*f610*/  FMUL.FTZ R9, R9, c[0x0][0x320] ;  /* 0x0000c80009097a20 */ /* 0x000fe40000410000 */
[----:B------:R-:W-:Y:S02]  /*f620*/  FMUL.FTZ R10, R10, c[0x0][0x320] ;  /* 0x0000c8000a0a7a20 */ /* 0x000fe40000410000 */
[----:B------:R-:W-:Y:S02]  /*f630*/  FMUL.FTZ R11, R11, c[0x0][0x320] ;  /* 0x0000c8000b0b7a20 */ /* 0x000fe40000410000 */
[----:B------:R-:W-:Y:S02]  /*f640*/  FMUL.FTZ R15, R15, c[0x0][0x320] ;  /* 0x0000c8000f0f7a20 */ /* 0x000fe40000410000 */
[----:B------:R-:W-:Y:S01]  /*f650*/  FMUL.FTZ R12, R12, c[0x0][0x320] ;  /* 0x0000c8000c0c7a20 */ /* 0x000fe20000410000 */
[----:B------:R-:W2:Y:S01]  /*f660*/  MUFU.TANH R168, R5 ;  /* 0x0000000500a87308 */ /* 0x000ea20000002400 */
[----:B------:R-:W-:Y:S02]  /*f670*/  FMUL.FTZ R13, R13, c[0x0][0x320] ;  /* 0x0000c8000d0d7a20 */ /* 0x000fe40000410000 */
[----:B------:R-:W-:Y:S01]  /*f680*/  FMUL.FTZ R17, R17, c[0x0][0x320] ;  /* 0x0000c80011117a20 */ /* 0x000fe20000410000 */
[----:B-1----:R-:W-:Y:S01]  /*f690*/  FMNMX.FTZ R0, R169, R2, !PT ;  /* 0x00000002a9007209 */ /* 0x002fe20007810000 */
[----:B------:R-:W-:Y:S02]  /*f6a0*/  FMUL.FTZ R14, R14, c[0x0][0x320] ;  /* 0x0000c8000e0e7a20 */ /* 0x000fe40000410000 */
[----:B------:R-:W-:Y:S02]  /*f6b0*/  FMUL.FTZ R16, R16, c[0x0][0x320] ;  /* 0x0000c80010107a20 */ /* 0x000fe40000410000 */
[----:B------:R-:W-:Y:S01]  /*f6c0*/  FMUL.FTZ R18, R18, c[0x0][0x320] ;  /* 0x0000c80012127a20 */ /* 0x000fe20000410000 */
[----:B------:R-:W-:Y:S01]  /*f6d0*/  MUFU.TANH R179, R15 ;  /* 0x0000000f00b37308 */ /* 0x000fe20000002400 */
[----:B------:R-:W-:Y:S09]  /*f6e0*/  FMUL.FTZ R19, R19, c[0x0][0x320] ;  /* 0x0000c80013137a20 */ /* 0x000ff20000410000 */
[----:B------:R1:W-:Y:S01]  /*f6f0*/  MUFU.TANH R170, R7 ;  /* 0x0000000700aa7308 */ /* 0x0003e20000002400 */
[----:B--2---:R-:W-:Y:S09]  /*f700*/  FMNMX.FTZ R0, R168, R0, !PT ;  /* 0x00000000a8007209 */ /* 0x004ff20007810000 */
[----:B------:R-:W2:Y:S10]  /*f710*/  MUFU.TANH R180, R8 ;  /* 0x0000000800b47308 */ /* 0x000eb40000002400 */
[----:B------:R-:W-:Y:S01]  /*f720*/  MUFU.TANH R171, R9 ;  /* 0x0000000900ab7308 */ /* 0x000fe20000002400 */
[----:B-1----:R-:W1:Y:S09]  /*f730*/  LDSM.16.M88.4 R4, [R213+0x800] ;  /* 0x00080000d504783b */ /* 0x002e720000000200 */
[----:B------:R-:W-:Y:S10]  /*f740*/  MUFU.TANH R176, R10 ;  /* 0x0000000a00b07308 */ /* 0x000ff40000002400 */
[----:B------:R3:W-:Y:S10]  /*f750*/  MUFU.TANH R178, R11 ;  /* 0x0000000b00b27308 */ /* 0x0007f40000002400 */
[----:B------:R-:W4:Y:S10]  /*f760*/  MUFU.TANH R16, R16 ;  /* 0x0000001000107308 */ /* 0x000f340000002400 */
[----:B------:R-:W-:Y:S01]  /*f770*/  MUFU.TANH R18, R18 ;  /* 0x0000001200127308 */ /* 0x000fe20000002400 */
[----:B---3--:R-:W3:Y:S01]  /*f780*/  LDSM.16.M88.4 R8, [R213+0x1000] ;  /* 0x00100000d508783b */ /* 0x008ee20000000200 */
[-C--:B-1----:R-:W-:Y:S08]  /*f790*/  HMMA.16816.F32.BF16 R20, R172, R4.reuse, R20 ;  /* 0x00000004ac14723c */ /* 0x082ff00000041814 */
[----:B------:R-:W1:Y:S01]  /*f7a0*/  MUFU.TANH R17, R17 ;  /* 0x0000001100117308 */ /* 0x000e620000002400 */
[C---:B------:R-:W-:Y:S09]  /*f7b0*/  HMMA.16816.F32.BF16 R24, R188.reuse, R4, R24 ;  /* 0x00000004bc18723c */ /* 0x040ff20000041818 */
[----:B------:R-:W-:Y:S01]  /*f7c0*/  MUFU.TANH R19, R19 ;  /* 0x0000001300137308 */ /* 0x000fe20000002400 */
[-C--:B------:R-:W-:Y:S08]  /*f7d0*/  HMMA.16816.F32.BF16 R28, R188, R6.reuse, R28 ;  /* 0x00000006bc1c723c */ /* 0x080ff0000004181c */
        /* <DEDUP_REMOVED lines=8> */
[----:B------:R-:W-:Y:S01]  /*f860*/  FMUL.FTZ R26, R26, c[0x0][0x320] ;  /* 0x0000c8001a1a7a20 */ /* 0x000fe20000410000 */
[-C--:B---3--:R-:W-:Y:S03]  /*f870*/  HMMA.16816.F32.BF16 R36, R172, R8.reuse, R36 ;  /* 0x00000008ac24723c */ /* 0x088fe60000041824 */
        /* <DEDUP_REMOVED lines=8> */
[-C--:B------:R-:W-:Y:S03]  /*f900*/  HMMA.16816.F32.BF16 R44, R188, R10.reuse, R44 ;  /* 0x0000000abc2c723c */ /* 0x080fe6000004182c */
[----:B------:R-:W-:Y:S02]  /*f910*/  FMUL.FTZ R33, R33, c[0x0][0x320] ;  /* 0x0000c80021217a20 */ /* 0x000fe40000410000 */
[----:B------:R-:W-:Y:S02]  /*f920*/  FMUL.FTZ R35, R35, c[0x0][0x320] ;  /* 0x0000c80023237a20 */ /* 0x000fe40000410000 */
[----:B------:R-:W-:Y:S01]  /*f930*/  FMUL.FTZ R36, R36, c[0x0][0x320] ;  /* 0x0000c80024247a20 */ /* 0x000fe20000410000 */
[C---:B------:R-:W-:Y:S01]  /*f940*/  HMMA.16816.F32.BF16 R48, R172.reuse, R10, R48 ;  /* 0x0000000aac30723c */ /* 0x040fe20000041830 */
[----:B------:R-:W-:Y:S01]  /*f950*/  MUFU.TANH R32, R32 ;  /* 0x0000002000207308 */ /* 0x000fe20000002400 */
[----:B------:R-:W3:Y:S02]  /*f960*/  LDSM.16.M88.4 R8, [R213+0x2000] ;  /* 0x00200000d508783b */ /* 0x000ee40000000200 */
        /* <DEDUP_REMOVED lines=8> */
[----:B------:R1:W-:Y:S01]  /*f9f0*/  MUFU.TANH R15, R23 ;  /* 0x00000017000f7308 */ /* 0x0003e20000002400 */
[----:B------:R-:W-:Y:S02]  /*fa00*/  FMUL.FTZ R42, R42, c[0x0][0x320] ;  /* 0x0000c8002a2a7a20 */ /* 0x000fe40000410000 */
[-C--:B------:R-:W-:Y:S04]  /*fa10*/  HMMA.16816.F32.BF16 R60, R188, R6.reuse, R60 ;  /* 0x00000006bc3c723c */ /* 0x080fe8000004183c */
[----:B------:R-:W-:Y:S02]  /*fa20*/  FMUL.FTZ R47, R47, c[0x0][0x320] ;  /* 0x0000c8002f2f7a20 */ /* 0x000fe40000410000 */
[----:B------:R-:W-:Y:S01]  /*fa30*/  FMUL.FTZ R44, R44, c[0x0][0x320] ;  /* 0x0000c8002c2c7a20 */ /* 0x000fe20000410000 */
[----:B------:R-:W-:Y:S01]  /*fa40*/  MUFU.TANH R34, R34 ;  /* 0x0000002200227308 */ /* 0x000fe20000002400 */
[C---:B------:R-:W-:Y:S01]  /*fa50*/  HMMA.16816.F32.BF16 R64, R172.reuse, R6, R64 ;  /* 0x00000006ac40723c */ /* 0x040fe20000041840 */
[----:B------:R-:W2:Y:S01]  /*fa60*/  LDSM.16.M88.4 R4, [R213+0x2800] ;  /* 0x00280000d504783b */ /* 0x000ea20000000200 */
[----:B------:R-:W-:Y:S04]  /*fa70*/  DEPBAR.LE SB0, 0x0 ;  /* 0x000080000000791a */ /* 0x000fe80000000000 */
[----:B------:R-:W-:Y:S02]  /*fa80*/  FMUL.FTZ R54, R54, c[0x0][0x320] ;  /* 0x0000c80036367a20 */ /* 0x000fe40000410000 */
[----:B------:R-:W-:Y:S01]  /*fa90*/  FMUL.FTZ R55, R55, c[0x0][0x320] ;  /* 0x0000c80037377a20 */ /* 0x000fe20000410000 */
[----:B------:R-:W-:Y:S01]  /*faa0*/  MUFU.TANH R33, R33 ;  /* 0x0000002100217308 */ /* 0x000fe20000002400 */
[-C--:B---3--:R-:W-:Y:S01]  /*fab0*/  HMMA.16816.F32.BF16 R68, R172, R8.reuse, R68 ;  /* 0x00000008ac44723c */ /* 0x088fe20000041844 */
[----:B------:R-:W-:Y:S04]  /*fac0*/  BAR.SYNC.DEFER_BLOCKING 0x0 ;  /* 0x0000000000007b1d */ /* 0x000fe80000010000 */
[----:B------:R-:W-:Y:S02]  /*fad0*/  FMUL.FTZ R53, R53, c[0x0][0x320] ;  /* 0x0000c80035357a20 */ /* 0x000fe40000410000 */
[----:B------:R-:W-:Y:S01]  /*fae0*/  FMUL.FTZ R52, R52, c[0x0][0x320] ;  /* 0x0000c80034347a20 */ /* 0x000fe20000410000 */
[C---:B------:R-:W-:Y:S01]  /*faf0*/  HMMA.16816.F32.BF16 R72, R188.reuse, R8, R72 ;  /* 0x00000008bc48723c */ /* 0x040fe20000041848 */
[----:B------:R-:W-:Y:S01]  /*fb00*/  MUFU.TANH R35, R35 ;  /* 0x0000002300237308 */ /* 0x000fe20000002400 */
[----:B-1----:R-:W3:Y:S02]  /*fb10*/  LDL.64 R22, [R1+0x28] ;  /* 0x0000280001167983 */ /* 0x002ee40000100a00 */
[----:B------:R-:W-:Y:S02]  /*fb20*/  FMUL.FTZ R56, R56, c[0x0][0x320] ;  /* 0x0000c80038387a20 */ /* 0x000fe40000410000 */
[----:B------:R-:W-:Y:S02]  /*fb30*/  FMUL.FTZ R66, R66, c[0x0][0x320] ;  /* 0x0000c80042427a20 */ /* 0x000fe40000410000 */
[-C--:B------:R-:W-:Y:S03]  /*fb40*/  HMMA.16816.F32.BF16 R76, R188, R10.reuse, R76 ;  /* 0x0000000abc4c723c */ /* 0x080fe6000004184c */
[----:B------:R-:W-:Y:S01]  /*fb50*/  MUFU.TANH R194, R36 ;  /* 0x0000002400c27308 */ /* 0x000fe20000002400 */
[----:B------:R-:W-:Y:S02]  /*fb60*/  FMUL.FTZ R57, R57, c[0x0][0x320] ;  /* 0x0000c80039397a20 */ /* 0x000fe40000410000 */
[----:B------:R-:W-:Y:S02]  /*fb70*/  FMUL.FTZ R50, R50, c[0x0][0x320] ;  /* 0x0000c80032327a20 */ /* 0x000fe40000410000 */
[C---:B------:R-:W-:Y:S04]  /*fb80*/  HMMA.16816.F32.BF16 R80, R172.reuse, R10, R80 ;  /* 0x0000000aac50723c */ /* 0x040fe80000041850 */
[----:B------:R-:W-:Y:S01]  /*fb90*/  FMUL.FTZ R69, R69, c[0x0][0x320] ;  /* 0x0000c80045457a20 */ /* 0x000fe20000410000 */
[----:B------:R-:W-:Y:S01]  /*fba0*/  MUFU.TANH R199, R38 ;  /* 0x0000002600c77308 */ /* 0x000fe20000002400 */
[----:B------:R-:W-:Y:S02]  /*fbb0*/  FMUL.FTZ R70, R70, c[0x0][0x320] ;  /* 0x0000c80046467a20 */ /* 0x000fe40000410000 */
[-C--:B--2---:R-:W-:Y:S04]  /*fbc0*/  HMMA.16816.F32.BF16 R84, R172, R4.reuse, R84 ;  /* 0x00000004ac54723c */ /* 0x084fe80000041854 */
[----:B------:R-:W-:Y:S02]  /*fbd0*/  FMUL.FTZ R48, R48, c[0x0][0x320] ;  /* 0x0000c80030307a20 */ /* 0x000fe40000410000 */
[----:B------:R-:W-:Y:S01]  /*fbe0*/  FMUL.FTZ R51, R51, c[0x0][0x320] ;  /* 0x0000c80033337a20 */ /* 0x000fe20000410000 */
[----:B------:R-:W1:Y:S01]  /*fbf0*/  MUFU.TANH R3, R69 ;  /* 0x0000004500037308 */ /* 0x000e620000002400 */
[C---:B------:R-:W-:Y:S04]  /*fc00*/  HMMA.16816.F32.BF16 R88, R188.reuse, R4, R88 ;  /* 0x00000004bc58723c */ /* 0x040fe80000041858 */
[----:B------:R-:W-:Y:S02]  /*fc10*/  FMUL.FTZ R72, R72, c[0x0][0x320] ;  /* 0x0000c80048487a20 */ /* 0x000fe40000410000 */
[----:B------:R-:W-:Y:S01]  /*fc20*/  FMUL.FTZ R76, R76, c[0x0][0x320] ;  /* 0x0000c8004c4c7a20 */ /* 0x000fe20000410000 */
[----:B------:R-:W-:Y:S01]  /*fc30*/  FMNMX.FTZ R5, R180, R101, !PT ;  /* 0x00000065b4057209 */ /* 0x000fe20007810000 */
[-C--:B------:R-:W-:Y:S01]  /*fc40*/  HMMA.16816.F32.BF16 R92, R188, R6.reuse, R92 ;  /* 0x00000006bc5c723c */ /* 0x080fe2000004185c */
[----:B------:R-:W-:Y:S03]  /*fc50*/  MUFU.TANH R201, R44 ;  /* 0x0000002c00c97308 */ /* 0x000fe60000002400 */
[----:B------:R-:W-:Y:S01]  /*fc60*/  FMUL.FTZ R82, R82, c[0x0][0x320] ;  /* 0x0000c80052527a20 */ /* 0x000fe20000410000 */
[----:B----4-:R-:W-:Y:S01]  /*fc70*/  FMNMX.FTZ R4, R16, R0, !PT ;  /* 0x0000000010047209 */ /* 0x010fe20007810000 */
[----:B------:R-:W-:Y:S02]  /*fc80*/  FMUL.FTZ R80, R80, c[0x0][0x320] ;  /* 0x0000c80050507a20 */ /* 0x000fe40000410000 */
[----:B------:R-:W-:Y:S01]  /*fc90*/  FMUL.FTZ R83, R83, c[0x0][0x320] ;  /* 0x0000c80053537a20 */ /* 0x000fe20000410000 */
[----:B------:R-:W-:Y:S01]  /*fca0*/  FMNMX.FTZ R4, R17, R4, !PT ;  /* 0x0000000411047209 */ /* 0x000fe20007810000 */
[----:B------:R-:W-:Y:S01]  /*fcb0*/  HMMA.16816.F32.BF16 R96, R172, R6, R96 ;  /* 0x00000006ac60723c */ /* 0x000fe20000041860 */
[----:B------:R2:W-:Y:S03]  /*fcc0*/  MUFU.TANH R44, R72 ;  /* 0x00000048002c7308 */ /* 0x0005e60000002400 */
[----:B------:R-:W-:Y:S01]  /*fcd0*/  FMNMX.FTZ R4, R20, R4, !PT ;  /* 0x0000000414047209 */ /* 0x000fe20007810000 */
[----:B------:R-:W-:Y:S01]  /*fce0*/  FMUL.FTZ R81, R81, c[0x0][0x320] ;  /* 0x0000c80051517a20 */ /* 0x000fe20000410000 */
[----:B-1----:R-:W-:Y:S01]  /*fcf0*/  MOV R191, R3 ;  /* 0x0000000300bf7202 */ /* 0x002fe20000000f00 */
[----:B------:R-:W-:Y:S01]  /*fd00*/  FMUL.FTZ R86, R86, c[0x0][0x320] ;  /* 0x0000c80056567a20 */ /* 0x000fe20000410000 */
[----:B------:R-:W-:Y:S01]  /*fd10*/  FMNMX.FTZ R3, R177, R100, !PT ;  /* 0x00000064b1037209 */ /* 0x000fe20007810000 */
[----:B------:R-:W-:Y:S02]  /*fd20*/  FMUL.FTZ R84, R84, c[0x0][0x320] ;  /* 0x0000c80054547a20 */ /* 0x000fe40000410000 */
[----:B------:R-:W-:Y:S01]  /*fd30*/  MUFU.TANH R200, R39 ;  /* 0x0000002700c87308 */ /* 0x000fe20000002400 */
        /* <DEDUP_REMOVED lines=29> */
[----:B------:R-:W2:Y:S01]  /*ff10*/  MUFU.TANH R184, R48 ;  /* 0x0000003000b87308 */ /* 0x000ea20000002400 */
[----:B------:R-:W-:Y:S01]  /*ff20*/  FMUL.FTZ R96, R96, c[0x0][0x320] ;  /* 0x0000c80060607a20 */ /* 0x000fe20000410000 */
[----:B------:R-:W-:Y:S01]  /*ff30*/  FMNMX.FTZ R0, R199, R3, !PT ;  /* 0x00000003c7007209 */ /* 0x000fe20007810000 */
[----:B------:R-:W-:Y:S01]  /*ff40*/  FMUL.FTZ R61, R61, c[0x0][0x320] ;  /* 0x0000c8003d3d7a20 */ /* 0x000fe20000410000 */
[----:B-1----:R-:W3:Y:S01]  /*ff50*/  LDL.64 R36, [R1+0x20] ;  /* 0x0000200001247983 */ /* 0x002ee20000100a00 */
[----:B----4-:R-:W-:Y:S01]  /*ff60*/  FMNMX.FTZ R72, R195, R72, !PT ;  /* 0x00000048c3487209 */ /* 0x010fe20007810000 */
[----:B------:R-:W-:Y:S01]  /*ff70*/  FMUL.FTZ R73, R73, c[0x0][0x320] ;  /* 0x0000c80049497a20 */ /* 0x000fe20000410000 */
[----:B------:R-:W-:Y:S01]  /*ff80*/  FMNMX.FTZ R0, R200, R0, !PT ;  /* 0x00000000c8007209 */ /* 0x000fe20007810000 */
[----:B------:R-:W-:Y:S02]  /*ff90*/  FMUL.FTZ R77, R77, c[0x0][0x320] ;  /* 0x0000c8004d4d7a20 */ /* 0x000fe40000410000 */
[----:B------:R-:W1:Y:S01]  /*ffa0*/  MUFU.TANH R198, R51 ;  /* 0x0000003300c67308 */ /* 0x000e620000002400 */
[----:B------:R-:W-:Y:S02]  /*ffb0*/  FMUL.FTZ R74, R74, c[0x0][0x320] ;  /* 0x0000c8004a4a7a20 */ /* 0x000fe40000410000 */
[----:B------:R-:W-:Y:S01]  /*ffc0*/  FMUL.FTZ R92, R92, c[0x0][0x320] ;  /* 0x0000c8005c5c7a20 */ /* 0x000fe20000410000 */
[----:B------:R-:W-:Y:S01]  /*ffd0*/  FMNMX.FTZ R0, R197, R0, !PT ;  /* 0x00000000c5007209 */ /* 0x000fe20007810000 */
[----:B------:R-:W-:Y:S02]  /*ffe0*/  FMUL.FTZ R79, R79, c[0x0][0x320] ;  /* 0x0000c8004f4f7a20 */ /* 0x000fe40000410000 */
[----:B------:R-:W-:Y:S02]  /*fff0*/  FMUL.FTZ R99, R99, c[0x0][0x320] ;  /* 0x0000c80063637a20 */ /* 0x000fe40000410000 */
[----:B------:R-:W-:Y:S01]  /*10000*/  FMUL.FTZ R64, R64, c[0x0][0x320] ;  /* 0x0000c80040407a20 */ /* 0x000fe20000410000 */
[----:B------:R4:W-:Y:S01]  /*10010*/  MUFU.TANH R239, R74 ;  /* 0x0000004a00ef7308 */ /* 0x0009e20000002400 */
[----:B------:R-:W-:Y:S02]  /*10020*/  FMUL.FTZ R75, R75, c[0x0][0x320] ;  /* 0x0000c8004b4b7a20 */ /* 0x000fe40000410000 */
[----:B------:R-:W-:Y:S01]  /*10030*/  FMUL.FTZ R65, R65, c[0x0][0x320] ;  /* 0x0000c80041417a20 */ /* 0x000fe20000410000 */
[----:B--2---:R-:W-:Y:S01]  /*10040*/  FMNMX.FTZ R72, R184, R72, !PT ;  /* 0x00000048b8487209 */ /* 0x004fe20007810000 */
        /* <DEDUP_REMOVED lines=12> */
[----:B------:R-:W-:Y:S02]  /*10110*/  FMUL.FTZ R78, R78, c[0x0][0x320] ;  /* 0x0000c8004e4e7a20 */ /* 0x000fe40000410000 */
[----:B----4-:R-:W-:Y:S02]  /*10120*/  FMUL.FTZ R74, R94, c[0x0][0x320] ;  /* 0x0000c8005e4a7a20 */ /* 0x010fe40000410000 */
[----:B------:R-:W-:Y:S02]  /*10130*/  FMUL.FTZ R25, R25, c[0x0][0x320] ;  /* 0x0000c80019197a20 */ /* 0x000fe40000410000 */
[----:B------:R-:W-:Y:S01]  /*10140*/  FMUL.FTZ R28, R28, c[0x0][0x320] ;  /* 0x0000c8001c1c7a20 */ /* 0x000fe20000410000 */
[----:B------:R-:W4:Y:S01]  /*10150*/  MUFU.TANH R228, R54 ;  /* 0x0000003600e47308 */ /* 0x000f220000002400 */
[----:B------:R-:W-:Y:S01]  /*10160*/  FMUL.FTZ R29, R29, c[0x0][0x320] ;  /* 0x0000c8001d1d7a20 */ /* 0x000fe20000410000 */
[----:B--2---:R-:W-:Y:S08]  /*10170*/  FMNMX.FTZ R72, R183, R72, !PT ;  /* 0x00000048b7487209 */ /* 0x004ff00007810000 */
[----:B------:R-:W2:Y:S01]  /*10180*/  MUFU.TANH R52, R52 ;  /* 0x0000003400347308 */ /* 0x000ea20000002400 */
[----:B-1----:R-:W-:Y:S09]  /*10190*/  MOV R190, R238 ;  /* 0x000000ee00be7202 */ /* 0x002ff20000000f00 */
[----:B------:R-:W-:Y:S01]  /*101a0*/  MUFU.TANH R226, R40 ;  /* 0x0000002800e27308 */ /* 0x000fe20000002400 */
[----:B----4-:R-:W-:Y:S09]  /*101b0*/  FMNMX.FTZ R0, R228, R0, !PT ;  /* 0x00000000e4007209 */ /* 0x010ff20007810000 */
[----:B------:R-:W1:Y:S01]  /*101c0*/  MUFU.TANH R40, R55 ;  /* 0x0000003700287308 */ /* 0x000e620000002400 */
[----:B--2---:R-:W-:Y:S09]  /*101d0*/  FMNMX.FTZ R72, R52, R72, !PT ;  /* 0x0000004834487209 */ /* 0x004ff20007810000 */
[----:B------:R-:W2:Y:S10]  /*101e0*/  MUFU.TANH R24, R24 ;  /* 0x0000001800187308 */ /* 0x000eb40000002400 */
[----:B------:R-:W4:Y:S01]  /*101f0*/  MUFU.TANH R234, R53 ;  /* 0x0000003500ea7308 */ /* 0x000f220000002400 */
[----:B-1----:R-:W-:Y:S09]  /*10200*/  FMNMX.FTZ R0, R40, R0, !PT ;  /* 0x0000000028007209 */ /* 0x002ff20007810000 */
[----:B------:R-:W1:Y:S01]  /*10210*/  MUFU.TANH R221, R66 ;  /* 0x0000004200dd7308 */ /* 0x000e620000002400 */
[----:B--2---:R-:W-:Y:S09]  /*10220*/  FMNMX.FTZ R4, R24, R5, !PT ;  /* 0x0000000518047209 */ /* 0x004ff20007810000 */
[----:B------:R-:W2:Y:S01]  /*10230*/  MUFU.TANH R25, R25 ;  /* 0x0000001900197308 */ /* 0x000ea20000002400 */
[----:B----4-:R-:W-:Y:S09]  /*10240*/  FMNMX.FTZ R72, R234, R72, !PT ;  /* 0x00000048ea487209 */ /* 0x010ff20007810000 */
        /* <DEDUP_REMOVED lines=14> */
[----:B------:R-:W-:Y:S01]  /*10330*/  MUFU.TANH R237, R43 ;  /* 0x0000002b00ed7308 */ /* 0x000fe20000002400 */
[----:B--2---:R-:W-:Y:S02]  /*10340*/  FMNMX.FTZ R3, R29, R4, !PT ;  /* 0x000000041d037209 */ /* 0x004fe40007810000 */
[----:B------:R-:W-:Y:S02]  /*10350*/  FMNMX.FTZ R4, R176, R102, !PT ;  /* 0x00000066b0047209 */ /* 0x000fe40007810000 */
[----:B------:R-:W-:Y:S05]  /*10360*/  FMNMX.FTZ R3, R226, R3, !PT ;  /* 0x00000003e2037209 */ /* 0x000fea0007810000 */
[----:B------:R-:W1:Y:S01]  /*10370*/  MUFU.TANH R43, R71 ;  /* 0x00000047002b7308 */ /* 0x000e620000002400 */
[----:B---3--:R-:W-:Y:S02]  /*10380*/  MOV R23, c[0x0][0x1e4] ;  /* 0x0000790000177a02 */ /* 0x008fe40000000f00 */
[----:B------:R-:W-:Y:S02]  /*10390*/  FMNMX.FTZ R4, R178, R4, !PT ;  /* 0x00000004b2047209 */ /* 0x000fe40007810000 */
[----:B----4-:R-:W-:Y:S04]  /*103a0*/  FMNMX.FTZ R72, R51, R72, !PT ;  /* 0x0000004833487209 */ /* 0x010fe80007810000 */
[----:B------:R-:W-:Y:S01]  /*103b0*/  FMNMX.FTZ R72, R191, R72, !PT ;  /* 0x00000048bf487209 */ /* 0x000fe20007810000 */
[----:B------:R-:W2:Y:S10]  /*103c0*/  MUFU.TANH R230, R82 ;  /* 0x0000005200e67308 */ /* 0x000eb40000002400 */
[----:B------:R-:W3:Y:S01]  /*103d0*/  MUFU.TANH R14, R14 ;  /* 0x0000000e000e7308 */ /* 0x000ee20000002400 */
[----:B-1----:R-:W-:Y:S09]  /*103e0*/  FMNMX.FTZ R0, R43, R0, !PT ;  /* 0x000000002b007209 */ /* 0x002ff20007810000 */
[----:B------:R-:W1:Y:S01]  /*103f0*/  MUFU.TANH R219, R80 ;  /* 0x0000005000db7308 */ /* 0x000e620000002400 */
[----:B--2---:R-:W-:Y:S09]  /*10400*/  FMNMX.FTZ R0, R230, R0, !PT ;  /* 0x00000000e6007209 */ /* 0x004ff20007810000 */
[----:B------:R-:W2:Y:S01]  /*10410*/  MUFU.TANH R236, R46 ;  /* 0x0000002e00ec7308 */ /* 0x000ea20000002400 */
[----:B---3--:R-:W-:Y:S04]  /*10420*/  FMNMX.FTZ R4, R14, R4, !PT ;  /* 0x000000040e047209 */ /* 0x008fe80007810000 */
[----:B------:R-:W-:Y:S05]  /*10430*/  FMNMX.FTZ R4, R179, R4, !PT ;  /* 0x00000004b3047209 */ /* 0x000fea0007810000 */
[----:B------:R-:W3:Y:S01]  /*10440*/  MUFU.TANH R46, R83 ;  /* 0x00000053002e7308 */ /* 0x000ee20000002400 */
[----:B-1----:R-:W-:Y:S09]  /*10450*/  FMNMX.FTZ R72, R219, R72, !PT ;  /* 0x00000048db487209 */ /* 0x002ff20007810000 */
[----:B------:R-:W1:Y:S01]  /*10460*/  MUFU.TANH R204, R81 ;  /* 0x0000005100cc7308 */ /* 0x000e620000002400 */
[----:B--2---:R-:W-:Y:S09]  /*10470*/  MOV R48, R236 ;  /* 0x000000ec00307202 */ /* 0x004ff20000000f00 */
[----:B------:R-:W2:Y:S01]  /*10480*/  MUFU.TANH R220, R86 ;  /* 0x0000005600dc7308 */ /* 0x000ea20000002400 */
[----:B---3--:R-:W-:Y:S09]  /*10490*/  FMNMX.FTZ R0, R46, R0, !PT ;  /* 0x000000002e007209 */ /* 0x008ff20007810000 */
[----:B------:R-:W3:Y:S01]  /*104a0*/  MUFU.TANH R182, R26 ;  /* 0x0000001a00b67308 */ /* 0x000ee20000002400 */
[----:B-1----:R-:W-:Y:S09]  /*104b0*/  FMNMX.FTZ R72, R204, R72, !PT ;  /* 0x00000048cc487209 */ /* 0x002ff20007810000 */
[----:B------:R-:W1:Y:S01]  /*104c0*/  MUFU.TANH R202, R41 ;  /* 0x0000002900ca7308 */ /* 0x000e620000002400 */
[----:B--2---:R-:W-:Y:S09]  /*104d0*/  FMNMX.FTZ R0, R220, R0, !PT ;  /* 0x00000000dc007209 */ /* 0x004ff20007810000 */
[----:B------:R-:W2:Y:S01]  /*104e0*/  MUFU.TANH R208, R84 ;  /* 0x0000005400d07308 */ /* 0x000ea20000002400 */
[----:B---3--:R-:W-:Y:S09]  /*104f0*/  FMNMX.FTZ R4, R182, R4, !PT ;  /* 0x00000004b6047209 */ /* 0x008ff20007810000 */
[----:B------:R-:W-:Y:S01]  /*10500*/  MUFU.TANH R196, R31 ;  /* 0x0000001f00c47308 */ /* 0x000fe20000002400 */
[----:B-1----:R-:W-:Y:S04]  /*10510*/  FMNMX.FTZ R3, R202, R3, !PT ;  /* 0x00000003ca037209 */ /* 0x002fe80007810000 */
[----:B------:R-:W-:Y:S05]  /*10520*/  FMNMX.FTZ R3, R201, R3, !PT ;  /* 0x00000003c9037209 */ /* 0x000fea0007810000 */
[----:B------:R-:W1:Y:S01]  /*10530*/  MUFU.TANH R31, R87 ;  /* 0x00000057001f7308 */ /* 0x000e620000002400 */
[----:B--2---:R-:W-:Y:S09]  /*10540*/  FMNMX.FTZ R72, R208, R72, !PT ;  /* 0x00000048d0487209 */ /* 0x004ff20007810000 */
[----:B------:R-:W2:Y:S10]  /*10550*/  MUFU.TANH R192, R27 ;  /* 0x0000001b00c07308 */ /* 0x000eb40000002400 */
[----:B------:R-:W-:Y:S01]  /*10560*/  MUFU.TANH R41, R42 ;  /* 0x0000002a00297308 */ /* 0x000fe20000002400 */
[----:B-1----:R-:W-:Y:S09]  /*10570*/  FMNMX.FTZ R0, R31, R0, !PT ;  /* 0x000000001f007209 */ /* 0x002ff20007810000 */
[----:B------:R-:W1:Y:S01]  /*10580*/  MUFU.TANH R42, R85 ;  /* 0x00000055002a7308 */ /* 0x000e620000002400 */
[----:B--2---:R-:W-:Y:S09]  /*10590*/  FMNMX.FTZ R4, R192, R4, !PT ;  /* 0x00000004c0047209 */ /* 0x004ff20007810000 */
        /* <DEDUP_REMOVED lines=8> */
[----:B------:R3:W4:Y:S01]  /*10620*/  MUFU.TANH R175, R99 ;  /* 0x0000006300af7308 */ /* 0x0007220000002400 */
[----:B------:R-:W-:Y:S02]  /*10630*/  FMNMX.FTZ R4, R41, R4, !PT ;  /* 0x0000000429047209 */ /* 0x000fe40007810000 */
[----:B-1----:R-:W-:Y:S02]  /*10640*/  FMNMX.FTZ R3, R30, R3, !PT ;  /* 0x000000031e037209 */ /* 0x002fe40007810000 */
[----:B------:R-:W-:Y:S05]  /*10650*/  MOV R45, R237 ;  /* 0x000000ed002d7202 */ /* 0x000fea0000000f00 */
[----:B------:R-:W1:Y:S01]  /*10660*/  MUFU.TANH R218, R56 ;  /* 0x0000003800da7308 */ /* 0x000e620000002400 */
[----:B------:R-:W-:Y:S02]  /*10670*/  FMNMX.FTZ R4, R45, R4, !PT ;  /* 0x000000042d047209 */ /* 0x000fe40007810000 */
[----:B--2---:R-:W-:Y:S02]  /*10680*/  FMNMX.FTZ R72, R173, R72, !PT ;  /* 0x00000048ad487209 */ /* 0x004fe40007810000 */
[----:B------:R-:W-:Y:S05]  /*10690*/  FMNMX.FTZ R4, R48, R4, !PT ;  /* 0x0000000430047209 */ /* 0x000fea0007810000 */
[----:B------:R-:W2:Y:S01]  /*106a0*/  MUFU.TANH R172, R97 ;  /* 0x0000006100ac7308 */ /* 0x000ea20000002400 */
[----:B---3--:R-:W-:Y:S02]  /*106b0*/  MOV R99, R239 ;  /* 0x000000ef00637202 */ /* 0x008fe40000000f00 */
[----:B----4-:R-:W-:Y:S07]  /*106c0*/  FMNMX.FTZ R0, R175, R0, !PT ;  /* 0x00000000af007209 */ /* 0x010fee0007810000 */
[----:B------:R-:W3:Y:S01]  /*106d0*/  MUFU.TANH R224, R57 ;  /* 0x0000003900e07308 */ /* 0x000ee20000002400 */
[----:B------:R-:W4:Y:S01]  /*106e0*/  SHFL.BFLY PT, R71, R0, 0x2, 0x1f ;  /* 0x0c401f0000477f89 */ /* 0x000f2200000e0000 */
[----:B-1----:R-:W-:Y:S08]  /*106f0*/  FMNMX.FTZ R3, R218, R3, !PT ;  /* 0x00000003da037209 */ /* 0x002ff00007810000 */
[----:B------:R-:W1:Y:S01]  /*10700*/  MUFU.TANH R233, R60 ;  /* 0x0000003c00e97308 */ /* 0x000e620000002400 */
[----:B--2---:R-:W-:Y:S05]  /*10710*/  FMNMX.FTZ R72, R172, R72, !PT ;  /* 0x00000048ac487209 */ /* 0x004fea0007810000 */
[----:B------:R-:W2:Y:S04]  /*10720*/  SHFL.BFLY PT, R5, R72, 0x2, 0x1f ;  /* 0x0c401f0048057f89 */ /* 0x000ea800000e0000 */
[----:B------:R-:W2:Y:S01]  /*10730*/  MUFU.TANH R225, R47 ;  /* 0x0000002f00e17308 */ /* 0x000ea20000002400 */
[----:B---3--:R-:W-:Y:S02]  /*10740*/  FMNMX.FTZ R3, R224, R3, !PT ;  /* 0x00000003e0037209 */ /* 0x008fe40007810000 */
[----:B----4-:R-:W-:Y:S07]  /*10750*/  FMNMX.FTZ R71, R0, R71, !PT ;  /* 0x0000004700477209 */ /* 0x010fee0007810000 */
[----:B------:R-:W3:Y:S01]  /*10760*/  MUFU.TANH R235, R61 ;  /* 0x0000003d00eb7308 */ /* 0x000ee20000002400 */
[----:B-1----:R-:W-:Y:S09]  /*10770*/  FMNMX.FTZ R3, R233, R3, !PT ;  /* 0x00000003e9037209 */ /* 0x002ff20007810000 */
[----:B------:R-:W1:Y:S01]  /*10780*/  MUFU.TANH R229, R58 ;  /* 0x0000003a00e57308 */ /* 0x000e620000002400 */
[----:B--2---:R-:W-:Y:S02]  /*10790*/  FMNMX.FTZ R72, R72, R5, !PT ;  /* 0x0000000548487209 */ /* 0x004fe40007810000 */
[----:B------:R-:W-:Y:S01]  /*107a0*/  MOV R50, R225 ;  /* 0x000000e100327202 */ /* 0x000fe20000000f00 */
[----:B------:R-:W2:Y:S01]  /*107b0*/  SHFL.BFLY PT, R5, R71, 0x1, 0x1f ;  /* 0x0c201f0047057f89 */ /* 0x000ea200000e0000 */
[----:B------:R-:W-:Y:S02]  /*107c0*/  IADD3 R225, R103, -0x1, RZ ;  /* 0xffffffff67e17810 */ /* 0x000fe40007ffe0ff */
[----:B------:R-:W-:Y:S03]  /*107d0*/  FMNMX.FTZ R4, R50, R4, !PT ;  /* 0x0000000432047209 */ /* 0x000fe60007810000 */
[----:B------:R-:W4:Y:S01]  /*107e0*/  MUFU.TANH R231, R73 ;  /* 0x0000004900e77308 */ /* 0x000f220000002400 */
[----:B---3--:R-:W-:Y:S01]  /*107f0*/  MOV R94, R235 ;  /* 0x000000eb005e7202 */ /* 0x008fe20000000f00 */
[----:B------:R-:W3:Y:S01]  /*10800*/  SHFL.BFLY PT, R7, R72, 0x1, 0x1f ;  /* 0x0c201f0048077f89 */ /* 0x000ee200000e0000 */
[----:B------:R-:W-:Y:S07]  /*10810*/  FMNMX.FTZ R3, R235, R3, !PT ;  /* 0x00000003eb037209 */ /* 0x000fee0007810000 */
[----:B------:R-:W3:Y:S01]  /*10820*/  MUFU.TANH R232, R59 ;  /* 0x0000003b00e87308 */ /* 0x000ee20000002400 */
[----:B------:R-:W-:Y:S02]  /*10830*/  FMNMX.FTZ R3, R44, R3, !PT ;  /* 0x000000032c037209 */ /* 0x000fe40007810000 */
[----:B-1----:R-:W-:Y:S07]  /*10840*/  FMNMX.FTZ R4, R229, R4, !PT ;  /* 0x00000004e5047209 */ /* 0x002fee0007810000 */
[----:B------:R-:W1:Y:S01]  /*10850*/  MUFU.TANH R222, R76 ;  /* 0x0000004c00de7308 */ /* 0x000e620000002400 */
[----:B--2---:R-:W-:Y:S02]  /*10860*/  FMNMX.FTZ R71, R71, R5, !PT ;  /* 0x0000000547477209 */ /* 0x004fe40007810000 */
[----:B----4-:R-:W-:Y:S02]  /*10870*/  FMNMX.FTZ R3, R231, R3, !PT ;  /* 0x00000003e7037209 */ /* 0x010fe40007810000 */
[----:B---3--:R-:W-:Y:S05]  /*10880*/  FMNMX.FTZ R72, R72, R7, !PT ;  /* 0x0000000748487209 */ /* 0x008fea0007810000 */
[----:B------:R-:W2:Y:S01]  /*10890*/  MUFU.TANH R215, R77 ;  /* 0x0000004d00d77308 */ /* 0x000ea20000002400 */
[----:B------:R-:W-:Y:S09]  /*108a0*/  FMNMX.FTZ R4, R232, R4, !PT ;  /* 0x00000004e8047209 */ /* 0x000ff20007810000 */
[----:B------:R2:W-:Y:S01]  /*108b0*/  MUFU.TANH R26, R93 ;  /* 0x0000005d001a7308 */ /* 0x0005e20000002400 */
[----:B-1----:R-:W-:Y:S09]  /*108c0*/  FMNMX.FTZ R3, R222, R3, !PT ;  /* 0x00000003de037209 */ /* 0x002ff20007810000 */
[----:B------:R-:W1:Y:S10]  /*108d0*/  MUFU.TANH R206, R62 ;  /* 0x0000003e00ce7308 */ /* 0x000e740000002400 */
[----:B------:R-:W3:Y:S01]  /*108e0*/  MUFU.TANH R205, R63 ;  /* 0x0000003f00cd7308 */ /* 0x000ee20000002400 */
[----:B--2---:R-:W-:Y:S04]  /*108f0*/  MOV R93, R215 ;  /* 0x000000d7005d7202 */ /* 0x004fe80000000f00 */
[----:B------:R-:W-:Y:S05]  /*10900*/  FMNMX.FTZ R3, R93, R3, !PT ;  /* 0x000000035d037209 */ /* 0x000fea0007810000 */
[----:B------:R-:W2:Y:S01]  /*10910*/  MUFU.TANH R174, R88 ;  /* 0x0000005800ae7308 */ /* 0x000ea20000002400 */
[----:B-1----:R-:W-:Y:S09]  /*10920*/  FMNMX.FTZ R0, R206, R4, !PT ;  /* 0x00000004ce007209 */ /* 0x002ff20007810000 */
[----:B------:R-:W1:Y:S01]  /*10930*/  MUFU.TANH R47, R89 ;  /* 0x00000059002f7308 */ /* 0x000e620000002400 */
[----:B---3--:R-:W-:Y:S04]  /*10940*/  FMNMX.FTZ R0, R205, R0, !PT ;  /* 0x00000000cd007209 */ /* 0x008fe80007810000 */
[----:B------:R-:W-:Y:S01]  /*10950*/  FMNMX.FTZ R4, R99, R0, !PT ;  /* 0x0000000063047209 */ /* 0x000fe20007810000 */
[----:B------:R-:W-:Y:S04]  /*10960*/  FMUL.FTZ R0, R95, c[0x0][0x320] ;  /* 0x0000c8005f007a20 */ /* 0x000fe80000410000 */
[----:B------:R-:W3:Y:S01]  /*10970*/  MUFU.TANH R27, R92 ;  /* 0x0000005c001b7308 */ /* 0x000ee20000002400 */
[----:B------:R-:W-:Y:S02]  /*10980*/  MOV R95, R234 ;  /* 0x000000ea005f7202 */ /* 0x000fe40000000f00 */
[----:B------:R-:W-:Y:S02]  /*10990*/  FMNMX.FTZ R4, R190, R4, !PT ;  /* 0x00000004be047209 */ /* 0x000fe40007810000 */
[----:B--2---:R-:W-:Y:S05]  /*109a0*/  FMNMX.FTZ R3, R174, R3, !PT ;  /* 0x00000003ae037209 */ /* 0x004fea0007810000 */
[----:B------:R2:W-:Y:S01]  /*109b0*/  MUFU.TANH R75, R0 ;  /* 0x00000000004b7308 */ /* 0x0005e20000002400 */
[----:B-1----:R-:W-:Y:S09]  /*109c0*/  FMNMX.FTZ R3, R47, R3, !PT ;  /* 0x000000032f037209 */ /* 0x002ff20007810000 */
[----:B------:R-:W1:Y:S01]  /*109d0*/  MUFU.TANH R98, R78 ;  /* 0x0000004e00627308 */ /* 0x000e620000002400 */
[----:B---3--:R-:W-:Y:S02]  /*109e0*/  FMNMX.FTZ R3, R27, R3, !PT ;  /* 0x000000031b037209 */ /* 0x008fe40007810000 */
[----:B------:R-:W-:Y:S02]  /*109f0*/  MOV R92, R226 ;  /* 0x000000e2005c7202 */ /* 0x000fe40000000f00 */
[----:B------:R-:W-:Y:S05]  /*10a00*/  FMNMX.FTZ R3, R26, R3, !PT ;  /* 0x000000031a037209 */ /* 0x000fea0007810000 */
[----:B------:R-:W3:Y:S01]  /*10a10*/  MUFU.TANH R96, R79 ;  /* 0x0000004f00607308 */ /* 0x000ee20000002400 */
[----:B------:R-:W4:Y:S01]  /*10a20*/  SHFL.BFLY PT, R6, R3, 0x2, 0x1f ;  /* 0x0c401f0003067f89 */ /* 0x000f2200000e0000 */
[----:B--2---:R-:W-:Y:S04]  /*10a30*/  FADD.FTZ R0, -R72, R2 ;  /* 0x0000000248007221 */ /* 0x004fe80000010100 */
[----:B------:R-:W-:Y:S04]  /*10a40*/  FMUL.FTZ R2, R0, c[0x0][0x2d0] ;  /* 0x0000b40000027a20 */ /* 0x000fe80000410000 */
[----:B------:R-:W2:Y:S01]  /*10a50*/  MUFU.TANH R215, R90 ;  /* 0x0000005a00d77308 */ /* 0x000ea20000002400 */
[----:B-1----:R-:W-:Y:S09]  /*10a60*/  FMNMX.FTZ R4, R98, R4, !PT ;  /* 0x0000000462047209 */ /* 0x002ff20007810000 */
[----:B------:R-:W1:Y:S01]  /*10a70*/  MUFU.TANH R97, R91 ;  /* 0x0000005b00617308 */ /* 0x000e620000002400 */
[----:B---3--:R-:W-:Y:S02]  /*10a80*/  FMNMX.FTZ R4, R96, R4, !PT ;  /* 0x0000000460047209 */ /* 0x008fe40007810000 */
[----:B----4-:R-:W-:Y:S02]  /*10a90*/  FMNMX.FTZ R3, R3, R6, !PT ;  /* 0x0000000603037209 */ /* 0x010fe40007810000 */
[----:B------:R-:W-:Y:S05]  /*10aa0*/  @P0 SHF.R.S32.HI R6, RZ, 0x1f, R225 ;  /* 0x0000001fff060819 */ /* 0x000fea00000114e1 */
[----:B------:R-:W3:Y:S01]  /*10ab0*/  MUFU.TANH R74, R74 ;  /* 0x0000004a004a7308 */ /* 0x000ee20000002400 */
[----:B------:R-:W4:Y:S01]  /*10ac0*/  SHFL.BFLY PT, R70, R3, 0x1, 0x1f ;  /* 0x0c201f0003467f89 */ /* 0x000f2200000e0000 */
[----:B--2---:R-:W-:Y:S01]  /*10ad0*/  FMNMX.FTZ R4, R215, R4, !PT ;  /* 0x00000004d7047209 */ /* 0x004fe20007810000 */
[----:B------:R-:W-:Y:S04]  /*10ae0*/  @P0 IMAD R6, R6, c[0x0][0x1e0], RZ ;  /* 0x0000780006060a24 */ /* 0x000fe800078e02ff */
[----:B------:R-:W-:Y:S03]  /*10af0*/  @P0 IMAD R6, R225, c[0x0][0x1e4], R6 ;  /* 0x00007900e1060a24 */ /* 0x000fe600078e0206 */
[----:B------:R2:W2:Y:S01]  /*10b00*/  MUFU.EX2 R73, R2 ;  /* 0x0000000200497308 */ /* 0x0004a20000000800 */
[----:B-1----:R-:W-:Y:S04]  /*10b10*/  FMNMX.FTZ R0, R97, R4, !PT ;  /* 0x0000000461007209 */ /* 0x002fe80007810000 */
[----:B---3--:R-:W-:Y:S02]  /*10b20*/  FMNMX.FTZ R0, R74, R0, !PT ;  /* 0x000000004a007209 */ /* 0x008fe40007810000 */
[----:B----4-:R-:W-:Y:S02]  /*10b30*/  FMNMX.FTZ R70, R3, R70, !PT ;  /* 0x0000004603467209 */ /* 0x010fe40007810000 */
[----:B------:R-:W-:Y:S05]  /*10b40*/  FMNMX.FTZ R0, R75, R0, !PT ;  /* 0x000000004b007209 */ /* 0x000fea0007810000 */
[----:B------:R-:W1:Y:S01]  /*10b50*/  SHFL.BFLY PT, R3, R0, 0x2, 0x1f ;  /* 0x0c401f0000037f89 */ /* 0x000e6200000e0000 */
[----:B--2---:R-:W-:Y:S02]  /*10b60*/  FADD.FTZ R2, -R71, R100 ;  /* 0x0000006447027221 */ /* 0x004fe40000010100 */
[----:B------:R-:W-:Y:S02]  /*10b70*/  FMUL.FTZ R100, R72, c[0x0][0x2d0] ;  /* 0x0000b40048647a20 */ /* 0x000fe40000410000 */
[----:B------:R-:W-:Y:S02]  /*10b80*/  FMUL.FTZ R2, R2, c[0x0][0x2d0] ;  /* 0x0000b40002027a20 */ /* 0x000fe40000410000 */
[--C-:B------:R-:W-:Y:S01]  /*10b90*/  FFMA.FTZ R4, R169, c[0x0][0x2d0], -R100.reuse ;  /* 0x0000b400a9047a23 */ /* 0x100fe20000010864 */
[----:B------:R-:W-:Y:S01]  /*10ba0*/  MOV R169, R47 ;  /* 0x0000002f00a97202 */ /* 0x000fe20000000f00 */
[----:B------:R2:W-:Y:S01]  /*10bb0*/  MUFU.EX2 R69, R2 ;  /* 0x0000000200457308 */ /* 0x0005e20000000800 */
[--C-:B------:R-:W-:Y:S09]  /*10bc0*/  FFMA.FTZ R56, R183, c[0x0][0x2d0], -R100.reuse ;  /* 0x0000b400b7387a23 */ /* 0x100ff20000010864 */
[----:B------:R-:W-:Y:S01]  /*10bd0*/  MUFU.EX2 R246, R4 ;  /* 0x0000000400f67308 */ /* 0x000fe20000000800 */
[----:B-1----:R-:W-:Y:S01]  /*10be0*/  FMNMX.FTZ R0, R0, R3, !PT ;  /* 0x0000000300007209 */ /* 0x002fe20007810000 */
[--C-:B------:R-:W-:Y:S02]  /*10bf0*/  FFMA.FTZ R3, R17, c[0x0][0x2d0], -R100.reuse ;  /* 0x0000b40011037a23 */ /* 0x100fe40000010864 */
[----:B------:R-:W-:Y:S01]  /*10c00*/  FMUL.FTZ R17, R73, R117 ;  /* 0x0000007549117220 */ /* 0x000fe20000410000 */
[----:B------:R-:W-:Y:S05]  /*10c10*/  MOV R117, R229 ;  /* 0x000000e500757202 */ /* 0x000fea0000000f00 */
[----:B------:R1:W-:Y:S01]  /*10c20*/  MUFU.EX2 R252, R3 ;  /* 0x0000000300fc7308 */ /* 0x0003e20000000800 */
[----:B--2---:R-:W-:Y:S02]  /*10c30*/  FADD.FTZ R2, -R70, R101 ;  /* 0x0000006546027221 */ /* 0x004fe40000010100 */
[----:B------:R-:W-:Y:S02]  /*10c40*/  FMUL.FTZ R101, R71, c[0x0][0x2d0] ;  /* 0x0000b40047657a20 */ /* 0x000fe40000410000 */
[----:B------:R-:W-:Y:S02]  /*10c50*/  FMUL.FTZ R2, R2, c[0x0][0x2d0] ;  /* 0x0000b40002027a20 */ /* 0x000fe40000410000 */
[--C-:B------:R-:W-:Y:S03]  /*10c60*/  FFMA.FTZ R60, R199, c[0x0][0x2d0], -R101.reuse ;  /* 0x0000b400c73c7a23 */ /* 0x100fe60000010865 */
[----:B------:R2:W3:Y:S01]  /*10c70*/  MUFU.EX2 R68, R2 ;  /* 0x0000000200447308 */ /* 0x0004e20000000800 */
[--C-:B-1----:R-:W-:Y:S01]  /*10c80*/  FFMA.FTZ R3, R177, c[0x0][0x2d0], -R101.reuse ;  /* 0x0000b400b1037a23 */ /* 0x102fe20000010865 */
[----:B------:R-:W-:Y:S08]  /*10c90*/  MOV R177, R31 ;  /* 0x0000001f00b17202 */ /* 0x000ff00000000f00 */
[----:B------:R1:W-:Y:S01]  /*10ca0*/  MUFU.EX2 R244, R3 ;  /* 0x0000000300f47308 */ /* 0x0003e20000000800 */
[--C-:B--2---:R-:W-:Y:S01]  /*10cb0*/  FFMA.FTZ R2, R168, c[0x0][0x2d0], -R100.reuse ;  /* 0x0000b400a8027a23 */ /* 0x104fe20000010864 */
[----:B------:R-:W-:Y:S01]  /*10cc0*/  MOV R168, R27 ;  /* 0x0000001b00a87202 */ /* 0x000fe20000000f00 */
[C---:B---3--:R-:W-:Y:S07]  /*10cd0*/  FMUL.FTZ R57, R68.reuse, R157 ;  /* 0x0000009d44397220 */ /* 0x048fee0000410000 */
[----:B------:R2:W3:Y:S01]  /*10ce0*/  MUFU.EX2 R251, R2 ;  /* 0x0000000200fb7308 */ /* 0x0004e20000000800 */
[----:B------:R-:W-:Y:S02]  /*10cf0*/  FMUL.FTZ R61, R68, R161 ;  /* 0x000000a1443d7220 */ /* 0x000fe40000410000 */
[--C-:B-1----:R-:W-:Y:S01]  /*10d00*/  FFMA.FTZ R3, R170, c[0x0][0x2d0], -R101.reuse ;  /* 0x0000b400aa037a23 */ /* 0x102fe20000010865 */
[----:B------:R-:W-:Y:S06]  /*10d10*/  MOV R170, R233 ;  /* 0x000000e900aa7202 */ /* 0x000fec0000000f00 */
[----:B------:R1:W4:Y:S01]  /*10d20*/  MUFU.EX2 R247, R3 ;  /* 0x0000000300f77308 */ /* 0x0003220000000800 */
[----:B--2---:R-:W-:Y:S01]  /*10d30*/  FFMA.FTZ R2, R16, c[0x0][0x2d0], -R100 ;  /* 0x0000b40010027a23 */ /* 0x004fe20000010864 */
[----:B---3--:R-:W-:Y:S08]  /*10d40*/  F2FP.BF16.PACK_AB R76, R251, R246 ;  /* 0x000000f6fb4c723e */ /* 0x008ff000000010ff */
[----:B------:R2:W3:Y:S01]  /*10d50*/  MUFU.EX2 R250, R2 ;  /* 0x0000000200fa7308 */ /* 0x0004e20000000800 */
[--C-:B-1----:R-:W-:Y:S01]  /*10d60*/  FFMA.FTZ R3, R18, c[0x0][0x2d0], -R101.reuse ;  /* 0x0000b40012037a23 */ /* 0x102fe20000010865 */
[----:B----4-:R-:W-:Y:S01]  /*10d70*/  F2FP.BF16.PACK_AB R77, R247, R244 ;  /* 0x000000f4f74d723e */ /* 0x010fe200000010ff */
[----:B------:R-:W-:Y:S01]  /*10d80*/  FMUL.FTZ R18, R69, R118 ;  /* 0x0000007645127220 */ /* 0x000fe20000410000 */
[----:B------:R-:W-:Y:S06]  /*10d90*/  MOV R118, R49 ;  /* 0x0000003100767202 */ /* 0x000fec0000000f00 */
[----:B------:R1:W-:Y:S01]  /*10da0*/  MUFU.EX2 R249, R3 ;  /* 0x0000000300f97308 */ /* 0x0003e20000000800 */
[----:B------:R-:W-:Y:S01]  /*10db0*/  FMUL.FTZ R49, R73, R149 ;  /* 0x0000009549317220 */ /* 0x000fe20000410000 */
[----:B--2---:R-:W1:Y:S01]  /*10dc0*/  SHFL.BFLY PT, R2, R0, 0x1, 0x1f ;  /* 0x0c201f0000027f89 */ /* 0x004e6200000e0000 */
[----:B---3--:R-:W-:Y:S02]  /*10dd0*/  F2FP.BF16.PACK_AB R78, R252, R250 ;  /* 0x000000fafc4e723e */ /* 0x008fe400000010ff */
[----:B-1----:R-:W-:Y:S01]  /*10de0*/  FMNMX.FTZ R3, R0, R2, !PT ;  /* 0x0000000200037209 */ /* 0x002fe20007810000 */
[----:B------:R-:W-:Y:S02]  /*10df0*/  FFMA.FTZ R0, R19, c[0x0][0x2d0], -R101 ;  /* 0x0000b40013007a23 */ /* 0x000fe40000010865 */
[----:B------:R-:W-:Y:S01]  /*10e00*/  FMUL.FTZ R19, R69, R119 ;  /* 0x0000007745137220 */ /* 0x000fe20000410000 */
[----:B------:R-:W-:Y:S01]  /*10e10*/  MOV R119, R207 ;  /* 0x000000cf00777202 */ /* 0x000fe20000000f00 */
[----:B------:R1:W2:Y:S02]  /*10e20*/  MUFU.EX2 R248, R0 ;  /* 0x0000000000f87308 */ /* 0x0002a40000000800 */
[----:B-1----:R-:W-:Y:S01]  /*10e30*/  FADD.FTZ R0, -R3, R102 ;  /* 0x0000006603007221 */ /* 0x002fe20000010100 */
[----:B--2---:R-:W-:Y:S01]  /*10e40*/  F2FP.BF16.PACK_AB R79, R248, R249 ;  /* 0x000000f9f84f723e */ /* 0x004fe200000010ff */
[----:B------:R-:W-:Y:S02]  /*10e50*/  FMUL.FTZ R102, R70, c[0x0][0x2d0] ;  /* 0x0000b40046667a20 */ /* 0x000fe40000410000 */
[----:B------:R-:W-:Y:S02]  /*10e60*/  FMUL.FTZ R0, R0, c[0x0][0x2d0] ;  /* 0x0000b40000007a20 */ /* 0x000fe40000410000 */
[--C-:B------:R-:W-:Y:S01]  /*10e70*/  FFMA.FTZ R2, R180, c[0x0][0x2d0], -R102.reuse ;  /* 0x0000b400b4027a23 */ /* 0x100fe20000010866 */
[----:B------:R-:W-:Y:S01]  /*10e80*/  MOV R180, R42 ;  /* 0x0000002a00b47202 */ /* 0x000fe20000000f00 */
[--C-:B------:R-:W-:Y:S02]  /*10e90*/  FFMA.FTZ R92, R92, c[0x0][0x2d0], -R102.reuse ;  /* 0x0000b4005c5c7a23 */ /* 0x100fe40000010866 */
[----:B------:R1:W-:Y:S01]  /*10ea0*/  MUFU.EX2 R241, R2 ;  /* 0x0000000200f17308 */ /* 0x0003e20000000800 */
[--C-:B------:R-:W-:Y:S02]  /*10eb0*/  FFMA.FTZ R16, R25, c[0x0][0x2d0], -R102.reuse ;  /* 0x0000b40019107a23 */ /* 0x100fe40000010866 */
[----:B------:R-:W-:Y:S07]  /*10ec0*/  FMUL.FTZ R25, R68, R125 ;  /* 0x0000007d44197220 */ /* 0x000fee0000410000 */
[----:B------:R-:W2:Y:S01]  /*10ed0*/  MUFU.EX2 R0, R0 ;  /* 0x0000000000007308 */ /* 0x000ea20000000800 */
[--C-:B-1----:R-:W-:Y:S01]  /*10ee0*/  FFMA.FTZ R2, R171, c[0x0][0x2d0], -R102.reuse ;  /* 0x0000b400ab027a23 */ /* 0x102fe20000010866 */
[----:B------:R-:W-:Y:S08]  /*10ef0*/  MOV R171, R231 ;  /* 0x000000e700ab7202 */ /* 0x000ff00000000f00 */
[----:B------:R1:W-:Y:S01]  /*10f00*/  MUFU.EX2 R231, R16 ;  /* 0x0000001000e77308 */ /* 0x0003e20000000800 */
[C---:B--2---:R-:W-:Y:S02]  /*10f10*/  FMUL.FTZ R27, R0.reuse, R127 ;  /* 0x0000007f001b7220 */ /* 0x044fe40000410000 */
[C---:B------:R-:W-:Y:S07]  /*10f20*/  FMUL.FTZ R31, R0.reuse, R131 ;  /* 0x00000083001f7220 */ /* 0x040fee0000410000 */
[----:B------:R2:W3:Y:S01]  /*10f30*/  MUFU.EX2 R242, R2 ;  /* 0x0000000200f27308 */ /* 0x0004e20000000800 */
[C---:B------:R-:W-:Y:S02]  /*10f40*/  FMUL.FTZ R42, R0.reuse, R142 ;  /* 0x0000008e002a7220 */ /* 0x040fe40000410000 */
[C---:B------:R-:W-:Y:S02]  /*10f50*/  FMUL.FTZ R47, R0.reuse, R147 ;  /* 0x00000093002f7220 */ /* 0x040fe40000410000 */
[C---:B------:R-:W-:Y:S02]  /*10f60*/  FMUL.FTZ R58, R0.reuse, R158 ;  /* 0x0000009e003a7220 */ /* 0x040fe40000410000 */
[C---:B------:R-:W-:Y:S02]  /*10f70*/  FMUL.FTZ R59, R0.reuse, R159 ;  /* 0x0000009f003b7220 */ /* 0x040fe40000410000 */
[C---:B------:R-:W-:Y:S02]  /*10f80*/  FMUL.FTZ R62, R0.reuse, R162 ;  /* 0x000000a2003e7220 */ /* 0x040fe40000410000 */
[----:B------:R-:W-:Y:S02]  /*10f90*/  FMUL.FTZ R63, R0, R163 ;  /* 0x000000a3003f7220 */ /* 0x000fe40000410000 */
[----:B-1----:R-:W-:Y:S01]  /*10fa0*/  FMUL.FTZ R16, R73, R116 ;  /* 0x0000007449107220 */ /* 0x002fe20000410000 */
[----:B------:R-:W-:Y:S01]  /*10fb0*/  MOV R116, R50 ;  /* 0x0000003200747202 */ /* 0x000fe20000000f00 */
[----:B------:R-:W-:Y:S02]  /*10fc0*/  FMUL.FTZ R50, R69, R150 ;  /* 0x0000009645327220 */ /* 0x000fe40000410000 */
[--C-:B--2---:R-:W-:Y:S01]  /*10fd0*/  FFMA.FTZ R2, R12, c[0x0][0x2d0], -R102.reuse ;  /* 0x0000b4000c027a23 */ /* 0x104fe20000010866 */
[----:B---3--:R-:W-:Y:S03]  /*10fe0*/  F2FP.BF16.PACK_AB R64, R242, R241 ;  /* 0x000000f1f240723e */ /* 0x008fe600000010ff */
[----:B------:R1:W-:Y:S02]  /*10ff0*/  MUFU.EX2 R243, R2 ;  /* 0x0000000200f37308 */ /* 0x0003e40000000800 */
[----:B-1----:R-:W-:Y:S08]  /*11000*/  FFMA.FTZ R2, R13, c[0x0][0x2d0], -R102 ;  /* 0x0000b4000d027a23 */ /* 0x002ff00000010866 */
[----:B------:R1:W2:Y:S02]  /*11010*/  MUFU.EX2 R245, R2 ;  /* 0x0000000200f57308 */ /* 0x0002a40000000800 */
[----:B-1----:R-:W-:Y:S01]  /*11020*/  FMUL.FTZ R2, R3, c[0x0][0x2d0] ;  /* 0x0000b40003027a20 */ /* 0x002fe20000410000 */
[----:B--2---:R-:W-:Y:S03]  /*11030*/  F2FP.BF16.PACK_AB R66, R245, R243 ;  /* 0x000000f3f542723e */ /* 0x004fe600000010ff */
[--C-:B------:R-:W-:Y:S01]  /*11040*/  FFMA.FTZ R4, R176, c[0x0][0x2d0], -R2.reuse ;  /* 0x0000b400b0047a23 */ /* 0x100fe20000010802 */
[----:B------:R-:W-:Y:S01]  /*11050*/  MOV R176, R43 ;  /* 0x0000002b00b07202 */ /* 0x000fe20000000f00 */
[--C-:B------:R-:W-:Y:S02]  /*11060*/  FFMA.FTZ R7, R14, c[0x0][0x2d0], -R2.reuse ;  /* 0x0000b4000e077a23 */ /* 0x100fe40000010802 */
[----:B------:R1:W-:Y:S01]  /*11070*/  MUFU.EX2 R186, R4 ;  /* 0x0000000400ba7308 */ /* 0x0003e20000000800 */
[--C-:B------:R-:W-:Y:S02]  /*11080*/  FFMA.FTZ R8, R179, c[0x0][0x2d0], -R2.reuse ;  /* 0x0000b400b3087a23 */ /* 0x100fe40000010802 */
[C---:B------:R-:W-:Y:S01]  /*11090*/  FMUL.FTZ R14, R0.reuse, R114 ;  /* 0x00000072000e7220 */ /* 0x040fe20000410000 */
[----:B------:R-:W-:Y:S01]  /*110a0*/  MOV R114, R52 ;  /* 0x0000003400727202 */ /* 0x000fe20000000f00 */
[----:B------:R-:W-:Y:S02]  /*110b0*/  FMUL.FTZ R43, R0, R143 ;  /* 0x0000008f002b7220 */ /* 0x000fe40000410000 */
[--C-:B------:R-:W-:Y:S03]  /*110c0*/  FFMA.FTZ R74, R74, c[0x0][0x2d0], -R2.reuse ;  /* 0x0000b4004a4a7a23 */ /* 0x100fe60000010802 */
[----:B------:R2:W-:Y:S10]  /*110d0*/  MUFU.EX2 R188, R7 ;  /* 0x0000000700bc7308 */ /* 0x0005f40000000800 */
[----:B------:R-:W3:Y:S01]  /*110e0*/  MUFU.EX2 R185, R8 ;  /* 0x0000000800b97308 */ /* 0x000ee20000000800 */
[----:B-1----:R-:W-:Y:S01]  /*110f0*/  FFMA.FTZ R4, R178, c[0x0][0x2d0], -R2 ;  /* 0x0000b400b2047a23 */ /* 0x002fe20000010802 */
[----:B------:R-:W-:Y:S08]  /*11100*/  MOV R178, R232 ;  /* 0x000000e800b27202 */ /* 0x000ff00000000f00 */
[----:B------:R1:W4:Y:S01]  /*11110*/  MUFU.EX2 R187, R4 ;  /* 0x0000000400bb7308 */ /* 0x0003220000000800 */
[----:B--2---:R-:W-:Y:S02]  /*11120*/  @P0 MOV R7, R37 ;  /* 0x0000002500070202 */ /* 0x004fe40000000f00 */
[----:B---3--:R-:W-:Y:S01]  /*11130*/  F2FP.BF16.PACK_AB R67, R185, R188 ;  /* 0x000000bcb943723e */ /* 0x008fe200000010ff */
[----:B-1----:R-:W-:Y:S01]  /*11140*/  @P0 IMAD.WIDE.U32 R4, R225, c[0x0][0x1e0], RZ ;  /* 0x00007800e1040a25 */ /* 0x002fe200078e00ff */
[----:B----4-:R-:W-:Y:S04]  /*11150*/  F2FP.BF16.PACK_AB R65, R187, R186 ;  /* 0x000000babb41723e */ /* 0x010fe800000010ff */
[----:B------:R-:W-:Y:S02]  /*11160*/  @P0 IADD3 R5, R5, R6, RZ ;  /* 0x0000000605050210 */ /* 0x000fe40007ffe0ff */
[----:B------:R-:W-:Y:S02]  /*11170*/  @P0 MOV R6, R22 ;  /* 0x0000001600060202 */ /* 0x000fe40000000f00 */
[----:B------:R-:W-:Y:S01]  /*11180*/  MOV R22, c[0x0][0x1e0] ;  /* 0x0000780000167a02 */ /* 0x000fe20000000f00 */
[----:B------:R-:W-:Y:S02]  /*11190*/  @P0 IMAD R5, R5, 0x60, RZ ;  /* 0x0000006005050824 */ /* 0x000fe400078e02ff */
[----:B------:R-:W-:Y:S01]  /*111a0*/  @P0 IMAD.WIDE.U32 R6, R4, 0x60, R6 ;  /* 0x0000006004060825 */ /* 0x000fe200078e0006 */
[C---:B------:R-:W-:Y:S02]  /*111b0*/  @P0 SHF.L.U32 R13, R22.reuse, 0x5, RZ ;  /* 0x00000005160d0819 */ /* 0x040fe400000006ff */
[----:B------:R-:W-:Y:S02]  /*111c0*/  @P0 SHF.L.U64.HI R12, R22, 0x5, R23 ;  /* 0x00000005160c0819 */ /* 0x000fe40000010217 */
[----:B------:R-:W-:Y:S01]  /*111d0*/  @P0 IADD3 R5, R7, R5, RZ ;  /* 0x0000000507050210 */ /* 0x000fe20007ffe0ff */
[--C-:B------:R-:W-:Y:S01]  /*111e0*/  FFMA.FTZ R7, R20, c[0x0][0x2d0], -R100.reuse ;  /* 0x0000b40014077a23 */ /* 0x100fe20000010864 */
[C---:B------:R-:W-:Y:S03]  /*111f0*/  @P0 LEA R4, P1, R6.reuse, c[0x0][0x1c8], 0x1 ;  /* 0x0000720006040a11 */ /* 0x040fe600078208ff */
[----:B------:R1:W-:Y:S01]  /*11200*/  MUFU.EX2 R240, R7 ;  /* 0x0000000700f07308 */ /* 0x0003e20000000800 */
[----:B------:R-:W-:Y:S02]  /*11210*/  @P0 LEA.HI.X R5, R6, c[0x0][0x1cc], R5, 0x1, P1 ;  /* 0x0000730006050a11 */ /* 0x000fe400008f0c05 */
[-C--:B------:R-:W-:Y:S03]  /*11220*/  @P0 IADD3 R10, P2, R4, R13.reuse, RZ ;  /* 0x0000000d040a0210 */ /* 0x080fe60007f5e0ff */
[----:B------:R2:W-:Y:S01]  /*11230*/  @P0 LDGSTS.E.BYPASS.LTC128B.128 [R227+0x3100], [R4.64], !P6 ;  /* 0x0310000004e30fae */ /* 0x0005e2000f101d4c */
[-C--:B------:R-:W-:Y:S02]  /*11240*/  @P0 IADD3.X R11, R5, R12.reuse, RZ, P2, !PT ;  /* 0x0000000c050b0210 */ /* 0x080fe400017fe4ff */
[-C--:B------:R-:W-:Y:S04]  /*11250*/  @P0 IADD3 R8, P1, R10, R13.reuse, RZ ;  /* 0x0000000d0a080210 */ /* 0x080fe80007f3e0ff */
[----:B------:R-:W-:Y:S01]  /*11260*/  @P0 IADD3.X R9, R11, R12, RZ, P1, !PT ;  /* 0x0000000c0b090210 */ /* 0x000fe20000ffe4ff */
[----:B------:R3:W-:Y:S01]  /*11270*/  @P0 LDGSTS.E.BYPASS.LTC128B.128 [R227+0x3900], [R10.64], !P6 ;  /* 0x039000000ae30fae */ /* 0x0007e2000f101d4c */
[-C--:B------:R-:W-:Y:S07]  /*11280*/  @P0 IADD3 R6, P3, R8, R13.reuse, RZ ;  /* 0x0000000d08060210 */ /* 0x080fee0007f7e0ff */
[----:B------:R4:W-:Y:S01]  /*11290*/  @P0 LDGSTS.E.BYPASS.LTC128B.128 [R227+0x4100], [R8.64], !P6 ;  /* 0x0410000008e30fae */ /* 0x0009e2000f101d4c */
[--C-:B-1----:R-:W-:Y:S04]  /*112a0*/  FFMA.FTZ R7, R21, c[0x0][0x2d0], -R100.reuse ;  /* 0x0000b40015077a23 */ /* 0x102fe80000010864 */
[----:B------:R1:W-:Y:S01]  /*112b0*/  MUFU.EX2 R239, R7 ;  /* 0x0000000700ef7308 */ /* 0x0003e20000000800 */
[-C--:B--2---:R-:W-:Y:S04]  /*112c0*/  @P0 IADD3 R4, P2, R6, R13.reuse, RZ ;  /* 0x0000000d06040210 */ /* 0x084fe80007f5e0ff */
[----:B---3--:R-:W-:Y:S01]  /*112d0*/  @P0 IADD3 R10, P1, R4, R13, RZ ;  /* 0x0000000d040a0210 */ /* 0x008fe20007f3e0ff */
[----:B------:R-:W-:Y:S02]  /*112e0*/  FFMA.FTZ R11, R32, c[0x0][0x2d0], -R100 ;  /* 0x0000b400200b7a23 */ /* 0x000fe40000010864 */
[----:B------:R-:W-:Y:S02]  /*112f0*/  FFMA.FTZ R32, R192, c[0x0][0x2d0], -R2 ;  /* 0x0000b400c0207a23 */ /* 0x000fe40000010802 */
[----:B------:R2:W-:Y:S01]  /*11300*/  MUFU.EX2 R238, R11 ;  /* 0x0000000b00ee7308 */ /* 0x0005e20000000800 */
[C---:B------:R-:W-:Y:S01]  /*11310*/  FMUL.FTZ R13, R68.reuse, R113 ;  /* 0x00000071440d7220 */ /* 0x040fe20000410000 */
[----:B------:R-:W-:Y:S01]  /*11320*/  MOV R113, R51 ;  /* 0x0000003300717202 */ /* 0x000fe20000000f00 */
[----:B----4-:R-:W-:Y:S01]  /*11330*/  FMUL.FTZ R8, R68, R108 ;  /* 0x0000006c44087220 */ /* 0x010fe20000410000 */
[----:B------:R-:W-:Y:S01]  /*11340*/  MOV R108, R44 ;  /* 0x0000002c006c7202 */ /* 0x000fe20000000f00 */
[----:B------:R-:W-:Y:S01]  /*11350*/  FFMA.FTZ R44, R194, c[0x0][0x2d0], -R100 ;  /* 0x0000b400c22c7a23 */ /* 0x000fe20000010864 */
[----:B-1----:R-:W-:Y:S01]  /*11360*/  @P0 IADD3.X R7, R9, R12, RZ, P3, !PT ;  /* 0x0000000c09070210 */ /* 0x002fe20001ffe4ff */
[----:B------:R-:W-:Y:S01]  /*11370*/  FMUL.FTZ R9, R68, R109 ;  /* 0x0000006d44097220 */ /* 0x000fe20000410000 */
[----:B------:R-:W-:Y:S01]  /*11380*/  MOV R109, R40 ;  /* 0x00000028006d7202 */ /* 0x000fe20000000f00 */
[----:B------:R-:W-:Y:S01]  /*11390*/  FFMA.FTZ R40, R196, c[0x0][0x2d0], -R2 ;  /* 0x0000b400c4287a23 */ /* 0x000fe20000010802 */
[-C--:B------:R-:W-:Y:S01]  /*113a0*/  @P0 IADD3.X R5, R7, R12.reuse, RZ, P2, !PT ;  /* 0x0000000c07050210 */ /* 0x080fe200017fe4ff */
[----:B------:R1:W-:Y:S01]  /*113b0*/  @P0 LDGSTS.E.BYPASS.LTC128B.128 [R227+0x4900], [R6.64], !P6 ;  /* 0x0490000006e30fae */ /* 0x0003e2000f101d4c */
[----:B------:R-:W-:Y:S07]  /*113c0*/  FMUL.FTZ R51, R69, R151 ;  /* 0x0000009745337220 */ /* 0x000fee0000410000 */
[----:B------:R3:W-:Y:S01]  /*113d0*/  @P0 LDGSTS.E.BYPASS.LTC128B.128 [R227+0x5100], [R4.64], !P6 ;  /* 0x0510000004e30fae */ /* 0x0007e2000f101d4c */
[----:B--2---:R-:W-:Y:S01]  /*113e0*/  @P0 IADD3.X R11, R5, R12, RZ, P1, !PT ;  /* 0x0000000c050b0210 */ /* 0x004fe20000ffe4ff */
[--C-:B------:R-:W-:Y:S02]  /*113f0*/  FFMA.FTZ R12, R24, c[0x0][0x2d0], -R102.reuse ;  /* 0x0000b400180c7a23 */ /* 0x100fe40000010866 */
[----:B------:R-:W-:Y:S04]  /*11400*/  FFMA.FTZ R24, R29, c[0x0][0x2d0], -R102 ;  /* 0x0000b4001d187a23 */ /* 0x000fe80000010866 */
[----:B------:R2:W-:Y:S01]  /*11410*/  @P0 LDGSTS.E.BYPASS.LTC128B.128 [R227+0x5900], [R10.64], !P6 ;  /* 0x059000000ae30fae */ /* 0x0005e2000f101d4c */
[----:B------:R4:W-:Y:S01]  /*11420*/  MUFU.EX2 R232, R12 ;  /* 0x0000000c00e87308 */ /* 0x0009e20000000800 */
[C---:B------:R-:W-:Y:S01]  /*11430*/  FMUL.FTZ R29, R68.reuse, R129 ;  /* 0x00000081441d7220 */ /* 0x040fe20000410000 */
[----:B------:R-:W-:Y:S02]  /*11440*/  ISETP.GT.AND P0, PT, R103, UR4, PT ;  /* 0x0000000467007c0c */ /* 0x000fe4000bf04270 */
[----:B------:R-:W-:Y:S03]  /*11450*/  MOV R103, R225 ;  /* 0x000000e100677202 */ /* 0x000fe60000000f00 */
[----:B------:R-:W2:Y:S01]  /*11460*/  LDSM.16.MT88.4 R20, [R209+0x100] ;  /* 0x00010000d114783b */ /* 0x000ea20000004200 */
[----:B-1----:R-:W-:Y:S02]  /*11470*/  FFMA.FTZ R6, R33, c[0x0][0x2d0], -R100 ;  /* 0x0000b40021067a23 */ /* 0x002fe40000010864 */
[----:B------:R-:W-:Y:S01]  /*11480*/  FMUL.FTZ R7, R69, R107 ;  /* 0x0000006b45077220 */ /* 0x000fe20000410000 */
[----:B------:R-:W-:Y:S01]  /*11490*/  MOV R107, R230 ;  /* 0x000000e6006b7202 */ /* 0x000fe20000000f00 */
[----:B------:R1:W-:Y:S01]  /*114a0*/  MUFU.EX2 R237, R6 ;  /* 0x0000000600ed7308 */ /* 0x0003e20000000800 */
[----:B------:R-:W-:Y:S02]  /*114b0*/  FMUL.FTZ R33, R73, R133 ;  /* 0x0000008549217220 */ /* 0x000fe40000410000 */
[----:B------:R-:W2:Y:S01]  /*114c0*/  LDSM.16.MT88.4 R36, [R212+0x100] ;  /* 0x00010000d424783b */ /* 0x000ea20000004200 */
[--C-:B---3--:R-:W-:Y:S02]  /*114d0*/  FFMA.FTZ R4, R181, c[0x0][0x2d0], -R101.reuse ;  /* 0x0000b400b5047a23 */ /* 0x108fe40000010865 */
[----:B------:R-:W-:Y:S01]  /*114e0*/  FMUL.FTZ R5, R73, R105 ;  /* 0x0000006949057220 */ /* 0x000fe20000410000 */
[----:B------:R-:W-:Y:S03]  /*114f0*/  MOV R105, R204 ;  /* 0x000000cc00697202 */ /* 0x000fe60000000f00 */
[----:B------:R3:W-:Y:S01]  /*11500*/  MUFU.EX2 R233, R4 ;  /* 0x0000000400e97308 */ /* 0x0007e20000000800 */
[----:B------:R-:W2:Y:S01]  /*11510*/  LDSM.16.MT88.4 R52, [R210+0x100] ;  /* 0x00010000d234783b */ /* 0x000ea20000004200 */
[----:B----4-:R-:W-:Y:S01]  /*11520*/  FMUL.FTZ R12, R68, R112 ;  /* 0x00000070440c7220 */ /* 0x010fe20000410000 */
[----:B------:R-:W-:Y:S01]  /*11530*/  MOV R112, R203 ;  /* 0x000000cb00707202 */ /* 0x000fe20000000f00 */
[C---:B--2---:R-:W-:Y:S01]  /*11540*/  FMUL.FTZ R10, R0.reuse, R110 ;  /* 0x0000006e000a7220 */ /* 0x044fe20000410000 */
[----:B------:R-:W-:Y:S01]  /*11550*/  MOV R110, R46 ;  /* 0x0000002e006e7202 */ /* 0x000fe20000000f00 */
[C---:B------:R-:W-:Y:S01]  /*11560*/  FMUL.FTZ R11, R0.reuse, R111 ;  /* 0x0000006f000b7220 */ /* 0x040fe20000410000 */
[----:B------:R-:W-:Y:S01]  /*11570*/  MOV R111, R205 ;  /* 0x000000cd006f7202 */ /* 0x000fe20000000f00 */
[C---:B------:R-:W-:Y:S01]  /*11580*/  FMUL.FTZ R46, R0.reuse, R146 ;  /* 0x00000092002e7220 */ /* 0x040fe20000410000 */
[----:B------:R-:W2:Y:S01]  /*11590*/  LDSM.16.MT88.4 R80, [R211+0x100] ;  /* 0x00010000d350783b */ /* 0x000ea20000004200 */
[----:B------:R4:W-:Y:S01]  /*115a0*/  MUFU.EX2 R230, R24 ;  /* 0x0000001800e67308 */ /* 0x0009e20000000800 */
[----:B-1----:R-:W-:Y:S01]  /*115b0*/  FMUL.FTZ R6, R69, R106 ;  /* 0x0000006a45067220 */ /* 0x002fe20000410000 */
[----:B------:R-:W-:Y:S01]  /*115c0*/  MOV R106, R26 ;  /* 0x0000001a006a7202 */ /* 0x000fe20000000f00 */
[C---:B------:R-:W-:Y:S04]  /*115d0*/  FMUL.FTZ R26, R0.reuse, R126 ;  /* 0x0000007e001a7220 */ /* 0x040fe80000410000 */
[----:B------:R-:W1:Y:S03]  /*115e0*/  LDSM.16.MT88.4 R84, [R209+0x900] ;  /* 0x00090000d154783b */ /* 0x000e660000004200 */
[----:B------:R2:W-:Y:S01]  /*115f0*/  MUFU.EX2 R181, R32 ;  /* 0x0000002000b57308 */ /* 0x0005e20000000800 */
[--C-:B---3--:R-:W-:Y:S04]  /*11600*/  FFMA.FTZ R4, R15, c[0x0][0x2d0], -R101.reuse ;  /* 0x0000b4000f047a23 */ /* 0x108fe80000010865 */
[----:B------:R-:W3:Y:S01]  /*11610*/  LDSM.16.MT88.4 R88, [R212+0x900] ;  /* 0x00090000d458783b */ /* 0x000ee20000004200 */
[----:B------:R-:W-:Y:S01]  /*11620*/  FMUL.FTZ R15, R0, R115 ;  /* 0x00000073000f7220 */ /* 0x000fe20000410000 */
[----:B------:R-:W-:Y:S03]  /*11630*/  MOV R115, R206 ;  /* 0x000000ce00737202 */ /* 0x000fe60000000f00 */
[----:B------:R1:W-:Y:S03]  /*11640*/  MUFU.EX2 R234, R4 ;  /* 0x0000000400ea7308 */ /* 0x0003e60000000800 */
[----:B------:R-:W0:Y:S01]  /*11650*/  LDGDEPBAR ;  /* 0x00000000000079af */ /* 0x000e220000000000 */
[----:B----4-:R-:W-:Y:S06]  /*11660*/  FMUL.FTZ R24, R68, R124 ;  /* 0x0000007c44187220 */ /* 0x010fec0000410000 */
[----:B------:R4:W-:Y:S01]  /*11670*/  MUFU.EX2 R206, R56 ;  /* 0x0000003800ce7308 */ /* 0x0009e20000000800 */
[----:B--2---:R-:W-:Y:S02]  /*11680*/  FMUL.FTZ R32, R73, R132 ;  /* 0x0000008449207220 */ /* 0x004fe40000410000 */
[--C-:B-1----:R-:W-:Y:S02]  /*11690*/  FFMA.FTZ R4, R34, c[0x0][0x2d0], -R101.reuse ;  /* 0x0000b40022047a23 */ /* 0x102fe40000010865 */
[----:B------:R-:W-:Y:S05]  /*116a0*/  FMUL.FTZ R34, R69, R134 ;  /* 0x0000008645227220 */ /* 0x000fea0000410000 */
[----:B------:R1:W-:Y:S01]  /*116b0*/  MUFU.EX2 R235, R4 ;  /* 0x0000000400eb7308 */ /* 0x0003e20000000800 */
[----:B----4-:R-:W-:Y:S02]  /*116c0*/  FMUL.FTZ R56, R68, R156 ;  /* 0x0000009c44387220 */ /* 0x010fe40000410000 */
[--C-:B-1----:R-:W-:Y:S02]  /*116d0*/  FFMA.FTZ R4, R35, c[0x0][0x2d0], -R101.reuse ;  /* 0x0000b40023047a23 */ /* 0x102fe40000010865 */
[----:B------:R-:W-:Y:S05]  /*116e0*/  FMUL.FTZ R35, R69, R135 ;  /* 0x0000008745237220 */ /* 0x000fea0000410000 */
[----:B------:R1:W-:Y:S01]  /*116f0*/  MUFU.EX2 R236, R4 ;  /* 0x0000000400ec7308 */ /* 0x0003e20000000800 */
[----:B------:R-:W-:Y:S01]  /*11700*/  LDSM.16.MT88.4 R132, [R212+0x2900] ;  /* 0x00290000d484783b */ /* 0x000fe20000004200 */
[C---:B-1----:R-:W-:Y:S01]  /*11710*/  FMUL.FTZ R4, R73.reuse, R104 ;  /* 0x0000006849047220 */ /* 0x042fe20000410000 */
[----:B------:R-:W-:Y:S07]  /*11720*/  MOV R104, R228 ;  /* 0x000000e400687202 */ /* 0x000fee0000000f00 */
[----:B------:R1:W-:Y:S01]  /*11730*/  MUFU.EX2 R228, R44 ;  /* 0x0000002c00e47308 */ /* 0x0003e20000000800 */
[-C--:B------:R-:W-:Y:S08]  /*11740*/  HMMA.16816.F32.BF16 R4, R76, R20.reuse, R4 ;  /* 0x000000144c04723c */ /* 0x080ff00000041804 */
[C---:B------:R-:W-:Y:S07]  /*11750*/  HMMA.16816.F32.BF16 R8, R64.reuse, R20, R8 ;  /* 0x000000144008723c */ /* 0x040fee0000041808 */
[----:B------:R-:W-:Y:S01]  /*11760*/  FFMA.FTZ R20, R28, c[0x0][0x2d0], -R102 ;  /* 0x0000b4001c147a23 */ /* 0x000fe20000010866 */
[-C--:B------:R-:W-:Y:S03]  /*11770*/  HMMA.16816.F32.BF16 R12, R64, R22.reuse, R12 ;  /* 0x00000016400c723c */ /* 0x080fe6000004180c */
[----:B------:R2:W-:Y:S01]  /*11780*/  MUFU.EX2 R229, R20 ;  /* 0x0000001400e57308 */ /* 0x0005e20000000800 */
[----:B------:R-:W-:Y:S01]  /*11790*/  FMUL.FTZ R21, R73, R121 ;  /* 0x0000007949157220 */ /* 0x000fe20000410000 */
[----:B------:R-:W-:Y:S01]  /*117a0*/  MOV R121, R45 ;  /* 0x0000002d00797202 */ /* 0x000fe20000000f00 */
[----:B-1----:R-:W-:Y:S02]  /*117b0*/  FMUL.FTZ R44, R68, R144 ;  /* 0x00000090442c7220 */ /* 0x002fe40000410000 */
[C---:B------:R-:W-:Y:S04]  /*117c0*/  HMMA.16816.F32.BF16 R16, R76.reuse, R22, R16 ;  /* 0x000000164c10723c */ /* 0x040fe80000041810 */
[----:B------:R-:W-:Y:S01]  /*117d0*/  FFMA.FTZ R28, R182, c[0x0][0x2d0], -R2 ;  /* 0x0000b400b61c7a23 */ /* 0x000fe20000010802 */
[----:B------:R-:W-:Y:S01]  /*117e0*/  MOV R124, R121 ;  /* 0x00000079007c7202 */ /* 0x000fe20000000f00 */
[----:B------:R-:W-:Y:S01]  /*117f0*/  FMUL.FTZ R45, R68, R145 ;  /* 0x00000091442d7220 */ /* 0x000fe20000410000 */
[----:B------:R-:W-:Y:S01]  /*11800*/  MOV R121, R114 ;  /* 0x0000007200797202 */ /* 0x000fe20000000f00 */
[C---:B------:R-:W-:Y:S01]  /*11810*/  FMUL.FTZ R22, R69.reuse, R122 ;  /* 0x0000007a45167220 */ /* 0x040fe20000410000 */
[----:B------:R1:W4:Y:S03]  /*11820*/  MUFU.EX2 R182, R28 ;  /* 0x0000001c00b67308 */ /* 0x0003260000000800 */
[----:B------:R-:W-:Y:S01]  /*11830*/  FMUL.FTZ R23, R69, R123 ;  /* 0x0000007b45177220 */ /* 0x000fe20000410000 */
[----:B------:R-:W-:Y:S01]  /*11840*/  MOV R123, R30 ;  /* 0x0000001e007b7202 */ /* 0x000fe20000000f00 */
[----:B------:R-:W-:Y:S01]  /*11850*/  FMUL.FTZ R30, R0, R130 ;  /* 0x00000082001e7220 */ /* 0x000fe20000410000 */
[----:B------:R-:W-:Y:S01]  /*11860*/  MOV R122, R41 ;  /* 0x00000029007a7202 */ /* 0x000fe20000000f00 */
[C---:B------:R-:W-:Y:S01]  /*11870*/  FMUL.FTZ R41, R68.reuse, R141 ;  /* 0x0000008d44297220 */ /* 0x040fe20000410000 */
[----:B------:R-:W-:Y:S01]  /*11880*/  MOV R126, R123 ;  /* 0x0000007b007e7202 */ /* 0x000fe20000000f00 */
[----:B--2---:R-:W-:Y:S01]  /*11890*/  FMUL.FTZ R20, R73, R120 ;  /* 0x0000007849147220 */ /* 0x004fe20000410000 */
[----:B------:R-:W-:Y:S01]  /*118a0*/  MOV R120, R48 ;  /* 0x0000003000787202 */ /* 0x000fe20000000f00 */
[----:B------:R-:W-:Y:S01]  /*118b0*/  FFMA.FTZ R48, R195, c[0x0][0x2d0], -R100 ;  /* 0x0000b400c3307a23 */ /* 0x000fe20000010864 */
[----:B------:R-:W-:Y:S02]  /*118c0*/  MOV R114, R178 ;  /* 0x000000b200727202 */ /* 0x000fe40000000f00 */
[----:B------:R-:W-:Y:S01]  /*118d0*/  MOV R178, R93 ;  /* 0x0000005d00b27202 */ /* 0x000fe20000000f00 */
[----:B------:R2:W-:Y:S01]  /*118e0*/  MUFU.EX2 R226, R48 ;  /* 0x0000003000e27308 */ /* 0x0005e20000000800 */
[-C--:B------:R-:W-:Y:S03]  /*118f0*/  HMMA.16816.F32.BF16 R20, R76, R36.reuse, R20 ;  /* 0x000000244c14723c */ /* 0x080fe60000041814 */
[----:B------:R-:W-:Y:S02]  /*11900*/  MOV R123, R120 ;  /* 0x00000078007b7202 */ /* 0x000fe40000000f00 */
[----:B------:R-:W-:Y:S01]  /*11910*/  MOV R120, R95 ;  /* 0x0000005f00787202 */ /* 0x000fe20000000f00 */
[C---:B-1----:R-:W-:Y:S02]  /*11920*/  FMUL.FTZ R28, R68.reuse, R128 ;  /* 0x00000080441c7220 */ /* 0x042fe40000410000 */
[C---:B------:R-:W-:Y:S04]  /*11930*/  HMMA.16816.F32.BF16 R24, R64.reuse, R36, R24 ;  /* 0x000000244018723c */ /* 0x040fe80000041818 */
[----:B------:R-:W-:Y:S02]  /*11940*/  MOV R125, R122 ;  /* 0x0000007a007d7202 */ /* 0x000fe40000000f00 */
[----:B------:R-:W-:Y:S01]  /*11950*/  MOV R122, R116 ;  /* 0x00000074007a7202 */ /* 0x000fe20000000f00 */
[----:B------:R-:W-:Y:S01]  /*11960*/  FFMA.FTZ R36, R193, c[0x0][0x2d0], -R2 ;  /* 0x0000b400c1247a23 */ /* 0x000fe20000010802 */
[-C--:B------:R-:W-:Y:S03]  /*11970*/  HMMA.16816.F32.BF16 R28, R64, R38.reuse, R28 ;  /* 0x00000026401c723c */ /* 0x080fe6000004181c */
[----:B------:R1:W-:Y:S01]  /*11980*/  MUFU.EX2 R179, R36 ;  /* 0x0000002400b37308 */ /* 0x0003e20000000800 */
[C---:B------:R-:W-:Y:S01]  /*11990*/  FMUL.FTZ R37, R73.reuse, R137 ;  /* 0x0000008949257220 */ /* 0x040fe20000410000 */
[----:B------:R-:W-:Y:S01]  /*119a0*/  MOV R116, R170 ;  /* 0x000000aa00747202 */ /* 0x000fe20000000f00 */
[----:B--2---:R-:W-:Y:S02]  /*119b0*/  FMUL.FTZ R48, R73, R148 ;  /* 0x0000009449307220 */ /* 0x004fe40000410000 */
[C---:B------:R-:W-:Y:S01]  /*119c0*/  HMMA.16816.F32.BF16 R32, R76.reuse, R38, R32 ;  /* 0x000000264c20723c */ /* 0x040fe20000041820 */
[----:B------:R-:W-:Y:S03]  /*119d0*/  LDSM.16.MT88.4 R148, [R210+0x2900] ;  /* 0x00290000d294783b */ /* 0x000fe60000004200 */
[----:B------:R-:W-:Y:S01]  /*119e0*/  MOV R170, R94 ;  /* 0x0000005e00aa7202 */ /* 0x000fe20000000f00 */
[----:B------:R2:W2:Y:S02]  /*119f0*/  MUFU.EX2 R137, R40 ;  /* 0x0000002800897308 */ /* 0x0004a40000000800 */
[C---:B------:R-:W-:Y:S02]  /*11a00*/  FMUL.FTZ R38, R69.reuse, R138 ;  /* 0x0000008a45267220 */ /* 0x040fe40000410000 */
[----:B------:R-:W-:Y:S06]  /*11a10*/  FMUL.FTZ R39, R69, R139 ;  /* 0x0000008b45277220 */ /* 0x000fec0000410000 */
[----:B------:R3:W-:Y:S01]  /*11a20*/  MUFU.EX2 R139, R60 ;  /* 0x0000003c008b7308 */ /* 0x0007e20000000800 */
[C---:B-1----:R-:W-:Y:S09]  /*11a30*/  FMUL.FTZ R36, R73.reuse, R136 ;  /* 0x0000008849247220 */ /* 0x042ff20000410000 */
[----:B------:R1:W-:Y:S01]  /*11a40*/  MUFU.EX2 R138, R92 ;  /* 0x0000005c008a7308 */ /* 0x0003e20000000800 */
[-C--:B------:R-:W-:Y:S03]  /*11a50*/  HMMA.16816.F32.BF16 R36, R76, R52.reuse, R36 ;  /* 0x000000344c24723c */ /* 0x080fe60000041824 */
[C---:B--2---:R-:W-:Y:S07]  /*11a60*/  FMUL.FTZ R40, R68.reuse, R140 ;  /* 0x0000008c44287220 */ /* 0x044fee0000410000 */
[C---:B------:R-:W-:Y:S04]  /*11a70*/  HMMA.16816.F32.BF16 R40, R64.reuse, R52, R40 ;  /* 0x000000344028723c */ /* 0x040fe80000041828 */
[----:B---3--:R-:W-:Y:S03]  /*11a80*/  FMUL.FTZ R60, R68, R160 ;  /* 0x000000a0443c7220 */ /* 0x008fe60000410000 */
[----:B------:R-:W-:Y:S01]  /*11a90*/  FFMA.FTZ R52, R184, c[0x0][0x2d0], -R100 ;  /* 0x0000b400b8347a23 */ /* 0x000fe20000010864 */
[-C--:B------:R-:W-:Y:S03]  /*11aa0*/  HMMA.16816.F32.BF16 R44, R64, R54.reuse, R44 ;  /* 0x00000036402c723c */ /* 0x080fe6000004182c */
[----:B------:R2:W3:Y:S01]  /*11ab0*/  MUFU.EX2 R207, R52 ;  /* 0x0000003400cf7308 */ /* 0x0004e20000000800 */
[----:B------:R-:W-:Y:S01]  /*11ac0*/  FMUL.FTZ R53, R73, R153 ;  /* 0x0000009949357220 */ /* 0x000fe20000410000 */
[----:B-1----:R-:W1:Y:S03]  /*11ad0*/  LDSM.16.MT88.4 R92, [R210+0x900] ;  /* 0x00090000d25c783b */ /* 0x002e660000004200 */
[C---:B------:R-:W-:Y:S07]  /*11ae0*/  HMMA.16816.F32.BF16 R48, R76.reuse, R54, R48 ;  /* 0x000000364c30723c */ /* 0x040fee0000041830 */
[C---:B------:R-:W-:Y:S02]  /*11af0*/  FMUL.FTZ R54, R69.reuse, R154 ;  /* 0x0000009a45367220 */ /* 0x040fe40000410000 */
[----:B------:R-:W-:Y:S03]  /*11b00*/  FMUL.FTZ R55, R69, R155 ;  /* 0x0000009b45377220 */ /* 0x000fe60000410000 */
[----:B--2---:R-:W-:Y:S07]  /*11b10*/  FMUL.FTZ R52, R73, R152 ;  /* 0x0000009849347220 */ /* 0x004fee0000410000 */
[-C--:B------:R-:W-:Y:S08]  /*11b20*/  HMMA.16816.F32.BF16 R52, R76, R80.reuse, R52 ;  /* 0x000000504c34723c */ /* 0x080ff00000041834 */
[C---:B------:R-:W-:Y:S07]  /*11b30*/  HMMA.16816.F32.BF16 R56, R64.reuse, R80, R56 ;  /* 0x000000504038723c */ /* 0x040fee0000041838 */
[--C-:B------:R-:W-:Y:S01]  /*11b40*/  FFMA.FTZ R80, R200, c[0x0][0x2d0], -R101.reuse ;  /* 0x0000b400c8507a23 */ /* 0x100fe20000010865 */
[-C--:B------:R-:W-:Y:S03]  /*11b50*/  HMMA.16816.F32.BF16 R60, R64, R82.reuse, R60 ;  /* 0x00000052403c723c */ /* 0x080fe6000004183c */
[----:B------:R2:W1:Y:S01]  /*11b60*/  MUFU.EX2 R205, R80 ;  /* 0x0000005000cd7308 */ /* 0x0004620000000800 */
[----:B----4-:R-:W-:Y:S03]  /*11b70*/  F2FP.BF16.PACK_AB R81, R181, R182 ;  /* 0x000000b6b551723e */ /* 0x010fe600000010ff */
        /* <DEDUP_REMOVED lines=14> */
[--C-:B--2---:R-:W-:Y:S04]  /*11c60*/  FFMA.FTZ R80, R198, c[0x0][0x2d0], -R101.reuse ;  /* 0x0000b400c6507a23 */ /* 0x104fe80000010865 */
[----:B------:R2:W4:Y:S02]  /*11c70*/  MUFU.EX2 R203, R80 ;  /* 0x0000005000cb7308 */ /* 0x0005240000000800 */
[----:B--2---:R-:W-:Y:S07]  /*11c80*/  F2FP.BF16.PACK_AB R80, R231, R232 ;  /* 0x000000e8e750723e */ /* 0x004fee00000010ff */
[C---:B------:R-:W-:Y:S07]  /*11c90*/  HMMA.16816.F32.BF16 R8, R80.reuse, R84, R8 ;  /* 0x000000545008723c */ /* 0x040fee0000041808 */
[--C-:B------:R-:W-:Y:S01]  /*11ca0*/  FFMA.FTZ R84, R202, c[0x0][0x2d0], -R102.reuse ;  /* 0x0000b400ca547a23 */ /* 0x100fe20000010866 */
[-C--:B------:R-:W-:Y:S03]  /*11cb0*/  HMMA.16816.F32.BF16 R12, R80, R86.reuse, R12 ;  /* 0x00000056500c723c */ /* 0x080fe6000004180c */
[----:B------:R2:W-:Y:S05]  /*11cc0*/  MUFU.EX2 R143, R84 ;  /* 0x00000054008f7308 */ /* 0x0005ea0000000800 */
[C---:B------:R-:W-:Y:S08]  /*11cd0*/  HMMA.16816.F32.BF16 R16, R76.reuse, R86, R16 ;  /* 0x000000564c10723c */ /* 0x040ff00000041810 */
[-C--:B------:R-:W-:Y:S08]  /*11ce0*/  HMMA.16816.F32.BF16 R20, R76, R88.reuse, R20 ;  /* 0x000000584c14723c */ /* 0x080ff00000041814 */
[C---:B------:R-:W-:Y:S04]  /*11cf0*/  HMMA.16816.F32.BF16 R24, R80.reuse, R88, R24 ;  /* 0x000000585018723c */ /* 0x040fe80000041818 */
[--C-:B--2---:R-:W-:Y:S04]  /*11d00*/  FFMA.FTZ R84, R201, c[0x0][0x2d0], -R102.reuse ;  /* 0x0000b400c9547a23 */ /* 0x104fe80000010866 */
[-C--:B------:R-:W-:Y:S01]  /*11d10*/  HMMA.16816.F32.BF16 R28, R80, R90.reuse, R28 ;  /* 0x0000005a501c723c */ /* 0x080fe2000004181c */
[----:B------:R2:W-:Y:S07]  /*11d20*/  MUFU.EX2 R142, R84 ;  /* 0x00000054008e7308 */ /* 0x0005ee0000000800 */
[C---:B------:R-:W-:Y:S08]  /*11d30*/  HMMA.16816.F32.BF16 R32, R76.reuse, R90, R32 ;  /* 0x0000005a4c20723c */ /* 0x040ff00000041820 */
[-C--:B-1----:R-:W-:Y:S08]  /*11d40*/  HMMA.16816.F32.BF16 R36, R76, R92.reuse, R36 ;  /* 0x0000005c4c24723c */ /* 0x082ff00000041824 */
[C---:B------:R-:W-:Y:S04]  /*11d50*/  HMMA.16816.F32.BF16 R40, R80.reuse, R92, R40 ;  /* 0x0000005c5028723c */ /* 0x040fe80000041828 */
[----:B--2---:R-:W-:Y:S01]  /*11d60*/  FFMA.FTZ R84, R126, c[0x0][0x2d0], -R102 ;  /* 0x0000b4007e547a23 */ /* 0x004fe20000010866 */
[----:B------:R-:W-:Y:S02]  /*11d70*/  MOV R126, R125 ;  /* 0x0000007d007e7202 */ /* 0x000fe40000000f00 */
[----:B------:R-:W-:Y:S01]  /*11d80*/  MOV R125, R124 ;  /* 0x0000007c007d7202 */ /* 0x000fe20000000f00 */
[-C--:B------:R-:W-:Y:S01]  /*11d90*/  HMMA.16816.F32.BF16 R44, R80, R94.reuse, R44 ;  /* 0x0000005e502c723c */ /* 0x080fe2000004182c */
[----:B------:R1:W2:Y:S03]  /*11da0*/  MUFU.EX2 R202, R84 ;  /* 0x0000005400ca7308 */ /* 0x0002a60000000800 */
[----:B------:R-:W-:Y:S02]  /*11db0*/  MOV R124, R123 ;  /* 0x0000007b007c7202 */ /* 0x000fe40000000f00 */
[----:B------:R-:W-:Y:S02]  /*11dc0*/  MOV R123, R122 ;  /* 0x0000007a007b7202 */ /* 0x000fe40000000f00 */
[C---:B------:R-:W-:Y:S04]  /*11dd0*/  HMMA.16816.F32.BF16 R48, R76.reuse, R94, R48 ;  /* 0x0000005e4c30723c */ /* 0x040fe80000041830 */
[----:B------:R-:W-:Y:S02]  /*11de0*/  MOV R122, R121 ;  /* 0x00000079007a7202 */ /* 0x000fe40000000f00 */
[----:B------:R-:W-:Y:S02]  /*11df0*/  MOV R121, R120 ;  /* 0x0000007800797202 */ /* 0x000fe40000000f00 */
[----:B------:R-:W-:Y:S04]  /*11e00*/  MOV R120, R119 ;  /* 0x0000007700787202 */ /* 0x000fe80000000f00 */
[----:B------:R-:W-:Y:S02]  /*11e10*/  MOV R119, R112 ;  /* 0x0000007000777202 */ /* 0x000fe40000000f00 */
[----:B------:R-:W-:Y:S02]  /*11e20*/  MOV R112, R104 ;  /* 0x0000006800707202 */ /* 0x000fe40000000f00 */
[----:B------:R-:W-:Y:S01]  /*11e30*/  MOV R104, R220 ;  /* 0x000000dc00687202 */ /* 0x000fe20000000f00 */
[--C-:B-1----:R-:W-:Y:S01]  /*11e40*/  FFMA.FTZ R84, R126, c[0x0][0x2d0], -R2.reuse ;  /* 0x0000b4007e547a23 */ /* 0x102fe20000010802 */
[----:B------:R-:W-:Y:S01]  /*11e50*/  MOV R126, R125 ;  /* 0x0000007d007e7202 */ /* 0x000fe20000000f00 */
[----:B------:R1:W5:Y:S01]  /*11e60*/  LDL.LU R220, [R1+0x60] ;  /* 0x0000600001dc7983 */ /* 0x0003620000300800 */
[----:B------:R-:W-:Y:S01]  /*11e70*/  MOV R125, R124 ;  /* 0x0000007c007d7202 */ /* 0x000fe20000000f00 */
[----:B------:R1:W-:Y:S01]  /*11e80*/  MUFU.EX2 R136, R84 ;  /* 0x0000005400887308 */ /* 0x0003e20000000800 */
[----:B------:R-:W-:Y:S01]  /*11e90*/  MOV R124, R123 ;  /* 0x0000007b007c7202 */ /* 0x000fe20000000f00 */
[--C-:B------:R-:W-:Y:S01]  /*11ea0*/  FFMA.FTZ R88, R126, c[0x0][0x2d0], -R2.reuse ;  /* 0x0000b4007e587a23 */ /* 0x100fe20000010802 */
[----:B------:R-:W-:Y:S02]  /*11eb0*/  MOV R126, R125 ;  /* 0x0000007d007e7202 */ /* 0x000fe40000000f00 */
[----:B------:R-:W-:Y:S02]  /*11ec0*/  MOV R125, R124 ;  /* 0x0000007c007d7202 */ /* 0x000fe40000000f00 */
[----:B------:R-:W-:Y:S02]  /*11ed0*/  MOV R123, R122 ;  /* 0x0000007a007b7202 */ /* 0x000fe40000000f00 */
[----:B------:R-:W-:Y:S01]  /*11ee0*/  MOV R122, R121 ;  /* 0x00000079007a7202 */ /* 0x000fe20000000f00 */
[----:B------:R2:W2:Y:S01]  /*11ef0*/  MUFU.EX2 R141, R88 ;  /* 0x00000058008d7308 */ /* 0x0004a20000000800 */
        /* <DEDUP_REMOVED lines=11> */
[----:B------:R-:W-:Y:S02]  /*11fb0*/  MOV R109, R221 ;  /* 0x000000dd006d7202 */ /* 0x000fe40000000f00 */
[----:B------:R1:W5:Y:S01]  /*11fc0*/  LDL.LU R221, [R1+0x5c] ;  /* 0x00005c0001dd7983 */ /* 0x0003620000300800 */
[--C-:B--2---:R-:W-:Y:S01]  /*11fd0*/  FFMA.FTZ R88, R126, c[0x0][0x2d0], -R2.reuse ;  /* 0x0000b4007e587a23 */ /* 0x104fe20000010802 */
        /* <DEDUP_REMOVED lines=11> */
[----:B------:R3:W5:Y:S01]  /*12090*/  LDL.LU R222, [R1+0x58] ;  /* 0x0000580001de7983 */ /* 0x0007620000300800 */
[----:B------:R-:W-:Y:S02]  /*120a0*/  MOV R119, R112 ;  /* 0x0000007000777202 */ /* 0x000fe40000000f00 */
[----:B------:R-:W-:Y:S02]  /*120b0*/  MOV R112, R223 ;  /* 0x000000df00707202 */ /* 0x000fe40000000f00 */
[----:B------:R3:W5:Y:S01]  /*120c0*/  LDL.LU R223, [R1+0x54] ;  /* 0x0000540001df7983 */ /* 0x0007620000300800 */
[----:B--2---:R-:W-:Y:S01]  /*120d0*/  FFMA.FTZ R88, R126, c[0x0][0x2d0], -R2 ;  /* 0x0000b4007e587a23 */ /* 0x004fe20000010802 */
[----:B------:R-:W-:Y:S01]  /*120e0*/  MOV R126, R125 ;  /* 0x0000007d007e7202 */ /* 0x000fe20000000f00 */
[-C--:B-1----:R-:W-:Y:S02]  /*120f0*/  HMMA.16816.F32.BF16 R52, R76, R84.reuse, R52 ;  /* 0x000000544c34723c */ /* 0x082fe40000041834 */
[----:B------:R1:W2:Y:S01]  /*12100*/  MUFU.EX2 R144, R88 ;  /* 0x0000005800907308 */ /* 0x0002a20000000800 */
[----:B------:R-:W-:Y:S02]  /*12110*/  MOV R125, R124 ;  /* 0x0000007c007d7202 */ /* 0x000fe40000000f00 */
[----:B------:R-:W-:Y:S02]  /*12120*/  MOV R124, R123 ;  /* 0x0000007b007c7202 */ /* 0x000fe40000000f00 */
[----:B------:R-:W-:Y:S01]  /*12130*/  MOV R123, R122 ;  /* 0x0000007a007b7202 */ /* 0x000fe20000000f00 */
[C---:B------:R-:W-:Y:S04]  /*12140*/  HMMA.16816.F32.BF16 R56, R80.reuse, R84, R56 ;  /* 0x000000545038723c */ /* 0x040fe80000041838 */
[----:B------:R-:W-:Y:S02]  /*12150*/  MOV R122, R121 ;  /* 0x00000079007a7202 */ /* 0x000fe40000000f00 */
[----:B------:R-:W-:Y:S02]  /*12160*/  MOV R121, R120 ;  /* 0x0000007800797202 */ /* 0x000fe40000000f00 */
[-C--:B------:R-:W-:Y:S04]  /*12170*/  HMMA.16816.F32.BF16 R60, R80, R86.reuse, R60 ;  /* 0x00000056503c723c */ /* 0x080fe8000004183c */
[----:B------:R-:W-:Y:S02]  /*12180*/  MOV R120, R119 ;  /* 0x0000007700787202 */ /* 0x000fe40000000f00 */
[----:B------:R-:W-:Y:S02]  /*12190*/  MOV R119, R118 ;  /* 0x0000007600777202 */ /* 0x000fe40000000f00 */
[----:B------:R-:W-:Y:S04]  /*121a0*/  HMMA.16816.F32.BF16 R64, R76, R86, R64 ;  /* 0x000000564c40723c */ /* 0x000fe80000041840 */
[--C-:B-1----:R-:W-:Y:S01]  /*121b0*/  FFMA.FTZ R88, R126, c[0x0][0x2d0], -R100.reuse ;  /* 0x0000b4007e587a23 */ /* 0x102fe20000010864 */
[----:B------:R-:W-:Y:S02]  /*121c0*/  MOV R126, R125 ;  /* 0x0000007d007e7202 */ /* 0x000fe40000000f00 */
[----:B------:R-:W-:Y:S01]  /*121d0*/  MOV R125, R124 ;  /* 0x0000007c007d7202 */ /* 0x000fe20000000f00 */
[----:B------:R1:W-:Y:S01]  /*121e0*/  MUFU.EX2 R147, R88 ;  /* 0x0000005800937308 */ /* 0x0003e20000000800 */
[----:B------:R-:W-:Y:S03]  /*121f0*/  MOV R124, R123 ;  /* 0x0000007b007c7202 */ /* 0x000fe60000000f00 */
[----:B------:R-:W-:Y:S02]  /*12200*/  MOV R123, R122 ;  /* 0x0000007a007b7202 */ /* 0x000fe40000000f00 */
[----:B------:R-:W-:Y:S02]  /*12210*/  MOV R122, R121 ;  /* 0x00000079007a7202 */ /* 0x000fe40000000f00 */
[----:B------:R-:W-:Y:S02]  /*12220*/  MOV R121, R120 ;  /* 0x0000007800797202 */ /* 0x000fe40000000f00 */
[----:B------:R-:W-:Y:S02]  /*12230*/  F2FP.BF16.PACK_AB R76, R226, R228 ;  /* 0x000000e4e24c723e */ /* 0x000fe400000010ff */
[----:B---3--:R-:W-:Y:S02]  /*12240*/  F2FP.BF16.PACK_AB R78, R206, R207 ;  /* 0x000000cfce4e723e */ /* 0x008fe400000010ff */
[----:B------:R-:W-:Y:S02]  /*12250*/  F2FP.BF16.PACK_AB R77, R205, R139 ;  /* 0x0000008bcd4d723e */ /* 0x000fe400000010ff */
[----:B----4-:R-:W-:Y:S02]  /*12260*/  F2FP.BF16.PACK_AB R79, R203, R204 ;  /* 0x000000cccb4f723e */ /* 0x010fe400000010ff */
[----:B------:R-:W-:Y:S02]  /*12270*/  MOV R118, R117 ;  /* 0x0000007500767202 */ /* 0x000fe40000000f00 */
[----:B------:R-:W-:Y:S02]  /*12280*/  MOV R117, R224 ;  /* 0x000000e000757202 */ /* 0x000fe40000000f00 */
[----:B------:R-:W-:Y:S01]  /*12290*/  MOV R120, R119 ;  /* 0x0000007700787202 */ /* 0x000fe20000000f00 */
[----:B------:R3:W5:Y:S01]  /*122a0*/  LDL.LU R224, [R1+0x50] ;  /* 0x0000500001e07983 */ /* 0x0007620000300800 */
[--C-:B-1----:R-:W-:Y:S01]  /*122b0*/  FFMA.FTZ R88, R126, c[0x0][0x2d0], -R100.reuse ;  /* 0x0000b4007e587a23 */ /* 0x102fe20000010864 */
[----:B------:R-:W-:Y:S02]  /*122c0*/  MOV R126, R125 ;  /* 0x0000007d007e7202 */ /* 0x000fe40000000f00 */
        /* <DEDUP_REMOVED lines=8> */
[----:B------:R4:W-:Y:S01]  /*12350*/  MUFU.EX2 R199, R92 ;  /* 0x0000005c00c77308 */ /* 0x0009e20000000800 */
[----:B------:R-:W-:Y:S02]  /*12360*/  MOV R122, R121 ;  /* 0x00000079007a7202 */ /* 0x000fe40000000f00 */
[----:B------:R-:W-:Y:S02]  /*12370*/  MOV R119, R117 ;  /* 0x0000007500777202 */ /* 0x000fe40000000f00 */
[----:B------:R-:W-:Y:S02]  /*12380*/  MOV R123, R122 ;  /* 0x0000007a007b7202 */ /* 0x000fe40000000f00 */
[----:B------:R-:W-:Y:S02]  /*12390*/  MOV R117, R218 ;  /* 0x000000da00757202 */ /* 0x000fe40000000f00 */
[----:B------:R-:W-:Y:S01]  /*123a0*/  F2FP.BF16.PACK_AB R82, R202, R142 ;  /* 0x0000008eca52723e */ /* 0x000fe200000010ff */
[----:B------:R3:W5:Y:S01]  /*123b0*/  LDL.LU R218, [R1+0x4c] ;  /* 0x00004c0001da7983 */ /* 0x0007620000300800 */
[----:B------:R-:W-:Y:S02]  /*123c0*/  F2FP.BF16.PACK_AB R81, R141, R136 ;  /* 0x000000888d51723e */ /* 0x000fe400000010ff */
[----:B--2---:R-:W-:Y:S01]  /*123d0*/  F2FP.BF16.PACK_AB R83, R144, R140 ;  /* 0x0000008c9053723e */ /* 0x004fe200000010ff */
[----:B-1----:R-:W1:Y:S01]  /*123e0*/  LDSM.16.MT88.4 R88, [R209+0x1100] ;  /* 0x00110000d158783b */ /* 0x002e620000004200 */
[----:B------:R-:W-:Y:S02]  /*123f0*/  MOV R121, R120 ;  /* 0x0000007800797202 */ /* 0x000fe40000000f00 */
[----:B------:R-:W-:Y:S02]  /*12400*/  MOV R120, R119 ;  /* 0x0000007700787202 */ /* 0x000fe40000000f00 */
[----:B------:R-:W-:Y:S02]  /*12410*/  MOV R119, R117 ;  /* 0x0000007500777202 */ /* 0x000fe40000000f00 */
[----:B------:R-:W-:Y:S02]  /*12420*/  MOV R117, R116 ;  /* 0x0000007400757202 */ /* 0x000fe40000000f00 */
[----:B------:R-:W-:Y:S01]  /*12430*/  MOV R116, R114 ;  /* 0x0000007200747202 */ /* 0x000fe20000000f00 */
[----:B----4-:R-:W-:Y:S01]  /*12440*/  FFMA.FTZ R92, R126, c[0x0][0x2d0], -R100 ;  /* 0x0000b4007e5c7a23 */ /* 0x010fe20000010864 */
[----:B------:R-:W-:Y:S02]  /*12450*/  MOV R126, R125 ;  /* 0x0000007d007e7202 */ /* 0x000fe40000000f00 */
[----:B------:R-:W-:Y:S01]  /*12460*/  MOV R125, R124 ;  /* 0x0000007c007d7202 */ /* 0x000fe20000000f00 */
[----:B------:R2:W-:Y:S01]  /*12470*/  MUFU.EX2 R200, R92 ;  /* 0x0000005c00c87308 */ /* 0x0005e20000000800 */
[----:B------:R-:W-:Y:S01]  /*12480*/  MOV R124, R123 ;  /* 0x0000007b007c7202 */ /* 0x000fe20000000f00 */
[--C-:B------:R-:W-:Y:S01]  /*12490*/  FFMA.FTZ R84, R126, c[0x0][0x2d0], -R101.reuse ;  /* 0x0000b4007e547a23 */ /* 0x100fe20000010865 */
[----:B------:R-:W-:Y:S01]  /*124a0*/  MOV R114, R219 ;  /* 0x000000db00727202 */ /* 0x000fe20000000f00 */
[--C-:B------:R-:W-:Y:S01]  /*124b0*/  FFMA.FTZ R80, R125, c[0x0][0x2d0], -R101.reuse ;  /* 0x0000b4007d507a23 */ /* 0x100fe20000010865 */
[----:B------:R3:W5:Y:S01]  /*124c0*/  LDL.LU R219, [R1+0x48] ;  /* 0x0000480001db7983 */ /* 0x0007620000300800 */
[----:B------:R-:W-:Y:S02]  /*124d0*/  MOV R122, R121 ;  /* 0x00000079007a7202 */ /* 0x000fe40000000f00 */
[----:B------:R-:W-:Y:S02]  /*124e0*/  MOV R121, R120 ;  /* 0x0000007800797202 */ /* 0x000fe40000000f00 */
[----:B------:R4:W-:Y:S01]  /*124f0*/  MUFU.EX2 R198, R80 ;  /* 0x0000005000c67308 */ /* 0x0009e20000000800 */
[----:B------:R-:W-:Y:S02]  /*12500*/  MOV R123, R122 ;  /* 0x0000007a007b7202 */ /* 0x000fe40000000f00 */
[----:B------:R-:W-:Y:S02]  /*12510*/  MOV R120, R119 ;  /* 0x0000007700787202 */ /* 0x000fe40000000f00 */
[----:B------:R-:W-:Y:S02]  /*12520*/  MOV R119, R117 ;  /* 0x0000007500777202 */ /* 0x000fe40000000f00 */
[----:B------:R-:W-:Y:S02]  /*12530*/  MOV R117, R116 ;  /* 0x0000007400757202 */ /* 0x000fe40000000f00 */
[----:B------:R-:W-:Y:S01]  /*12540*/  MOV R116, R115 ;  /* 0x0000007300747202 */ /* 0x000fe20000000f00 */
[----:B------:R3:W-:Y:S01]  /*12550*/  MUFU.EX2 R146, R84 ;  /* 0x0000005400927308 */ /* 0x0007e20000000800 */
[----:B------:R-:W-:Y:S02]  /*12560*/  MOV R115, R170 ;  /* 0x000000aa00737202 */ /* 0x000fe40000000f00 */
[----:B------:R-:W-:Y:S01]  /*12570*/  MOV R170, R208 ;  /* 0x000000d000aa7202 */ /* 0x000fe20000000f00 */
[--C-:B--2---:R-:W-:Y:S01]  /*12580*/  FFMA.FTZ R92, R123, c[0x0][0x2d0], -R101.reuse ;  /* 0x0000b4007b5c7a23 */ /* 0x104fe20000010865 */
[----:B------:R2:W5:Y:S01]  /*12590*/  LDL.LU R208, [R1+0x44] ;  /* 0x0000440001d07983 */ /* 0x0005620000300800 */
[-C--:B-1----:R-:W-:Y:S03]  /*125a0*/  HMMA.16816.F32.BF16 R4, R76, R88.reuse, R4 ;  /* 0x000000584c04723c */ /* 0x082fe60000041804 */
[----:B------:R-:W-:Y:S01]  /*125b0*/  MOV R122, R120 ;  /* 0x00000078007a7202 */ /* 0x000fe20000000f00 */
[----:B------:R1:W-:Y:S01]  /*125c0*/  MUFU.EX2 R197, R92 ;  /* 0x0000005c00c57308 */ /* 0x0003e20000000800 */
[----:B------:R-:W-:Y:S02]  /*125d0*/  MOV R120, R119 ;  /* 0x0000007700787202 */ /* 0x000fe40000000f00 */
[----:B------:R-:W-:Y:S01]  /*125e0*/  MOV R119, R115 ;  /* 0x0000007300777202 */ /* 0x000fe20000000f00 */
[--C-:B----4-:R-:W-:Y:S01]  /*125f0*/  FFMA.FTZ R80, R124, c[0x0][0x2d0], -R101.reuse ;  /* 0x0000b4007c507a23 */ /* 0x110fe20000010865 */
[----:B------:R-:W-:Y:S03]  /*12600*/  MOV R115, R111 ;  /* 0x0000006f00737202 */ /* 0x000fe60000000f00 */
[----:B------:R-:W-:Y:S02]  /*12610*/  MOV R111, R105 ;  /* 0x00000069006f7202 */ /* 0x000fe40000000f00 */
[----:B------:R4:W-:Y:S01]  /*12620*/  MUFU.EX2 R196, R80 ;  /* 0x0000005000c47308 */ /* 0x0009e20000000800 */
[----:B------:R-:W-:Y:S02]  /*12630*/  MOV R105, R215 ;  /* 0x000000d700697202 */ /* 0x000fe40000000f00 */
[----:B------:R2:W5:Y:S04]  /*12640*/  LDL.LU R215, [R1+0x40] ;  /* 0x0000400001d77983 */ /* 0x0005680000300800 */
[----:B---3--:R-:W3:Y:S08]  /*12650*/  LDSM.16.MT88.4 R84, [R212+0x1100] ;  /* 0x00110000d454783b */ /* 0x008ef00000004200 */
[----:B-1----:R-:W1:Y:S01]  /*12660*/  LDSM.16.MT88.4 R92, [R210+0x1100] ;  /* 0x00110000d25c783b */ /* 0x002e620000004200 */
[----:B----4-:R-:W-:Y:S07]  /*12670*/  F2FP.BF16.PACK_AB R80, R143, R138 ;  /* 0x0000008a8f50723e */ /* 0x010fee00000010ff */
[C---:B------:R-:W-:Y:S07]  /*12680*/  HMMA.16816.F32.BF16 R8, R80.reuse, R88, R8 ;  /* 0x000000585008723c */ /* 0x040fee0000041808 */
[--C-:B------:R-:W-:Y:S01]  /*12690*/  FFMA.FTZ R88, R122, c[0x0][0x2d0], -R102.reuse ;  /* 0x0000b4007a587a23 */ /* 0x100fe20000010866 */
[-C--:B------:R-:W-:Y:S03]  /*126a0*/  HMMA.16816.F32.BF16 R12, R80, R90.reuse, R12 ;  /* 0x0000005a500c723c */ /* 0x080fe6000004180c */
[----:B------:R4:W-:Y:S05]  /*126b0*/  MUFU.EX2 R145, R88 ;  /* 0x0000005800917308 */ /* 0x0009ea0000000800 */
[C---:B------:R-:W-:Y:S08]  /*126c0*/  HMMA.16816.F32.BF16 R16, R76.reuse, R90, R16 ;  /* 0x0000005a4c10723c */ /* 0x040ff00000041810 */
[-C--:B---3--:R-:W-:Y:S08]  /*126d0*/  HMMA.16816.F32.BF16 R20, R76, R84.reuse, R20 ;  /* 0x000000544c14723c */ /* 0x088ff00000041814 */
[C---:B------:R-:W-:Y:S04]  /*126e0*/  HMMA.16816.F32.BF16 R24, R80.reuse, R84, R24 ;  /* 0x000000545018723c */ /* 0x040fe80000041818 */
[----:B----4-:R-:W-:Y:S03]  /*126f0*/  FFMA.FTZ R88, R121, c[0x0][0x2d0], -R102 ;  /* 0x0000b40079587a23 */ /* 0x010fe60000010866 */
[----:B------:R-:W-:Y:S01]  /*12700*/  FFMA.FTZ R84, R118, c[0x0][0x2d0], -R2 ;  /* 0x0000b40076547a23 */ /* 0x000fe20000010802 */
[-C--:B------:R-:W-:Y:S01]  /*12710*/  HMMA.16816.F32.BF16 R28, R80, R86.reuse, R28 ;  /* 0x00000056501c723c */ /* 0x080fe2000004181c */
[----:B------:R3:W-:Y:S07]  /*12720*/  MUFU.EX2 R194, R88 ;  /* 0x0000005800c27308 */ /* 0x0007ee0000000800 */
[C---:B------:R-:W-:Y:S03]  /*12730*/  HMMA.16816.F32.BF16 R32, R76.reuse, R86, R32 ;  /* 0x000000564c20723c */ /* 0x040fe60000041820 */
[----:B------:R4:W-:Y:S05]  /*12740*/  MUFU.EX2 R155, R84 ;  /* 0x00000054009b7308 */ /* 0x0009ea0000000800 */
[-C--:B-1----:R-:W-:Y:S08]  /*12750*/  HMMA.16816.F32.BF16 R36, R76, R92.reuse, R36 ;  /* 0x0000005c4c24723c */ /* 0x082ff00000041824 */
[C---:B------:R-:W-:Y:S04]  /*12760*/  HMMA.16816.F32.BF16 R40, R80.reuse, R92, R40 ;  /* 0x0000005c5028723c */ /* 0x040fe80000041828 */
[----:B---3--:R-:W-:Y:S03]  /*12770*/  FFMA.FTZ R88, R120, c[0x0][0x2d0], -R102 ;  /* 0x0000b40078587a23 */ /* 0x008fe60000010866 */
[----:B------:R-:W-:Y:S01]  /*12780*/  FFMA.FTZ R92, R191, c[0x0][0x2d0], -R100 ;  /* 0x0000b400bf5c7a23 */ /* 0x000fe20000010864 */
[-C--:B------:R-:W-:Y:S01]  /*12790*/  HMMA.16816.F32.BF16 R44, R80, R94.reuse, R44 ;  /* 0x0000005e502c723c */ /* 0x080fe2000004182c */
[----:B------:R1:W-:Y:S03]  /*127a0*/  MUFU.EX2 R195, R88 ;  /* 0x0000005800c37308 */ /* 0x0003e60000000800 */
[----:B----4-:R-:W-:Y:S04]  /*127b0*/  FFMA.FTZ R84, R117, c[0x0][0x2d0], -R2 ;  /* 0x0000b40075547a23 */ /* 0x010fe80000010802 */
[C---:B------:R-:W-:Y:S03]  /*127c0*/  HMMA.16816.F32.BF16 R48, R76.reuse, R94, R48 ;  /* 0x0000005e4c30723c */ /* 0x040fe60000041830 */
[----:B------:R3:W-:Y:S10]  /*127d0*/  MUFU.EX2 R153, R84 ;  /* 0x0000005400997308 */ /* 0x0007f40000000800 */
[----:B------:R4:W-:Y:S01]  /*127e0*/  MUFU.EX2 R191, R92 ;  /* 0x0000005c00bf7308 */ /* 0x0009e20000000800 */
[----:B-1----:R-:W-:Y:S09]  /*127f0*/  FFMA.FTZ R88, R119, c[0x0][0x2d0], -R102 ;  /* 0x0000b40077587a23 */ /* 0x002ff20000010866 */
[----:B------:R1:W1:Y:S01]  /*12800*/  MUFU.EX2 R193, R88 ;  /* 0x0000005800c17308 */ /* 0x0002620000000800 */
[----:B---3--:R-:W-:Y:S02]  /*12810*/  FFMA.FTZ R84, R116, c[0x0][0x2d0], -R2 ;  /* 0x0000b40074547a23 */ /* 0x008fe40000010802 */
[----:B------:R-:W-:Y:S07]  /*12820*/  LDSM.16.MT88.4 R116, [R209+0x2900] ;  /* 0x00290000d174783b */ /* 0x000fee0000004200 */
[----:B------:R3:W-:Y:S01]  /*12830*/  MUFU.EX2 R154, R84 ;  /* 0x00000054009a7308 */ /* 0x0007e20000000800 */
[----:B----4-:R-:W-:Y:S09]  /*12840*/  FFMA.FTZ R92, R114, c[0x0][0x2d0], -R100 ;  /* 0x0000b400725c7a23 */ /* 0x010ff20000010864 */
[----:B------:R-:W-:Y:S01]  /*12850*/  MUFU.EX2 R192, R92 ;  /* 0x0000005c00c07308 */ /* 0x000fe20000000800 */
[----:B-1----:R-:W1:Y:S01]  /*12860*/  LDSM.16.MT88.4 R88, [R211+0x1100] ;  /* 0x00110000d358783b */ /* 0x002e620000004200 */
[----:B---3--:R-:W-:Y:S08]  /*12870*/  FFMA.FTZ R84, R115, c[0x0][0x2d0], -R2 ;  /* 0x0000b40073547a23 */ /* 0x008ff00000010802 */
[----:B------:R3:W4:Y:S02]  /*12880*/  MUFU.EX2 R152, R84 ;  /* 0x0000005400987308 */ /* 0x0007240000000800 */
[--C-:B---3--:R-:W-:Y:S01]  /*12890*/  FFMA.FTZ R84, R113, c[0x0][0x2d0], -R100.reuse ;  /* 0x0000b40071547a23 */ /* 0x108fe20000010864 */
[----:B------:R-:W-:Y:S01]  /*128a0*/  MOV R113, R112 ;  /* 0x0000007000717202 */ /* 0x000fe20000000f00 */
[-C--:B-1----:R-:W-:Y:S03]  /*128b0*/  HMMA.16816.F32.BF16 R52, R76, R88.reuse, R52 ;  /* 0x000000584c34723c */ /* 0x082fe60000041834 */
[----:B------:R-:W-:Y:S02]  /*128c0*/  MOV R112, R109 ;  /* 0x0000006d00707202 */ /* 0x000fe40000000f00 */
[----:B------:R-:W-:Y:S02]  /*128d0*/  MOV R109, R108 ;  /* 0x0000006c006d7202 */ /* 0x000fe40000000f00 */
[----:B------:R-:W-:Y:S01]  /*128e0*/  MOV R108, R171 ;  /* 0x000000ab006c7202 */ /* 0x000fe20000000f00 */
[C---:B------:R-:W-:Y:S04]  /*128f0*/  HMMA.16816.F32.BF16 R56, R80.reuse, R88, R56 ;  /* 0x000000585038723c */ /* 0x040fe80000041838 */
[----:B------:R-:W-:Y:S02]  /*12900*/  MOV R171, R170 ;  /* 0x000000aa00ab7202 */ /* 0x000fe40000000f00 */
[----:B------:R-:W-:Y:S01]  /*12910*/  MOV R170, R189 ;  /* 0x000000bd00aa7202 */ /* 0x000fe20000000f00 */
[----:B------:R-:W-:Y:S01]  /*12920*/  FFMA.FTZ R88, R111, c[0x0][0x2d0], -R100 ;  /* 0x0000b4006f587a23 */ /* 0x000fe20000010864 */
[-C--:B------:R-:W-:Y:S01]  /*12930*/  HMMA.16816.F32.BF16 R60, R80, R90.reuse, R60 ;  /* 0x0000005a503c723c */ /* 0x080fe2000004183c */
[----:B------:R1:W-:Y:S03]  /*12940*/  MUFU.EX2 R189, R84 ;  /* 0x0000005400bd7308 */ /* 0x0003e60000000800 */
[----:B------:R-:W-:Y:S02]  /*12950*/  MOV R111, R107 ;  /* 0x0000006b006f7202 */ /* 0x000fe40000000f00 */
[----:B------:R-:W-:Y:S01]  /*12960*/  MOV R107, R190 ;  /* 0x000000be006b7202 */ /* 0x000fe20000000f00 */
[--C-:B------:R-:W-:Y:S01]  /*12970*/  FFMA.FTZ R80, R113, c[0x0][0x2d0], -R101.reuse ;  /* 0x0000b40071507a23 */ /* 0x100fe20000010865 */
[----:B------:R-:W-:Y:S03]  /*12980*/  HMMA.16816.F32.BF16 R64, R76, R90, R64 ;  /* 0x0000005a4c40723c */ /* 0x000fe60000041840 */
[----:B------:R3:W-:Y:S01]  /*12990*/  MUFU.EX2 R159, R80 ;  /* 0x00000050009f7308 */ /* 0x0007e20000000800 */
[----:B------:R-:W-:Y:S01]  /*129a0*/  F2FP.BF16.PACK_AB R82, R193, R195 ;  /* 0x000000c3c152723e */ /* 0x000fe200000010ff */
[--C-:B------:R-:W-:Y:S01]  /*129b0*/  FFMA.FTZ R92, R111, c[0x0][0x2d0], -R101.reuse ;  /* 0x0000b4006f5c7a23 */ /* 0x100fe20000010865 */
[----:B------:R-:W-:Y:S02]  /*129c0*/  F2FP.BF16.PACK_AB R81, R153, R155 ;  /* 0x0000009b9951723e */ /* 0x000fe400000010ff */
[----:B------:R-:W-:Y:S04]  /*129d0*/  F2FP.BF16.PACK_AB R76, R201, R147 ;  /* 0x00000093c94c723e */ /* 0x000fe800000010ff */
[----:B------:R-:W-:Y:S01]  /*129e0*/  F2FP.BF16.PACK_AB R78, R200, R199 ;  /* 0x000000c7c84e723e */ /* 0x000fe200000010ff */
[----:B------:R2:W-:Y:S01]  /*129f0*/  MUFU.EX2 R190, R88 ;  /* 0x0000005800be7308 */ /* 0x0005e20000000800 */
[----:B------:R-:W-:Y:S02]  /*12a00*/  F2FP.BF16.PACK_AB R77, R198, R146 ;  /* 0x00000092c64d723e */ /* 0x000fe400000010ff */
[----:B------:R-:W-:Y:S01]  /*12a10*/  F2FP.BF16.PACK_AB R79, R197, R196 ;  /* 0x000000c4c54f723e */ /* 0x000fe200000010ff */
[----:B-1----:R-:W1:Y:S01]  /*12a20*/  LDSM.16.MT88.4 R84, [R209+0x1900] ;  /* 0x00190000d154783b */ /* 0x002e620000004200 */
[----:B----4-:R-:W-:Y:S05]  /*12a30*/  F2FP.BF16.PACK_AB R83, R152, R154 ;  /* 0x0000009a9853723e */ /* 0x010fea00000010ff */
[----:B------:R4:W-:Y:S01]  /*12a40*/  MUFU.EX2 R184, R92 ;  /* 0x0000005c00b87308 */ /* 0x0009e20000000800 */
[--C-:B---3--:R-:W-:Y:S09]  /*12a50*/  FFMA.FTZ R80, R112, c[0x0][0x2d0], -R101.reuse ;  /* 0x0000b40070507a23 */ /* 0x108ff20000010865 */
[----:B------:R3:W-:Y:S01]  /*12a60*/  MUFU.EX2 R158, R80 ;  /* 0x00000050009e7308 */ /* 0x0007e20000000800 */
[----:B--2---:R-:W2:Y:S08]  /*12a70*/  LDSM.16.MT88.4 R88, [R212+0x1900] ;  /* 0x00190000d458783b */ /* 0x004eb00000004200 */
[----:B----4-:R-:W4:Y:S01]  /*12a80*/  LDSM.16.MT88.4 R92, [R210+0x1900] ;  /* 0x00190000d25c783b */ /* 0x010f220000004200 */
[-C--:B-1----:R-:W-:Y:S03]  /*12a90*/  HMMA.16816.F32.BF16 R4, R76, R84.reuse, R4 ;  /* 0x000000544c04723c */ /* 0x082fe60000041804 */
[----:B---3--:R-:W-:Y:S07]  /*12aa0*/  F2FP.BF16.PACK_AB R80, R194, R145 ;  /* 0x00000091c250723e */ /* 0x008fee00000010ff */
[C---:B------:R-:W-:Y:S07]  /*12ab0*/  HMMA.16816.F32.BF16 R8, R80.reuse, R84, R8 ;  /* 0x000000545008723c */ /* 0x040fee0000041808 */
[--C-:B------:R-:W-:Y:S01]  /*12ac0*/  FFMA.FTZ R84, R110, c[0x0][0x2d0], -R101.reuse ;  /* 0x0000b4006e547a23 */ /* 0x100fe20000010865 */
[-C--:B------:R-:W-:Y:S03]  /*12ad0*/  HMMA.16816.F32.BF16 R12, R80, R86.reuse, R12 ;  /* 0x00000056500c723c */ /* 0x080fe6000004180c */
[----:B------:R1:W-:Y:S05]  /*12ae0*/  MUFU.EX2 R183, R84 ;  /* 0x0000005400b77308 */ /* 0x0003ea0000000800 */
[C---:B------:R-:W-:Y:S08]  /*12af0*/  HMMA.16816.F32.BF16 R16, R76.reuse, R86, R16 ;  /* 0x000000564c10723c */ /* 0x040ff00000041810 */
[-C--:B--2---:R-:W-:Y:S08]  /*12b00*/  HMMA.16816.F32.BF16 R20, R76, R88.reuse, R20 ;  /* 0x000000584c14723c */ /* 0x084ff00000041814 */
[C---:B------:R-:W-:Y:S04]  /*12b10*/  HMMA.16816.F32.BF16 R24, R80.reuse, R88, R24 ;  /* 0x000000585018723c */ /* 0x040fe80000041818 */
[--C-:B-1----:R-:W-:Y:S01]  /*12b20*/  FFMA.FTZ R84, R109, c[0x0][0x2d0], -R102.reuse ;  /* 0x0000b4006d547a23 */ /* 0x102fe20000010866 */
[----:B------:R-:W-:Y:S02]  /*12b30*/  MOV R109, R104 ;  /* 0x00000068006d7202 */ /* 0x000fe40000000f00 */
[--C-:B------:R-:W-:Y:S01]  /*12b40*/  FFMA.FTZ R88, R178, c[0x0][0x2d0], -R102.reuse ;  /* 0x0000b400b2587a23 */ /* 0x100fe20000010866 */
[-C--:B------:R-:W-:Y:S01]  /*12b50*/  HMMA.16816.F32.BF16 R28, R80, R90.reuse, R28 ;  /* 0x0000005a501c723c */ /* 0x080fe2000004181c */
[----:B------:R1:W-:Y:S03]  /*12b60*/  MUFU.EX2 R157, R84 ;  /* 0x00000054009d7308 */ /* 0x0003e60000000800 */
[----:B------:R-:W-:Y:S02]  /*12b70*/  MOV R104, R168 ;  /* 0x000000a800687202 */ /* 0x000fe40000000f00 */
[----:B------:R-:W-:Y:S02]  /*12b80*/  MOV R168, R174 ;  /* 0x000000ae00a87202 */ /* 0x000fe40000000f00 */
[C---:B------:R-:W-:Y:S03]  /*12b90*/  HMMA.16816.F32.BF16 R32, R76.reuse, R90, R32 ;  /* 0x0000005a4c20723c */ /* 0x040fe60000041820 */
[----:B------:R2:W-:Y:S05]  /*12ba0*/  MUFU.EX2 R178, R88 ;  /* 0x0000005800b27308 */ /* 0x0005ea0000000800 */
[-C--:B----4-:R-:W-:Y:S08]  /*12bb0*/  HMMA.16816.F32.BF16 R36, R76, R92.reuse, R36 ;  /* 0x0000005c4c24723c */ /* 0x090ff00000041824 */
[C---:B------:R-:W-:Y:S04]  /*12bc0*/  HMMA.16816.F32.BF16 R40, R80.reuse, R92, R40 ;  /* 0x0000005c5028723c */ /* 0x040fe80000041828 */
[----:B-1----:R-:W-:Y:S01]  /*12bd0*/  FFMA.FTZ R84, R108, c[0x0][0x2d0], -R102 ;  /* 0x0000b4006c547a23 */ /* 0x002fe20000010866 */
[----:B------:R-:W-:Y:S02]  /*12be0*/  MOV R108, R105 ;  /* 0x00000069006c7202 */ /* 0x000fe40000000f00 */
[----:B------:R-:W-:Y:S01]  /*12bf0*/  MOV R105, R170 ;  /* 0x000000aa00697202 */ /* 0x000fe20000000f00 */
[-C--:B------:R-:W-:Y:S01]  /*12c00*/  HMMA.16816.F32.BF16 R44, R80, R94.reuse, R44 ;  /* 0x0000005e502c723c */ /* 0x080fe2000004182c */
[----:B------:R1:W-:Y:S03]  /*12c10*/  MUFU.EX2 R156, R84 ;  /* 0x00000054009c7308 */ /* 0x0003e60000000800 */
[----:B--2---:R-:W-:Y:S01]  /*12c20*/  FFMA.FTZ R88, R99, c[0x0][0x2d0], -R2 ;  /* 0x0000b40063587a23 */ /* 0x004fe20000010802 */
[----:B------:R-:W-:Y:S01]  /*12c30*/  MOV R170, R175 ;  /* 0x000000af00aa7202 */ /* 0x000fe20000000f00 */
[----:B------:R-:W-:Y:S01]  /*12c40*/  FFMA.FTZ R92, R171, c[0x0][0x2d0], -R100 ;  /* 0x0000b400ab5c7a23 */ /* 0x000fe20000010864 */
[----:B------:R-:W-:Y:S01]  /*12c50*/  MOV R171, R177 ;  /* 0x000000b100ab7202 */ /* 0x000fe20000000f00 */
[C---:B------:R-:W-:Y:S03]  /*12c60*/  HMMA.16816.F32.BF16 R48, R76.reuse, R94, R48 ;  /* 0x0000005e4c30723c */ /* 0x040fe60000041830 */
[----:B------:R2:W-:Y:S10]  /*12c70*/  MUFU.EX2 R99, R88 ;  /* 0x0000005800637308 */ /* 0x0005f40000000800 */
[----:B------:R3:W-:Y:S01]  /*12c80*/  MUFU.EX2 R177, R92 ;  /* 0x0000005c00b17308 */ /* 0x0007e20000000800 */
[----:B-1----:R-:W-:Y:S01]  /*12c90*/  FFMA.FTZ R84, R176, c[0x0][0x2d0], -R102 ;  /* 0x0000b400b0547a23 */ /* 0x002fe20000010866 */
[----:B------:R-:W-:Y:S08]  /*12ca0*/  MOV R176, R180 ;  /* 0x000000b400b07202 */ /* 0x000ff00000000f00 */
[----:B------:R1:W-:Y:S01]  /*12cb0*/  MUFU.EX2 R180, R84 ;  /* 0x0000005400b47308 */ /* 0x0003e20000000800 */
[----:B--2---:R-:W-:Y:S01]  /*12cc0*/  FFMA.FTZ R88, R107, c[0x0][0x2d0], -R2 ;  /* 0x0000b4006b587a23 */ /* 0x004fe20000010802 */
[----:B------:R-:W-:Y:S08]  /*12cd0*/  MOV R107, R97 ;  /* 0x00000061006b7202 */ /* 0x000ff00000000f00 */
[----:B------:R2:W-:Y:S01]  /*12ce0*/  MUFU.EX2 R97, R88 ;  /* 0x0000005800617308 */ /* 0x0005e20000000800 */
[----:B---3--:R-:W-:Y:S09]  /*12cf0*/  FFMA.FTZ R92, R176, c[0x0][0x2d0], -R100 ;  /* 0x0000b400b05c7a23 */ /* 0x008ff20000010864 */
[----:B------:R3:W4:Y:S01]  /*12d00*/  MUFU.EX2 R175, R92 ;  /* 0x0000005c00af7308 */ /* 0x0007220000000800 */
[----:B-1----:R-:W1:Y:S01]  /*12d10*/  LDSM.16.MT88.4 R84, [R211+0x1900] ;  /* 0x00190000d354783b */ /* 0x002e620000004200 */
[--C-:B--2---:R-:W-:Y:S08]  /*12d20*/  FFMA.FTZ R88, R98, c[0x0][0x2d0], -R2.reuse ;  /* 0x0000b40062587a23 */ /* 0x104ff00000010802 */
[----:B------:R2:W-:Y:S01]  /*12d30*/  MUFU.EX2 R98, R88 ;  /* 0x0000005800627308 */ /* 0x0005e20000000800 */
[--C-:B---3--:R-:W-:Y:S01]  /*12d40*/  FFMA.FTZ R92, R171, c[0x0][0x2d0], -R101.reuse ;  /* 0x0000b400ab5c7a23 */ /* 0x108fe20000010865 */
[----:B----4-:R-:W-:Y:S08]  /*12d50*/  F2FP.BF16.PACK_AB R164, R175, R177 ;  /* 0x000000b1afa4723e */ /* 0x010ff000000010ff */
[----:B------:R3:W-:Y:S01]  /*12d60*/  MUFU.EX2 R171, R92 ;  /* 0x0000005c00ab7308 */ /* 0x0007e20000000800 */
[----:B--2---:R-:W-:Y:S01]  /*12d70*/  FFMA.FTZ R88, R96, c[0x0][0x2d0], -R2 ;  /* 0x0000b40060587a23 */ /* 0x004fe20000010802 */
[-C--:B-1----:R-:W-:Y:S08]  /*12d80*/  HMMA.16816.F32.BF16 R52, R76, R84.reuse, R52 ;  /* 0x000000544c34723c */ /* 0x082ff00000041834 */
[----:B------:R1:W2:Y:S01]  /*12d90*/  MUFU.EX2 R96, R88 ;  /* 0x0000005800607308 */ /* 0x0002a20000000800 */
[C---:B------:R-:W-:Y:S01]  /*12da0*/  HMMA.16816.F32.BF16 R56, R80.reuse, R84, R56 ;  /* 0x000000545038723c */ /* 0x040fe20000041838 */
[----:B---3--:R-:W-:Y:S06]  /*12db0*/  LDSM.16.MT88.4 R92, [R210+0x2100] ;  /* 0x00210000d25c783b */ /* 0x008fec0000004200 */
[--C-:B------:R-:W-:Y:S01]  /*12dc0*/  FFMA.FTZ R84, R173, c[0x0][0x2d0], -R100.reuse ;  /* 0x0000b400ad547a23 */ /* 0x100fe20000010864 */
[-C--:B------:R-:W-:Y:S03]  /*12dd0*/  HMMA.16816.F32.BF16 R60, R80, R86.reuse, R60 ;  /* 0x00000056503c723c */ /* 0x080fe6000004183c */
[----:B------:R3:W-:Y:S04]  /*12de0*/  MUFU.EX2 R176, R84 ;  /* 0x0000005400b07308 */ /* 0x0007e80000000800 */
[----:B------:R-:W-:Y:S01]  /*12df0*/  FFMA.FTZ R80, R172, c[0x0][0x2d0], -R100 ;  /* 0x0000b400ac507a23 */ /* 0x000fe20000010864 */
[----:B------:R-:W-:Y:S01]  /*12e00*/  HMMA.16816.F32.BF16 R64, R76, R86, R64 ;  /* 0x000000564c40723c */ /* 0x000fe20000041840 */
[----:B-1----:R-:W1:Y:S03]  /*12e10*/  LDSM.16.MT88.4 R88, [R209+0x2100] ;  /* 0x00210000d158783b */ /* 0x002e660000004200 */
[----:B------:R-:W-:Y:S01]  /*12e20*/  F2FP.BF16.PACK_AB R82, R178, R180 ;  /* 0x000000b4b252723e */ /* 0x000fe200000010ff */
[----:B------:R4:W4:Y:S01]  /*12e30*/  MUFU.EX2 R174, R80 ;  /* 0x0000005000ae7308 */ /* 0x0009220000000800 */
[----:B------:R-:W-:Y:S02]  /*12e40*/  F2FP.BF16.PACK_AB R81, R97, R99 ;  /* 0x000000636151723e */ /* 0x000fe400000010ff */
[----:B------:R-:W-:Y:S04]  /*12e50*/  F2FP.BF16.PACK_AB R76, R191, R189 ;  /* 0x000000bdbf4c723e */ /* 0x000fe800000010ff */
[----:B------:R-:W-:Y:S02]  /*12e60*/  F2FP.BF16.PACK_AB R78, R190, R192 ;  /* 0x000000c0be4e723e */ /* 0x000fe400000010ff */
[----:B------:R-:W-:Y:S02]  /*12e70*/  F2FP.BF16.PACK_AB R77, R158, R159 ;  /* 0x0000009f9e4d723e */ /* 0x000fe400000010ff */
[----:B------:R-:W-:Y:S02]  /*12e80*/  F2FP.BF16.PACK_AB R79, R183, R184 ;  /* 0x000000b8b74f723e */ /* 0x000fe400000010ff */
[----:B--2---:R-:W-:Y:S01]  /*12e90*/  F2FP.BF16.PACK_AB R83, R96, R98 ;  /* 0x000000626053723e */ /* 0x004fe200000010ff */
[----:B---3--:R-:W2:Y:S01]  /*12ea0*/  LDSM.16.MT88.4 R84, [R212+0x2100] ;  /* 0x00210000d454783b */ /* 0x008ea20000004200 */
[--C-:B----4-:R-:W-:Y:S01]  /*12eb0*/  FFMA.FTZ R80, R109, c[0x0][0x2d0], -R101.reuse ;  /* 0x0000b4006d507a23 */ /* 0x110fe20000010865 */
[----:B------:R-:W-:Y:S06]  /*12ec0*/  MOV R109, R106 ;  /* 0x0000006a006d7202 */ /* 0x000fec0000000f00 */
[----:B------:R-:W3:Y:S01]  /*12ed0*/  LDL.LU R106, [R1+0x8] ;  /* 0x00000800016a7983 */ /* 0x000ee20000300800 */
[----:B------:R4:W2:Y:S01]  /*12ee0*/  MUFU.EX2 R173, R80 ;  /* 0x0000005000ad7308 */ /* 0x0008a20000000800 */
[----:B------:R-:W-:Y:S01]  /*12ef0*/  F2FP.BF16.PACK_AB R166, R174, R176 ;  /* 0x000000b0aea6723e */ /* 0x000fe200000010ff */
[-C--:B-1----:R-:W-:Y:S03]  /*12f00*/  HMMA.16816.F32.BF16 R4, R76, R88.reuse, R4 ;  /* 0x000000584c04723c */ /* 0x082fe60000041804 */
[----:B----4-:R-:W-:Y:S02]  /*12f10*/  F2FP.BF16.PACK_AB R80, R156, R157 ;  /* 0x0000009d9c50723e */ /* 0x010fe400000010ff */
[----:B--2---:R-:W-:Y:S05]  /*12f20*/  F2FP.BF16.PACK_AB R165, R171, R173 ;  /* 0x000000adaba5723e */ /* 0x004fea00000010ff */
[C---:B------:R-:W-:Y:S07]  /*12f30*/  HMMA.16816.F32.BF16 R8, R80.reuse, R88, R8 ;  /* 0x000000585008723c */ /* 0x040fee0000041808 */
[--C-:B------:R-:W-:Y:S01]  /*12f40*/  FFMA.FTZ R88, R105, c[0x0][0x2d0], -R101.reuse ;  /* 0x0000b40069587a23 */ /* 0x100fe20000010865 */
[-C--:B------:R-:W-:Y:S01]  /*12f50*/  HMMA.16816.F32.BF16 R12, R80, R90.reuse, R12 ;  /* 0x0000005a500c723c */ /* 0x080fe2000004180c */
[----:B------:R-:W2:Y:S02]  /*12f60*/  LDL.LU R105, [R1+0xc] ;  /* 0x00000c0001697983 */ /* 0x000ea40000300800 */
[----:B------:R1:W-:Y:S05]  /*12f70*/  MUFU.EX2 R172, R88 ;  /* 0x0000005800ac7308 */ /* 0x0003ea0000000800 */
[C---:B------:R-:W-:Y:S08]  /*12f80*/  HMMA.16816.F32.BF16 R16, R76.reuse, R90, R16 ;  /* 0x0000005a4c10723c */ /* 0x040ff00000041810 */
[-C--:B------:R-:W-:Y:S08]  /*12f90*/  HMMA.16816.F32.BF16 R20, R76, R84.reuse, R20 ;  /* 0x000000544c14723c */ /* 0x080ff00000041814 */
[C---:B------:R-:W-:Y:S04]  /*12fa0*/  HMMA.16816.F32.BF16 R24, R80.reuse, R84, R24 ;  /* 0x000000545018723c */ /* 0x040fe80000041818 */
[----:B-1----:R-:W-:Y:S03]  /*12fb0*/  FFMA.FTZ R88, R170, c[0x0][0x2d0], -R101 ;  /* 0x0000b400aa587a23 */ /* 0x002fe60000010865 */
[--C-:B------:R-:W-:Y:S01]  /*12fc0*/  FFMA.FTZ R84, R104, c[0x0][0x2d0], -R102.reuse ;  /* 0x0000b40068547a23 */ /* 0x100fe20000010866 */
[-C--:B------:R-:W-:Y:S01]  /*12fd0*/  HMMA.16816.F32.BF16 R28, R80, R86.reuse, R28 ;  /* 0x00000056501c723c */ /* 0x080fe2000004181c */
[----:B------:R-:W4:Y:S01]  /*12fe0*/  LDL.LU R104, [R1+0x10] ;  /* 0x0000100001687983 */ /* 0x000f220000300800 */
[----:B------:R1:W1:Y:S06]  /*12ff0*/  MUFU.EX2 R170, R88 ;  /* 0x0000005800aa7308 */ /* 0x00026c0000000800 */
[C---:B------:R-:W-:Y:S01]  /*13000*/  HMMA.16816.F32.BF16 R32, R76.reuse, R86, R32 ;  /* 0x000000564c20723c */ /* 0x040fe20000041820 */
[----:B------:R-:W4:Y:S03]  /*13010*/  LDL.LU R87, [R1+0x14] ;  /* 0x0000140001577983 */ /* 0x000f260000300800 */
[----:B------:R1:W-:Y:S04]  /*13020*/  MUFU.EX2 R101, R84 ;  /* 0x0000005400657308 */ /* 0x0003e80000000800 */
[-C--:B------:R-:W-:Y:S08]  /*13030*/  HMMA.16816.F32.BF16 R36, R76, R92.reuse, R36 ;  /* 0x0000005c4c24723c */ /* 0x080ff00000041824 */
[C---:B------:R-:W-:Y:S04]  /*13040*/  HMMA.16816.F32.BF16 R40, R80.reuse, R92, R40 ;  /* 0x0000005c5028723c */ /* 0x040fe80000041828 */
[--C-:B-1----:R-:W-:Y:S01]  /*13050*/  FFMA.FTZ R88, R168, c[0x0][0x2d0], -R102.reuse ;  /* 0x0000b400a8587a23 */ /* 0x102fe20000010866 */
[----:B------:R-:W-:Y:S03]  /*13060*/  F2FP.BF16.PACK_AB R167, R170, R172 ;  /* 0x000000acaaa7723e */ /* 0x000fe600000010ff */
[----:B------:R1:W-:Y:S01]  /*13070*/  MUFU.EX2 R168, R88 ;  /* 0x0000005800a87308 */ /* 0x0003e20000000800 */
[-C--:B------:R-:W-:Y:S03]  /*13080*/  HMMA.16816.F32.BF16 R44, R80, R94.reuse, R44 ;  /* 0x0000005e502c723c */ /* 0x080fe6000004182c */
[--C-:B------:R-:W-:Y:S05]  /*13090*/  FFMA.FTZ R84, R109, c[0x0][0x2d0], -R102.reuse ;  /* 0x0000b4006d547a23 */ /* 0x100fea0000010866 */
[C---:B------:R-:W-:Y:S01]  /*130a0*/  HMMA.16816.F32.BF16 R48, R76.reuse, R94, R48 ;  /* 0x0000005e4c30723c */ /* 0x040fe20000041830 */
[----:B------:R1:W1:Y:S03]  /*130b0*/  MUFU.EX2 R100, R84 ;  /* 0x0000005400647308 */ /* 0x0002660000000800 */
[----:B-1----:R-:W-:Y:S01]  /*130c0*/  FFMA.FTZ R88, R169, c[0x0][0x2d0], -R102 ;  /* 0x0000b400a9587a23 */ /* 0x002fe20000010866 */
[----:B------:R-:W-:Y:S06]  /*130d0*/  MOV R102, R3 ;  /* 0x0000000300667202 */ /* 0x000fec0000000f00 */
[----:B------:R1:W1:Y:S01]  /*130e0*/  MUFU.EX2 R169, R88 ;  /* 0x0000005800a97308 */ /* 0x0002620000000800 */
[--C-:B------:R-:W-:Y:S01]  /*130f0*/  FFMA.FTZ R84, R108, c[0x0][0x2d0], -R2.reuse ;  /* 0x0000b4006c547a23 */ /* 0x100fe20000010802 */
[----:B------:R-:W-:Y:S08]  /*13100*/  F2FP.BF16.PACK_AB R162, R100, R101 ;  /* 0x0000006564a2723e */ /* 0x000ff000000010ff */
[----:B------:R1:W-:Y:S02]  /*13110*/  MUFU.EX2 R85, R84 ;  /* 0x0000005400557308 */ /* 0x0003e40000000800 */
[----:B-1----:R-:W1:Y:S01]  /*13120*/  LDSM.16.MT88.4 R88, [R211+0x2100] ;  /* 0x00210000d358783b */ /* 0x002e620000004200 */
[----:B------:R-:W-:Y:S01]  /*13130*/  F2FP.BF16.PACK_AB R160, R169, R168 ;  /* 0x000000a8a9a0723e */ /* 0x000fe200000010ff */
[--C-:B------:R-:W-:Y:S02]  /*13140*/  FFMA.FTZ R84, R107, c[0x0][0x2d0], -R2.reuse ;  /* 0x0000b4006b547a23 */ /* 0x100fe40000010802 */
[----:B------:R-:W-:Y:S04]  /*13150*/  FFMA.FTZ R2, R75, c[0x0][0x2d0], -R2 ;  /* 0x0000b4004b027a23 */ /* 0x000fe80000010802 */
[----:B------:R-:W1:Y:S10]  /*13160*/  MUFU.EX2 R86, R84 ;  /* 0x0000005400567308 */ /* 0x000e740000000800 */
[----:B------:R-:W-:Y:S10]  /*13170*/  MUFU.EX2 R84, R74 ;  /* 0x0000004a00547308 */ /* 0x000ff40000000800 */
[----:B------:R-:W1:Y:S02]  /*13180*/  MUFU.EX2 R74, R2 ;  /* 0x00000002004a7308 */ /* 0x000e640000000800 */
[----:B-1----:R-:W-:Y:S01]  /*13190*/  F2FP.BF16.PACK_AB R161, R86, R85 ;  /* 0x0000005556a1723e */ /* 0x002fe200000010ff */
[-C--:B------:R-:W-:Y:S08]  /*131a0*/  HMMA.16816.F32.BF16 R52, R76, R88.reuse, R52 ;  /* 0x000000584c34723c */ /* 0x080ff00000041834 */
[C---:B------:R-:W-:Y:S08]  /*131b0*/  HMMA.16816.F32.BF16 R56, R80.reuse, R88, R56 ;  /* 0x000000585038723c */ /* 0x040ff00000041838 */
[-C--:B------:R-:W-:Y:S04]  /*131c0*/  HMMA.16816.F32.BF16 R60, R80, R90.reuse, R60 ;  /* 0x0000005a503c723c */ /* 0x080fe8000004183c */
[----:B------:R-:W-:Y:S04]  /*131d0*/  F2FP.BF16.PACK_AB R163, R74, R84 ;  /* 0x000000544aa3723e */ /* 0x000fe800000010ff */
[----:B------:R-:W-:Y:S04]  /*131e0*/  HMMA.16816.F32.BF16 R64, R76, R90, R64 ;  /* 0x0000005a4c40723c */ /* 0x000fe80000041840 */
[----:B---3--:R-:W-:Y:S02]  /*131f0*/  FFMA.FTZ R73, R73, R106, R246 ;  /* 0x0000006a49497223 */ /* 0x008fe400000100f6 */
[----:B--2---:R-:W-:Y:S02]  /*13200*/  FFMA.FTZ R69, R69, R105, R244 ;  /* 0x0000006945457223 */ /* 0x004fe400000100f4 */
[----:B----4-:R-:W-:Y:S02]  /*13210*/  FFMA.FTZ R2, R68, R104, R241 ;  /* 0x0000006844027223 */ /* 0x010fe400000100f1 */
[-C--:B------:R-:W-:Y:S05]  /*13220*/  HMMA.16816.F32.BF16 R104, R164, R116.reuse, R4 ;  /* 0x00000074a468723c */ /* 0x080fea0000041804 */
[----:B------:R-:W-:Y:S02]  /*13230*/  FADD.FTZ R2, R242, R2 ;  /* 0x00000002f2027221 */ /* 0x000fe40000010000 */
[----:B------:R-:W-:Y:S01]  /*13240*/  FFMA.FTZ R0, R0, R87, R186 ;  /* 0x0000005700007223 */ /* 0x000fe200000100ba */
        /* <DEDUP_REMOVED lines=31> */
[----:B------:R-:W1:Y:S01]  /*13440*/  LDSM.16.MT88.4 R4, [R211+0x2900] ;  /* 0x00290000d304783b */ /* 0x000e620000004200 */
        /* <DEDUP_REMOVED lines=71> */
[----:B------:R-:W-:Y:S01]  /*138c0*/  FADD.FTZ R2, R101, R0 ;  /* 0x0000000065027221 */ /* 0x000fe20000010000 */
[----:B------:R-:W-:Y:S01]  /*138d0*/  MOV R101, R70 ;  /* 0x0000004600657202 */ /* 0x000fe20000000f00 */
[----:B------:R-:W-:Y:S02]  /*138e0*/  FADD.FTZ R0, R84, R4 ;  /* 0x0000000454007221 */ /* 0x000fe40000010000 */
[----:B------:R-:W-:Y:S02]  /*138f0*/  FADD.FTZ R4, R170, R5 ;  /* 0x00000005aa047221 */ /* 0x000fe40000010000 */
[----:B------:R-:W-:Y:S01]  /*13900*/  FADD.FTZ R2, R100, R2 ;  /* 0x0000000264027221 */ /* 0x000fe20000010000 */
[----:B------:R-:W-:Y:S01]  /*13910*/  MOV R100, R71 ;  /* 0x0000004700647202 */ /* 0x000fe20000000f00 */
[----:B------:R-:W-:Y:S01]  /*13920*/  FADD.FTZ R0, R74, R0 ;  /* 0x000000004a007221 */ /* 0x000fe20000010000 */
[----:B------:R-:W-:Y:S04]  /*13930*/  STL [R1+0xc], R4 ;  /* 0x00000c0401007387 */ /* 0x000fe80000100800 */
[----:B------:R1:W-:Y:S04]  /*13940*/  STL [R1+0x10], R2 ;  /* 0x0000100201007387 */ /* 0x0003e80000100800 */
[----:B------:R2:W-:Y:S01]  /*13950*/  STL [R1+0x14], R0 ;  /* 0x0000140001007387 */ /* 0x0005e20000100800 */
[----:B-1----:R-:W-:Y:S01]  /*13960*/  MOV R2, R72 ;  /* 0x0000004800027202 */ /* 0x002fe20000000f00 */
[----:B------:R-:W-:-:S05]  /*13970*/  @P0 BRA `(.L_x_186) ;  /* 0xffffb2b000000947 */ /* 0x000fca000383ffff */
.L_x_185:
[----:B------:R-:W-:-:S13]  /*13980*/  ISETP.GE.AND P0, PT, R225, UR8, PT ;  /* 0x00000008e1007c0c */ /* 0x000fda000bf06270 */
[----:B------:R-:W-:Y:S05]  /*13990*/  @!P0 BRA `(.L_x_187) ;  /* 0x0000677000008947 */ /* 0x000fea0003800000 */
[----:B-1----:R-:W3:Y:S01]  /*139a0*/  LDL.LU.64 R6, [R1+0x30] ;  /* 0x0000300001067983 */ /* 0x002ee20000300a00 */
[----:B------:R-:W-:Y:S01]  /*139b0*/  MOV R103, R3 ;  /* 0x0000000300677202 */ /* 0x000fe20000000f00 */
[----:B------:R-:W-:Y:S01]  /*139c0*/  UMOV UR14, 0x60 ;  /* 0x00000060000e7882 */ /* 0x000fe20000000000 */
[----:B------:R-:W-:Y:S01]  /*139d0*/  IMAD.MOV.U32 R101, RZ, RZ, R71 ;  /* 0x000000ffff657224 */ /* 0x000fe200078e0047 */
[----:B------:R-:W4:Y:S01]  /*139e0*/  LDL.LU.64 R4, [R1+0x38] ;  /* 0x0000380001047983 */ /* 0x000f220000300a00 */
[----:B------:R-:W-:Y:S01]  /*139f0*/  ULDC.64 UR4, c[0x0][0x208] ;  /* 0x0000820000047ab9 */ /* 0x000fe20000000a00 */
[----:B------:R-:W-:Y:S01]  /*13a00*/  IMAD.MOV.U32 R100, RZ, RZ, R72 ;  /* 0x000000ffff647224 */ /* 0x000fe200078e0048 */
[----:B------:R-:W-:Y:S01]  /*13a10*/  UIMAD.WIDE.U32 UR16, UR14, UR4, URZ ;  /* 0x000000040e1072a5 */ /* 0x000fe2000f8e003f */
[----:B------:R-:W-:Y:S01]  /*13a20*/  IMAD.MOV.U32 R102, RZ, RZ, R70 ;  /* 0x000000ffff667224 */ /* 0x000fe200078e0046 */
[----:B------:R-:W-:Y:S02]  /*13a30*/  UIMAD UR5, UR14, UR5, URZ ;  /* 0x000000050e0572a4 */ /* 0x000fe4000f8e023f */
[----:B------:R-:W-:-:S02]  /*13a40*/  ULDC.64 UR6, c[0x0][0x1e0] ;  /* 0x0000780000067ab9 */ /* 0x000fc40000000a00 */
[----:B------:R-:W-:Y:S02]  /*13a50*/  USHF.L.U64.HI UR7, UR6, 0x5, UR7 ;  /* 0x0000000506077899 */ /* 0x000fe40008010207 */
[----:B------:R-:W-:Y:S02]  /*13a60*/  USHF.L.U32 UR6, UR6, 0x5, URZ ;  /* 0x0000000506067899 */ /* 0x000fe4000800063f */
[----:B------:R-:W-:Y:S01]  /*13a70*/  UIADD3 UR5, UR17, UR5, URZ ;  /* 0x0000000511057290 */ /* 0x000fe2000fffe03f */
[----:B---3--:R-:W-:Y:S02]  /*13a80*/  MOV R3, R7 ;  /* 0x0000000700037202 */ /* 0x008fe40000000f00 */
[----:B----4-:R-:W-:-:S05]  /*13a90*/  MOV R2, R4 ;  /* 0x0000000400027202 */ /* 0x010fca0000000f00 */
[----:B------:R1:W-:Y:S04]  /*13aa0*/  STL.64 [R1], R2 ;  /* 0x0000000201007387 */ /* 0x0003e80000100a00 */
.L_x_204:
[----:B------:R-:W-:Y:S04]  /*13ab0*/  DEPBAR.LE SB0, 0x0 ;  /* 0x000080000000791a */ /* 0x000fe80000000000 */
[----:B------:R-:W-:Y:S01]  /*13ac0*/  BAR.SYNC.DEFER_BLOCKING 0x0 ;  /* 0x0000000000007b1d */ /* 0x000fe20000010000 */
[----:B-12---:R-:W-:Y:S01]  /*13ad0*/  SHF.R.S32.HI R2, RZ, 0x1f, R225 ;  /* 0x0000001fff027819 */ /* 0x006fe200000114e1 */
[C---:B--2---:R-:W-:Y:S01]  /*13ae0*/  IMAD R0, R225.reuse, UR5, RZ ;  /* 0x00000005e1007c24 */ /* 0x044fe2000f8e02ff */
[----:B------:R-:W-:Y:S03]  /*13af0*/  PLOP3.LUT P3, PT, PT, PT, UP2, 0x80, 0x0 ;  /* 0x000000000000781c */ /* 0x000fe60003f6f028 */
[----:B------:R-:W-:Y:S02]  /*13b00*/  IMAD R0, R2, UR16, R0 ;  /* 0x0000001002007c24 */ /* 0x000fe4000f8e0200 */
[----:B-----5:R-:W-:Y:S08]  /*13b10*/  LDSM.16.M88.4 R96, [R215+0x6100] ;  /* 0x00610000d760783b */ /* 0x020ff00000000200 */
[----:B------:R-:W2:Y:S06]  /*13b20*/  LDL.64 R196, [R1] ;  /* 0x0000000001c47983 */ /* 0x000eac0000100a00 */
[----:B------:R-:W1:Y:S08]  /*13b30*/  LDSM.16.M88.4 R16, [R208+0x3100] ;  /* 0x00310000d010783b */ /* 0x000e700000000200 */
[----:B------:R-:W3:Y:S08]  /*13b40*/  LDSM.16.M88.4 R92, [R215+0x8100] ;  /* 0x00810000d75c783b */ /* 0x000ef00000000200 */
[----:B------:R-:W4:Y:S08]  /*13b50*/  LDSM.16.M88.4 R32, [R208+0x3900] ;  /* 0x00390000d020783b */ /* 0x000f300000000200 */
[----:B------:R-:W1:Y:S08]  /*13b60*/  LDSM.16.M88.4 R48, [R208+0x4100] ;  /* 0x00410000d030783b */ /* 0x000e700000000200 */
[----:B------:R-:W1:Y:S08]  /*13b70*/  LDSM.16.M88.4 R64, [R208+0x4900] ;  /* 0x00490000d040783b */ /* 0x000e700000000200 */
[----:B------:R-:W1:Y:S08]  /*13b80*/  LDSM.16.M88.4 R80, [R208+0x5100] ;  /* 0x00510000d050783b */ /* 0x000e700000000200 */
[----:B------:R-:W1:Y:S08]  /*13b90*/  LDSM.16.M88.4 R168, [R208+0x5900] ;  /* 0x00590000d0a8783b */ /* 0x000e700000000200 */
[----:B------:R-:W-:Y:S08]  /*13ba0*/  LDSM.16.M88.4 R172, [R218+0x6100] ;  /* 0x00610000daac783b */ /* 0x000ff00000000200 */
[----:B------:R-:W1:Y:S08]  /*13bb0*/  LDSM.16.M88.4 R176, [R219] ;  /* 0x00000000dbb0783b */ /* 0x000e700000000200 */
[----:B------:R-:W2:Y:S08]  /*13bc0*/  LDSM.16.M88.4 R180, [R218+0x8100] ;  /* 0x00810000dab4783b */ /* 0x000eb00000000200 */
[----:B------:R-:W2:Y:S08]  /*13bd0*/  LDSM.16.M88.4 R184, [R224] ;  /* 0x00000000e0b8783b */ /* 0x000eb00000000200 */
[----:B------:R-:W2:Y:S08]  /*13be0*/  LDSM.16.M88.4 R188, [R223] ;  /* 0x00000000dfbc783b */ /* 0x000eb00000000200 */
[----:B------:R-:W2:Y:S08]  /*13bf0*/  LDSM.16.M88.4 R192, [R222] ;  /* 0x00000000dec0783b */ /* 0x000eb00000000200 */
[----:B------:R-:W2:Y:S06]  /*13c00*/  LDL.64 R250, [R1+0x28] ;  /* 0x0000280001fa7983 */ /* 0x000eac0000100a00 */
[----:B------:R-:W2:Y:S01]  /*13c10*/  LDL R226, [R1+0x1c] ;  /* 0x00001c0001e27983 */ /* 0x000ea20000100800 */
[-C--:B-1----:R-:W-:Y:S08]  /*13c20*/  HMMA.16816.F32.BF16 R4, R96, R16.reuse, RZ ;  /* 0x000000106004723c */ /* 0x082ff000000418ff */
[C---:B---3--:R-:W-:Y:S08]  /*13c30*/  HMMA.16816.F32.BF16 R8, R92.reuse, R16, RZ ;  /* 0x000000105c08723c */ /* 0x048ff000000418ff */
        /* <DEDUP_REMOVED lines=24> */
[C---:B--2---:R-:W-:Y:S07]  /*13dc0*/  HMMA.16816.F32.BF16 R8, R180.reuse, R176, R8 ;  /* 0x000000b0b408723c */ /* 0x044fee0000041808 */
[----:B------:R-:W-:Y:S01]  /*13dd0*/  IMAD.WIDE.U32 R176, R225, UR16, R196 ;  /* 0x00000010e1b07c25 */ /* 0x000fe2000f8e00c4 */
[-C--:B------:R-:W-:Y:S04]  /*13de0*/  HMMA.16816.F32.BF16 R12, R180, R178.reuse, R12 ;  /* 0x000000b2b40c723c */ /* 0x080fe8000004180c */
[----:B------:R-:W-:Y:S02]  /*13df0*/  IADD3 R0, R177, R0, RZ ;  /* 0x00000000b1007210 */ /* 0x000fe40007ffe0ff */
[C---:B------:R-:W-:Y:S02]  /*13e00*/  LEA R2, P0, R176.reuse, c[0x0][0x1f8], 0x1 ;  /* 0x00007e00b0027a11 */ /* 0x040fe400078008ff */
[C---:B------:R-:W-:Y:S04]  /*13e10*/  HMMA.16816.F32.BF16 R16, R172.reuse, R178, R16 ;  /* 0x000000b2ac10723c */ /* 0x040fe80000041810 */
[----:B------:R-:W-:Y:S02]  /*13e20*/  LEA.HI.X R3, R176, c[0x0][0x1fc], R0, 0x1, P0 ;  /* 0x00007f00b0037a11 */ /* 0x000fe400000f0c00 */
[----:B------:R-:W2:Y:S02]  /*13e30*/  LDSM.16.M88.4 R176, [R220] ;  /* 0x00000000dcb0783b */ /* 0x000ea40000000200 */
[-C--:B------:R-:W-:Y:S06]  /*13e40*/  HMMA.16816.F32.BF16 R20, R172, R184.reuse, R20 ;  /* 0x000000b8ac14723c */ /* 0x080fec0000041814 */
[----:B------:R-:W-:Y:S01]  /*13e50*/  @!PT LDS RZ, [RZ] ;  /* 0x00000000fffff984 */ /* 0x000fe20000000800 */
[----:B------:R-:W-:Y:S01]  /*13e60*/  @!PT LDS RZ, [RZ] ;  /* 0x00000000fffff984 */ /* 0x000fe20000000800 */
[----:B------:R-:W-:Y:S01]  /*13e70*/  @!PT LDS RZ, [RZ] ;  /* 0x00000000fffff984 */ /* 0x000fe20000000800 */
[----:B------:R3:W-:Y:S02]  /*13e80*/  LDGSTS.E.BYPASS.LTC128B.128 [R227+0x100], [R2.64], !P6 ;  /* 0x0010000002e37fae */ /* 0x0007e4000f101d4c */
[C---:B------:R-:W-:Y:S08]  /*13e90*/  HMMA.16816.F32.BF16 R24, R180.reuse, R184, R24 ;  /* 0x000000b8b418723c */ /* 0x040ff00000041818 */
[-C--:B------:R-:W-:Y:S08]  /*13ea0*/  HMMA.16816.F32.BF16 R28, R180, R186.reuse, R28 ;  /* 0x000000bab41c723c */ /* 0x080ff0000004181c */
[C---:B------:R-:W-:Y:S08]  /*13eb0*/  HMMA.16816.F32.BF16 R32, R172.reuse, R186, R32 ;  /* 0x000000baac20723c */ /* 0x040ff00000041820 */
[-C--:B------:R-:W-:Y:S08]  /*13ec0*/  HMMA.16816.F32.BF16 R36, R172, R188.reuse, R36 ;  /* 0x000000bcac24723c */ /* 0x080ff00000041824 */
[C---:B------:R-:W-:Y:S07]  /*13ed0*/  HMMA.16816.F32.BF16 R40, R180.reuse, R188, R40 ;  /* 0x000000bcb428723c */ /* 0x040fee0000041828 */
[----:B------:R-:W-:Y:S01]  /*13ee0*/  IADD3 R188, P1, R2, UR10, RZ ;  /* 0x0000000a02bc7c10 */ /* 0x000fe2000ff3e0ff */
[-C--:B------:R-:W-:Y:S04]  /*13ef0*/  HMMA.16816.F32.BF16 R44, R180, R190.reuse, R44 ;  /* 0x000000beb42c723c */ /* 0x080fe8000004182c */
[----:B------:R-:W-:Y:S02]  /*13f00*/  IADD3.X R189, R3, UR9, RZ, P1, !PT ;  /* 0x0000000903bd7c10 */ /* 0x000fe40008ffe4ff */
[----:B------:R-:W-:Y:S02]  /*13f10*/  IADD3 R186, P0, R188, UR10, RZ ;  /* 0x0000000abcba7c10 */ /* 0x000fe4000ff1e0ff */
[C---:B------:R-:W-:Y:S01]  /*13f20*/  HMMA.16816.F32.BF16 R48, R172.reuse, R190, R48 ;  /* 0x000000beac30723c */ /* 0x040fe20000041830 */
[----:B------:R4:W-:Y:S03]  /*13f30*/  LDGSTS.E.BYPASS.LTC128B.128 [R227+0x900], [R188.64], !P6 ;  /* 0x00900000bce37fae */ /* 0x0009e6000f101d4c */
[----:B------:R-:W-:Y:S02]  /*13f40*/  IADD3.X R187, R189, UR9, RZ, P0, !PT ;  /* 0x00000009bdbb7c10 */ /* 0x000fe400087fe4ff */
[----:B------:R-:W-:Y:S02]  /*13f50*/  IADD3 R184, P2, R186, UR10, RZ ;  /* 0x0000000abab87c10 */ /* 0x000fe4000ff5e0ff */
[-C--:B------:R-:W-:Y:S01]  /*13f60*/  HMMA.16816.F32.BF16 R52, R172, R192.reuse, R52 ;  /* 0x000000c0ac34723c */ /* 0x080fe20000041834 */
[----:B------:R1:W-:Y:S03]  /*13f70*/  LDGSTS.E.BYPASS.LTC128B.128 [R227+0x1100], [R186.64], !P6 ;  /* 0x01100000bae37fae */ /* 0x0003e6000f101d4c */
[----:B------:R-:W-:Y:S02]  /*13f80*/  IADD3.X R185, R187, UR9, RZ, P2, !PT ;  /* 0x00000009bbb97c10 */ /* 0x000fe400097fe4ff */
[----:B---3--:R-:W-:Y:S02]  /*13f90*/  IADD3 R2, P1, R184, UR10, RZ ;  /* 0x0000000ab8027c10 */ /* 0x008fe4000ff3e0ff */
[C---:B------:R-:W-:Y:S01]  /*13fa0*/  HMMA.16816.F32.BF16 R56, R180.reuse, R192, R56 ;  /* 0x000000c0b438723c */ /* 0x040fe20000041838 */
[----:B------:R3:W-:Y:S03]  /*13fb0*/  LDGSTS.E.BYPASS.LTC128B.128 [R227+0x1900], [R184.64], !P6 ;  /* 0x01900000b8e37fae */ /* 0x0007e6000f101d4c */
[----:B------:R-:W-:Y:S02]  /*13fc0*/  IADD3.X R3, R185, UR9, RZ, P1, !PT ;  /* 0x00000009b9037c10 */ /* 0x000fe40008ffe4ff */
[----:B------:R-:W-:Y:S02]  /*13fd0*/  IADD3 R190, P0, R2, UR10, RZ ;  /* 0x0000000a02be7c10 */ /* 0x000fe4000ff1e0ff */
[-C--:B------:R-:W-:Y:S01]  /*13fe0*/  HMMA.16816.F32.BF16 R60, R180, R194.reuse, R60 ;  /* 0x000000c2b43c723c */ /* 0x080fe2000004183c */
[----:B------:R2:W-:Y:S01]  /*13ff0*/  LDGSTS.E.BYPASS.LTC128B.128 [R227+0x2100], [R2.64], !P6 ;  /* 0x0210000002e37fae */ /* 0x0005e2000f101d4c */
[----:B------:R-:W-:Y:S02]  /*14000*/  PLOP3.LUT P1, PT, PT, PT, UP2, 0x80, 0x0 ;  /* 0x000000000000781c */ /* 0x000fe40003f2f028 */
[----:B------:R-:W-:Y:S02]  /*14010*/  IADD3.X R191, R3, UR9, RZ, P0, !PT ;  /* 0x0000000903bf7c10 */ /* 0x000fe400087fe4ff */
[C---:B------:R-:W-:Y:S02]  /*14020*/  ISETP.GT.AND P0, PT, R225.reuse, UR8, PT ;  /* 0x00000008e1007c0c */ /* 0x040fe4000bf04270 */
[C---:B------:R-:W-:Y:S01]  /*14030*/  HMMA.16816.F32.BF16 R64, R172.reuse, R194, R64 ;  /* 0x000000c2ac40723c */ /* 0x040fe20000041840 */
[----:B------:R4:W-:Y:S07]  /*14040*/  LDGSTS.E.BYPASS.LTC128B.128 [R227+0x2900], [R190.64], !P6 ;  /* 0x02900000bee37fae */ /* 0x0009ee000f101d4c */
[-C--:B-1----:R-:W-:Y:S01]  /*14050*/  HMMA.16816.F32.BF16 R68, R172, R168.reuse, R68 ;  /* 0x000000a8ac44723c */ /* 0x082fe20000041844 */
[----:B------:R-:W-:Y:S07]  /*14060*/  LDSM.16.M88.4 R192, [R216+0x8100] ;  /* 0x00810000d8c0783b */ /* 0x000fee0000000200 */
[C---:B------:R-:W-:Y:S01]  /*14070*/  HMMA.16816.F32.BF16 R72, R180.reuse, R168, R72 ;  /* 0x000000a8b448723c */ /* 0x040fe20000041848 */
[----:B------:R-:W0:Y:S03]  /*14080*/  LDGDEPBAR ;  /* 0x00000000000079af */ /* 0x000e260000000000 */
[----:B--2---:R-:W-:Y:S04]  /*14090*/  @P0 IADD3 R2, R225, -0x1, RZ ;  /* 0xffffffffe1020810 */ /* 0x004fe80007ffe0ff */
[-C--:B------:R-:W-:Y:S01]  /*140a0*/  HMMA.16816.F32.BF16 R76, R180, R170.reuse, R76 ;  /* 0x000000aab44c723c */ /* 0x080fe2000004184c */
[----:B---3--:R-:W-:Y:S03]  /*140b0*/  LDSM.16.M88.4 R184, [R216+0x6100] ;  /* 0x00610000d8b8783b */ /* 0x008fe60000000200 */
[----:B------:R-:W-:Y:S04]  /*140c0*/  @P0 SHF.R.S32.HI R0, RZ, 0x1f, R2 ;  /* 0x0000001fff000819 */ /* 0x000fe80000011402 */
[C---:B------:R-:W-:Y:S01]  /*140d0*/  HMMA.16816.F32.BF16 R80, R172.reuse, R170, R80 ;  /* 0x000000aaac50723c */ /* 0x040fe20000041850 */
[----:B----4-:R-:W1:Y:S03]  /*140e0*/  LDSM.16.M88.4 R188, [R214+0x3100] ;  /* 0x00310000d6bc783b */ /* 0x010e660000000200 */
[----:B------:R-:W-:Y:S04]  /*140f0*/  @P0 IMAD R0, R0, c[0x0][0x1e0], RZ ;  /* 0x0000780000000a24 */ /* 0x000fe800078e02ff */
[-C--:B------:R-:W-:Y:S01]  /*14100*/  HMMA.16816.F32.BF16 R84, R172, R176.reuse, R84 ;  /* 0x000000b0ac54723c */ /* 0x080fe20000041854 */
[----:B------:R-:W2:Y:S03]  /*14110*/  LDSM.16.M88.4 R196, [R214+0x3900] ;  /* 0x00390000d6c4783b */ /* 0x000ea60000000200 */
[C---:B------:R-:W-:Y:S02]  /*14120*/  @P0 IMAD R0, R2.reuse, c[0x0][0x1e4], R0 ;  /* 0x0000790002000a24 */ /* 0x040fe400078e0200 */
[----:B------:R-:W-:Y:S02]  /*14130*/  @P0 IMAD.WIDE.U32 R2, R2, c[0x0][0x1e0], RZ ;  /* 0x0000780002020a25 */ /* 0x000fe400078e00ff */
[C---:B------:R-:W-:Y:S01]  /*14140*/  HMMA.16816.F32.BF16 R88, R180.reuse, R176, R88 ;  /* 0x000000b0b458723c */ /* 0x040fe20000041858 */
[----:B------:R-:W3:Y:S03]  /*14150*/  LDSM.16.M88.4 R200, [R214+0x4100] ;  /* 0x00410000d6c8783b */ /* 0x000ee60000000200 */
[----:B------:R-:W-:Y:S04]  /*14160*/  @P0 IADD3 R0, R3, R0, RZ ;  /* 0x0000000003000210 */ /* 0x000fe80007ffe0ff */
[-C--:B------:R-:W-:Y:S01]  /*14170*/  HMMA.16816.F32.BF16 R92, R180, R178.reuse, R92 ;  /* 0x000000b2b45c723c */ /* 0x080fe2000004185c */
[----:B------:R-:W4:Y:S03]  /*14180*/  LDSM.16.M88.4 R168, [R214+0x4900] ;  /* 0x00490000d6a8783b */ /* 0x000f260000000200 */
[----:B------:R-:W-:Y:S04]  /*14190*/  @P0 IMAD R0, R0, 0x60, RZ ;  /* 0x0000006000000824 */ /* 0x000fe800078e02ff */
[----:B------:R-:W-:Y:S01]  /*141a0*/  HMMA.16816.F32.BF16 R96, R172, R178, R96 ;  /* 0x000000b2ac60723c */ /* 0x000fe20000041860 */
[----:B------:R-:W2:Y:S08]  /*141b0*/  LDSM.16.M88.4 R180, [R214+0x5100] ;  /* 0x00510000d6b4783b */ /* 0x000eb00000000200 */
[----:B------:R-:W3:Y:S01]  /*141c0*/  LDSM.16.M88.4 R204, [R214+0x5900] ;  /* 0x00590000d6cc783b */ /* 0x000ee20000000200 */
[-C--:B-1----:R-:W-:Y:S07]  /*141d0*/  HMMA.16816.F32.BF16 R4, R184, R188.reuse, R4 ;  /* 0x000000bcb804723c */ /* 0x082fee0000041804 */
[----:B------:R-:W-:Y:S01]  /*141e0*/  LDSM.16.M88.4 R172, [R217+0x6100] ;  /* 0x00610000d9ac783b */ /* 0x000fe20000000200 */
[C---:B------:R-:W-:Y:S07]  /*141f0*/  HMMA.16816.F32.BF16 R8, R192.reuse, R188, R8 ;  /* 0x000000bcc008723c */ /* 0x040fee0000041808 */
[----:B------:R-:W1:Y:S01]  /*14200*/  LDSM.16.M88.4 R176, [R213] ;  /* 0x00000000d5b0783b */ /* 0x000e620000000200 */
[-C--:B------:R-:W-:Y:S08]  /*14210*/  HMMA.16816.F32.BF16 R12, R192, R190.reuse, R12 ;  /* 0x000000bec00c723c */ /* 0x080ff0000004180c */
[C---:B------:R-:W-:Y:S01]  /*14220*/  HMMA.16816.F32.BF16 R16, R184.reuse, R190, R16 ;  /* 0x000000beb810723c */ /* 0x040fe20000041810 */
[----:B------:R-:W1:Y:S07]  /*14230*/  LDSM.16.M88.4 R188, [R217+0x8100] ;  /* 0x00810000d9bc783b */ /* 0x000e6e0000000200 */
[-C--:B--2---:R-:W-:Y:S08]  /*14240*/  HMMA.16816.F32.BF16 R20, R184, R196.reuse, R20 ;  /* 0x000000c4b814723c */ /* 0x084ff00000041814 */
        /* <DEDUP_REMOVED lines=19> */
[-C--:B-1----:R-:W-:Y:S08]  /*14380*/  HMMA.16816.F32.BF16 R4, R172, R176.reuse, R4 ;  /* 0x000000b0ac04723c */ /* 0x082ff00000041804 */
        /* <DEDUP_REMOVED lines=67> */
[----:B------:R2:W1:Y:S01]  /*147c0*/  MUFU.TANH R230, R30 ;  /* 0x0000001e00e67308 */ /* 0x0004620000002400 */
        /* <DEDUP_REMOVED lines=11> */
[----:B------:R-:W2:Y:S01]  /*14880*/  LDSM.16.M88.4 R4, [R213+0x2800] ;  /* 0x00280000d504783b */ /* 0x000ea20000000200 */
[----:B------:R-:W-:Y:S04]  /*14890*/  DEPBAR.LE SB0, 0x0 ;  /* 0x000080000000791a */ /* 0x000fe80000000000 */
[----:B------:R-:W-:Y:S02]  /*148a0*/  FMUL.FTZ R50, R50, c[0x0][0x320] ;  /* 0x0000c80032327a20 */ /* 0x000fe40000410000 */
[----:B------:R-:W-:Y:S01]  /*148b0*/  FMUL.FTZ R52, R52, c[0x0][0x320] ;  /* 0x0000c80034347a20 */ /* 0x000fe20000410000 */
[----:B------:R2:W2:Y:S01]  /*148c0*/  MUFU.TANH R194, R22 ;  /* 0x0000001600c27308 */ /* 0x0004a20000002400 */
[----:B------:R-:W-:Y:S01]  /*148d0*/  BAR.SYNC.DEFER_BLOCKING 0x0 ;  /* 0x0000000000007b1d */ /* 0x000fe20000010000 */
[-C--:B-1----:R-:W-:Y:S05]  /*148e0*/  HMMA.16816.F32.BF16 R68, R172, R8.reuse, R68 ;  /* 0x00000008ac44723c */ /* 0x082fea0000041844 */
[----:B------:R-:W-:Y:S02]  /*148f0*/  FMUL.FTZ R53, R53, c[0x0][0x320] ;  /* 0x0000c80035357a20 */ /* 0x000fe40000410000 */
[----:B------:R-:W-:Y:S01]  /*14900*/  FMUL.FTZ R54, R54, c[0x0][0x320] ;  /* 0x0000c80036367a20 */ /* 0x000fe20000410000 */
[----:B------:R1:W1:Y:S01]  /*14910*/  MUFU.TANH R186, R23 ;  /* 0x0000001700ba7308 */ /* 0x0002620000002400 */
[C---:B------:R-:W-:Y:S04]  /*14920*/  HMMA.16816.F32.BF16 R72, R188.reuse, R8, R72 ;  /* 0x00000008bc48723c */ /* 0x040fe80000041848 */
[----:B------:R-:W-:Y:S02]  /*14930*/  FMUL.FTZ R55, R55, c[0x0][0x320] ;  /* 0x0000c80037377a20 */ /* 0x000fe40000410000 */
[----:B------:R-:W-:Y:S02]  /*14940*/  FMUL.FTZ R56, R56, c[0x0][0x320] ;  /* 0x0000c80038387a20 */ /* 0x000fe40000410000 */
[-C--:B------:R-:W-:Y:S01]  /*14950*/  HMMA.16816.F32.BF16 R76, R188, R10.reuse, R76 ;  /* 0x0000000abc4c723c */ /* 0x080fe2000004184c */
[----:B------:R1:W1:Y:S03]  /*14960*/  MUFU.TANH R207, R24 ;  /* 0x0000001800cf7308 */ /* 0x0002660000002400 */
[----:B------:R-:W-:Y:S02]  /*14970*/  FMUL.FTZ R57, R57, c[0x0][0x320] ;  /* 0x0000c80039397a20 */ /* 0x000fe40000410000 */
[----:B------:R-:W-:Y:S02]  /*14980*/  FMUL.FTZ R59, R59, c[0x0][0x320] ;  /* 0x0000c8003b3b7a20 */ /* 0x000fe40000410000 */
[C---:B------:R-:W-:Y:S03]  /*14990*/  HMMA.16816.F32.BF16 R80, R172.reuse, R10, R80 ;  /* 0x0000000aac50723c */ /* 0x040fe60000041850 */
[----:B------:R1:W1:Y:S01]  /*149a0*/  MUFU.TANH R206, R25 ;  /* 0x0000001900ce7308 */ /* 0x0002620000002400 */
[----:B------:R-:W-:Y:S02]  /*149b0*/  FMUL.FTZ R60, R60, c[0x0][0x320] ;  /* 0x0000c8003c3c7a20 */ /* 0x000fe40000410000 */
[----:B------:R-:W-:Y:S02]  /*149c0*/  FMUL.FTZ R61, R61, c[0x0][0x320] ;  /* 0x0000c8003d3d7a20 */ /* 0x000fe40000410000 */
[-C--:B--2---:R-:W-:Y:S04]  /*149d0*/  HMMA.16816.F32.BF16 R84, R172, R4.reuse, R84 ;  /* 0x00000004ac54723c */ /* 0x084fe80000041854 */
        /* <DEDUP_REMOVED lines=8> */
[----:B------:R-:W-:Y:S01]  /*14a60*/  @P0 MOV R4, R250 ;  /* 0x000000fa00040202 */ /* 0x000fe20000000f00 */
[----:B------:R-:W-:Y:S02]  /*14a70*/  FMUL.FTZ R67, R67, c[0x0][0x320] ;  /* 0x0000c80043437a20 */ /* 0x000fe40000410000 */
[----:B------:R-:W-:Y:S01]  /*14a80*/  FMUL.FTZ R68, R68, c[0x0][0x320] ;  /* 0x0000c80044447a20 */ /* 0x000fe20000410000 */
[----:B------:R-:W-:Y:S01]  /*14a90*/  HMMA.16816.F32.BF16 R96, R172, R6, R96 ;  /* 0x00000006ac60723c */ /* 0x000fe20000041860 */
[----:B------:R2:W1:Y:S03]  /*14aa0*/  MUFU.TANH R12, R32 ;  /* 0x00000020000c7308 */ /* 0x0004660000002400 */
[----:B------:R-:W-:Y:S02]  /*14ab0*/  FMUL.FTZ R69, R69, c[0x0][0x320] ;  /* 0x0000c80045457a20 */ /* 0x000fe40000410000 */
[----:B------:R-:W-:Y:S02]  /*14ac0*/  FMUL.FTZ R70, R70, c[0x0][0x320] ;  /* 0x0000c80046467a20 */ /* 0x000fe40000410000 */
[----:B------:R-:W-:Y:S03]  /*14ad0*/  @P1 IMAD.HI.U32 R6, R226, c[0x0][0x2c8], RZ ;  /* 0x0000b200e2061a27 */ /* 0x000fe600078e00ff */
        /* <DEDUP_REMOVED lines=45> */
[----:B---3--:R-:W3:Y:S01]  /*14db0*/  LDL R14, [R1+0x18] ;  /* 0x00001800010e7983 */ /* 0x008ee20000100800 */
[----:B------:R-:W-:Y:S01]  /*14dc0*/  @P0 MOV R5, R15 ;  /* 0x0000000f00050202 */ /* 0x000fe20000000f00 */
[----:B------:R-:W-:Y:S02]  /*14dd0*/  FMUL.FTZ R62, R62, c[0x0][0x320] ;  /* 0x0000c8003e3e7a20 */ /* 0x000fe40000410000 */
[----:B------:R-:W-:Y:S02]  /*14de0*/  FMUL.FTZ R90, R90, c[0x0][0x320] ;  /* 0x0000c8005a5a7a20 */ /* 0x000fe40000410000 */
[----:B------:R2:W1:Y:S01]  /*14df0*/  MUFU.TANH R192, R41 ;  /* 0x0000002900c07308 */ /* 0x0004620000002400 */
[----:B------:R-:W-:Y:S04]  /*14e00*/  @P0 IMAD.WIDE.U32 R4, R2, 0x60, R4 ;  /* 0x0000006002040825 */ /* 0x000fe800078e0004 */
[----:B------:R-:W-:Y:S01]  /*14e10*/  FMUL.FTZ R94, R94, c[0x0][0x320] ;  /* 0x0000c8005e5e7a20 */ /* 0x000fe20000410000 */
[----:B------:R-:W-:Y:S01]  /*14e20*/  @P0 LEA R2, P2, R4, c[0x0][0x1c8], 0x1 ;  /* 0x0000720004020a11 */ /* 0x000fe200078408ff */
[----:B------:R-:W-:Y:S01]  /*14e30*/  FMUL.FTZ R95, R95, c[0x0][0x320] ;  /* 0x0000c8005f5f7a20 */ /* 0x000fe20000410000 */
[----:B------:R-:W-:Y:S02]  /*14e40*/  @P0 IADD3 R0, R5, R0, RZ ;  /* 0x0000000005000210 */ /* 0x000fe40007ffe0ff */
[----:B------:R2:W1:Y:S01]  /*14e50*/  MUFU.TANH R200, R42 ;  /* 0x0000002a00c87308 */ /* 0x0004620000002400 */
[----:B------:R-:W-:Y:S02]  /*14e60*/  @P0 IADD3 R10, P4, R2, UR6, RZ ;  /* 0x00000006020a0c10 */ /* 0x000fe4000ff9e0ff */
[----:B------:R-:W-:Y:S01]  /*14e70*/  @P0 LEA.HI.X R3, R4, c[0x0][0x1cc], R0, 0x1, P2 ;  /* 0x0000730004030a11 */ /* 0x000fe200010f0c00 */
[----:B------:R-:W-:Y:S01]  /*14e80*/  IMAD R0, R225, -0x60, RZ ;  /* 0xffffffa0e1007824 */ /* 0x000fe200078e02ff */
[----:B------:R-:W-:Y:S02]  /*14e90*/  @P0 IADD3 R8, P1, R10, UR6, RZ ;  /* 0x000000060a080c10 */ /* 0x000fe4000ff3e0ff */
[----:B------:R-:W-:Y:S01]  /*14ea0*/  @P0 IADD3.X R11, R3, UR7, RZ, P4, !PT ;  /* 0x00000007030b0c10 */ /* 0x000fe2000a7fe4ff */
[----:B------:R-:W-:Y:S01]  /*14eb0*/  @!PT LDS RZ, [RZ] ;  /* 0x00000000fffff984 */ /* 0x000fe20000000800 */
[----:B------:R-:W-:Y:S01]  /*14ec0*/  @!PT LDS RZ, [RZ] ;  /* 0x00000000fffff984 */ /* 0x000fe20000000800 */
[----:B------:R-:W-:Y:S01]  /*14ed0*/  @!PT LDS RZ, [RZ] ;  /* 0x00000000fffff984 */ /* 0x000fe20000000800 */
[----:B------:R1:W-:Y:S01]  /*14ee0*/  @P0 LDGSTS.E.BYPASS.LTC128B.128 [R227+0x3100], [R2.64], !P6 ;  /* 0x0310000002e30fae */ /* 0x0003e2000f101d4c */
[----:B------:R-:W-:Y:S01]  /*14ef0*/  MOV R5, R226 ;  /* 0x000000e200057202 */ /* 0x000fe20000000f00 */
[----:B------:R2:W1:Y:S01]  /*14f00*/  MUFU.TANH R199, R43 ;  /* 0x0000002b00c77308 */ /* 0x0004620000002400 */
[----:B------:R-:W-:Y:S02]  /*14f10*/  @P0 IADD3.X R9, R11, UR7, RZ, P1, !PT ;  /* 0x000000070b090c10 */ /* 0x000fe40008ffe4ff */
[----:B------:R-:W-:Y:S02]  /*14f20*/  @P3 SHF.R.U32.HI R5, RZ, c[0x0][0x2cc], R6 ;  /* 0x0000b300ff053a19 */ /* 0x000fe40000011606 */
[----:B------:R-:W-:Y:S01]  /*14f30*/  @P0 IADD3 R6, P3, R8, UR6, RZ ;  /* 0x0000000608060c10 */ /* 0x000fe2000ff7e0ff */
[----:B------:R2:W-:Y:S03]  /*14f40*/  @P0 LDGSTS.E.BYPASS.LTC128B.128 [R227+0x3900], [R10.64], !P6 ;  /* 0x039000000ae30fae */ /* 0x0005e6000f101d4c */
[----:B------:R-:W-:Y:S01]  /*14f50*/  @P0 IADD3.X R7, R9, UR7, RZ, P3, !PT ;  /* 0x0000000709070c10 */ /* 0x000fe20009ffe4ff */
[----:B------:R2:W2:Y:S04]  /*14f60*/  MUFU.TANH R185, R44 ;  /* 0x0000002c00b97308 */ /* 0x0004a80000002400 */
[----:B------:R2:W-:Y:S06]  /*14f70*/  @P0 LDGSTS.E.BYPASS.LTC128B.128 [R227+0x4100], [R8.64], !P6 ;  /* 0x0410000008e30fae */ /* 0x0005ec000f101d4c */
[----:B------:R3:W3:Y:S02]  /*14f80*/  MUFU.TANH R184, R45 ;  /* 0x0000002d00b87308 */ /* 0x0006e40000002400 */
[----:B------:R3:W-:Y:S01]  /*14f90*/  @P0 LDGSTS.E.BYPASS.LTC128B.128 [R227+0x4900], [R6.64], !P6 ;  /* 0x0490000006e30fae */ /* 0x0007e2000f101d4c */
[----:B-1----:R-:W-:Y:S04]  /*14fa0*/  @P0 IADD3 R2, P2, R6, UR6, RZ ;  /* 0x0000000606020c10 */ /* 0x002fe8000ff5e0ff */
[----:B------:R-:W-:Y:S03]  /*14fb0*/  @P0 IADD3.X R3, R7, UR7, RZ, P2, !PT ;  /* 0x0000000707030c10 */ /* 0x000fe600097fe4ff */
[----:B------:R1:W1:Y:S01]  /*14fc0*/  MUFU.TANH R197, R46 ;  /* 0x0000002e00c57308 */ /* 0x0002620000002400 */
[----:B------:R-:W1:Y:S08]  /*14fd0*/  SHFL.IDX PT, R4, R5, RZ, 0x1c1f ;  /* 0x001c1fff05047589 */ /* 0x000e7000000e0000 */
[----:B------:R1:W-:Y:S01]  /*14fe0*/  @P0 LDGSTS.E.BYPASS.LTC128B.128 [R227+0x5100], [R2.64], !P6 ;  /* 0x0510000002e30fae */ /* 0x0003e2000f101d4c */
[----:B------:R1:W1:Y:S01]  /*14ff0*/  MUFU.TANH R195, R47 ;  /* 0x0000002f00c37308 */ /* 0x0002620000002400 */
[----:B--2---:R-:W-:Y:S04]  /*15000*/  @P0 IADD3 R8, P1, R2, UR6, RZ ;  /* 0x0000000602080c10 */ /* 0x004fe8000ff3e0ff */
[----:B------:R-:W-:Y:S05]  /*15010*/  @P0 IADD3.X R9, R3, UR7, RZ, P1, !PT ;  /* 0x0000000703090c10 */ /* 0x000fea0008ffe4ff */
[----:B------:R-:W2:Y:S01]  /*15020*/  MUFU.TANH R48, R48 ;  /* 0x0000003000307308 */ /* 0x000ea20000002400 */
[----:B------:R1:W-:Y:S01]  /*15030*/  @P0 LDGSTS.E.BYPASS.LTC128B.128 [R227+0x5900], [R8.64], !P6 ;  /* 0x0590000008e30fae */ /* 0x0003e2000f101d4c */
[----:B------:R-:W-:Y:S07]  /*15040*/  PLOP3.LUT P0, PT, PT, PT, UP1, 0x40, 0x0 ;  /* 0x000000000000781c */ /* 0x000fee0003f0e818 */
[----:B------:R-:W0:Y:S01]  /*15050*/  LDGDEPBAR ;  /* 0x00000000000079af */ /* 0x000e220000000000 */
[----:B------:R-:W1:Y:S10]  /*15060*/  MUFU.TANH R49, R49 ;  /* 0x0000003100317308 */ /* 0x000e740000002400 */
[----:B------:R-:W1:Y:S10]  /*15070*/  MUFU.TANH R50, R50 ;  /* 0x0000003200327308 */ /* 0x000e740000002400 */
[----:B------:R1:W1:Y:S10]  /*15080*/  MUFU.TANH R35, R51 ;  /* 0x0000003300237308 */ /* 0x0002740000002400 */
[----:B------:R-:W1:Y:S10]  /*15090*/  MUFU.TANH R52, R52 ;  /* 0x0000003400347308 */ /* 0x000e740000002400 */
[----:B------:R-:W1:Y:S10]  /*150a0*/  MUFU.TANH R53, R53 ;  /* 0x0000003500357308 */ /* 0x000e740000002400 */
[----:B------:R-:W1:Y:S10]  /*150b0*/  MUFU.TANH R54, R54 ;  /* 0x0000003600367308 */ /* 0x000e740000002400 */
[----:B------:R-:W1:Y:S10]  /*150c0*/  MUFU.TANH R55, R55 ;  /* 0x0000003700377308 */ /* 0x000e740000002400 */
[----:B------:R1:W1:Y:S10]  /*150d0*/  MUFU.TANH R168, R56 ;  /* 0x0000003800a87308 */ /* 0x0002740000002400 */
[----:B------:R1:W1:Y:S10]  /*150e0*/  MUFU.TANH R56, R57 ;  /* 0x0000003900387308 */ /* 0x0002740000002400 */
[----:B------:R1:W1:Y:S10]  /*150f0*/  MUFU.TANH R180, R58 ;  /* 0x0000003a00b47308 */ /* 0x0002740000002400 */
[----:B------:R1:W1:Y:S10]  /*15100*/  MUFU.TANH R179, R59 ;  /* 0x0000003b00b37308 */ /* 0x0002740000002400 */
        /* <DEDUP_REMOVED lines=9> */
[----:B------:R-:W2:Y:S10]  /*151a0*/  MUFU.TANH R69, R69 ;  /* 0x0000004500457308 */ /* 0x000eb40000002400 */
[----:B------:R-:W2:Y:S01]  /*151b0*/  MUFU.TANH R70, R70 ;  /* 0x0000004600467308 */ /* 0x000ea20000002400 */
[C---:B---3--:R-:W-:Y:S02]  /*151c0*/  IADD3 R7, -R14.reuse, 0x1, R0 ;  /* 0x000000010e077810 */ /* 0x048fe40007ffe100 */
[----:B-1----:R-:W-:Y:S02]  /*151d0*/  IADD3 R8, -R14, R0, RZ ;  /* 0x000000000e087210 */ /* 0x002fe40007ffe1ff */
[----:B------:R-:W-:Y:S05]  /*151e0*/  IADD3 R7, R7, c[0x0][0x1d0], RZ ;  /* 0x0000740007077a10 */ /* 0x000fea0007ffe0ff */
[----:B------:R-:W1:Y:S01]  /*151f0*/  MUFU.TANH R71, R71 ;  /* 0x0000004700477308 */ /* 0x000e620000002400 */
[----:B------:R-:W-:Y:S04]  /*15200*/  IADD3 R7, R7, -c[0x0][0x168], RZ ;  /* 0x80005a0007077a10 */ /* 0x000fe80007ffe0ff */
[C---:B------:R-:W-:Y:S02]  /*15210*/  IADD3 R6, R7.reuse, c[0x0][0x328], RZ ;  /* 0x0000ca0007067a10 */ /* 0x040fe40007ffe0ff */
[----:B------:R-:W-:Y:S03]  /*15220*/  IADD3 R7, R7, UR11, RZ ;  /* 0x0000000b07077c10 */ /* 0x000fe6000fffe0ff */
[----:B------:R-:W3:Y:S01]  /*15230*/  MUFU.TANH R72, R72 ;  /* 0x0000004800487308 */ /* 0x000ee20000002400 */
[-C--:B------:R-:W-:Y:S02]  /*15240*/  IADD3 R3, R6, R4.reuse, RZ ;  /* 0x0000000406037210 */ /* 0x080fe40007ffe0ff */
[----:B------:R-:W-:Y:S07]  /*15250*/  IADD3 R2, R7, R4, RZ ;  /* 0x0000000407027210 */ /* 0x000fee0007ffe0ff */
        /* <DEDUP_REMOVED lines=42> */
.L_x_190:
[----:B------:R-:W-:Y:S04]  /*15500*/  MOV R9, c[0x0][0x32c] ;  /* 0x0000cb0000097a02 */ /* 0x000fe80000000f00 */
[----:B------:R-:W-:Y:S11]  /*15510*/  ISETP.NE.AND P0, PT, R9, 0x1, PT ;  /* 0x000000010900780c */ /* 0x000ff60003f05270 */
[----:B------:R-:W-:Y:S02]  /*15520*/  @!UPT UIADD3 URZ, URZ, URZ, URZ ;  /* 0x0000003f3f3ff290 */ /* 0x000fe4000fffe03f */
[----:B------:R-:W-:Y:S05]  /*15530*/  @P0 IMAD.HI.U32 R9, R4, c[0x0][0x330], RZ ;  /* 0x0000cc0004090a27 */ /* 0x000fea00078e00ff */
[----:B------:R-:W-:Y:S02]  /*15540*/  @P0 SHF.R.U32.HI R4, RZ, c[0x0][0x334], R9 ;  /* 0x0000cd00ff040a19 */ /* 0x000fe40000011609 */
.L_x_191:
[----:B------:R-:W-:Y:S05]  /*15550*/  BSYNC B0 ;  /* 0x0000000000007941 */ /* 0x000fea0003800000 */
.L_x_189:
[----:B------:R-:W-:Y:S05]  /*15560*/  IMAD R4, R4, c[0x0][0x32c], R8 ;  /* 0x0000cb0004047a24 */ /* 0x000fea00078e0208 */
[----:B------:R-:W-:Y:S02]  /*15570*/  IADD3 R9, R4, c[0x0][0x32c], RZ ;  /* 0x0000cb0004097a10 */ /* 0x000fe40007ffe0ff */
[----:B------:R-:W-:Y:S02]  /*15580*/  IMNMX R2, R2, R4, !PT ;  /* 0x0000000402027217 */ /* 0x000fe40007800200 */
[----:B------:R-:W-:Y:S02]  /*15590*/  IMNMX R3, R3, R9, PT ;  /* 0x0000000903037217 */ /* 0x000fe40003800200 */
.L_x_188:
        /* <DEDUP_REMOVED lines=108> */
[----:B------:R-:W-:Y:S04]  /*15c60*/  ISETP.LT.OR P0, PT, R3, 0x1, P0 ;  /* 0x000000010300780c */ /* 0x000fe80000701670 */
        /* <DEDUP_REMOVED lines=25> */
.L_x_194:
[----:B------:R-:W-:Y:S04]  /*15e00*/  MOV R26, c[0x0][0x32c] ;  /* 0x0000cb00001a7a02 */ /* 0x000fe80000000f00 */
[----:B------:R-:W-:Y:S11]  /*15e10*/  ISETP.NE.AND P0, PT, R26, 0x1, PT ;  /* 0x000000011a00780c */ /* 0x000ff60003f05270 */
[----:B------:R-:W-:Y:S02]  /*15e20*/  @!UPT UIADD3 URZ, URZ, URZ, URZ ;  /* 0x0000003f3f3ff290 */ /* 0x000fe4000fffe03f */
[----:B------:R-:W-:Y:S05]  /*15e30*/  @P0 IMAD.HI.U32 R26, R3, c[0x0][0x330], RZ ;  /* 0x0000cc00031a0a27 */ /* 0x000fea00078e00ff */
[----:B------:R-:W-:Y:S02]  /*15e40*/  @P0 SHF.R.U32.HI R3, RZ, c[0x0][0x334], R26 ;  /* 0x0000cd00ff030a19 */ /* 0x000fe4000001161a */
.L_x_195:
[----:B------:R-:W-:Y:S05]  /*15e50*/  BSYNC B0 ;  /* 0x0000000000007941 */ /* 0x000fea0003800000 */
.L_x_193:
[----:B------:R-:W-:Y:S05]  /*15e60*/  IMAD R3, R3, c[0x0][0x32c], R8 ;  /* 0x0000cb0003037a24 */ /* 0x000fea00078e0208 */
[----:B------:R-:W-:Y:S02]  /*15e70*/  IADD3 R26, R3, c[0x0][0x32c], RZ ;  /* 0x0000cb00031a7a10 */ /* 0x000fe40007ffe0ff */
[----:B------:R-:W-:Y:S02]  /*15e80*/  IMNMX R0, R0, R3, !PT ;  /* 0x0000000300007217 */ /* 0x000fe40007800200 */
[----:B------:R-:W-:Y:S02]  /*15e90*/  IMNMX R2, R2, R26, PT ;  /* 0x0000001a02027217 */ /* 0x000fe40003800200 */
.L_x_192:
        /* <DEDUP_REMOVED lines=111> */
.L_x_198:
[----:B------:R-:W-:Y:S04]  /*16590*/  MOV R26, c[0x0][0x32c] ;  /* 0x0000cb00001a7a02 */ /* 0x000fe80000000f00 */
[----:B------:R-:W-:Y:S11]  /*165a0*/  ISETP.NE.AND P0, PT, R26, 0x1, PT ;  /* 0x000000011a00780c */ /* 0x000ff60003f05270 */
[----:B------:R-:W-:Y:S02]  /*165b0*/  @!UPT UIADD3 URZ, URZ, URZ, URZ ;  /* 0x0000003f3f3ff290 */ /* 0x000fe4000fffe03f */
[----:B------:R-:W-:Y:S05]  /*165c0*/  @P0 IMAD.HI.U32 R26, R3, c[0x0][0x330], RZ ;  /* 0x0000cc00031a0a27 */ /* 0x000fea00078e00ff */
[----:B------:R-:W-:Y:S02]  /*165d0*/  @P0 SHF.R.U32.HI R3, RZ, c[0x0][0x334], R26 ;  /* 0x0000cd00ff030a19 */ /* 0x000fe4000001161a */
.L_x_199:
[----:B------:R-:W-:Y:S05]  /*165e0*/  BSYNC B0 ;  /* 0x0000000000007941 */ /* 0x000fea0003800000 */
.L_x_197:
[----:B------:R-:W-:Y:S05]  /*165f0*/  IMAD R3, R3, c[0x0][0x32c], R8 ;  /* 0x0000cb0003037a24 */ /* 0x000fea00078e0208 */
[----:B------:R-:W-:Y:S02]  /*16600*/  IADD3 R26, R3, c[0x0][0x32c], RZ ;  /* 0x0000cb00031a7a10 */ /* 0x000fe40007ffe0ff */
[----:B------:R-:W-:Y:S02]  /*16610*/  IMNMX R0, R0, R3, !PT ;  /* 0x0000000300007217 */ /* 0x000fe40007800200 */
[----:B------:R-:W-:Y:S02]  /*16620*/  IMNMX R2, R2, R26, PT ;  /* 0x0000001a02027217 */ /* 0x000fe40003800200 */
.L_x_196:
        /* <DEDUP_REMOVED lines=111> */
.L_x_202:
[----:B------:R-:W-:Y:S04]  /*16d20*/  MOV R5, c[0x0][0x32c] ;  /* 0x0000cb0000057a02 */ /* 0x000fe80000000f00 */
[----:B------:R-:W-:Y:S11]  /*16d30*/  ISETP.NE.AND P0, PT, R5, 0x1, PT ;  /* 0x000000010500780c */ /* 0x000ff60003f05270 */
[----:B------:R-:W-:Y:S02]  /*16d40*/  @!UPT UIADD3 URZ, URZ, URZ, URZ ;  /* 0x0000003f3f3ff290 */ /* 0x000fe4000fffe03f */
[----:B------:R-:W-:Y:S05]  /*16d50*/  @P0 IMAD.HI.U32 R5, R3, c[0x0][0x330], RZ ;  /* 0x0000cc0003050a27 */ /* 0x000fea00078e00ff */
[----:B------:R-:W-:Y:S02]  /*16d60*/  @P0 SHF.R.U32.HI R3, RZ, c[0x0][0x334], R5 ;  /* 0x0000cd00ff030a19 */ /* 0x000fe40000011605 */
.L_x_203:
[----:B------:R-:W-:Y:S05]  /*16d70*/  BSYNC B0 ;  /* 0x0000000000007941 */ /* 0x000fea0003800000 */
.L_x_201:
[----:B------:R-:W-:Y:S05]  /*16d80*/  IMAD R8, R3, c[0x0][0x32c], R8 ;  /* 0x0000cb0003087a24 */ /* 0x000fea00078e0208 */
[----:B------:R-:W-:Y:S02]  /*16d90*/  IADD3 R3, R8, c[0x0][0x32c], RZ ;  /* 0x0000cb0008037a10 */ /* 0x000fe40007ffe0ff */
[----:B------:R-:W-:Y:S02]  /*16da0*/  IMNMX R0, R0, R8, !PT ;  /* 0x0000000800007217 */ /* 0x000fe40007800200 */
[----:B------:R-:W-:Y:S02]  /*16db0*/  IMNMX R2, R2, R3, PT ;  /* 0x0000000302027217 */ /* 0x000fe40003800200 */
.L_x_200:
        /* <DEDUP_REMOVED lines=71> */
[----:B------:R-:W-:Y:S02]  /*17230*/  FMNMX.FTZ R72, R234, R72, !PT ;  /* 0x00000048ea487209 */ /* 0x000fe40007810000 */
[----:B------:R-:W-:Y:S02]  /*17240*/  FSEL R168, R199, -INF , !P0 ;  /* 0xff800000c7a87808 */ /* 0x000fe40004000000 */
        /* <DEDUP_REMOVED lines=65> */
[----:B------:R-:W-:Y:S02]  /*17660*/  FMNMX.FTZ R4, R48, R4, !PT ;  /* 0x0000000430047209 */ /* 0x000fe40007810000 */
[----:B------:R-:W-:Y:S01]  /*17670*/  FMNMX.FTZ R71, R3, R71, !PT ;  /* 0x0000004703477209 */ /* 0x000fe20007810000 */
[--C-:B------:R-:W-:Y:S01]  /*17680*/  FFMA.FTZ R3, R32, c[0x0][0x2d0], -R74.reuse ;  /* 0x0000b40020037a23 */ /* 0x100fe2000001084a */
[----:B------:R-:W-:Y:S01]  /*17690*/  FMNMX.FTZ R4, R49, R4, !PT ;  /* 0x0000000431047209 */ /* 0x000fe20007810000 */
[--C-:B------:R-:W-:Y:S01]  /*176a0*/  FFMA.FTZ R16, R43, c[0x0][0x2d0], -R74.reuse ;  /* 0x0000b4002b107a23 */ /* 0x100fe2000001084a */
[----:B------:R-:W-:Y:S01]  /*176b0*/  ISETP.LT.OR P0, PT, R2, 0x49, P0 ;  /* 0x000000490200780c */ /* 0x000fe20000701670 */
[----:B------:R1:W-:Y:S01]  /*176c0*/  MUFU.EX2 R248, R3 ;  /* 0x0000000300f87308 */ /* 0x0003e20000000800 */
[----:B------:R-:W-:Y:S01]  /*176d0*/  FMNMX.FTZ R5, R25, R5, !PT ;  /* 0x0000000519057209 */ /* 0x000fe20007810000 */
[----:B------:R-:W-:Y:S01]  /*176e0*/  FMUL.FTZ R75, R71, c[0x0][0x2d0] ;  /* 0x0000b400474b7a20 */ /* 0x000fe20000410000 */
        /* <DEDUP_REMOVED lines=16> */
[----:B------:R-:W-:Y:S02]  /*177f0*/  ISETP.GT.AND P4, PT, R0, 0x59, !P4 ;  /* 0x000000590000780c */ /* 0x000fe40006784270 */
[----:B------:R-:W-:Y:S02]  /*17800*/  ISETP.NE.AND P1, PT, R10, RZ, PT ;  /* 0x000000ff0a00720c */ /* 0x000fe40003f25270 */
[----:B------:R-:W-:Y:S02]  /*17810*/  ISETP.NE.AND P3, PT, R9, RZ, PT ;  /* 0x000000ff0900720c */ /* 0x000fe40003f65270 */
[----:B------:R-:W-:Y:S01]  /*17820*/  ISETP.GT.AND P0, PT, R0, 0x49, !P1 ;  /* 0x000000490000780c */ /* 0x000fe20004f04270 */
[----:B------:R2:W3:Y:S01]  /*17830*/  MUFU.EX2 R93, R3 ;  /* 0x00000003005d7308 */ /* 0x0004e20000000800 */
[----:B------:R-:W-:Y:S02]  /*17840*/  FMNMX.FTZ R4, R189, R4, !PT ;  /* 0x00000004bd047209 */ /* 0x000fe40007810000 */
[----:B------:R-:W-:Y:S02]  /*17850*/  FSETP.NEU.FTZ.AND P1, PT, R71, -INF , PT ;  /* 0xff8000004700780b */ /* 0x000fe40003f3d000 */
[----:B------:R-:W-:Y:S02]  /*17860*/  FMNMX.FTZ R4, R191, R4, !PT ;  /* 0x00000004bf047209 */ /* 0x000fe40007810000 */
        /* <DEDUP_REMOVED lines=10> */
[----:B------:R-:W-:Y:S02]  /*17910*/  FMNMX.FTZ R4, R229, R4, !PT ;  /* 0x00000004e5047209 */ /* 0x000fe40007810000 */
[----:B------:R-:W-:Y:S01]  /*17920*/  FMNMX.FTZ R5, R180, R5, !PT ;  /* 0x00000005b4057209 */ /* 0x000fe20007810000 */
[--C-:B--2---:R-:W-:Y:S01]  /*17930*/  FFMA.FTZ R3, R29, c[0x0][0x2d0], -R75.reuse ;  /* 0x0000b4001d037a23 */ /* 0x104fe2000001084b */
[----:B------:R-:W-:Y:S02]  /*17940*/  FMNMX.FTZ R4, R237, R4, !PT ;  /* 0x00000004ed047209 */ /* 0x000fe40007810000 */
[----:B------:R-:W-:Y:S02]  /*17950*/  ISETP.LT.OR P0, PT, R2, 0x4a, P0 ;  /* 0x0000004a0200780c */ /* 0x000fe40000701670 */
[----:B------:R-:W-:Y:S01]  /*17960*/  ISETP.GT.AND P3, PT, R0, 0x50, !P3 ;  /* 0x000000500000780c */ /* 0x000fe20005f64270 */
[----:B------:R2:W-:Y:S01]  /*17970*/  MUFU.EX2 R92, R3 ;  /* 0x00000003005c7308 */ /* 0x0005e20000000800 */
[----:B------:R-:W-:Y:S02]  /*17980*/  FMNMX.FTZ R4, R238, R4, !PT ;  /* 0x00000004ee047209 */ /* 0x000fe40007810000 */
[----:B------:R-:W-:Y:S02]  /*17990*/  FMNMX.FTZ R5, R179, R5, !PT ;  /* 0x00000005b3057209 */ /* 0x000fe40007810000 */
[----:B------:R-:W-:Y:S02]  /*179a0*/  FMNMX.FTZ R4, R239, R4, !PT ;  /* 0x00000004ef047209 */ /* 0x000fe40007810000 */
[----:B------:R-:W-:Y:S02]  /*179b0*/  FMNMX.FTZ R5, R178, R5, !PT ;  /* 0x00000005b2057209 */ /* 0x000fe40007810000 */
[----:B------:R-:W-:Y:S02]  /*179c0*/  FMNMX.FTZ R4, R240, R4, !PT ;  /* 0x00000004f0047209 */ /* 0x000fe40007810000 */
[----:B------:R-:W-:Y:S02]  /*179d0*/  FMNMX.FTZ R5, R185, R5, !PT ;  /* 0x00000005b9057209 */ /* 0x000fe40007810000 */
[----:B------:R-:W-:Y:S01]  /*179e0*/  FSEL R183, R79, -INF , !P0 ;  /* 0xff8000004fb77808 */ /* 0x000fe20004000000 */
[----:B------:R-:W4:Y:S01]  /*179f0*/  SHFL.BFLY PT, R7, R4, 0x2, 0x1f ;  /* 0x0c401f0004077f89 */ /* 0x000f2200000e0000 */
[----:B------:R-:W-:Y:S02]  /*17a00*/  FMNMX.FTZ R5, R199, R5, !PT ;  /* 0x00000005c7057209 */ /* 0x000fe40007810000 */
[----:B------:R-:W-:Y:S02]  /*17a10*/  ISETP.NE.AND P0, PT, R27, RZ, PT ;  /* 0x000000ff1b00720c */ /* 0x000fe40003f05270 */
[----:B------:R-:W-:Y:S02]  /*17a20*/  FMNMX.FTZ R5, R201, R5, !PT ;  /* 0x00000005c9057209 */ /* 0x000fe40007810000 */
[----:B------:R-:W-:Y:S02]  /*17a30*/  ISETP.GT.AND P0, PT, R0, 0x51, !P0 ;  /* 0x000000510000780c */ /* 0x000fe40004704270 */
[----:B------:R-:W-:Y:S02]  /*17a40*/  ISETP.LT.OR P3, PT, R2, 0x51, P3 ;  /* 0x000000510200780c */ /* 0x000fe40001f61670 */
[----:B--2---:R-:W-:Y:S02]  /*17a50*/  FMNMX.FTZ R3, R192, R5, !PT ;  /* 0x00000005c0037209 */ /* 0x004fe40007810000 */
[C---:B------:R-:W-:Y:S02]  /*17a60*/  ISETP.LT.OR P0, PT, R2.reuse, 0x52, P0 ;  /* 0x000000520200780c */ /* 0x040fe40000701670 */
[----:B------:R-:W-:Y:S01]  /*17a70*/  FMNMX.FTZ R0, R183, R3, !PT ;  /* 0x00000003b7007209 */ /* 0x000fe20007810000 */
[--C-:B------:R-:W-:Y:S01]  /*17a80*/  FFMA.FTZ R3, R33, c[0x0][0x2d0], -R75.reuse ;  /* 0x0000b40021037a23 */ /* 0x100fe2000001084b */
[----:B------:R-:W-:Y:S01]  /*17a90*/  FSEL R195, R91, -INF , !P0 ;  /* 0xff8000005bc37808 */ /* 0x000fe20004000000 */
[----:B------:R-:W-:Y:S01]  /*17aa0*/  MUFU.EX2 R33, R16 ;  /* 0x0000001000217308 */ /* 0x000fe20000000800 */
[----:B------:R-:W-:Y:S02]  /*17ab0*/  ISETP.LT.OR P0, PT, R2, 0x5a, P4 ;  /* 0x0000005a0200780c */ /* 0x000fe40002701670 */
[----:B------:R-:W-:Y:S02]  /*17ac0*/  FSEL R193, R78, -INF , !P3 ;  /* 0xff8000004ec17808 */ /* 0x000fe40005800000 */
[----:B------:R-:W-:Y:S02]  /*17ad0*/  FSEL R73, R57, -INF , !P0 ;  /* 0xff80000039497808 */ /* 0x000fe40004000000 */
[----:B---3--:R-:W-:Y:S02]  /*17ae0*/  F2FP.BF16.PACK_AB R78, R93, R248 ;  /* 0x000000f85d4e723e */ /* 0x008fe400000010ff */
[----:B----4-:R-:W-:Y:S01]  /*17af0*/  FMNMX.FTZ R4, R4, R7, !PT ;  /* 0x0000000704047209 */ /* 0x010fe20007810000 */
[----:B------:R2:W3:Y:S01]  /*17b00*/  MUFU.EX2 R60, R3 ;  /* 0x00000003003c7308 */ /* 0x0004e20000000800 */
[----:B------:R-:W-:Y:S01]  /*17b10*/  ISETP.LT.OR P3, PT, R2, 0x59, P5 ;  /* 0x000000590200780c */ /* 0x000fe20002f61670 */
[--C-:B------:R-:W-:Y:S01]  /*17b20*/  FFMA.FTZ R2, R37, c[0x0][0x2d0], -R75.reuse ;  /* 0x0000b40025027a23 */ /* 0x100fe2000001084b */
[----:B-1----:R-:W-:Y:S01]  /*17b30*/  F2FP.BF16.PACK_AB R76, R61, R233 ;  /* 0x000000e93d4c723e */ /* 0x002fe200000010ff */
[----:B------:R-:W1:Y:S01]  /*17b40*/  SHFL.BFLY PT, R70, R4, 0x1, 0x1f ;  /* 0x0c201f0004467f89 */ /* 0x000e6200000e0000 */
[----:B------:R-:W-:Y:S02]  /*17b50*/  FSEL R197, R59, -INF , !P3 ;  /* 0xff8000003bc57808 */ /* 0x000fe40005800000 */
[----:B------:R-:W-:Y:S03]  /*17b60*/  FMNMX.FTZ R0, R193, R0, !PT ;  /* 0x00000000c1007209 */ /* 0x000fe60007810000 */
[----:B------:R4:W-:Y:S01]  /*17b70*/  MUFU.EX2 R249, R2 ;  /* 0x0000000200f97308 */ /* 0x0009e20000000800 */
[----:B------:R-:W-:Y:S04]  /*17b80*/  FMNMX.FTZ R0, R195, R0, !PT ;  /* 0x00000000c3007209 */ /* 0x000fe80007810000 */
[----:B------:R-:W-:Y:S04]  /*17b90*/  FMNMX.FTZ R0, R197, R0, !PT ;  /* 0x00000000c5007209 */ /* 0x000fe80007810000 */
[----:B------:R-:W-:Y:S01]  /*17ba0*/  FMNMX.FTZ R0, R73, R0, !PT ;  /* 0x0000000049007209 */ /* 0x000fe20007810000 */
[----:B------:R-:W-:Y:S01]  /*17bb0*/  MUFU.EX2 R57, R12 ;  /* 0x0000000c00397308 */ /* 0x000fe20000000800 */
[--C-:B--2---:R-:W-:Y:S01]  /*17bc0*/  FFMA.FTZ R3, R38, c[0x0][0x2d0], -R75.reuse ;  /* 0x0000b40026037a23 */ /* 0x104fe2000001084b */
[----:B---3--:R-:W-:Y:S02]  /*17bd0*/  F2FP.BF16.PACK_AB R77, R60, R92 ;  /* 0x0000005c3c4d723e */ /* 0x008fe400000010ff */
[----:B-1----:R-:W-:Y:S06]  /*17be0*/  FMNMX.FTZ R70, R4, R70, !PT ;  /* 0x0000004604467209 */ /* 0x002fec0007810000 */
[----:B------:R1:W2:Y:S01]  /*17bf0*/  MUFU.EX2 R246, R3 ;  /* 0x0000000300f67308 */ /* 0x0002a20000000800 */
[C---:B------:R-:W-:Y:S01]  /*17c00*/  FSETP.NEU.FTZ.AND P0, PT, R70.reuse, -INF , PT ;  /* 0xff8000004600780b */ /* 0x040fe20003f1d000 */
[----:B------:R-:W-:Y:S01]  /*17c10*/  FMUL.FTZ R96, R70, c[0x0][0x2d0] ;  /* 0x0000b40046607a20 */ /* 0x000fe20000410000 */
[----:B----4-:R-:W3:Y:S04]  /*17c20*/  SHFL.BFLY PT, R2, R0, 0x2, 0x1f ;  /* 0x0c401f0000027f89 */ /* 0x010ee800000e0000 */
[----:B------:R-:W-:Y:S05]  /*17c30*/  FSEL R96, R96, RZ, P0 ;  /* 0x000000ff60607208 */ /* 0x000fea0000000000 */
[--C-:B------:R-:W-:Y:S02]  /*17c40*/  FFMA.FTZ R4, R36, c[0x0][0x2d0], -R96.reuse ;  /* 0x0000b40024047a23 */ /* 0x100fe40000010860 */
[--C-:B------:R-:W-:Y:S02]  /*17c50*/  FFMA.FTZ R32, R45, c[0x0][0x2d0], -R96.reuse ;  /* 0x0000b4002d207a23 */ /* 0x100fe40000010860 */
[----:B------:R-:W-:Y:S01]  /*17c60*/  MUFU.EX2 R243, R4 ;  /* 0x0000000400f37308 */ /* 0x000fe20000000800 */
[--C-:B-1----:R-:W-:Y:S01]  /*17c70*/  FFMA.FTZ R3, R26, c[0x0][0x2d0], -R96.reuse ;  /* 0x0000b4001a037a23 */ /* 0x102fe20000010860 */
[----:B--2---:R-:W-:Y:S08]  /*17c80*/  F2FP.BF16.PACK_AB R79, R246, R249 ;  /* 0x000000f9f64f723e */ /* 0x004ff000000010ff */
[----:B------:R1:W-:Y:S02]  /*17c90*/  MUFU.EX2 R86, R3 ;  /* 0x0000000300567308 */ /* 0x0003e40000000800 */
[--C-:B-1----:R-:W-:Y:S02]  /*17ca0*/  FFMA.FTZ R3, R28, c[0x0][0x2d0], -R96.reuse ;  /* 0x0000b4001c037a23 */ /* 0x102fe40000010860 */
[----:B------:R-:W-:Y:S06]  /*17cb0*/  FFMA.FTZ R28, R47, c[0x0][0x2d0], -R75 ;  /* 0x0000b4002f1c7a23 */ /* 0x000fec000001084b */
[----:B------:R1:W2:Y:S10]  /*17cc0*/  MUFU.EX2 R244, R3 ;  /* 0x0000000300f47308 */ /* 0x0002b40000000800 */
[----:B------:R-:W-:Y:S01]  /*17cd0*/  MUFU.EX2 R63, R28 ;  /* 0x0000001c003f7308 */ /* 0x000fe20000000800 */
[----:B-1----:R-:W-:Y:S01]  /*17ce0*/  FFMA.FTZ R3, R35, c[0x0][0x2d0], -R96 ;  /* 0x0000b40023037a23 */ /* 0x002fe20000010860 */
[----:B--2---:R-:W-:Y:S08]  /*17cf0*/  F2FP.BF16.PACK_AB R64, R244, R86 ;  /* 0x00000056f440723e */ /* 0x004ff000000010ff */
[----:B------:R3:W-:Y:S02]  /*17d00*/  MUFU.EX2 R52, R3 ;  /* 0x0000000300347308 */ /* 0x0007e40000000800 */
[----:B---3--:R-:W-:Y:S01]  /*17d10*/  FMNMX.FTZ R3, R0, R2, !PT ;  /* 0x0000000200037209 */ /* 0x008fe20007810000 */
[----:B------:R-:W-:Y:S01]  /*17d20*/  FFMA.FTZ R2, R39, c[0x0][0x2d0], -R74 ;  /* 0x0000b40027027a23 */ /* 0x000fe2000001084a */
[----:B------:R-:W-:Y:S01]  /*17d30*/  FSEL R0, R72, RZ, P2 ;  /* 0x000000ff48007208 */ /* 0x000fe20001000000 */
[----:B------:R-:W-:Y:S05]  /*17d40*/  LDSM.16.MT88.4 R36, [R212+0x100] ;  /* 0x00010000d424783b */ /* 0x000fea0000004200 */
[----:B------:R1:W-:Y:S01]  /*17d50*/  MUFU.EX2 R80, R2 ;  /* 0x0000000200507308 */ /* 0x0003e20000000800 */
[----:B------:R-:W-:Y:S04]  /*17d60*/  FADD.FTZ R0, -R0, R100 ;  /* 0x0000006400007221 */ /* 0x000fe80000010100 */
[----:B------:R-:W-:Y:S01]  /*17d70*/  FMUL.FTZ R0, R0, c[0x0][0x2d0] ;  /* 0x0000b40000007a20 */ /* 0x000fe20000410000 */
[----:B------:R-:W2:Y:S04]  /*17d80*/  SHFL.BFLY PT, R4, R3, 0x1, 0x1f ;  /* 0x0c201f0003047f89 */ /* 0x000ea800000e0000 */
[----:B------:R3:W4:Y:S01]  /*17d90*/  MUFU.EX2 R69, R0 ;  /* 0x0000000000457308 */ /* 0x0007220000000800 */
[----:B-1----:R-:W-:Y:S05]  /*17da0*/  FSEL R2, R71, RZ, P1 ;  /* 0x000000ff47027208 */ /* 0x002fea0000800000 */
[----:B------:R-:W-:Y:S01]  /*17db0*/  FADD.FTZ R2, -R2, R101 ;  /* 0x0000006502027221 */ /* 0x000fe20000010100 */
[----:B--2---:R-:W-:Y:S03]  /*17dc0*/  FMNMX.FTZ R3, R3, R4, !PT ;  /* 0x0000000403037209 */ /* 0x004fe60007810000 */
[----:B------:R-:W-:Y:S01]  /*17dd0*/  FMUL.FTZ R2, R2, c[0x0][0x2d0] ;  /* 0x0000b40002027a20 */ /* 0x000fe20000410000 */
[----:B---3--:R-:W-:Y:S01]  /*17de0*/  FSEL R0, R70, RZ, P0 ;  /* 0x000000ff46007208 */ /* 0x008fe20000000000 */
[----:B----4-:R-:W-:Y:S01]  /*17df0*/  FMUL.FTZ R16, R69, R116 ;  /* 0x0000007445107220 */ /* 0x010fe20000410000 */
[C---:B------:R-:W-:Y:S01]  /*17e00*/  FSETP.NEU.FTZ.AND P0, PT, R3.reuse, -INF , PT ;  /* 0xff8000000300780b */ /* 0x040fe20003f1d000 */
[----:B------:R-:W1:Y:S01]  /*17e10*/  MUFU.EX2 R68, R2 ;  /* 0x0000000200447308 */ /* 0x000e620000000800 */
[----:B------:R-:W-:Y:S02]  /*17e20*/  FMUL.FTZ R97, R3, c[0x0][0x2d0] ;  /* 0x0000b40003617a20 */ /* 0x000fe40000410000 */
[----:B------:R-:W-:Y:S02]  /*17e30*/  FADD.FTZ R0, -R0, R102 ;  /* 0x0000006600007221 */ /* 0x000fe40000010100 */
[----:B------:R-:W-:Y:S01]  /*17e40*/  FMUL.FTZ R5, R69, R105 ;  /* 0x0000006945057220 */ /* 0x000fe20000410000 */
[----:B------:R-:W-:Y:S01]  /*17e50*/  FSEL R97, R97, RZ, P0 ;  /* 0x000000ff61617208 */ /* 0x000fe20000000000 */
[----:B------:R-:W-:Y:S02]  /*17e60*/  FMUL.FTZ R0, R0, c[0x0][0x2d0] ;  /* 0x0000b40000007a20 */ /* 0x000fe40000410000 */
[----:B------:R-:W-:Y:S02]  /*17e70*/  FMUL.FTZ R17, R69, R117 ;  /* 0x0000007545117220 */ /* 0x000fe40000410000 */
[----:B------:R2:W3:Y:S01]  /*17e80*/  MUFU.EX2 R2, R0 ;  /* 0x0000000000027308 */ /* 0x0004e20000000800 */
[----:B------:R-:W-:Y:S02]  /*17e90*/  FFMA.FTZ R4, R24, c[0x0][0x2d0], -R97 ;  /* 0x0000b40018047a23 */ /* 0x000fe40000010861 */
[----:B------:R-:W-:Y:S02]  /*17ea0*/  IMAD.MOV.U32 R117, RZ, RZ, R57 ;  /* 0x000000ffff757224 */ /* 0x000fe400078e0039 */
[--C-:B------:R-:W-:Y:S02]  /*17eb0*/  FFMA.FTZ R58, R58, c[0x0][0x2d0], -R97.reuse ;  /* 0x0000b4003a3a7a23 */ /* 0x100fe40000010861 */
[----:B------:R-:W-:Y:S02]  /*17ec0*/  FFMA.FTZ R62, R62, c[0x0][0x2d0], -R97 ;  /* 0x0000b4003e3e7a23 */ /* 0x000fe40000010861 */
[----:B------:R-:W-:Y:S01]  /*17ed0*/  FFMA.FTZ R24, R44, c[0x0][0x2d0], -R75 ;  /* 0x0000b4002c187a23 */ /* 0x000fe2000001084b */
[----:B------:R4:W-:Y:S01]  /*17ee0*/  MUFU.EX2 R89, R4 ;  /* 0x0000000400597308 */ /* 0x0009e20000000800 */
[----:B------:R-:W-:Y:S02]  /*17ef0*/  FFMA.FTZ R44, R50, c[0x0][0x2d0], -R96 ;  /* 0x0000b400322c7a23 */ /* 0x000fe40000010860 */
[C---:B-1----:R-:W-:Y:S01]  /*17f00*/  FMUL.FTZ R7, R68.reuse, R107 ;  /* 0x0000006b44077220 */ /* 0x042fe20000410000 */
[----:B------:R-:W-:Y:S01]  /*17f10*/  MOV R107, R52 ;  /* 0x00000034006b7202 */ /* 0x000fe20000000f00 */
[C---:B------:R-:W-:Y:S01]  /*17f20*/  FMUL.FTZ R6, R68.reuse, R106 ;  /* 0x0000006a44067220 */ /* 0x040fe20000410000 */
[----:B------:R-:W-:Y:S01]  /*17f30*/  LDSM.16.MT88.4 R52, [R210+0x100] ;  /* 0x00010000d234783b */ /* 0x000fe20000004200 */
[C---:B------:R-:W-:Y:S01]  /*17f40*/  FMUL.FTZ R34, R68.reuse, R134 ;  /* 0x0000008644227220 */ /* 0x040fe20000410000 */
[----:B------:R-:W-:Y:S01]  /*17f50*/  F2FP.BF16.PACK_AB R66, R243, R107 ;  /* 0x0000006bf342723e */ /* 0x000fe200000010ff */
[C---:B------:R-:W-:Y:S01]  /*17f60*/  FMUL.FTZ R35, R68.reuse, R135 ;  /* 0x0000008744237220 */ /* 0x040fe20000410000 */
[----:B------:R1:W5:Y:S01]  /*17f70*/  MUFU.EX2 R30, R24 ;  /* 0x00000018001e7308 */ /* 0x0003620000000800 */
[C---:B------:R-:W-:Y:S01]  /*17f80*/  FMUL.FTZ R18, R68.reuse, R118 ;  /* 0x0000007644127220 */ /* 0x040fe20000410000 */
[----:B------:R-:W-:Y:S01]  /*17f90*/  MOV R118, R86 ;  /* 0x0000005600767202 */ /* 0x000fe20000000f00 */
[----:B------:R-:W-:Y:S01]  /*17fa0*/  FMUL.FTZ R19, R68, R119 ;  /* 0x0000007744137220 */ /* 0x000fe20000410000 */
[----:B------:R-:W-:Y:S01]  /*17fb0*/  MOV R106, R246 ;  /* 0x000000f6006a7202 */ /* 0x000fe20000000f00 */
[----:B--2---:R-:W-:Y:S02]  /*17fc0*/  FFMA.FTZ R0, R8, c[0x0][0x2d0], -R97 ;  /* 0x0000b40008007a23 */ /* 0x004fe40000010861 */
[C---:B---3--:R-:W-:Y:S01]  /*17fd0*/  FMUL.FTZ R13, R2.reuse, R113 ;  /* 0x00000071020d7220 */ /* 0x048fe20000410000 */
[----:B------:R-:W-:Y:S01]  /*17fe0*/  MOV R113, R233 ;  /* 0x000000e900717202 */ /* 0x000fe20000000f00 */
[----:B------:R-:W-:Y:S01]  /*17ff0*/  FMUL.FTZ R45, R2, R145 ;  /* 0x00000091022d7220 */ /* 0x000fe20000410000 */
[----:B------:R2:W-:Y:S01]  /*18000*/  MUFU.EX2 R200, R0 ;  /* 0x0000000000c87308 */ /* 0x0005e20000000800 */
[----:B------:R-:W-:Y:S02]  /*18010*/  FFMA.FTZ R8, R40, c[0x0][0x2d0], -R75 ;  /* 0x0000b40028087a23 */ /* 0x000fe4000001084b */
[----:B------:R-:W-:Y:S02]  /*18020*/  FMUL.FTZ R50, R68, R150 ;  /* 0x0000009644327220 */ /* 0x000fe40000410000 */
[--C-:B----4-:R-:W-:Y:S02]  /*18030*/  FFMA.FTZ R4, R25, c[0x0][0x2d0], -R97.reuse ;  /* 0x0000b40019047a23 */ /* 0x110fe40000010861 */
[C---:B------:R-:W-:Y:S01]  /*18040*/  FMUL.FTZ R9, R2.reuse, R109 ;  /* 0x0000006d02097220 */ /* 0x040fe20000410000 */
[----:B------:R-:W-:Y:S01]  /*18050*/  MOV R109, R248 ;  /* 0x000000f8006d7202 */ /* 0x000fe20000000f00 */
[C---:B------:R-:W-:Y:S01]  /*18060*/  FMUL.FTZ R12, R2.reuse, R112 ;  /* 0x00000070020c7220 */ /* 0x040fe20000410000 */
[----:B------:R3:W4:Y:S01]  /*18070*/  MUFU.EX2 R85, R4 ;  /* 0x0000000400557308 */ /* 0x0007220000000800 */
[C---:B------:R-:W-:Y:S02]  /*18080*/  FMUL.FTZ R25, R2.reuse, R125 ;  /* 0x0000007d02197220 */ /* 0x040fe40000410000 */
[C---:B------:R-:W-:Y:S02]  /*18090*/  FMUL.FTZ R28, R2.reuse, R128 ;  /* 0x00000080021c7220 */ /* 0x040fe40000410000 */
[C---:B-1----:R-:W-:Y:S02]  /*180a0*/  FMUL.FTZ R24, R2.reuse, R124 ;  /* 0x0000007c02187220 */ /* 0x042fe40000410000 */
[----:B------:R-:W-:Y:S02]  /*180b0*/  FMUL.FTZ R29, R2, R129 ;  /* 0x00000081021d7220 */ /* 0x000fe40000410000 */
[----:B-----5:R-:W-:Y:S01]  /*180c0*/  IMAD.MOV.U32 R129, RZ, RZ, R30 ;  /* 0x000000ffff817224 */ /* 0x020fe200078e001e */
[----:B------:R1:W5:Y:S01]  /*180d0*/  MUFU.EX2 R31, R8 ;  /* 0x00000008001f7308 */ /* 0x0003620000000800 */
[----:B------:R-:W-:Y:S02]  /*180e0*/  FFMA.FTZ R40, R49, c[0x0][0x2d0], -R96 ;  /* 0x0000b40031287a23 */ /* 0x000fe40000010860 */
[----:B------:R-:W-:Y:S01]  /*180f0*/  FMUL.FTZ R49, R69, R149 ;  /* 0x0000009545317220 */ /* 0x000fe20000410000 */
[----:B------:R-:W-:Y:S01]  /*18100*/  MOV R149, R63 ;  /* 0x0000003f00957202 */ /* 0x000fe20000000f00 */
[----:B--2---:R-:W-:Y:S02]  /*18110*/  FFMA.FTZ R0, R22, c[0x0][0x2d0], -R97 ;  /* 0x0000b40016007a23 */ /* 0x004fe40000010861 */
[----:B------:R-:W2:Y:S01]  /*18120*/  LDSM.16.MT88.4 R20, [R209+0x100] ;  /* 0x00010000d114783b */ /* 0x000ea20000004200 */
[C---:B------:R-:W-:Y:S02]  /*18130*/  FMUL.FTZ R57, R2.reuse, R157 ;  /* 0x0000009d02397220 */ /* 0x040fe40000410000 */
[----:B------:R5:W5:Y:S01]  /*18140*/  MUFU.EX2 R235, R0 ;  /* 0x0000000000eb7308 */ /* 0x000b620000000800 */
[--C-:B---3--:R-:W-:Y:S01]  /*18150*/  FFMA.FTZ R4, R41, c[0x0][0x2d0], -R74.reuse ;  /* 0x0000b40029047a23 */ /* 0x108fe2000001084a */
[----:B----4-:R-:W-:Y:S01]  /*18160*/  F2FP.BF16.PACK_AB R67, R85, R89 ;  /* 0x000000595543723e */ /* 0x010fe200000010ff */
[C---:B------:R-:W-:Y:S02]  /*18170*/  FMUL.FTZ R41, R2.reuse, R141 ;  /* 0x0000008d02297220 */ /* 0x040fe40000410000 */
[----:B------:R-:W-:Y:S05]  /*18180*/  IMAD.MOV.U32 R119, RZ, RZ, R85 ;  /* 0x000000ffff777224 */ /* 0x000fea00078e0055 */
[----:B------:R-:W3:Y:S01]  /*18190*/  MUFU.EX2 R87, R4 ;  /* 0x0000000400577308 */ /* 0x000ee20000000800 */
[----:B-1----:R-:W-:Y:S02]  /*181a0*/  FMUL.FTZ R8, R2, R108 ;  /* 0x0000006c02087220 */ /* 0x002fe40000410000 */
[----:B-----5:R-:W-:Y:S02]  /*181b0*/  IMAD.MOV.U32 R125, RZ, RZ, R31 ;  /* 0x000000ffff7d7224 */ /* 0x020fe400078e001f */
[----:B------:R-:W-:Y:S05]  /*181c0*/  IMAD.MOV.U32 R108, RZ, RZ, R249 ;  /* 0x000000ffff6c7224 */ /* 0x000fea00078e00f9 */
[----:B------:R1:W-:Y:S01]  /*181d0*/  MUFU.EX2 R124, R32 ;  /* 0x00000020007c7308 */ /* 0x0003e20000000800 */
[----:B------:R-:W-:Y:S01]  /*181e0*/  FSEL R0, R3, RZ, P0 ;  /* 0x000000ff03007208 */ /* 0x000fe20000000000 */
[----:B------:R-:W-:Y:S01]  /*181f0*/  IMAD.MOV.U32 R112, RZ, RZ, R235 ;  /* 0x000000ffff707224 */ /* 0x000fe200078e00eb */
[----:B------:R-:W-:Y:S02]  /*18200*/  F2FP.BF16.PACK_AB R65, R235, R200 ;  /* 0x000000c8eb41723e */ /* 0x000fe400000010ff */
[----:B------:R-:W-:Y:S01]  /*18210*/  ISETP.GT.AND P0, PT, R225, UR8, PT ;  /* 0x00000008e1007c0c */ /* 0x000fe2000bf04270 */
[----:B------:R-:W-:Y:S04]  /*18220*/  FADD.FTZ R0, -R0, R103 ;  /* 0x0000006700007221 */ /* 0x000fe80000010100 */
[----:B------:R4:W-:Y:S01]  /*18230*/  MUFU.EX2 R91, R44 ;  /* 0x0000002c005b7308 */ /* 0x0009e20000000800 */
[----:B------:R-:W-:Y:S01]  /*18240*/  FMUL.FTZ R0, R0, c[0x0][0x2d0] ;  /* 0x0000b40000007a20 */ /* 0x000fe20000410000 */
[----:B---3--:R-:W-:Y:S01]  /*18250*/  MOV R116, R87 ;  /* 0x0000005700747202 */ /* 0x008fe20000000f00 */
[C---:B------:R-:W-:Y:S02]  /*18260*/  FMUL.FTZ R4, R69.reuse, R104 ;  /* 0x0000006845047220 */ /* 0x040fe40000410000 */
[----:B------:R-:W-:Y:S05]  /*18270*/  IMAD.MOV.U32 R104, RZ, RZ, R93 ;  /* 0x000000ffff687224 */ /* 0x000fea00078e005d */
[----:B------:R-:W3:Y:S01]  /*18280*/  MUFU.EX2 R0, R0 ;  /* 0x0000000000007308 */ /* 0x000ee20000000800 */
[-C--:B--2---:R-:W-:Y:S01]  /*18290*/  HMMA.16816.F32.BF16 R4, R76, R20.reuse, R4 ;  /* 0x000000144c04723c */ /* 0x084fe20000041804 */
[----:B-1----:R-:W-:Y:S02]  /*182a0*/  FMUL.FTZ R32, R69, R132 ;  /* 0x0000008445207220 */ /* 0x002fe40000410000 */
[----:B----4-:R-:W-:Y:S02]  /*182b0*/  FMUL.FTZ R44, R2, R144 ;  /* 0x00000090022c7220 */ /* 0x010fe40000410000 */
[C---:B---3--:R-:W-:Y:S02]  /*182c0*/  FMUL.FTZ R10, R0.reuse, R110 ;  /* 0x0000006e000a7220 */ /* 0x048fe40000410000 */
[C---:B------:R-:W-:Y:S01]  /*182d0*/  FMUL.FTZ R11, R0.reuse, R111 ;  /* 0x0000006f000b7220 */ /* 0x040fe20000410000 */
[----:B------:R-:W-:Y:S01]  /*182e0*/  MOV R111, R243 ;  /* 0x000000f3006f7202 */ /* 0x000fe20000000f00 */
[C---:B------:R-:W-:Y:S03]  /*182f0*/  FMUL.FTZ R15, R0.reuse, R115 ;  /* 0x00000073000f7220 */ /* 0x040fe60000410000 */
[----:B------:R-:W-:Y:S02]  /*18300*/  IMAD.MOV.U32 R115, RZ, RZ, R89 ;  /* 0x000000ffff737224 */ /* 0x000fe400078e0059 */
[C---:B------:R-:W-:Y:S01]  /*18310*/  FMUL.FTZ R26, R0.reuse, R126 ;  /* 0x0000007e001a7220 */ /* 0x040fe20000410000 */
[C---:B------:R-:W-:Y:S01]  /*18320*/  HMMA.16816.F32.BF16 R8, R64.reuse, R20, R8 ;  /* 0x000000144008723c */ /* 0x040fe20000041808 */
[C---:B------:R-:W-:Y:S01]  /*18330*/  FMUL.FTZ R14, R0.reuse, R114 ;  /* 0x00000072000e7220 */ /* 0x040fe20000410000 */
[----:B------:R-:W-:Y:S01]  /*18340*/  MOV R126, R80 ;  /* 0x00000050007e7202 */ /* 0x000fe20000000f00 */
[C---:B------:R-:W-:Y:S01]  /*18350*/  FMUL.FTZ R31, R0.reuse, R131 ;  /* 0x00000083001f7220 */ /* 0x040fe20000410000 */
[----:B------:R-:W1:Y:S01]  /*18360*/  LDSM.16.MT88.4 R80, [R211+0x100] ;  /* 0x00010000d350783b */ /* 0x000e620000004200 */
[----:B------:R-:W-:Y:S01]  /*18370*/  MOV R131, R84 ;  /* 0x0000005400837202 */ /* 0x000fe20000000f00 */
[----:B------:R-:W-:Y:S01]  /*18380*/  FMUL.FTZ R27, R0, R127 ;  /* 0x0000007f001b7220 */ /* 0x000fe20000410000 */
[----:B------:R-:W-:Y:S01]  /*18390*/  MOV R114, R92 ;  /* 0x0000005c00727202 */ /* 0x000fe20000000f00 */
[-C--:B------:R-:W-:Y:S01]  /*183a0*/  HMMA.16816.F32.BF16 R12, R64, R22.reuse, R12 ;  /* 0x00000016400c723c */ /* 0x080fe2000004180c */
[----:B------:R-:W-:Y:S01]  /*183b0*/  FFMA.FTZ R20, R46, c[0x0][0x2d0], -R74 ;  /* 0x0000b4002e147a23 */ /* 0x000fe2000001084a */
[----:B------:R2:W-:Y:S02]  /*183c0*/  MUFU.EX2 R127, R40 ;  /* 0x00000028007f7308 */ /* 0x0005e40000000800 */
[----:B------:R-:W3:Y:S01]  /*183d0*/  LDSM.16.MT88.4 R84, [R209+0x900] ;  /* 0x00090000d154783b */ /* 0x000ee20000004200 */
[----:B------:R-:W-:Y:S02]  /*183e0*/  FFMA.FTZ R92, R95, c[0x0][0x2d0], -R75 ;  /* 0x0000b4005f5c7a23 */ /* 0x000fe4000001084b */
[C---:B------:R-:W-:Y:S01]  /*183f0*/  FMUL.FTZ R21, R69.reuse, R121 ;  /* 0x0000007945157220 */ /* 0x040fe20000410000 */
[C---:B------:R-:W-:Y:S01]  /*18400*/  HMMA.16816.F32.BF16 R16, R76.reuse, R22, R16 ;  /* 0x000000164c10723c */ /* 0x040fe20000041810 */
[----:B------:R-:W-:Y:S03]  /*18410*/  FMUL.FTZ R30, R0, R130 ;  /* 0x00000082001e7220 */ /* 0x000fe60000410000 */
[----:B------:R4:W5:Y:S01]  /*18420*/  MUFU.EX2 R59, R20 ;  /* 0x00000014003b7308 */ /* 0x0009620000000800 */
[----:B------:R-:W-:Y:S01]  /*18430*/  MOV R130, R33 ;  /* 0x0000002100827202 */ /* 0x000fe20000000f00 */
[C---:B------:R-:W-:Y:S01]  /*18440*/  FMUL.FTZ R33, R69.reuse, R133 ;  /* 0x0000008545217220 */ /* 0x040fe20000410000 */
[----:B------:R-:W-:Y:S01]  /*18450*/  MOV R121, R61 ;  /* 0x0000003d00797202 */ /* 0x000fe20000000f00 */
[C---:B------:R-:W-:Y:S01]  /*18460*/  FMUL.FTZ R22, R68.reuse, R122 ;  /* 0x0000007a44167220 */ /* 0x040fe20000410000 */
[----:B------:R-:W-:Y:S03]  /*18470*/  LDSM.16.MT88.4 R132, [R212+0x2900] ;  /* 0x00290000d484783b */ /* 0x000fe60000004200 */
[----:B------:R-:W-:Y:S02]  /*18480*/  FMUL.FTZ R23, R68, R123 ;  /* 0x0000007b44177220 */ /* 0x000fe40000410000 */
[C---:B------:R-:W-:Y:S02]  /*18490*/  FMUL.FTZ R42, R0.reuse, R142 ;  /* 0x0000008e002a7220 */ /* 0x040fe40000410000 */
[----:B------:R-:W-:Y:S02]  /*184a0*/  FMUL.FTZ R43, R0, R143 ;  /* 0x0000008f002b7220 */ /* 0x000fe40000410000 */
[----:B--2---:R-:W-:Y:S02]  /*184b0*/  FMUL.FTZ R40, R2, R140 ;  /* 0x0000008c02287220 */ /* 0x004fe40000410000 */
[C---:B------:R-:W-:Y:S02]  /*184c0*/  FMUL.FTZ R46, R0.reuse, R146 ;  /* 0x00000092002e7220 */ /* 0x040fe40000410000 */
[----:B------:R-:W-:Y:S02]  /*184d0*/  FMUL.FTZ R47, R0, R147 ;  /* 0x00000093002f7220 */ /* 0x000fe40000410000 */
[----:B------:R-:W-:Y:S02]  /*184e0*/  IMAD.MOV.U32 R122, RZ, RZ, R60 ;  /* 0x000000ffff7a7224 */ /* 0x000fe400078e003c */
[----:B------:R-:W-:Y:S02]  /*184f0*/  FMUL.FTZ R60, R2, R160 ;  /* 0x000000a0023c7220 */ /* 0x000fe40000410000 */
[C---:B----4-:R-:W-:Y:S02]  /*18500*/  FMUL.FTZ R20, R69.reuse, R120 ;  /* 0x0000007845147220 */ /* 0x050fe40000410000 */
[----:B-----5:R-:W-:Y:S01]  /*18510*/  IMAD.MOV.U32 R150, RZ, RZ, R59 ;  /* 0x000000ffff967224 */ /* 0x020fe200078e003b */
[----:B------:R2:W-:Y:S01]  /*18520*/  MUFU.EX2 R120, R62 ;  /* 0x0000003e00787308 */ /* 0x0005e20000000800 */
[----:B------:R-:W-:Y:S02]  /*18530*/  FMUL.FTZ R59, R0, R159 ;  /* 0x0000009f003b7220 */ /* 0x000fe40000410000 */
[----:B------:R-:W-:Y:S01]  /*18540*/  FMUL.FTZ R61, R2, R161 ;  /* 0x000000a1023d7220 */ /* 0x000fe20000410000 */
[-C--:B------:R-:W-:Y:S01]  /*18550*/  HMMA.16816.F32.BF16 R20, R76, R36.reuse, R20 ;  /* 0x000000244c14723c */ /* 0x080fe20000041814 */
[----:B------:R-:W-:Y:S02]  /*18560*/  FMUL.FTZ R63, R0, R163 ;  /* 0x000000a3003f7220 */ /* 0x000fe40000410000 */
[----:B------:R-:W-:Y:S05]  /*18570*/  IMAD.MOV.U32 R110, RZ, RZ, R244 ;  /* 0x000000ffff6e7224 */ /* 0x000fea00078e00f4 */
[C---:B------:R-:W-:Y:S07]  /*18580*/  HMMA.16816.F32.BF16 R24, R64.reuse, R36, R24 ;  /* 0x000000244018723c */ /* 0x040fee0000041818 */
[----:B------:R-:W-:Y:S01]  /*18590*/  FFMA.FTZ R36, R48, c[0x0][0x2d0], -R96 ;  /* 0x0000b40030247a23 */ /* 0x000fe20000010860 */
[-C--:B------:R-:W-:Y:S01]  /*185a0*/  HMMA.16816.F32.BF16 R28, R64, R38.reuse, R28 ;  /* 0x00000026401c723c */ /* 0x080fe2000004181c */
[----:B------:R-:W-:Y:S02]  /*185b0*/  FMUL.FTZ R37, R69, R137 ;  /* 0x0000008945257220 */ /* 0x000fe40000410000 */
[----:B------:R4:W-:Y:S01]  /*185c0*/  MUFU.EX2 R128, R36 ;  /* 0x0000002400807308 */ /* 0x0009e20000000800 */
[--C-:B------:R-:W-:Y:S02]  /*185d0*/  FFMA.FTZ R48, R51, c[0x0][0x2d0], -R74.reuse ;  /* 0x0000b40033307a23 */ /* 0x100fe4000001084a */
[----:B------:R-:W-:Y:S02]  /*185e0*/  FMUL.FTZ R51, R68, R151 ;  /* 0x0000009744337220 */ /* 0x000fe40000410000 */
[C---:B------:R-:W-:Y:S01]  /*185f0*/  HMMA.16816.F32.BF16 R32, R76.reuse, R38, R32 ;  /* 0x000000264c20723c */ /* 0x040fe20000041820 */
[----:B--2---:R-:W-:Y:S04]  /*18600*/  FMUL.FTZ R62, R0, R162 ;  /* 0x000000a2003e7220 */ /* 0x004fe80000410000 */
[----:B------:R2:W-:Y:S02]  /*18610*/  MUFU.EX2 R123, R48 ;  /* 0x00000030007b7308 */ /* 0x0005e40000000800 */
[C---:B------:R-:W-:Y:S02]  /*18620*/  FMUL.FTZ R38, R68.reuse, R138 ;  /* 0x0000008a44267220 */ /* 0x040fe40000410000 */
[----:B------:R-:W-:Y:S06]  /*18630*/  FMUL.FTZ R39, R68, R139 ;  /* 0x0000008b44277220 */ /* 0x000fec0000410000 */
[----:B------:R5:W-:Y:S01]  /*18640*/  MUFU.EX2 R151, R58 ;  /* 0x0000003a00977308 */ /* 0x000be20000000800 */
[C---:B----4-:R-:W-:Y:S09]  /*18650*/  FMUL.FTZ R36, R69.reuse, R136 ;  /* 0x0000008845247220 */ /* 0x050ff20000410000 */
[----:B------:R-:W-:Y:S01]  /*18660*/  MUFU.EX2 R138, R92 ;  /* 0x0000005c008a7308 */ /* 0x000fe20000000800 */
[-C--:B------:R-:W-:Y:S01]  /*18670*/  HMMA.16816.F32.BF16 R36, R76, R52.reuse, R36 ;  /* 0x000000344c24723c */ /* 0x080fe20000041824 */
[C---:B--2---:R-:W-:Y:S02]  /*18680*/  FMUL.FTZ R48, R69.reuse, R148 ;  /* 0x0000009445307220 */ /* 0x044fe40000410000 */
[----:B------:R-:W-:Y:S05]  /*18690*/  IMAD.MOV.U32 R148, RZ, RZ, R91 ;  /* 0x000000ffff947224 */ /* 0x000fea00078e005b */
[C---:B------:R-:W-:Y:S01]  /*186a0*/  HMMA.16816.F32.BF16 R40, R64.reuse, R52, R40 ;  /* 0x000000344028723c */ /* 0x040fe20000041828 */
[----:B-----5:R-:W-:Y:S06]  /*186b0*/  FMUL.FTZ R58, R0, R158 ;  /* 0x0000009e003a7220 */ /* 0x020fec0000410000 */
[--C-:B------:R-:W-:Y:S01]  /*186c0*/  FFMA.FTZ R52, R56, c[0x0][0x2d0], -R97.reuse ;  /* 0x0000b40038347a23 */ /* 0x100fe20000010861 */
[-C--:B------:R-:W-:Y:S01]  /*186d0*/  HMMA.16816.F32.BF16 R44, R64, R54.reuse, R44 ;  /* 0x00000036402c723c */ /* 0x080fe2000004182c */
[C---:B------:R-:W-:Y:S02]  /*186e0*/  FMUL.FTZ R53, R69.reuse, R153 ;  /* 0x0000009945357220 */ /* 0x040fe40000410000 */
[----:B------:R2:W4:Y:S01]  /*186f0*/  MUFU.EX2 R103, R52 ;  /* 0x0000003400677308 */ /* 0x0005220000000800 */
[----:B------:R-:W-:Y:S04]  /*18700*/  FMUL.FTZ R56, R2, R156 ;  /* 0x0000009c02387220 */ /* 0x000fe80000410000 */
[C---:B------:R-:W-:Y:S07]  /*18710*/  HMMA.16816.F32.BF16 R48, R76.reuse, R54, R48 ;  /* 0x000000364c30723c */ /* 0x040fee0000041830 */
[C---:B------:R-:W-:Y:S02]  /*18720*/  FMUL.FTZ R54, R68.reuse, R154 ;  /* 0x0000009a44367220 */ /* 0x040fe40000410000 */
[----:B------:R-:W-:Y:S03]  /*18730*/  FMUL.FTZ R55, R68, R155 ;  /* 0x0000009b44377220 */ /* 0x000fe60000410000 */
[----:B--2---:R-:W-:Y:S07]  /*18740*/  FMUL.FTZ R52, R69, R152 ;  /* 0x0000009845347220 */ /* 0x004fee0000410000 */
[-C--:B-1----:R-:W-:Y:S08]  /*18750*/  HMMA.16816.F32.BF16 R52, R76, R80.reuse, R52 ;  /* 0x000000504c34723c */ /* 0x082ff00000041834 */
[C---:B------:R-:W-:Y:S07]  /*18760*/  HMMA.16816.F32.BF16 R56, R64.reuse, R80, R56 ;  /* 0x000000504038723c */ /* 0x040fee0000041838 */
[----:B------:R-:W-:Y:S01]  /*18770*/  FFMA.FTZ R80, R88, c[0x0][0x2d0], -R97 ;  /* 0x0000b40058507a23 */ /* 0x000fe20000010861 */
[-C--:B------:R-:W-:Y:S01]  /*18780*/  HMMA.16816.F32.BF16 R60, R64, R82.reuse, R60 ;  /* 0x00000052403c723c */ /* 0x080fe2000004183c */
[----:B----4-:R-:W-:Y:S02]  /*18790*/  F2FP.BF16.PACK_AB R81, R151, R103 ;  /* 0x000000679751723e */ /* 0x010fe400000010ff */
[----:B------:R1:W2:Y:S04]  /*187a0*/  MUFU.EX2 R105, R80 ;  /* 0x0000005000697308 */ /* 0x0002a80000000800 */
[C---:B------:R-:W-:Y:S02]  /*187b0*/  FMUL.FTZ R64, R69.reuse, R164 ;  /* 0x000000a445407220 */ /* 0x040fe40000410000 */
[----:B------:R-:W-:Y:S03]  /*187c0*/  FMUL.FTZ R65, R69, R165 ;  /* 0x000000a545417220 */ /* 0x000fe60000410000 */
[C---:B------:R-:W-:Y:S02]  /*187d0*/  FMUL.FTZ R66, R68.reuse, R166 ;  /* 0x000000a644427220 */ /* 0x040fe40000410000 */
[----:B------:R-:W-:Y:S07]  /*187e0*/  FMUL.FTZ R67, R68, R167 ;  /* 0x000000a744437220 */ /* 0x000fee0000410000 */
[----:B------:R-:W-:Y:S01]  /*187f0*/  HMMA.16816.F32.BF16 R64, R76, R82, R64 ;  /* 0x000000524c40723c */ /* 0x000fe20000041840 */
[--C-:B-1----:R-:W-:Y:S06]  /*18800*/  FFMA.FTZ R80, R90, c[0x0][0x2d0], -R74.reuse ;  /* 0x0000b4005a507a23 */ /* 0x102fec000001084a */
[----:B------:R-:W-:Y:S01]  /*18810*/  F2FP.BF16.PACK_AB R76, R116, R126 ;  /* 0x0000007e744c723e */ /* 0x000fe200000010ff */
[----:B------:R-:W1:Y:S01]  /*18820*/  LDSM.16.MT88.4 R88, [R212+0x900] ;  /* 0x00090000d458783b */ /* 0x000e620000004200 */
[----:B------:R-:W-:Y:S01]  /*18830*/  F2FP.BF16.PACK_AB R77, R117, R125 ;  /* 0x0000007d754d723e */ /* 0x000fe200000010ff */
[----:B------:R4:W-:Y:S02]  /*18840*/  MUFU.EX2 R249, R80 ;  /* 0x0000005000f97308 */ /* 0x0009e40000000800 */
[----:B------:R-:W-:Y:S02]  /*18850*/  F2FP.BF16.PACK_AB R78, R150, R130 ;  /* 0x00000082964e723e */ /* 0x000fe400000010ff */
[----:B------:R-:W-:Y:S02]  /*18860*/  F2FP.BF16.PACK_AB R79, R149, R129 ;  /* 0x00000081954f723e */ /* 0x000fe400000010ff */
[----:B------:R-:W-:Y:S02]  /*18870*/  F2FP.BF16.PACK_AB R82, R148, R127 ;  /* 0x0000007f9452723e */ /* 0x000fe400000010ff */
[----:B--2---:R-:W-:Y:S03]  /*18880*/  F2FP.BF16.PACK_AB R83, R105, R120 ;  /* 0x000000786953723e */ /* 0x004fe600000010ff */
[-C--:B---3--:R-:W-:Y:S01]  /*18890*/  HMMA.16816.F32.BF16 R4, R76, R84.reuse, R4 ;  /* 0x000000544c04723c */ /* 0x088fe20000041804 */
[--C-:B----4-:R-:W-:Y:S02]  /*188a0*/  FFMA.FTZ R80, R94, c[0x0][0x2d0], -R75.reuse ;  /* 0x0000b4005e507a23 */ /* 0x110fe4000001084b */
        /* <DEDUP_REMOVED lines=9> */
[C---:B------:R-:W-:Y:S01]  /*18940*/  HMMA.16816.F32.BF16 R24, R80.reuse, R88, R24 ;  /* 0x000000585018723c */ /* 0x040fe20000041818 */
[----:B---3--:R-:W-:Y:S06]  /*18950*/  FFMA.FTZ R84, R177, c[0x0][0x2d0], -R74 ;  /* 0x0000b400b1547a23 */ /* 0x008fec000001084a */
[--C-:B------:R-:W-:Y:S01]  /*18960*/  FFMA.FTZ R88, R170, c[0x0][0x2d0], -R96.reuse ;  /* 0x0000b400aa587a23 */ /* 0x100fe20000010860 */
[-C--:B------:R-:W-:Y:S01]  /*18970*/  HMMA.16816.F32.BF16 R28, R80, R90.reuse, R28 ;  /* 0x0000005a501c723c */ /* 0x080fe2000004181c */
[----:B------:R1:W-:Y:S07]  /*18980*/  MUFU.EX2 R246, R84 ;  /* 0x0000005400f67308 */ /* 0x0003ee0000000800 */
[C---:B------:R-:W-:Y:S03]  /*18990*/  HMMA.16816.F32.BF16 R32, R76.reuse, R90, R32 ;  /* 0x0000005a4c20723c */ /* 0x040fe60000041820 */
[----:B------:R3:W-:Y:S05]  /*189a0*/  MUFU.EX2 R136, R88 ;  /* 0x0000005800887308 */ /* 0x0007ea0000000800 */
[-C--:B--2---:R-:W-:Y:S08]  /*189b0*/  HMMA.16816.F32.BF16 R36, R76, R92.reuse, R36 ;  /* 0x0000005c4c24723c */ /* 0x084ff00000041824 */
[C---:B------:R-:W-:Y:S01]  /*189c0*/  HMMA.16816.F32.BF16 R40, R80.reuse, R92, R40 ;  /* 0x0000005c5028723c */ /* 0x040fe20000041828 */
[----:B-1----:R-:W-:Y:S04]  /*189d0*/  FFMA.FTZ R84, R171, c[0x0][0x2d0], -R75 ;  /* 0x0000b400ab547a23 */ /* 0x002fe8000001084b */
[----:B------:R1:W-:Y:S02]  /*189e0*/  MUFU.EX2 R244, R84 ;  /* 0x0000005400f47308 */ /* 0x0003e40000000800 */
[----:B------:R-:W-:Y:S01]  /*189f0*/  FFMA.FTZ R92, R168, c[0x0][0x2d0], -R97 ;  /* 0x0000b400a85c7a23 */ /* 0x000fe20000010861 */
[-C--:B------:R-:W-:Y:S01]  /*18a00*/  HMMA.16816.F32.BF16 R44, R80, R94.reuse, R44 ;  /* 0x0000005e502c723c */ /* 0x080fe2000004182c */
[--C-:B---3--:R-:W-:Y:S06]  /*18a10*/  FFMA.FTZ R88, R173, c[0x0][0x2d0], -R96.reuse ;  /* 0x0000b400ad587a23 */ /* 0x108fec0000010860 */
[----:B------:R2:W-:Y:S01]  /*18a20*/  MUFU.EX2 R235, R92 ;  /* 0x0000005c00eb7308 */ /* 0x0005e20000000800 */
[C---:B------:R-:W-:Y:S09]  /*18a30*/  HMMA.16816.F32.BF16 R48, R76.reuse, R94, R48 ;  /* 0x0000005e4c30723c */ /* 0x040ff20000041830 */
[----:B------:R3:W-:Y:S03]  /*18a40*/  MUFU.EX2 R142, R88 ;  /* 0x00000058008e7308 */ /* 0x0007e60000000800 */
[----:B-1----:R-:W-:Y:S07]  /*18a50*/  FFMA.FTZ R84, R174, c[0x0][0x2d0], -R75 ;  /* 0x0000b400ae547a23 */ /* 0x002fee000001084b */
[----:B------:R1:W-:Y:S01]  /*18a60*/  MUFU.EX2 R143, R84 ;  /* 0x00000054008f7308 */ /* 0x0003e20000000800 */
[----:B--2---:R-:W-:Y:S09]  /*18a70*/  FFMA.FTZ R92, R169, c[0x0][0x2d0], -R97 ;  /* 0x0000b400a95c7a23 */ /* 0x004ff20000010861 */
[----:B------:R2:W-:Y:S01]  /*18a80*/  MUFU.EX2 R233, R92 ;  /* 0x0000005c00e97308 */ /* 0x0005e20000000800 */
[--C-:B---3--:R-:W-:Y:S09]  /*18a90*/  FFMA.FTZ R88, R175, c[0x0][0x2d0], -R96.reuse ;  /* 0x0000b400af587a23 */ /* 0x108ff20000010860 */
[----:B------:R3:W4:Y:S01]  /*18aa0*/  MUFU.EX2 R141, R88 ;  /* 0x00000058008d7308 */ /* 0x0007220000000800 */
[----:B-1----:R-:W-:Y:S09]  /*18ab0*/  FFMA.FTZ R84, R99, c[0x0][0x2d0], -R96 ;  /* 0x0000b40063547a23 */ /* 0x002ff20000010860 */
[----:B------:R1:W-:Y:S01]  /*18ac0*/  MUFU.EX2 R137, R84 ;  /* 0x0000005400897308 */ /* 0x0003e20000000800 */
[----:B--2---:R-:W-:Y:S09]  /*18ad0*/  FFMA.FTZ R92, R186, c[0x0][0x2d0], -R75 ;  /* 0x0000b400ba5c7a23 */ /* 0x004ff2000001084b */
[----:B------:R2:W-:Y:S01]  /*18ae0*/  MUFU.EX2 R145, R92 ;  /* 0x0000005c00917308 */ /* 0x0005e20000000800 */
[--C-:B---3--:R-:W-:Y:S09]  /*18af0*/  FFMA.FTZ R88, R181, c[0x0][0x2d0], -R74.reuse ;  /* 0x0000b400b5587a23 */ /* 0x108ff2000001084a */
[----:B------:R3:W-:Y:S01]  /*18b00*/  MUFU.EX2 R243, R88 ;  /* 0x0000005800f37308 */ /* 0x0007e20000000800 */
[----:B-1----:R-:W1:Y:S08]  /*18b10*/  LDSM.16.MT88.4 R84, [R211+0x900] ;  /* 0x00090000d354783b */ /* 0x002e700000004200 */
[----:B--2---:R-:W-:Y:S01]  /*18b20*/  LDSM.16.MT88.4 R92, [R210+0x1100] ;  /* 0x00110000d25c783b */ /* 0x004fe20000004200 */
[--C-:B---3--:R-:W-:Y:S04]  /*18b30*/  FFMA.FTZ R88, R98, c[0x0][0x2d0], -R97.reuse ;  /* 0x0000b40062587a23 */ /* 0x108fe80000010861 */
[----:B------:R2:W3:Y:S01]  /*18b40*/  MUFU.EX2 R140, R88 ;  /* 0x00000058008c7308 */ /* 0x0004e20000000800 */
[-C--:B-1----:R-:W-:Y:S08]  /*18b50*/  HMMA.16816.F32.BF16 R52, R76, R84.reuse, R52 ;  /* 0x000000544c34723c */ /* 0x082ff00000041834 */
[C---:B------:R-:W-:Y:S01]  /*18b60*/  HMMA.16816.F32.BF16 R56, R80.reuse, R84, R56 ;  /* 0x000000545038723c */ /* 0x040fe20000041838 */
[----:B--2---:R-:W1:Y:S06]  /*18b70*/  LDSM.16.MT88.4 R88, [R209+0x1100] ;  /* 0x00110000d158783b */ /* 0x004e6c0000004200 */
[----:B------:R-:W-:Y:S01]  /*18b80*/  FFMA.FTZ R84, R172, c[0x0][0x2d0], -R97 ;  /* 0x0000b400ac547a23 */ /* 0x000fe20000010861 */
[-C--:B------:R-:W-:Y:S03]  /*18b90*/  HMMA.16816.F32.BF16 R60, R80, R86.reuse, R60 ;  /* 0x00000056503c723c */ /* 0x080fe6000004183c */
[----:B------:R2:W5:Y:S04]  /*18ba0*/  MUFU.EX2 R230, R84 ;  /* 0x0000005400e67308 */ /* 0x0005680000000800 */
[--C-:B------:R-:W-:Y:S01]  /*18bb0*/  FFMA.FTZ R80, R187, c[0x0][0x2d0], -R74.reuse ;  /* 0x0000b400bb507a23 */ /* 0x100fe2000001084a */
[----:B------:R-:W-:Y:S01]  /*18bc0*/  HMMA.16816.F32.BF16 R64, R76, R86, R64 ;  /* 0x000000564c40723c */ /* 0x000fe20000041840 */
[----:B----4-:R-:W-:Y:S03]  /*18bd0*/  F2FP.BF16.PACK_AB R82, R141, R142 ;  /* 0x0000008e8d52723e */ /* 0x010fe600000010ff */
[----:B---3--:R-:W-:Y:S01]  /*18be0*/  F2FP.BF16.PACK_AB R81, R235, R140 ;  /* 0x0000008ceb51723e */ /* 0x008fe200000010ff */
[----:B------:R3:W-:Y:S02]  /*18bf0*/  MUFU.EX2 R147, R80 ;  /* 0x0000005000937308 */ /* 0x0007e40000000800 */
[----:B------:R-:W-:Y:S02]  /*18c00*/  F2FP.BF16.PACK_AB R76, R249, R123 ;  /* 0x0000007bf94c723e */ /* 0x000fe400000010ff */
[----:B------:R-:W-:Y:S03]  /*18c10*/  F2FP.BF16.PACK_AB R77, R138, R139 ;  /* 0x0000008b8a4d723e */ /* 0x000fe600000010ff */
[----:B------:R-:W-:Y:S02]  /*18c20*/  F2FP.BF16.PACK_AB R78, R246, R248 ;  /* 0x000000f8f64e723e */ /* 0x000fe400000010ff */
[----:B------:R-:W-:Y:S01]  /*18c30*/  F2FP.BF16.PACK_AB R79, R143, R244 ;  /* 0x000000f48f4f723e */ /* 0x000fe200000010ff */
[----:B--2---:R-:W2:Y:S01]  /*18c40*/  LDSM.16.MT88.4 R84, [R212+0x1100] ;  /* 0x00110000d454783b */ /* 0x004ea20000004200 */
[----:B-----5:R-:W-:Y:S05]  /*18c50*/  F2FP.BF16.PACK_AB R83, R230, R233 ;  /* 0x000000e9e653723e */ /* 0x020fea00000010ff */
[-C--:B-1----:R-:W-:Y:S01]  /*18c60*/  HMMA.16816.F32.BF16 R4, R76, R88.reuse, R4 ;  /* 0x000000584c04723c */ /* 0x082fe20000041804 */
[--C-:B---3--:R-:W-:Y:S04]  /*18c70*/  FFMA.FTZ R80, R182, c[0x0][0x2d0], -R75.reuse ;  /* 0x0000b400b6507a23 */ /* 0x108fe8000001084b */
[----:B------:R1:W-:Y:S02]  /*18c80*/  MUFU.EX2 R146, R80 ;  /* 0x0000005000927308 */ /* 0x0003e40000000800 */
[----:B-1----:R-:W-:Y:S07]  /*18c90*/  F2FP.BF16.PACK_AB R80, R136, R137 ;  /* 0x000000898850723e */ /* 0x002fee00000010ff */
[C---:B------:R-:W-:Y:S07]  /*18ca0*/  HMMA.16816.F32.BF16 R8, R80.reuse, R88, R8 ;  /* 0x000000585008723c */ /* 0x040fee0000041808 */
[--C-:B------:R-:W-:Y:S01]  /*18cb0*/  FFMA.FTZ R88, R196, c[0x0][0x2d0], -R74.reuse ;  /* 0x0000b400c4587a23 */ /* 0x100fe2000001084a */
[-C--:B------:R-:W-:Y:S03]  /*18cc0*/  HMMA.16816.F32.BF16 R12, R80, R90.reuse, R12 ;  /* 0x0000005a500c723c */ /* 0x080fe6000004180c */
[----:B------:R1:W-:Y:S05]  /*18cd0*/  MUFU.EX2 R228, R88 ;  /* 0x0000005800e47308 */ /* 0x0003ea0000000800 */
[C---:B------:R-:W-:Y:S08]  /*18ce0*/  HMMA.16816.F32.BF16 R16, R76.reuse, R90, R16 ;  /* 0x0000005a4c10723c */ /* 0x040ff00000041810 */
[-C--:B--2---:R-:W-:Y:S08]  /*18cf0*/  HMMA.16816.F32.BF16 R20, R76, R84.reuse, R20 ;  /* 0x000000544c14723c */ /* 0x084ff00000041814 */
[C---:B------:R-:W-:Y:S01]  /*18d00*/  HMMA.16816.F32.BF16 R24, R80.reuse, R84, R24 ;  /* 0x000000545018723c */ /* 0x040fe20000041818 */
[----:B-1----:R-:W-:Y:S03]  /*18d10*/  FFMA.FTZ R88, R198, c[0x0][0x2d0], -R74 ;  /* 0x0000b400c6587a23 */ /* 0x002fe6000001084a */
[----:B------:R-:W-:Y:S03]  /*18d20*/  MOV R198, R105 ;  /* 0x0000006900c67202 */ /* 0x000fe60000000f00 */
[--C-:B------:R-:W-:Y:S01]  /*18d30*/  FFMA.FTZ R84, R184, c[0x0][0x2d0], -R96.reuse ;  /* 0x0000b400b8547a23 */ /* 0x100fe20000010860 */
[-C--:B------:R-:W-:Y:S01]  /*18d40*/  HMMA.16816.F32.BF16 R28, R80, R86.reuse, R28 ;  /* 0x00000056501c723c */ /* 0x080fe2000004181c */
[----:B------:R1:W-:Y:S07]  /*18d50*/  MUFU.EX2 R196, R88 ;  /* 0x0000005800c47308 */ /* 0x0003ee0000000800 */
[C---:B------:R-:W-:Y:S03]  /*18d60*/  HMMA.16816.F32.BF16 R32, R76.reuse, R86, R32 ;  /* 0x000000564c20723c */ /* 0x040fe60000041820 */
[----:B------:R2:W-:Y:S05]  /*18d70*/  MUFU.EX2 R144, R84 ;  /* 0x0000005400907308 */ /* 0x0005ea0000000800 */
[-C--:B------:R-:W-:Y:S08]  /*18d80*/  HMMA.16816.F32.BF16 R36, R76, R92.reuse, R36 ;  /* 0x0000005c4c24723c */ /* 0x080ff00000041824 */
[C---:B------:R-:W-:Y:S01]  /*18d90*/  HMMA.16816.F32.BF16 R40, R80.reuse, R92, R40 ;  /* 0x0000005c5028723c */ /* 0x040fe20000041828 */
[----:B-1----:R-:W-:Y:S04]  /*18da0*/  FFMA.FTZ R88, R190, c[0x0][0x2d0], -R75 ;  /* 0x0000b400be587a23 */ /* 0x002fe8000001084b */
[----:B------:R1:W-:Y:S02]  /*18db0*/  MUFU.EX2 R190, R88 ;  /* 0x0000005800be7308 */ /* 0x0003e40000000800 */
[----:B------:R-:W-:Y:S01]  /*18dc0*/  FFMA.FTZ R92, R179, c[0x0][0x2d0], -R97 ;  /* 0x0000b400b35c7a23 */ /* 0x000fe20000010861 */
[-C--:B------:R-:W-:Y:S01]  /*18dd0*/  HMMA.16816.F32.BF16 R44, R80, R94.reuse, R44 ;  /* 0x0000005e502c723c */ /* 0x080fe2000004182c */
[--C-:B--2---:R-:W-:Y:S06]  /*18de0*/  FFMA.FTZ R84, R188, c[0x0][0x2d0], -R96.reuse ;  /* 0x0000b400bc547a23 */ /* 0x104fec0000010860 */
[----:B------:R2:W-:Y:S01]  /*18df0*/  MUFU.EX2 R155, R92 ;  /* 0x0000005c009b7308 */ /* 0x0005e20000000800 */
[C---:B------:R-:W-:Y:S09]  /*18e00*/  HMMA.16816.F32.BF16 R48, R76.reuse, R94, R48 ;  /* 0x0000005e4c30723c */ /* 0x040ff20000041830 */
[----:B------:R3:W-:Y:S03]  /*18e10*/  MUFU.EX2 R188, R84 ;  /* 0x0000005400bc7308 */ /* 0x0007e60000000800 */
[----:B-1----:R-:W-:Y:S07]  /*18e20*/  FFMA.FTZ R88, R194, c[0x0][0x2d0], -R75 ;  /* 0x0000b400c2587a23 */ /* 0x002fee000001084b */
[----:B------:R1:W-:Y:S01]  /*18e30*/  MUFU.EX2 R194, R88 ;  /* 0x0000005800c27308 */ /* 0x0003e20000000800 */
[----:B--2---:R-:W-:Y:S09]  /*18e40*/  FFMA.FTZ R92, R178, c[0x0][0x2d0], -R97 ;  /* 0x0000b400b25c7a23 */ /* 0x004ff20000010861 */
[----:B------:R2:W-:Y:S01]  /*18e50*/  MUFU.EX2 R154, R92 ;  /* 0x0000005c009a7308 */ /* 0x0005e20000000800 */
[----:B---3--:R-:W-:Y:S02]  /*18e60*/  FFMA.FTZ R84, R189, c[0x0][0x2d0], -R96 ;  /* 0x0000b400bd547a23 */ /* 0x008fe40000010860 */
[----:B------:R-:W-:Y:S07]  /*18e70*/  IMAD.MOV.U32 R189, RZ, RZ, R110 ;  /* 0x000000ffffbd7224 */ /* 0x000fee00078e006e */
[----:B------:R3:W-:Y:S01]  /*18e80*/  MUFU.EX2 R186, R84 ;  /* 0x0000005400ba7308 */ /* 0x0007e20000000800 */
[----:B-1----:R-:W1:Y:S01]  /*18e90*/  LDSM.16.MT88.4 R88, [R211+0x1100] ;  /* 0x00110000d358783b */ /* 0x002e620000004200 */
[----:B--2---:R-:W-:Y:S01]  /*18ea0*/  FFMA.FTZ R92, R205, c[0x0][0x2d0], -R75 ;  /* 0x0000b400cd5c7a23 */ /* 0x004fe2000001084b */
[----:B------:R-:W-:Y:S07]  /*18eb0*/  MOV R205, R117 ;  /* 0x0000007500cd7202 */ /* 0x000fee0000000f00 */
[----:B------:R2:W-:Y:S01]  /*18ec0*/  MUFU.EX2 R159, R92 ;  /* 0x0000005c009f7308 */ /* 0x0005e20000000800 */
[----:B---3--:R-:W-:Y:S01]  /*18ed0*/  FFMA.FTZ R84, R191, c[0x0][0x2d0], -R96 ;  /* 0x0000b400bf547a23 */ /* 0x008fe20000010860 */
[----:B------:R-:W-:Y:S02]  /*18ee0*/  MOV R191, R123 ;  /* 0x0000007b00bf7202 */ /* 0x000fe40000000f00 */
[----:B------:R-:W-:Y:S06]  /*18ef0*/  MOV R123, R109 ;  /* 0x0000006d007b7202 */ /* 0x000fec0000000f00 */
[----:B------:R3:W4:Y:S01]  /*18f00*/  MUFU.EX2 R187, R84 ;  /* 0x0000005400bb7308 */ /* 0x0007220000000800 */
[----:B--2---:R-:W-:Y:S01]  /*18f10*/  LDSM.16.MT88.4 R92, [R210+0x1900] ;  /* 0x00190000d25c783b */ /* 0x004fe20000004200 */
[-C--:B-1----:R-:W-:Y:S08]  /*18f20*/  HMMA.16816.F32.BF16 R52, R76, R88.reuse, R52 ;  /* 0x000000584c34723c */ /* 0x082ff00000041834 */
[C---:B------:R-:W-:Y:S01]  /*18f30*/  HMMA.16816.F32.BF16 R56, R80.reuse, R88, R56 ;  /* 0x000000585038723c */ /* 0x040fe20000041838 */
[----:B---3--:R-:W-:Y:S03]  /*18f40*/  FFMA.FTZ R84, R203, c[0x0][0x2d0], -R74 ;  /* 0x0000b400cb547a23 */ /* 0x008fe6000001084a */
[----:B------:R-:W-:Y:S01]  /*18f50*/  IMAD.MOV.U32 R203, RZ, RZ, R127 ;  /* 0x000000ffffcb7224 */ /* 0x000fe200078e007f */
[----:B------:R1:W-:Y:S01]  /*18f60*/  MUFU.EX2 R184, R84 ;  /* 0x0000005400b87308 */ /* 0x0003e20000000800 */
[----:B------:R-:W-:Y:S01]  /*18f70*/  MOV R127, R112 ;  /* 0x00000070007f7202 */ /* 0x000fe20000000f00 */
[----:B------:R-:W-:Y:S01]  /*18f80*/  FFMA.FTZ R88, R185, c[0x0][0x2d0], -R97 ;  /* 0x0000b400b9587a23 */ /* 0x000fe20000010861 */
[-C--:B------:R-:W-:Y:S01]  /*18f90*/  HMMA.16816.F32.BF16 R60, R80, R90.reuse, R60 ;  /* 0x0000005a503c723c */ /* 0x080fe2000004183c */
[----:B------:R-:W-:Y:S03]  /*18fa0*/  IMAD.MOV.U32 R185, RZ, RZ, R122 ;  /* 0x000000ffffb97224 */ /* 0x000fe600078e007a */
[----:B------:R-:W-:Y:S03]  /*18fb0*/  MOV R122, R108 ;  /* 0x0000006c007a7202 */ /* 0x000fe60000000f00 */
[--C-:B------:R-:W-:Y:S01]  /*18fc0*/  FFMA.FTZ R80, R226, c[0x0][0x2d0], -R74.reuse ;  /* 0x0000b400e2507a23 */ /* 0x100fe2000001084a */
[----:B------:R-:W-:Y:S01]  /*18fd0*/  HMMA.16816.F32.BF16 R64, R76, R90, R64 ;  /* 0x0000005a4c40723c */ /* 0x000fe20000041840 */
[----:B------:R-:W2:Y:S03]  /*18fe0*/  MUFU.EX2 R102, R88 ;  /* 0x0000005800667308 */ /* 0x000ea60000000800 */
[----:B----4-:R-:W-:Y:S02]  /*18ff0*/  F2FP.BF16.PACK_AB R82, R187, R186 ;  /* 0x000000babb52723e */ /* 0x010fe400000010ff */
[----:B------:R-:W-:Y:S01]  /*19000*/  MOV R226, R121 ;  /* 0x0000007900e27202 */ /* 0x000fe20000000f00 */
[----:B------:R-:W-:Y:S01]  /*19010*/  IMAD.MOV.U32 R121, RZ, RZ, R107 ;  /* 0x000000ffff797224 */ /* 0x000fe200078e006b */
[----:B------:R-:W-:Y:S03]  /*19020*/  F2FP.BF16.PACK_AB R76, R147, R243 ;  /* 0x000000f3934c723e */ /* 0x000fe600000010ff */
[----:B------:R3:W-:Y:S01]  /*19030*/  MUFU.EX2 R181, R80 ;  /* 0x0000005000b57308 */ /* 0x0007e20000000800 */
[----:B------:R-:W-:Y:S01]  /*19040*/  F2FP.BF16.PACK_AB R77, R145, R146 ;  /* 0x00000092914d723e */ /* 0x000fe200000010ff */
[----:B-1----:R-:W-:Y:S01]  /*19050*/  FFMA.FTZ R84, R180, c[0x0][0x2d0], -R97 ;  /* 0x0000b400b4547a23 */ /* 0x002fe20000010861 */
[----:B------:R-:W-:Y:S02]  /*19060*/  F2FP.BF16.PACK_AB R78, R196, R228 ;  /* 0x000000e4c44e723e */ /* 0x000fe400000010ff */
[----:B------:R-:W-:Y:S05]  /*19070*/  F2FP.BF16.PACK_AB R79, R194, R190 ;  /* 0x000000bec24f723e */ /* 0x000fea00000010ff */
[----:B------:R1:W4:Y:S01]  /*19080*/  MUFU.EX2 R182, R84 ;  /* 0x0000005400b67308 */ /* 0x0003220000000800 */
[----:B--2---:R-:W-:Y:S01]  /*19090*/  F2FP.BF16.PACK_AB R83, R102, R154 ;  /* 0x0000009a6653723e */ /* 0x004fe200000010ff */
[----:B------:R-:W-:Y:S01]  /*190a0*/  LDSM.16.MT88.4 R88, [R212+0x1900] ;  /* 0x00190000d458783b */ /* 0x000fe20000004200 */
[--C-:B---3--:R-:W-:Y:S01]  /*190b0*/  FFMA.FTZ R80, R204, c[0x0][0x2d0], -R75.reuse ;  /* 0x0000b400cc507a23 */ /* 0x108fe2000001084b */
[----:B------:R-:W-:Y:S06]  /*190c0*/  MOV R204, R118 ;  /* 0x0000007600cc7202 */ /* 0x000fec0000000f00 */
[----:B------:R2:W-:Y:S01]  /*190d0*/  MUFU.EX2 R153, R80 ;  /* 0x0000005000997308 */ /* 0x0005e20000000800 */
[----:B-1----:R-:W1:Y:S01]  /*190e0*/  LDSM.16.MT88.4 R84, [R209+0x1900] ;  /* 0x00190000d154783b */ /* 0x002e620000004200 */
[----:B----4-:R-:W-:Y:S02]  /*190f0*/  F2FP.BF16.PACK_AB R81, R155, R182 ;  /* 0x000000b69b51723e */ /* 0x010fe400000010ff */
[----:B--2---:R-:W-:Y:S01]  /*19100*/  F2FP.BF16.PACK_AB R80, R188, R144 ;  /* 0x00000090bc50723e */ /* 0x004fe200000010ff */
[-C--:B-1----:R-:W-:Y:S08]  /*19110*/  HMMA.16816.F32.BF16 R4, R76, R84.reuse, R4 ;  /* 0x000000544c04723c */ /* 0x082ff00000041804 */
[C---:B------:R-:W-:Y:S07]  /*19120*/  HMMA.16816.F32.BF16 R8, R80.reuse, R84, R8 ;  /* 0x000000545008723c */ /* 0x040fee0000041808 */
[----:B------:R-:W-:Y:S01]  /*19130*/  FFMA.FTZ R84, R234, c[0x0][0x2d0], -R74 ;  /* 0x0000b400ea547a23 */ /* 0x000fe2000001084a */
[-C--:B------:R-:W-:Y:S01]  /*19140*/  HMMA.16816.F32.BF16 R12, R80, R86.reuse, R12 ;  /* 0x00000056500c723c */ /* 0x080fe2000004180c */
[----:B------:R-:W-:Y:S02]  /*19150*/  IMAD.MOV.U32 R234, RZ, RZ, R116 ;  /* 0x000000ffffea7224 */ /* 0x000fe400078e0074 */
[----:B------:R1:W-:Y:S05]  /*19160*/  MUFU.EX2 R158, R84 ;  /* 0x00000054009e7308 */ /* 0x0003ea0000000800 */
[C---:B------:R-:W-:Y:S08]  /*19170*/  HMMA.16816.F32.BF16 R16, R76.reuse, R86, R16 ;  /* 0x000000564c10723c */ /* 0x040ff00000041810 */
[-C--:B------:R-:W-:Y:S08]  /*19180*/  HMMA.16816.F32.BF16 R20, R76, R88.reuse, R20 ;  /* 0x000000584c14723c */ /* 0x080ff00000041814 */
[C---:B------:R-:W-:Y:S01]  /*19190*/  HMMA.16816.F32.BF16 R24, R80.reuse, R88, R24 ;  /* 0x000000585018723c */ /* 0x040fe20000041818 */
[----:B-1----:R-:W-:Y:S03]  /*191a0*/  FFMA.FTZ R84, R236, c[0x0][0x2d0], -R74 ;  /* 0x0000b400ec547a23 */ /* 0x002fe6000001084a */
[----:B------:R-:W-:Y:S03]  /*191b0*/  MOV R236, R115 ;  /* 0x0000007300ec7202 */ /* 0x000fe60000000f00 */
[----:B------:R-:W-:Y:S01]  /*191c0*/  FFMA.FTZ R88, R206, c[0x0][0x2d0], -R96 ;  /* 0x0000b400ce587a23 */ /* 0x000fe20000010860 */
[-C--:B------:R-:W-:Y:S01]  /*191d0*/  HMMA.16816.F32.BF16 R28, R80, R90.reuse, R28 ;  /* 0x0000005a501c723c */ /* 0x080fe2000004181c */
[----:B------:R1:W-:Y:S03]  /*191e0*/  MUFU.EX2 R180, R84 ;  /* 0x0000005400b47308 */ /* 0x0003e60000000800 */
[----:B------:R-:W-:Y:S04]  /*191f0*/  IMAD.MOV.U32 R206, RZ, RZ, R104 ;  /* 0x000000ffffce7224 */ /* 0x000fe800078e0068 */
[C---:B------:R-:W-:Y:S03]  /*19200*/  HMMA.16816.F32.BF16 R32, R76.reuse, R90, R32 ;  /* 0x0000005a4c20723c */ /* 0x040fe60000041820 */
[----:B------:R2:W-:Y:S05]  /*19210*/  MUFU.EX2 R156, R88 ;  /* 0x00000058009c7308 */ /* 0x0005ea0000000800 */
[-C--:B------:R-:W-:Y:S08]  /*19220*/  HMMA.16816.F32.BF16 R36, R76, R92.reuse, R36 ;  /* 0x0000005c4c24723c */ /* 0x080ff00000041824 */
[C---:B------:R-:W-:Y:S01]  /*19230*/  HMMA.16816.F32.BF16 R40, R80.reuse, R92, R40 ;  /* 0x0000005c5028723c */ /* 0x040fe20000041828 */
[----:B-1----:R-:W-:Y:S03]  /*19240*/  FFMA.FTZ R84, R231, c[0x0][0x2d0], -R75 ;  /* 0x0000b400e7547a23 */ /* 0x002fe6000001084b */
[----:B------:R-:W-:Y:S01]  /*19250*/  MOV R231, R114 ;  /* 0x0000007200e77202 */ /* 0x000fe20000000f00 */
[----:B------:R1:W-:Y:S01]  /*19260*/  MUFU.EX2 R157, R84 ;  /* 0x00000054009d7308 */ /* 0x0003e20000000800 */
[----:B------:R-:W-:Y:S02]  /*19270*/  IMAD.MOV.U32 R114, RZ, RZ, R113 ;  /* 0x000000ffff727224 */ /* 0x000fe400078e0071 */
[-C--:B------:R-:W-:Y:S01]  /*19280*/  HMMA.16816.F32.BF16 R44, R80, R94.reuse, R44 ;  /* 0x0000005e502c723c */ /* 0x080fe2000004182c */
[----:B------:R-:W3:Y:S03]  /*19290*/  LDL.LU R113, [R1+0x8] ;  /* 0x0000080001717983 */ /* 0x000ee60000300800 */
[--C-:B--2---:R-:W-:Y:S02]  /*192a0*/  FFMA.FTZ R88, R207, c[0x0][0x2d0], -R96.reuse ;  /* 0x0000b400cf587a23 */ /* 0x104fe40000010860 */
[----:B------:R-:W-:Y:S02]  /*192b0*/  FFMA.FTZ R92, R201, c[0x0][0x2d0], -R97 ;  /* 0x0000b400c95c7a23 */ /* 0x000fe40000010861 */
[C---:B------:R-:W-:Y:S01]  /*192c0*/  HMMA.16816.F32.BF16 R48, R76.reuse, R94, R48 ;  /* 0x0000005e4c30723c */ /* 0x040fe20000041830 */
[----:B------:R2:W-:Y:S10]  /*192d0*/  MUFU.EX2 R178, R88 ;  /* 0x0000005800b27308 */ /* 0x0005f40000000800 */
[----:B------:R4:W-:Y:S01]  /*192e0*/  MUFU.EX2 R100, R92 ;  /* 0x0000005c00647308 */ /* 0x0009e20000000800 */
[----:B-1----:R-:W-:Y:S01]  /*192f0*/  FFMA.FTZ R84, R232, c[0x0][0x2d0], -R75 ;  /* 0x0000b400e8547a23 */ /* 0x002fe2000001084b */
[----:B------:R-:W-:Y:S08]  /*19300*/  MOV R232, R111 ;  /* 0x0000006f00e87202 */ /* 0x000ff00000000f00 */
[----:B------:R1:W-:Y:S01]  /*19310*/  MUFU.EX2 R179, R84 ;  /* 0x0000005400b37308 */ /* 0x0003e20000000800 */
[--C-:B--2---:R-:W-:Y:S09]  /*19320*/  FFMA.FTZ R88, R229, c[0x0][0x2d0], -R96.reuse ;  /* 0x0000b400e5587a23 */ /* 0x104ff20000010860 */
[----:B------:R2:W5:Y:S01]  /*19330*/  MUFU.EX2 R177, R88 ;  /* 0x0000005800b17308 */ /* 0x0005620000000800 */
[----:B----4-:R-:W-:Y:S02]  /*19340*/  FFMA.FTZ R92, R192, c[0x0][0x2d0], -R97 ;  /* 0x0000b400c05c7a23 */ /* 0x010fe40000010861 */
[----:B------:R-:W4:Y:S07]  /*19350*/  LDL.LU R192, [R1+0xc] ;  /* 0x00000c0001c07983 */ /* 0x000f2e0000300800 */
[----:B------:R5:W-:Y:S01]  /*19360*/  MUFU.EX2 R99, R92 ;  /* 0x0000005c00637308 */ /* 0x000be20000000800 */
[----:B-1----:R-:W-:Y:S01]  /*19370*/  FFMA.FTZ R84, R202, c[0x0][0x2d0], -R96 ;  /* 0x0000b400ca547a23 */ /* 0x002fe20000010860 */
[----:B------:R-:W-:Y:S08]  /*19380*/  MOV R202, R106 ;  /* 0x0000006a00ca7202 */ /* 0x000ff00000000f00 */
[----:B------:R1:W-:Y:S01]  /*19390*/  MUFU.EX2 R152, R84 ;  /* 0x0000005400987308 */ /* 0x0003e20000000800 */
[--C-:B--2---:R-:W-:Y:S09]  /*193a0*/  FFMA.FTZ R88, R241, c[0x0][0x2d0], -R74.reuse ;  /* 0x0000b400f1587a23 */ /* 0x104ff2000001084a */
[----:B------:R2:W-:Y:S01]  /*193b0*/  MUFU.EX2 R176, R88 ;  /* 0x0000005800b07308 */ /* 0x0005e20000000800 */
[----:B-----5:R-:W-:Y:S09]  /*193c0*/  FFMA.FTZ R92, R245, c[0x0][0x2d0], -R75 ;  /* 0x0000b400f55c7a23 */ /* 0x020ff2000001084b */
[----:B------:R5:W-:Y:S01]  /*193d0*/  MUFU.EX2 R172, R92 ;  /* 0x0000005c00ac7308 */ /* 0x000be20000000800 */
[----:B-1----:R-:W1:Y:S01]  /*193e0*/  LDSM.16.MT88.4 R84, [R211+0x1900] ;  /* 0x00190000d354783b */ /* 0x002e620000004200 */
[--C-:B--2---:R-:W-:Y:S08]  /*193f0*/  FFMA.FTZ R88, R199, c[0x0][0x2d0], -R97.reuse ;  /* 0x0000b400c7587a23 */ /* 0x104ff00000010861 */
[----:B------:R2:W1:Y:S01]  /*19400*/  MUFU.EX2 R101, R88 ;  /* 0x0000005800657308 */ /* 0x0004620000000800 */
[----:B-----5:R-:W-:Y:S08]  /*19410*/  LDSM.16.MT88.4 R92, [R210+0x2100] ;  /* 0x00210000d25c783b */ /* 0x020ff00000004200 */
[----:B--2---:R-:W2:Y:S01]  /*19420*/  LDSM.16.MT88.4 R88, [R209+0x2100] ;  /* 0x00210000d158783b */ /* 0x004ea20000004200 */
[-C--:B-1----:R-:W-:Y:S08]  /*19430*/  HMMA.16816.F32.BF16 R52, R76, R84.reuse, R52 ;  /* 0x000000544c34723c */ /* 0x082ff00000041834 */
[C---:B------:R-:W-:Y:S07]  /*19440*/  HMMA.16816.F32.BF16 R56, R80.reuse, R84, R56 ;  /* 0x000000545038723c */ /* 0x040fee0000041838 */
[----:B------:R-:W-:Y:S01]  /*19450*/  FFMA.FTZ R84, R183, c[0x0][0x2d0], -R97 ;  /* 0x0000b400b7547a23 */ /* 0x000fe20000010861 */
[-C--:B------:R-:W-:Y:S01]  /*19460*/  HMMA.16816.F32.BF16 R60, R80, R86.reuse, R60 ;  /* 0x00000056503c723c */ /* 0x080fe2000004183c */
[----:B------:R-:W5:Y:S02]  /*19470*/  LDL.LU R183, [R1+0x10] ;  /* 0x0000100001b77983 */ /* 0x000f640000300800 */
[----:B------:R1:W1:Y:S04]  /*19480*/  MUFU.EX2 R98, R84 ;  /* 0x0000005400627308 */ /* 0x0002680000000800 */
[--C-:B------:R-:W-:Y:S01]  /*19490*/  FFMA.FTZ R80, R247, c[0x0][0x2d0], -R74.reuse ;  /* 0x0000b400f7507a23 */ /* 0x100fe2000001084a */
[----:B------:R-:W-:Y:S01]  /*194a0*/  HMMA.16816.F32.BF16 R64, R76, R86, R64 ;  /* 0x000000564c40723c */ /* 0x000fe20000041840 */
[----:B------:R-:W-:Y:S03]  /*194b0*/  F2FP.BF16.PACK_AB R82, R177, R178 ;  /* 0x000000b2b152723e */ /* 0x000fe600000010ff */
[----:B------:R-:W-:Y:S01]  /*194c0*/  F2FP.BF16.PACK_AB R81, R100, R101 ;  /* 0x000000656451723e */ /* 0x000fe200000010ff */
[----:B------:R2:W2:Y:S02]  /*194d0*/  MUFU.EX2 R175, R80 ;  /* 0x0000005000af7308 */ /* 0x0004a40000000800 */
[----:B------:R-:W-:Y:S02]  /*194e0*/  F2FP.BF16.PACK_AB R76, R181, R184 ;  /* 0x000000b8b54c723e */ /* 0x000fe400000010ff */
[----:B------:R-:W-:Y:S03]  /*194f0*/  F2FP.BF16.PACK_AB R77, R159, R153 ;  /* 0x000000999f4d723e */ /* 0x000fe600000010ff */
[----:B------:R-:W-:Y:S02]  /*19500*/  F2FP.BF16.PACK_AB R78, R180, R158 ;  /* 0x0000009eb44e723e */ /* 0x000fe400000010ff */
[----:B------:R-:W-:Y:S01]  /*19510*/  F2FP.BF16.PACK_AB R79, R179, R157 ;  /* 0x0000009db34f723e */ /* 0x000fe200000010ff */
[----:B-1----:R-:W1:Y:S01]  /*19520*/  LDSM.16.MT88.4 R84, [R212+0x2100] ;  /* 0x00210000d454783b */ /* 0x002e620000004200 */
[----:B------:R-:W-:Y:S05]  /*19530*/  F2FP.BF16.PACK_AB R83, R98, R99 ;  /* 0x000000636253723e */ /* 0x000fea00000010ff */
[-C--:B--2---:R-:W-:Y:S01]  /*19540*/  HMMA.16816.F32.BF16 R4, R76, R88.reuse, R4 ;  /* 0x000000584c04723c */ /* 0x084fe20000041804 */
[----:B------:R-:W-:Y:S01]  /*19550*/  FFMA.FTZ R80, R242, c[0x0][0x2d0], -R75 ;  /* 0x0000b400f2507a23 */ /* 0x000fe2000001084b */
[----:B------:R-:W-:Y:S03]  /*19560*/  F2FP.BF16.PACK_AB R164, R175, R176 ;  /* 0x000000b0afa4723e */ /* 0x000fe600000010ff */
[----:B------:R2:W1:Y:S02]  /*19570*/  MUFU.EX2 R174, R80 ;  /* 0x0000005000ae7308 */ /* 0x0004640000000800 */
[----:B--2---:R-:W-:Y:S02]  /*19580*/  F2FP.BF16.PACK_AB R80, R156, R152 ;  /* 0x000000989c50723e */ /* 0x004fe400000010ff */
[----:B-1----:R-:W-:Y:S05]  /*19590*/  F2FP.BF16.PACK_AB R165, R172, R174 ;  /* 0x000000aeaca5723e */ /* 0x002fea00000010ff */
[C---:B------:R-:W-:Y:S07]  /*195a0*/  HMMA.16816.F32.BF16 R8, R80.reuse, R88, R8 ;  /* 0x000000585008723c */ /* 0x040fee0000041808 */
[--C-:B------:R-:W-:Y:S01]  /*195b0*/  FFMA.FTZ R88, R252, c[0x0][0x2d0], -R74.reuse ;  /* 0x0000b400fc587a23 */ /* 0x100fe2000001084a */
[-C--:B------:R-:W-:Y:S01]  /*195c0*/  HMMA.16816.F32.BF16 R12, R80, R90.reuse, R12 ;  /* 0x0000005a500c723c */ /* 0x080fe2000004180c */
[----:B------:R-:W-:Y:S02]  /*195d0*/  FFMA.FTZ R74, R131, c[0x0][0x2d0], -R74 ;  /* 0x0000b400834a7a23 */ /* 0x000fe4000001084a */
[----:B------:R1:W-:Y:S01]  /*195e0*/  MUFU.EX2 R173, R88 ;  /* 0x0000005800ad7308 */ /* 0x0003e20000000800 */
[----:B------:R-:W-:Y:S02]  /*195f0*/  IMAD.MOV.U32 R131, RZ, RZ, R119 ;  /* 0x000000ffff837224 */ /* 0x000fe400078e0077 */
[----:B------:R-:W-:Y:S02]  /*19600*/  LDSM.16.MT88.4 R116, [R209+0x2900] ;  /* 0x00290000d174783b */ /* 0x000fe40000004200 */
[C---:B------:R-:W-:Y:S05]  /*19610*/  HMMA.16816.F32.BF16 R16, R76.reuse, R90, R16 ;  /* 0x0000005a4c10723c */ /* 0x040fea0000041810 */
[----:B------:R2:W2:Y:S03]  /*19620*/  MUFU.EX2 R171, R74 ;  /* 0x0000004a00ab7308 */ /* 0x0004a60000000800 */
[-C--:B------:R-:W-:Y:S08]  /*19630*/  HMMA.16816.F32.BF16 R20, R76, R84.reuse, R20 ;  /* 0x000000544c14723c */ /* 0x080ff00000041814 */
[C---:B------:R-:W-:Y:S01]  /*19640*/  HMMA.16816.F32.BF16 R24, R80.reuse, R84, R24 ;  /* 0x000000545018723c */ /* 0x040fe20000041818 */
[----:B-1----:R-:W1:Y:S07]  /*19650*/  LDSM.16.MT88.4 R88, [R211+0x2100] ;  /* 0x00210000d358783b */ /* 0x002e6e0000004200 */
[-C--:B------:R-:W-:Y:S01]  /*19660*/  HMMA.16816.F32.BF16 R28, R80, R86.reuse, R28 ;  /* 0x00000056501c723c */ /* 0x080fe2000004181c */
[--C-:B--2---:R-:W-:Y:S03]  /*19670*/  FFMA.FTZ R74, R250, c[0x0][0x2d0], -R75.reuse ;  /* 0x0000b400fa4a7a23 */ /* 0x104fe6000001084b */
[----:B------:R-:W-:Y:S01]  /*19680*/  F2FP.BF16.PACK_AB R166, R171, R173 ;  /* 0x000000adaba6723e */ /* 0x000fe200000010ff */
[----:B------:R-:W-:Y:S03]  /*19690*/  FFMA.FTZ R75, R251, c[0x0][0x2d0], -R75 ;  /* 0x0000b400fb4b7a23 */ /* 0x000fe6000001084b */
[C---:B------:R-:W-:Y:S01]  /*196a0*/  HMMA.16816.F32.BF16 R32, R76.reuse, R86, R32 ;  /* 0x000000564c20723c */ /* 0x040fe20000041820 */
[----:B------:R2:W-:Y:S07]  /*196b0*/  MUFU.EX2 R170, R74 ;  /* 0x0000004a00aa7308 */ /* 0x0005ee0000000800 */
[-C--:B------:R-:W-:Y:S03]  /*196c0*/  HMMA.16816.F32.BF16 R36, R76, R92.reuse, R36 ;  /* 0x0000005c4c24723c */ /* 0x080fe60000041824 */
[----:B------:R-:W1:Y:S05]  /*196d0*/  MUFU.EX2 R169, R75 ;  /* 0x0000004b00a97308 */ /* 0x000e6a0000000800 */
[C---:B------:R-:W-:Y:S08]  /*196e0*/  HMMA.16816.F32.BF16 R40, R80.reuse, R92, R40 ;  /* 0x0000005c5028723c */ /* 0x040ff00000041828 */
[-C--:B------:R-:W-:Y:S01]  /*196f0*/  HMMA.16816.F32.BF16 R44, R80, R94.reuse, R44 ;  /* 0x0000005e502c723c */ /* 0x080fe2000004182c */
[----:B--2---:R-:W-:Y:S04]  /*19700*/  FFMA.FTZ R74, R237, c[0x0][0x2d0], -R96 ;  /* 0x0000b400ed4a7a23 */ /* 0x004fe80000010860 */
[----:B------:R2:W-:Y:S03]  /*19710*/  MUFU.EX2 R168, R74 ;  /* 0x0000004a00a87308 */ /* 0x0005e60000000800 */
[C---:B------:R-:W-:Y:S01]  /*19720*/  HMMA.16816.F32.BF16 R48, R76.reuse, R94, R48 ;  /* 0x0000005e4c30723c */ /* 0x040fe20000041830 */
[----:B-1----:R-:W-:Y:S07]  /*19730*/  F2FP.BF16.PACK_AB R167, R169, R170 ;  /* 0x000000aaa9a7723e */ /* 0x002fee00000010ff */
[-C--:B------:R-:W-:Y:S01]  /*19740*/  HMMA.16816.F32.BF16 R52, R76, R88.reuse, R52 ;  /* 0x000000584c34723c */ /* 0x080fe20000041834 */
[----:B---3--:R-:W-:Y:S07]  /*19750*/  FFMA.FTZ R69, R69, R113, R114 ;  /* 0x0000007145457223 */ /* 0x008fee0000010072 */
[C---:B------:R-:W-:Y:S01]  /*19760*/  HMMA.16816.F32.BF16 R56, R80.reuse, R88, R56 ;  /* 0x000000585038723c */ /* 0x040fe20000041838 */
[--C-:B--2---:R-:W-:Y:S07]  /*19770*/  FFMA.FTZ R74, R238, c[0x0][0x2d0], -R96.reuse ;  /* 0x0000b400ee4a7a23 */ /* 0x104fee0000010860 */
[-C--:B------:R-:W-:Y:S01]  /*19780*/  HMMA.16816.F32.BF16 R60, R80, R90.reuse, R60 ;  /* 0x0000005a503c723c */ /* 0x080fe2000004183c */
[----:B------:R1:W2:Y:S07]  /*19790*/  MUFU.EX2 R85, R74 ;  /* 0x0000004a00557308 */ /* 0x0002ae0000000800 */
[----:B------:R-:W-:Y:S08]  /*197a0*/  HMMA.16816.F32.BF16 R64, R76, R90, R64 ;  /* 0x0000005a4c40723c */ /* 0x000ff00000041840 */
[-C--:B------:R-:W-:Y:S07]  /*197b0*/  HMMA.16816.F32.BF16 R104, R164, R116.reuse, R4 ;  /* 0x00000074a468723c */ /* 0x080fee0000041804 */
[----:B------:R-:W-:Y:S01]  /*197c0*/  FADD.FTZ R4, R226, R69 ;  /* 0x00000045e2047221 */ /* 0x000fe20000010000 */
[----:B------:R-:W-:Y:S01]  /*197d0*/  MOV R226, R149 ;  /* 0x0000009500e27202 */ /* 0x000fe20000000f00 */
[--C-:B-1----:R-:W-:Y:S03]  /*197e0*/  FFMA.FTZ R74, R239, c[0x0][0x2d0], -R96.reuse ;  /* 0x0000b400ef4a7a23 */ /* 0x102fe60000010860 */
[----:B------:R-:W-:Y:S01]  /*197f0*/  FFMA.FTZ R96, R240, c[0x0][0x2d0], -R96 ;  /* 0x0000b400f0607a23 */ /* 0x000fe20000010860 */
[----:B------:R1:W-:Y:S01]  /*19800*/  MUFU.EX2 R86, R74 ;  /* 0x0000004a00567308 */ /* 0x0003e20000000800 */
[----:B----4-:R-:W-:Y:S01]  /*19810*/  FFMA.FTZ R68, R68, R192, R231 ;  /* 0x000000c044447223 */ /* 0x010fe200000100e7 */
[----:B--2---:R-:W-:Y:S01]  /*19820*/  F2FP.BF16.PACK_AB R160, R85, R168 ;  /* 0x000000a855a0723e */ /* 0x004fe200000010ff */
[----:B------:R-:W-:Y:S01]  /*19830*/  FADD.FTZ R4, R123, R4 ;  /* 0x000000047b047221 */ /* 0x000fe20000010000 */
[----:B------:R-:W-:Y:S01]  /*19840*/  MOV R231, R236 ;  /* 0x000000ec00e77202 */ /* 0x000fe20000000f00 */
[----:B------:R-:W-:Y:S01]  /*19850*/  FADD.FTZ R6, R185, R68 ;  /* 0x00000044b9067221 */ /* 0x000fe20000010000 */
[----:B------:R-:W-:Y:S01]  /*19860*/  MOV R185, R148 ;  /* 0x0000009400b97202 */ /* 0x000fe20000000f00 */
[----:B------:R-:W-:Y:S01]  /*19870*/  FADD.FTZ R4, R206, R4 ;  /* 0x00000004ce047221 */ /* 0x000fe20000010000 */
[----:B------:R-:W-:Y:S01]  /*19880*/  MOV R236, R234 ;  /* 0x000000ea00ec7202 */ /* 0x000fe20000000f00 */
[----:B------:R-:W-:Y:S01]  /*19890*/  IMAD.MOV.U32 R234, RZ, RZ, R205 ;  /* 0x000000ffffea7224 */ /* 0x000fe200078e00cd */
[----:B------:R-:W2:Y:S01]  /*198a0*/  MUFU.EX2 R96, R96 ;  /* 0x0000006000607308 */ /* 0x000ea20000000800 */
[----:B------:R-:W-:Y:S01]  /*198b0*/  FADD.FTZ R6, R122, R6 ;  /* 0x000000067a067221 */ /* 0x000fe20000010000 */
[----:B------:R-:W-:Y:S02]  /*198c0*/  MOV R205, R203 ;  /* 0x000000cb00cd7202 */ /* 0x000fe40000000f00 */
[----:B------:R-:W-:Y:S01]  /*198d0*/  MOV R203, R151 ;  /* 0x0000009700cb7202 */ /* 0x000fe20000000f00 */
[--C-:B-1----:R-:W-:Y:S05]  /*198e0*/  FFMA.FTZ R74, R193, c[0x0][0x2d0], -R97.reuse ;  /* 0x0000b400c14a7a23 */ /* 0x102fea0000010861 */
[----:B------:R1:W-:Y:S01]  /*198f0*/  MUFU.EX2 R75, R74 ;  /* 0x0000004a004b7308 */ /* 0x0003e20000000800 */
[----:B--2---:R-:W-:Y:S01]  /*19900*/  F2FP.BF16.PACK_AB R162, R96, R86 ;  /* 0x0000005660a2723e */ /* 0x004fe200000010ff */
[--C-:B-1----:R-:W-:Y:S08]  /*19910*/  FFMA.FTZ R74, R195, c[0x0][0x2d0], -R97.reuse ;  /* 0x0000b400c34a7a23 */ /* 0x102ff00000010861 */
[----:B------:R1:W2:Y:S02]  /*19920*/  MUFU.EX2 R84, R74 ;  /* 0x0000004a00547308 */ /* 0x0002a40000000800 */
[--C-:B-1----:R-:W-:Y:S01]  /*19930*/  FFMA.FTZ R74, R197, c[0x0][0x2d0], -R97.reuse ;  /* 0x0000b400c54a7a23 */ /* 0x102fe20000010861 */
[----:B--2---:R-:W-:Y:S01]  /*19940*/  F2FP.BF16.PACK_AB R161, R84, R75 ;  /* 0x0000004b54a1723e */ /* 0x004fe200000010ff */
[----:B------:R-:W-:Y:S02]  /*19950*/  FFMA.FTZ R97, R73, c[0x0][0x2d0], -R97 ;  /* 0x0000b40049617a23 */ /* 0x000fe40000010861 */
[----:B------:R-:W2:Y:S04]  /*19960*/  LDL.LU R73, [R1+0x14] ;  /* 0x0000140001497983 */ /* 0x000ea80000300800 */
[----:B------:R-:W-:Y:S01]  /*19970*/  MUFU.EX2 R74, R74 ;  /* 0x0000004a004a7308 */ /* 0x000fe20000000800 */
[----:B-----5:R-:W-:Y:S09]  /*19980*/  FFMA.FTZ R2, R2, R183, R204 ;  /* 0x000000b702027223 */ /* 0x020ff200000100cc */
[----:B------:R-:W1:Y:S01]  /*19990*/  MUFU.EX2 R97, R97 ;  /* 0x0000006100617308 */ /* 0x000e620000000800 */
[----:B------:R-:W-:Y:S02]  /*199a0*/  IMAD.MOV.U32 R204, RZ, RZ, R150 ;  /* 0x000000ffffcc7224 */ /* 0x000fe400078e0096 */
[----:B------:R-:W-:Y:S01]  /*199b0*/  FADD.FTZ R2, R189, R2 ;  /* 0x00000002bd027221 */ /* 0x000fe20000010000 */
[----:B------:R-:W3:Y:S01]  /*199c0*/  LDSM.16.MT88.4 R148, [R210+0x2900] ;  /* 0x00290000d294783b */ /* 0x000ee20000004200 */
[----:B------:R-:W-:Y:S02]  /*199d0*/  IMAD.MOV.U32 R189, RZ, RZ, R120 ;  /* 0x000000ffffbd7224 */ /* 0x000fe400078e0078 */
[----:B------:R-:W-:Y:S02]  /*199e0*/  FADD.FTZ R5, R121, R2 ;  /* 0x0000000279057221 */ /* 0x000fe40000010000 */
[----:B------:R-:W-:Y:S02]  /*199f0*/  FADD.FTZ R2, R202, R6 ;  /* 0x00000006ca027221 */ /* 0x000fe40000010000 */
[----:B------:R-:W-:Y:S01]  /*19a00*/  FADD.FTZ R6, R126, R4 ;  /* 0x000000047e067221 */ /* 0x000fe20000010000 */
[----:B-1----:R-:W-:Y:S07]  /*19a10*/  F2FP.BF16.PACK_AB R163, R97, R74 ;  /* 0x0000004a61a3723e */ /* 0x002fee00000010ff */
[C---:B------:R-:W-:Y:S08]  /*19a20*/  HMMA.16816.F32.BF16 R108, R160.reuse, R116, R8 ;  /* 0x00000074a06c723c */ /* 0x040ff00000041808 */
[-C--:B------:R-:W-:Y:S08]  /*19a30*/  HMMA.16816.F32.BF16 R112, R160, R118.reuse, R12 ;  /* 0x00000076a070723c */ /* 0x080ff0000004180c */
[C---:B------:R-:W-:Y:S08]  /*19a40*/  HMMA.16816.F32.BF16 R116, R164.reuse, R118, R16 ;  /* 0x00000076a474723c */ /* 0x040ff00000041810 */
[-C--:B------:R-:W-:Y:S01]  /*19a50*/  HMMA.16816.F32.BF16 R120, R164, R132.reuse, R20 ;  /* 0x00000084a478723c */ /* 0x080fe20000041814 */
[----:B--2---:R-:W-:Y:S03]  /*19a60*/  FFMA.FTZ R8, R0, R73, R200 ;  /* 0x0000004900087223 */ /* 0x004fe600000100c8 */
[----:B------:R-:W-:Y:S02]  /*19a70*/  FADD.FTZ R0, R232, R5 ;  /* 0x00000005e8007221 */ /* 0x000fe40000010000 */
[----:B------:R-:W-:Y:S02]  /*19a80*/  FADD.FTZ R8, R127, R8 ;  /* 0x000000087f087221 */ /* 0x000fe40000010000 */
[----:B------:R-:W-:Y:S04]  /*19a90*/  FADD.FTZ R5, R125, R2 ;  /* 0x000000027d057221 */ /* 0x000fe80000010000 */
[----:B------:R-:W-:Y:S02]  /*19aa0*/  FADD.FTZ R7, R124, R0 ;  /* 0x000000007c077221 */ /* 0x000fe40000010000 */
[----:B------:R-:W-:Y:S01]  /*19ab0*/  FADD.FTZ R4, R231, R8 ;  /* 0x00000008e7047221 */ /* 0x000fe20000010000 */
[C---:B------:R-:W-:Y:S01]  /*19ac0*/  HMMA.16816.F32.BF16 R124, R160.reuse, R132, R24 ;  /* 0x00000084a07c723c */ /* 0x040fe20000041818 */
[----:B------:R-:W-:Y:S02]  /*19ad0*/  FADD.FTZ R2, R236, R6 ;  /* 0x00000006ec027221 */ /* 0x000fe40000010000 */
[----:B------:R-:W-:Y:S02]  /*19ae0*/  FADD.FTZ R0, R234, R5 ;  /* 0x00000005ea007221 */ /* 0x000fe40000010000 */
[----:B------:R-:W-:Y:S02]  /*19af0*/  FADD.FTZ R7, R128, R7 ;  /* 0x0000000780077221 */ /* 0x000fe40000010000 */
[----:B------:R-:W-:Y:S02]  /*19b00*/  FADD.FTZ R4, R131, R4 ;  /* 0x0000000483047221 */ /* 0x000fe40000010000 */
[----:B------:R-:W-:Y:S03]  /*19b10*/  FADD.FTZ R6, R130, R2 ;  /* 0x0000000282067221 */ /* 0x000fe60000010000 */
[----:B------:R-:W-:Y:S02]  /*19b20*/  FADD.FTZ R5, R129, R0 ;  /* 0x0000000081057221 */ /* 0x000fe40000010000 */
[----:B------:R-:W-:Y:S01]  /*19b30*/  FADD.FTZ R2, R205, R7 ;  /* 0x00000007cd027221 */ /* 0x000fe20000010000 */
[-C--:B------:R-:W-:Y:S01]  /*19b40*/  HMMA.16816.F32.BF16 R128, R160, R134.reuse, R28 ;  /* 0x00000086a080723c */ /* 0x080fe2000004181c */
[----:B------:R-:W-:Y:S01]  /*19b50*/  FADD.FTZ R4, R103, R4 ;  /* 0x0000000467047221 */ /* 0x000fe20000010000 */
[----:B------:R-:W-:Y:S01]  /*19b60*/  MOV R103, R3 ;  /* 0x0000000300677202 */ /* 0x000fe20000000f00 */
[----:B------:R-:W-:Y:S02]  /*19b70*/  FADD.FTZ R0, R204, R6 ;  /* 0x00000006cc007221 */ /* 0x000fe40000010000 */
[----:B------:R-:W-:Y:S02]  /*19b80*/  FADD.FTZ R10, R226, R5 ;  /* 0x00000005e20a7221 */ /* 0x000fe40000010000 */
[----:B------:R-:W-:Y:S01]  /*19b90*/  FADD.FTZ R11, R203, R4 ;  /* 0x00000004cb0b7221 */ /* 0x000fe20000010000 */
[C---:B------:R-:W-:Y:S01]  /*19ba0*/  HMMA.16816.F32.BF16 R132, R164.reuse, R134, R32 ;  /* 0x00000086a484723c */ /* 0x040fe20000041820 */
[----:B------:R-:W-:Y:S01]  /*19bb0*/  FADD.FTZ R8, R185, R2 ;  /* 0x00000002b9087221 */ /* 0x000fe20000010000 */
[----:B------:R-:W1:Y:S02]  /*19bc0*/  LDSM.16.MT88.4 R4, [R211+0x2900] ;  /* 0x00290000d304783b */ /* 0x000e640000004200 */
        /* <DEDUP_REMOVED lines=8> */
[-C--:B---3--:R-:W-:Y:S01]  /*19c50*/  HMMA.16816.F32.BF16 R136, R164, R148.reuse, R36 ;  /* 0x00000094a488723c */ /* 0x088fe20000041824 */
[----:B------:R-:W-:Y:S02]  /*19c60*/  FADD.FTZ R8, R248, R9 ;  /* 0x00000009f8087221 */ /* 0x000fe40000010000 */
[----:B------:R-:W-:Y:S02]  /*19c70*/  FADD.FTZ R2, R244, R2 ;  /* 0x00000002f4027221 */ /* 0x000fe40000010000 */
[----:B------:R-:W-:Y:S02]  /*19c80*/  FADD.FTZ R0, R142, R0 ;  /* 0x000000008e007221 */ /* 0x000fe40000010000 */
[----:B------:R-:W-:Y:S02]  /*19c90*/  FADD.FTZ R12, R140, R12 ;  /* 0x0000000c8c0c7221 */ /* 0x000fe40000010000 */
[----:B------:R-:W-:Y:S03]  /*19ca0*/  FADD.FTZ R10, R246, R8 ;  /* 0x00000008f60a7221 */ /* 0x000fe60000010000 */
[----:B------:R-:W-:Y:S02]  /*19cb0*/  FADD.FTZ R9, R143, R2 ;  /* 0x000000028f097221 */ /* 0x000fe40000010000 */
        /* <DEDUP_REMOVED lines=11> */
[----:B------:R-:W-:Y:S02]  /*19d70*/  FADD.FTZ R8, R230, R8 ;  /* 0x00000008e6087221 */ /* 0x000fe40000010000 */
[----:B------:R-:W-:Y:S02]  /*19d80*/  FADD.FTZ R0, R228, R10 ;  /* 0x0000000ae4007221 */ /* 0x000fe40000010000 */
[----:B------:R-:W-:Y:S02]  /*19d90*/  FADD.FTZ R9, R190, R9 ;  /* 0x00000009be097221 */ /* 0x000fe40000010000 */
[----:B------:R-:W-:Y:S01]  /*19da0*/  FADD.FTZ R11, R186, R2 ;  /* 0x00000002ba0b7221 */ /* 0x000fe20000010000 */
[C---:B------:R-:W-:Y:S01]  /*19db0*/  HMMA.16816.F32.BF16 R148, R164.reuse, R150, R48 ;  /* 0x00000096a494723c */ /* 0x040fe20000041830 */
[----:B------:R-:W-:Y:S03]  /*19dc0*/  FADD.FTZ R8, R182, R8 ;  /* 0x00000008b6087221 */ /* 0x000fe60000010000 */
        /* <DEDUP_REMOVED lines=8> */
[----:B------:R-:W-:Y:S01]  /*19e50*/  FADD.FTZ R2, R181, R10 ;  /* 0x0000000ab5027221 */ /* 0x000fe20000010000 */
[-C--:B-1----:R-:W-:Y:S01]  /*19e60*/  HMMA.16816.F32.BF16 R152, R164, R4.reuse, R52 ;  /* 0x00000004a498723c */ /* 0x082fe20000041834 */
[----:B------:R-:W-:Y:S02]  /*19e70*/  FADD.FTZ R0, R159, R11 ;  /* 0x0000000b9f007221 */ /* 0x000fe40000010000 */
[----:B------:R-:W-:Y:S02]  /*19e80*/  FADD.FTZ R10, R156, R9 ;  /* 0x000000099c0a7221 */ /* 0x000fe40000010000 */
[----:B------:R-:W-:Y:S02]  /*19e90*/  FADD.FTZ R11, R158, R2 ;  /* 0x000000029e0b7221 */ /* 0x000fe40000010000 */
[----:B------:R-:W-:Y:S02]  /*19ea0*/  FADD.FTZ R9, R157, R0 ;  /* 0x000000009d097221 */ /* 0x000fe40000010000 */
[----:B------:R-:W-:Y:S01]  /*19eb0*/  FADD.FTZ R8, R102, R8 ;  /* 0x0000000866087221 */ /* 0x000fe20000010000 */
[C---:B------:R-:W-:Y:S02]  /*19ec0*/  HMMA.16816.F32.BF16 R156, R160.reuse, R4, R56 ;  /* 0x00000004a09c723c */ /* 0x040fe40000041838 */
[----:B------:R-:W-:Y:S01]  /*19ed0*/  FADD.FTZ R2, R178, R10 ;  /* 0x0000000ab2027221 */ /* 0x000fe20000010000 */
[----:B------:R-:W-:Y:S01]  /*19ee0*/  MOV R102, R70 ;  /* 0x0000004600667202 */ /* 0x000fe20000000f00 */
[----:B------:R-:W-:Y:S01]  /*19ef0*/  FADD.FTZ R8, R101, R8 ;  /* 0x0000000865087221 */ /* 0x000fe20000010000 */
[----:B------:R-:W-:Y:S01]  /*19f00*/  MOV R101, R71 ;  /* 0x0000004700657202 */ /* 0x000fe20000000f00 */
[----:B------:R-:W-:Y:S02]  /*19f10*/  FADD.FTZ R0, R180, R11 ;  /* 0x0000000bb4007221 */ /* 0x000fe40000010000 */
[----:B------:R-:W-:Y:S01]  /*19f20*/  FADD.FTZ R4, R100, R8 ;  /* 0x0000000864047221 */ /* 0x000fe20000010000 */
[-C--:B------:R-:W-:Y:S03]  /*19f30*/  HMMA.16816.F32.BF16 R160, R160, R6.reuse, R60 ;  /* 0x00000006a0a0723c */ /* 0x080fe6000004183c */
[----:B------:R-:W-:Y:S02]  /*19f40*/  FADD.FTZ R8, R179, R9 ;  /* 0x00000009b3087221 */ /* 0x000fe40000010000 */
[----:B------:R-:W-:Y:S02]  /*19f50*/  FADD.FTZ R9, R177, R2 ;  /* 0x00000002b1097221 */ /* 0x000fe40000010000 */
[----:B------:R-:W-:Y:S01]  /*19f60*/  FADD.FTZ R4, R99, R4 ;  /* 0x0000000463047221 */ /* 0x000fe20000010000 */
[----:B------:R-:W-:Y:S01]  /*19f70*/  HMMA.16816.F32.BF16 R164, R164, R6, R64 ;  /* 0x00000006a4a4723c */ /* 0x000fe20000041840 */
        /* <DEDUP_REMOVED lines=18> */
[----:B------:R-:W-:Y:S01]  /*1a0a0*/  IMAD.MOV.U32 R100, RZ, RZ, R72 ;  /* 0x000000ffff647224 */ /* 0x000fe200078e0048 */
[----:B------:R2:W-:Y:S01]  /*1a0b0*/  STL [R1+0x10], R4 ;  /* 0x0000100401007387 */ /* 0x0005e20000100800 */
[----:B------:R-:W-:Y:S05]  /*1a0c0*/  FADD.FTZ R2, R97, R2 ;  /* 0x0000000261027221 */ /* 0x000fea0000010000 */
[----:B------:R2:W-:Y:S01]  /*1a0d0*/  STL [R1+0x14], R2 ;  /* 0x0000140201007387 */ /* 0x0005e20000100800 */
[----:B-1----:R-:W-:Y:S04]  /*1a0e0*/  IADD3 R0, R225, -0x1, RZ ;  /* 0xffffffffe1007810 */ /* 0x002fe80007ffe0ff */
[----:B------:R-:W-:Y:S01]  /*1a0f0*/  MOV R225, R0 ;  /* 0x0000000000e17202 */ /* 0x000fe20000000f00 */
[----:B------:R-:W-:-:S05]  /*1a100*/  @P0 BRA `(.L_x_204) ;  /* 0xffff99a000000947 */ /* 0x000fca000383ffff */
.L_x_187:
        /* <DEDUP_REMOVED lines=24> */
[----:B------:R-:W-:Y:S01]  /*1a290*/  FSETP.NE.FTZ.AND P3, PT, R5, RZ, PT ;  /* 0x000000ff0500720b */ /* 0x000fe20003f75000 */
[----:B---3--:R-:W-:Y:S01]  /*1a2a0*/  FADD.FTZ R7, R7, R4 ;  /* 0x0000000407077221 */ /* 0x008fe20000010000 */
[----:B------:R-:W-:Y:S02]  /*1a2b0*/  FSETP.NE.FTZ.AND P2, PT, R6, RZ, PT ;  /* 0x000000ff0600720b */ /* 0x000fe40003f55000 */
[----:B------:R-:W-:Y:S01]  /*1a2c0*/  MOV R4, RZ ;  /* 0x000000ff00047202 */ /* 0x000fe20000000f00 */
[----:B----4-:R-:W-:Y:S01]  /*1a2d0*/  FADD.FTZ R8, R2, R8 ;  /* 0x0000000802087221 */ /* 0x010fe20000010000 */
[----:B------:R-:W-:Y:S02]  /*1a2e0*/  FSETP.NE.FTZ.AND P1, PT, R7, RZ, PT ;  /* 0x000000ff0700720b */ /* 0x000fe40003f35000 */
[----:B------:R-:W-:-:S05]  /*1a2f0*/  MOV R2, RZ ;  /* 0x000000ff00027202 */ /* 0x000fca0000000f00 */
[----:B------:R-:W1:Y:S01]  /*1a300*/  @P3 MUFU.RCP R0, R5 ;  /* 0x0000000500003308 */ /* 0x000e620000001000 */
[----:B------:R-:W-:-:S07]  /*1a310*/  FSETP.NE.FTZ.AND P0, PT, R8, RZ, PT ;  /* 0x000000ff0800720b */ /* 0x000fce0003f15000 */
[----:B------:R-:W-:Y:S01]  /*1a320*/  @P2 MUFU.RCP R4, R6 ;  /* 0x0000000600042308 */ /* 0x000fe20000001000 */
        /* <DEDUP_REMOVED lines=21> */
[C---:B-1----:R-:W-:Y:S01]  /*1a480*/  FMUL.FTZ R108, R2.reuse, R108 ;  /* 0x0000006c026c7220 */ /* 0x042fe20000410000 */
[----:B------:R-:W-:Y:S01]  /*1a490*/  @P0 MUFU.LG2 R6, R8 ;  /* 0x0000000800060308 */ /* 0x000fe20000000c00 */
[C---:B------:R-:W-:Y:S02]  /*1a4a0*/  FMUL.FTZ R109, R2.reuse, R109 ;  /* 0x0000006d026d7220 */ /* 0x040fe40000410000 */
[C---:B------:R-:W-:Y:S02]  /*1a4b0*/  FMUL.FTZ R112, R2.reuse, R112 ;  /* 0x0000007002707220 */ /* 0x040fe40000410000 */
[----:B------:R-:W-:-:S02]  /*1a4c0*/  FMUL.FTZ R113, R2, R113 ;  /* 0x0000007102717220 */ /* 0x000fc40000410000 */
[C---:B------:R-:W-:Y:S01]  /*1a4d0*/  FMUL.FTZ R124, R2.reuse, R124 ;  /* 0x0000007c027c7220 */ /* 0x040fe20000410000 */
[----:B------:R1:W2:Y:S01]  /*1a4e0*/  @P0 MUFU.RCP R0, R8 ;  /* 0x0000000800000308 */ /* 0x0002a20000001000 */
        /* <DEDUP_REMOVED lines=8> */
[----:B-1----:R-:W-:Y:S01]  /*1a570*/  @P0 MOV R8, 0x3f317218 ;  /* 0x3f31721800080802 */ /* 0x002fe20000000f00 */
[C---:B------:R-:W-:Y:S02]  /*1a580*/  FMUL.FTZ R157, R2.reuse, R157 ;  /* 0x0000009d029d7220 */ /* 0x040fe40000410000 */
[C---:B------:R-:W-:Y:S02]  /*1a590*/  FMUL.FTZ R160, R2.reuse, R160 ;  /* 0x000000a002a07220 */ /* 0x040fe40000410000 */
[----:B------:R-:W-:Y:S01]  /*1a5a0*/  FMUL.FTZ R161, R2, R161 ;  /* 0x000000a102a17220 */ /* 0x000fe20000410000 */
[----:B------:R-:W-:Y:S01]  /*1a5b0*/  @P2 MOV R2, 0x3f317218 ;  /* 0x3f31721800022802 */ /* 0x000fe20000000f00 */
        /* <DEDUP_REMOVED lines=17> */
[C---:B--2---:R-:W-:Y:S02]  /*1a6d0*/  FMUL.FTZ R110, R0.reuse, R110 ;  /* 0x0000006e006e7220 */ /* 0x044fe40000410000 */
        /* <DEDUP_REMOVED lines=28> */
.L_x_143:
[----:B------:R-:W-:Y:S05]  /*1a8a0*/  @P4 BRA `(.L_x_205) ;  /* 0x000011f000004947 */ /* 0x000fea0003800000 */
[----:B------:R-:W1:Y:S01]  /*1a8b0*/  S2R R13, SR_TID.X ;  /* 0x00000000000d7919 */ /* 0x000e620000002100 */
[----:B------:R-:W-:Y:S01]  /*1a8c0*/  IMAD.MOV.U32 R54, RZ, RZ, c[0x0][0x4e8] ;  /* 0x00013a00ff367624 */ /* 0x000fe200078e00ff */
[----:B------:R-:W-:Y:S02]  /*1a8d0*/  F2FP.BF16.PACK_AB R104, R105, R104 ;  /* 0x000000686968723e */ /* 0x000fe400000010ff */
[----:B------:R-:W2:Y:S01]  /*1a8e0*/  S2R R16, SR_CTAID.Y ;  /* 0x0000000000107919 */ /* 0x000ea20000002600 */
[----:B------:R-:W-:Y:S02]  /*1a8f0*/  F2FP.BF16.PACK_AB R106, R107, R106 ;  /* 0x0000006a6b6a723e */ /* 0x000fe400000010ff */
[C---:B------:R-:W-:Y:S01]  /*1a900*/  ISETP.NE.AND P3, PT, R54.reuse, 0x1, PT ;  /* 0x000000013600780c */ /* 0x040fe20003f65270 */
[----:B------:R-:W3:Y:S01]  /*1a910*/  S2R R28, SR_CTAID.Z ;  /* 0x00000000001c7919 */ /* 0x000ee20000002700 */
[----:B------:R-:W-:Y:S01]  /*1a920*/  IMAD R54, R54, c[0x0][0x388], RZ ;  /* 0x0000e20036367a24 */ /* 0x000fe200078e02ff */
[----:B------:R-:W-:-:S02]  /*1a930*/  F2FP.BF16.PACK_AB R23, R23, R116 ;  /* 0x000000741717723e */ /* 0x000fc400000010ff */
[----:B------:R-:W4:Y:S01]  /*1a940*/  S2R R29, SR_CTAID.X ;  /* 0x00000000001d7919 */ /* 0x000f220000002500 */
[----:B------:R-:W-:Y:S02]  /*1a950*/  F2FP.BF16.PACK_AB R118, R119, R118 ;  /* 0x000000767776723e */ /* 0x000fe400000010ff */
[----:B------:R-:W-:Y:S01]  /*1a960*/  F2FP.BF16.PACK_AB R108, R109, R108 ;  /* 0x0000006c6d6c723e */ /* 0x000fe200000010ff */
[----:B------:R-:W-:Y:S01]  /*1a970*/  BAR.SYNC.DEFER_BLOCKING 0x1, 0x80 ;  /* 0x0042000000007b1d */ /* 0x000fe20000010000 */
[----:B------:R-:W-:Y:S02]  /*1a980*/  F2FP.BF16.PACK_AB R110, R111, R110 ;  /* 0x0000006e6f6e723e */ /* 0x000fe400000010ff */
[----:B------:R-:W-:Y:S02]  /*1a990*/  F2FP.BF16.PACK_AB R112, R113, R112 ;  /* 0x000000707170723e */ /* 0x000fe400000010ff */
[----:B------:R-:W-:Y:S02]  /*1a9a0*/  F2FP.BF16.PACK_AB R114, R115, R114 ;  /* 0x000000727372723e */ /* 0x000fe400000010ff */
[----:B------:R-:W-:-:S02]  /*1a9b0*/  F2FP.BF16.PACK_AB R120, R121, R120 ;  /* 0x000000787978723e */ /* 0x000fc400000010ff */
[----:B-1----:R-:W-:Y:S02]  /*1a9c0*/  SHF.R.S32.HI R20, RZ, 0x1f, R13 ;  /* 0x0000001fff147819 */ /* 0x002fe4000001140d */
[----:B------:R-:W-:Y:S01]  /*1a9d0*/  F2FP.BF16.PACK_AB R122, R123, R122 ;  /* 0x0000007a7b7a723e */ /* 0x000fe200000010ff */
[----:B--2---:R-:W-:Y:S01]  /*1a9e0*/  IMAD.WIDE.U32 R14, R16, c[0x0][0x490], RZ ;  /* 0x00012400100e7a25 */ /* 0x004fe200078e00ff */
[----:B------:R-:W-:Y:S02]  /*1a9f0*/  SHF.R.S32.HI R0, RZ, 0x1f, R16 ;  /* 0x0000001fff007819 */ /* 0x000fe40000011410 */
[CC--:B------:R-:W-:Y:S02]  /*1aa00*/  LEA.HI R2, R20.reuse, R13.reuse, RZ, 0x2 ;  /* 0x0000000d14027211 */ /* 0x0c0fe400078f10ff */
[-C--:B------:R-:W-:Y:S01]  /*1aa10*/  LEA.HI R7, R20, R13.reuse, RZ, 0x5 ;  /* 0x0000000d14077211 */ /* 0x080fe200078f28ff */
[----:B------:R-:W-:Y:S01]  /*1aa20*/  IMAD R4, R0, c[0x0][0x490], RZ ;  /* 0x0001240000047a24 */ /* 0x000fe200078e02ff */
[----:B------:R-:W-:Y:S01]  /*1aa30*/  LEA.HI R12, R20, R13, RZ, 0x3 ;  /* 0x0000000d140c7211 */ /* 0x000fe200078f18ff */
[----:B------:R-:W-:Y:S01]  /*1aa40*/  IMAD R3, R0, c[0x0][0x3e8], RZ ;  /* 0x0000fa0000037a24 */ /* 0x000fe200078e02ff */
[----:B------:R-:W-:Y:S01]  /*1aa50*/  SHF.R.S32.HI R8, RZ, 0x2, R2 ;  /* 0x00000002ff087819 */ /* 0x000fe20000011402 */
[C---:B------:R-:W-:Y:S01]  /*1aa60*/  IMAD R4, R16.reuse, c[0x0][0x494], R4 ;  /* 0x0001250010047a24 */ /* 0x040fe200078e0204 */
[----:B------:R-:W-:Y:S01]  /*1aa70*/  SHF.R.S32.HI R0, RZ, 0x1f, R2 ;  /* 0x0000001fff007819 */ /* 0x000fe20000011402 */
[----:B------:R-:W-:Y:S01]  /*1aa80*/  IMAD R3, R16, c[0x0][0x3ec], R3 ;  /* 0x0000fb0010037a24 */ /* 0x000fe200078e0203 */
[----:B------:R-:W-:Y:S01]  /*1aa90*/  LOP3.LUT R10, R7, 0xffffffe0, RZ, 0xc0, !PT ;  /* 0xffffffe0070a7812 */ /* 0x000fe200078ec0ff */
[----:B------:R-:W-:Y:S01]  /*1aaa0*/  IMAD.IADD R5, R15, 0x1, R4 ;  /* 0x000000010f057824 */ /* 0x000fe200078e0204 */
[----:B------:R-:W-:Y:S01]  /*1aab0*/  LOP3.LUT R2, R2, 0xfffffffc, RZ, 0xc0, !PT ;  /* 0xfffffffc02027812 */ /* 0x000fe200078ec0ff */
[----:B------:R-:W-:Y:S01]  /*1aac0*/  IMAD.WIDE.U32 R16, R16, c[0x0][0x3e8], RZ ;  /* 0x0000fa0010107a25 */ /* 0x000fe200078e00ff */
[----:B------:R-:W-:-:S02]  /*1aad0*/  LOP3.LUT R11, R12, 0xfffffff8, RZ, 0xc0, !PT ;  /* 0xfffffff80c0b7812 */ /* 0x000fc400078ec0ff */
[----:B------:R-:W-:Y:S01]  /*1aae0*/  LEA.HI R6, R0, R8, RZ, 0x3 ;  /* 0x0000000800067211 */ /* 0x000fe200078f18ff */
[C---:B------:R-:W-:Y:S01]  /*1aaf0*/  IMAD.IADD R0, R13.reuse, 0x1, -R10 ;  /* 0x000000010d007824 */ /* 0x040fe200078e0a0a */
[----:B------:R-:W-:Y:S01]  /*1ab00*/  LEA.HI R20, R20, R13, RZ, 0x6 ;  /* 0x0000000d14147211 */ /* 0x000fe200078f30ff */
[C---:B------:R-:W-:Y:S01]  /*1ab10*/  IMAD.IADD R9, R13.reuse, 0x1, -R2 ;  /* 0x000000010d097824 */ /* 0x040fe200078e0a02 */
[----:B------:R-:W-:Y:S01]  /*1ab20*/  LOP3.LUT R6, R6, 0xfffffff8, RZ, 0xc0, !PT ;  /* 0xfffffff806067812 */ /* 0x000fe200078ec0ff */
[----:B------:R-:W-:Y:S01]  /*1ab30*/  IMAD.IADD R11, R13, 0x1, -R11 ;  /* 0x000000010d0b7824 */ /* 0x000fe200078e0a0b */
[----:B------:R-:W-:Y:S01]  /*1ab40*/  SHF.R.S32.HI R13, RZ, 0x1f, R0 ;  /* 0x0000001fff0d7819 */ /* 0x000fe20000011400 */
[----:B------:R-:W-:Y:S01]  /*1ab50*/  IMAD.MOV.U32 R4, RZ, RZ, R14 ;  /* 0x000000ffff047224 */ /* 0x000fe200078e000e */
[----:B------:R-:W-:Y:S01]  /*1ab60*/  LOP3.LUT P0, RZ, R0, 0x3, RZ, 0xc0, !PT ;  /* 0x0000000300ff7812 */ /* 0x000fe2000780c0ff */
[----:B------:R-:W-:Y:S01]  /*1ab70*/  IMAD.IADD R10, R8, 0x1, -R6 ;  /* 0x00000001080a7824 */ /* 0x000fe200078e0a06 */
[----:B------:R-:W-:Y:S01]  /*1ab80*/  LEA.HI R15, R13, R0, RZ, 0x2 ;  /* 0x000000000d0f7211 */ /* 0x000fe200078f10ff */
[----:B------:R-:W-:Y:S01]  /*1ab90*/  IMAD.IADD R3, R17, 0x1, R3 ;  /* 0x0000000111037824 */ /* 0x000fe200078e0203 */
[--C-:B------:R-:W-:Y:S01]  /*1aba0*/  SHF.R.S32.HI R6, RZ, 0x5, R7.reuse ;  /* 0x00000005ff067819 */ /* 0x100fe20000011407 */
[----:B------:R-:W-:Y:S01]  /*1abb0*/  IMAD.MOV.U32 R2, RZ, RZ, R16 ;  /* 0x000000ffff027224 */ /* 0x000fe200078e0010 */
[----:B------:R-:W-:Y:S01]  /*1abc0*/  SHF.R.S32.HI R0, RZ, 0x1f, R7 ;  /* 0x0000001fff007819 */ /* 0x000fe20000011407 */
[----:B---3--:R-:W-:Y:S01]  /*1abd0*/  IMAD.WIDE.U32 R18, R28, c[0x0][0x498], R4 ;  /* 0x000126001c127a25 */ /* 0x008fe200078e0004 */
[----:B------:R-:W-:-:S02]  /*1abe0*/  SHF.R.S32.HI R22, RZ, 0x3, R12 ;  /* 0x00000003ff167819 */ /* 0x000fc4000001140c */
[----:B------:R-:W-:Y:S01]  /*1abf0*/  LEA.HI R0, R0, R6, RZ, 0x2 ;  /* 0x0000000600007211 */ /* 0x000fe200078f10ff */
[----:B------:R-:W-:Y:S01]  /*1ac00*/  IMAD.WIDE.U32 R12, R28, c[0x0][0x3f0], R2 ;  /* 0x0000fc001c0c7a25 */ /* 0x000fe200078e0002 */
[----:B------:R-:W-:Y:S02]  /*1ac10*/  LEA.HI R2, R9, R9, RZ, 0x1 ;  /* 0x0000000909027211 */ /* 0x000fe400078f08ff */
[----:B------:R-:W-:Y:S01]  /*1ac20*/  LOP3.LUT R3, R0, 0xffffffc, RZ, 0xc0, !PT ;  /* 0x0ffffffc00037812 */ /* 0x000fe200078ec0ff */
[----:B------:R-:W-:Y:S01]  /*1ac30*/  IMAD.SHL.U32 R4, R22, 0x40, RZ ;  /* 0x0000004016047824 */ /* 0x000fe200078e00ff */
[----:B------:R-:W-:Y:S01]  /*1ac40*/  LOP3.LUT R5, R2, 0x1ffffffe, RZ, 0xc0, !PT ;  /* 0x1ffffffe02057812 */ /* 0x000fe200078ec0ff */
[----:B------:R-:W-:Y:S01]  /*1ac50*/  IMAD.SHL.U32 R8, R11, 0x8, RZ ;  /* 0x000000080b087824 */ /* 0x000fe200078e00ff */
[----:B------:R-:W-:Y:S01]  /*1ac60*/  SHF.R.S32.HI R14, RZ, 0x1f, R28 ;  /* 0x0000001fff0e7819 */ /* 0x000fe2000001141c */
[----:B------:R-:W-:Y:S01]  /*1ac70*/  IMAD.IADD R7, R6, 0x1, -R3 ;  /* 0x0000000106077824 */ /* 0x000fe200078e0a03 */
[----:B------:R-:W-:Y:S01]  /*1ac80*/  LOP3.LUT R0, R4, 0x1c0, RZ, 0xc0, !PT ;  /* 0x000001c004007812 */ /* 0x000fe200078ec0ff */
[----:B------:R-:W-:Y:S01]  /*1ac90*/  IMAD.IADD R5, R9, 0x1, -R5 ;  /* 0x0000000109057824 */ /* 0x000fe200078e0a05 */
[----:B------:R-:W-:Y:S01]  /*1aca0*/  F2FP.BF16.PACK_AB R132, R133, R132 ;  /* 0x000000848584723e */ /* 0x000fe200000010ff */
[----:B------:R-:W-:Y:S01]  /*1acb0*/  IMAD R21, R14, c[0x0][0x498], RZ ;  /* 0x000126000e157a24 */ /* 0x000fe200078e02ff */
[----:B------:R-:W-:Y:S01]  /*1acc0*/  LOP3.LUT R4, R0, 0x38, R8, 0xf8, !PT ;  /* 0x0000003800047812 */ /* 0x000fe200078ef808 */
[----:B------:R-:W-:Y:S01]  /*1acd0*/  IMAD R17, R14, c[0x0][0x3f0], RZ ;  /* 0x0000fc000e117a24 */ /* 0x000fe200078e02ff */
[----:B------:R-:W-:Y:S01]  /*1ace0*/  SHF.R.U32.HI R3, RZ, 0x3, R0 ;  /* 0x00000003ff037819 */ /* 0x000fe20000011600 */
[----:B------:R-:W-:Y:S01]  /*1acf0*/  IMAD.SHL.U32 R0, R2, 0x20, RZ ;  /* 0x0000002002007824 */ /* 0x000fe200078e00ff */
[----:B------:R-:W-:Y:S01]  /*1ad00*/  F2FP.BF16.PACK_AB R134, R135, R134 ;  /* 0x000000868786723e */ /* 0x000fe200000010ff */
[----:B------:R-:W-:Y:S01]  /*1ad10*/  IMAD R16, R6, 0x200, R9 ;  /* 0x0000020006107824 */ /* 0x000fe200078e0209 */
[----:B------:R-:W-:Y:S01]  /*1ad20*/  LOP3.LUT R14, R4, R3, RZ, 0x3c, !PT ;  /* 0x00000003040e7212 */ /* 0x000fe200078e3cff */
[----:B------:R-:W-:Y:S01]  /*1ad30*/  IMAD R17, R28, c[0x0][0x3f4], R17 ;  /* 0x0000fd001c117a24 */ /* 0x000fe200078e0211 */
[----:B------:R-:W-:Y:S01]  /*1ad40*/  LOP3.LUT R2, R0, 0xffffffc0, RZ, 0xc0, !PT ;  /* 0xffffffc000027812 */ /* 0x000fe200078ec0ff */
[----:B------:R-:W-:Y:S01]  /*1ad50*/  IMAD R0, R11, 0x10, R22 ;  /* 0x000000100b007824 */ /* 0x000fe200078e0216 */
[----:B------:R-:W-:Y:S01]  /*1ad60*/  LOP3.LUT R4, R10, 0x1, RZ, 0xc0, !PT ;  /* 0x000000010a047812 */ /* 0x000fe200078ec0ff */
[----:B------:R-:W-:Y:S01]  /*1ad70*/  IMAD.SHL.U32 R6, R20, 0x8, RZ ;  /* 0x0000000814067824 */ /* 0x000fe200078e00ff */
[----:B------:R-:W-:Y:S01]  /*1ad80*/  SHF.R.S32.HI R3, RZ, 0x2, R15 ;  /* 0x00000002ff037819 */ /* 0x000fe2000001140f */
[----:B------:R-:W-:Y:S01]  /*1ad90*/  IMAD R11, R5, 0x8, R2 ;  /* 0x00000008050b7824 */ /* 0x000fe200078e0202 */
[----:B------:R-:W-:Y:S01]  /*1ada0*/  ISETP.NE.U32.AND P4, PT, R4, 0x1, PT ;  /* 0x000000010400780c */ /* 0x000fe20003f85070 */
[----:B----4-:R-:W-:Y:S01]  /*1adb0*/  IMAD R5, R29, 0x80, R0 ;  /* 0x000000801d057824 */ /* 0x010fe200078e0200 */
[----:B------:R-:W-:Y:S01]  /*1adc0*/  F2FP.BF16.PACK_AB R124, R125, R124 ;  /* 0x0000007c7d7c723e */ /* 0x000fe200000010ff */
[C---:B------:R-:W-:Y:S01]  /*1add0*/  IMAD.SHL.U32 R2, R10.reuse, 0x40, RZ ;  /* 0x000000400a027824 */ /* 0x040fe200078e00ff */
[----:B------:R-:W-:Y:S01]  /*1ade0*/  R2P PR, R10, 0x6 ;  /* 0x000000060a007804 */ /* 0x000fe20000000000 */
[----:B------:R-:W-:Y:S01]  /*1adf0*/  @P3 IMAD.HI.U32 R9, R5, c[0x0][0x4ec], RZ ;  /* 0x00013b0005093a27 */ /* 0x000fe200078e00ff */
[----:B------:R-:W-:-:S02]  /*1ae00*/  F2FP.BF16.PACK_AB R126, R127, R126 ;  /* 0x0000007e7f7e723e */ /* 0x000fc400000010ff */
[----:B------:R-:W-:Y:S01]  /*1ae10*/  F2FP.BF16.PACK_AB R128, R129, R128 ;  /* 0x000000808180723e */ /* 0x000fe200000010ff */
[----:B------:R-:W-:Y:S01]  /*1ae20*/  IMAD.MOV.U32 R4, RZ, RZ, R5 ;  /* 0x000000ffff047224 */ /* 0x000fe200078e0005 */
[----:B------:R-:W-:Y:S01]  /*1ae30*/  @P3 SHF.R.U32.HI R4, RZ, c[0x0][0x4f0], R9 ;  /* 0x00013c00ff043a19 */ /* 0x000fe20000011609 */
[----:B------:R-:W-:Y:S01]  /*1ae40*/  IMAD R0, R7, 0x10, R3 ;  /* 0x0000001007007824 */ /* 0x000fe200078e0203 */
[----:B------:R-:W-:Y:S01]  /*1ae50*/  LOP3.LUT R7, R2, 0x1c0, RZ, 0xc0, !PT ;  /* 0x000001c002077812 */ /* 0x000fe200078ec0ff */
[----:B------:R-:W-:Y:S01]  /*1ae60*/  IMAD.IADD R3, R13, 0x1, R17 ;  /* 0x000000010d037824 */ /* 0x000fe200078e0211 */
[----:B------:R-:W-:Y:S01]  /*1ae70*/  LOP3.LUT R17, R14, 0x7ffffe00, R6, 0xf8, !PT ;  /* 0x7ffffe000e117812 */ /* 0x000fe200078ef806 */
[----:B------:R-:W-:Y:S01]  /*1ae80*/  IMAD.IADD R9, R0, 0x1, R11 ;  /* 0x0000000100097824 */ /* 0x000fe200078e020b */
[----:B------:R-:W-:Y:S01]  /*1ae90*/  LEA.HI R7, R7, R7, RZ, 0x1d ;  /* 0x0000000707077211 */ /* 0x000fe200078fe8ff */
[----:B------:R-:W-:Y:S01]  /*1aea0*/  IMAD.MOV R6, RZ, RZ, -R4 ;  /* 0x000000ffff067224 */ /* 0x000fe200078e0a04 */
[----:B------:R-:W-:Y:S01]  /*1aeb0*/  F2FP.BF16.PACK_AB R130, R131, R130 ;  /* 0x000000828382723e */ /* 0x000fe200000010ff */
[----:B------:R-:W-:Y:S01]  /*1aec0*/  IMAD R0, R29, 0x80, R0 ;  /* 0x000000801d007824 */ /* 0x000fe200078e0200 */
[----:B------:R-:W-:Y:S01]  /*1aed0*/  F2FP.BF16.PACK_AB R136, R137, R136 ;  /* 0x000000888988723e */ /* 0x000fe200000010ff */
[----:B------:R-:W-:Y:S01]  /*1aee0*/  IMAD R10, R6, c[0x0][0x4e8], R5 ;  /* 0x00013a00060a7a24 */ /* 0x000fe200078e0205 */
[----:B------:R-:W-:Y:S01]  /*1aef0*/  SHF.R.S32.HI R5, RZ, 0x1f, R4 ;  /* 0x0000001fff057819 */ /* 0x000fe20000011404 */
[----:B------:R-:W-:Y:S01]  /*1af00*/  IMAD.U32 R11, R16, 0x2, R7 ;  /* 0x00000002100b7824 */ /* 0x000fe200078e0007 */
[C---:B------:R-:W-:Y:S01]  /*1af10*/  IADD3 R7, R0.reuse, 0x8, RZ ;  /* 0x0000000800077810 */ /* 0x040fe20007ffe0ff */
[----:B------:R-:W-:Y:S01]  /*1af20*/  IMAD R14, R29, 0x80, R9 ;  /* 0x000000801d0e7824 */ /* 0x000fe200078e0209 */
[CC--:B------:R-:W-:Y:S01]  /*1af30*/  ISETP.GE.OR P5, PT, R0.reuse, R54.reuse, P0 ;  /* 0x000000360000720c */ /* 0x0c0fe200007a6670 */
[----:B------:R-:W-:Y:S01]  /*1af40*/  IMAD.MOV.U32 R2, RZ, RZ, R12 ;  /* 0x000000ffff027224 */ /* 0x000fe200078e000c */
[----:B------:R-:W-:Y:S01]  /*1af50*/  IADD3 R6, R0, 0x40, RZ ;  /* 0x0000004000067810 */ /* 0x000fe20007ffe0ff */
[----:B------:R-:W-:Y:S01]  /*1af60*/  IMAD R5, R5, c[0x0][0x3e0], RZ ;  /* 0x0000f80005057a24 */ /* 0x000fe200078e02ff */
[----:B------:R-:W-:Y:S01]  /*1af70*/  ISETP.GE.OR P6, PT, R7, R54, P0 ;  /* 0x000000360700720c */ /* 0x000fe200007c6670 */
[----:B------:R-:W-:Y:S01]  /*1af80*/  @P3 IMAD.HI.U32 R7, R14, c[0x0][0x4ec], RZ ;  /* 0x00013b000e073a27 */ /* 0x000fe200078e00ff */
[----:B------:R-:W-:-:S02]  /*1af90*/  P2R R9, PR, RZ, 0x20 ;  /* 0x00000020ff097803 */ /* 0x000fc40000000000 */
[----:B------:R-:W-:Y:S01]  /*1afa0*/  ISETP.GE.OR P5, PT, R6, R54, P0 ;  /* 0x000000360600720c */ /* 0x000fe200007a6670 */
[----:B------:R-:W-:Y:S01]  /*1afb0*/  IMAD.MOV.U32 R15, RZ, RZ, -0x10 ;  /* 0xfffffff0ff0f7424 */ /* 0x000fe200078e00ff */
[----:B------:R-:W-:Y:S01]  /*1afc0*/  IADD3 R0, R0, 0x48, RZ ;  /* 0x0000004800007810 */ /* 0x000fe20007ffe0ff */
[C---:B------:R-:W-:Y:S01]  /*1afd0*/  IMAD.WIDE.U32 R2, R4.reuse, c[0x0][0x3e0], R2 ;  /* 0x0000f80004027a25 */ /* 0x040fe200078e0002 */
[----:B------:R-:W-:Y:S02]  /*1afe0*/  F2FP.BF16.PACK_AB R138, R139, R138 ;  /* 0x0000008a8b8a723e */ /* 0x000fe400000010ff */
[----:B------:R-:W-:Y:S01]  /*1aff0*/  SEL R15, R15, 0x10, !P4 ;  /* 0x000000100f0f7807 */ /* 0x000fe20006000000 */
[----:B------:R-:W-:Y:S01]  /*1b000*/  IMAD R6, R4, c[0x0][0x3e4], R5 ;  /* 0x0000f90004067a24 */ /* 0x000fe200078e0205 */
[----:B------:R-:W-:Y:S01]  /*1b010*/  ISETP.GE.OR P4, PT, R0, R54, P0 ;  /* 0x000000360000720c */ /* 0x000fe20000786670 */
[----:B------:R-:W-:Y:S01]  /*1b020*/  IMAD.MOV.U32 R4, RZ, RZ, R14 ;  /* 0x000000ffff047224 */ /* 0x000fe200078e000e */
[----:B------:R-:W-:Y:S01]  /*1b030*/  @P3 SHF.R.U32.HI R4, RZ, c[0x0][0x4f0], R7 ;  /* 0x00013c00ff043a19 */ /* 0x000fe20000011607 */
[----:B------:R-:W-:Y:S01]  /*1b040*/  IMAD R21, R28, c[0x0][0x49c], R21 ;  /* 0x000127001c157a24 */ /* 0x000fe200078e0215 */
[----:B------:R-:W-:Y:S01]  /*1b050*/  ISETP.NE.AND P3, PT, R9, RZ, PT ;  /* 0x000000ff0900720c */ /* 0x000fe20003f65270 */
[----:B------:R-:W-:Y:S01]  /*1b060*/  IMAD.SHL.U32 R0, R11, 0x2, RZ ;  /* 0x000000020b007824 */ /* 0x000fe200078e00ff */
[----:B------:R-:W-:Y:S01]  /*1b070*/  SHF.R.S32.HI R11, RZ, 0x1f, R10 ;  /* 0x0000001fff0b7819 */ /* 0x000fe2000001140a */
[----:B------:R-:W-:Y:S01]  /*1b080*/  IMAD.IADD R3, R3, 0x1, R6 ;  /* 0x0000000103037824 */ /* 0x000fe200078e0206 */
[--C-:B------:R-:W-:Y:S01]  /*1b090*/  SHF.R.S32.HI R6, RZ, 0x1f, R4.reuse ;  /* 0x0000001fff067819 */ /* 0x100fe20000011404 */
[----:B------:R-:W-:Y:S01]  /*1b0a0*/  IMAD.MOV.U32 R16, RZ, RZ, 0x20 ;  /* 0x00000020ff107424 */ /* 0x000fe200078e00ff */
[----:B------:R-:W-:Y:S01]  /*1b0b0*/  IADD3 R12, P0, R4, R18, RZ ;  /* 0x00000012040c7210 */ /* 0x000fe20007f1e0ff */
[----:B------:R-:W-:Y:S01]  /*1b0c0*/  IMAD.MOV R4, RZ, RZ, -R4 ;  /* 0x000000ffff047224 */ /* 0x000fe200078e0a04 */
[----:B------:R-:W-:Y:S01]  /*1b0d0*/  STS [R0+0x80], R104 ;  /* 0x0000806800007388 */ /* 0x000fe20000000800 */
[----:B------:R-:W-:Y:S01]  /*1b0e0*/  IMAD.WIDE.U32 R2, R10, c[0x0][0x3d8], R2 ;  /* 0x0000f6000a027a25 */ /* 0x000fe200078e0002 */
[----:B------:R-:W-:-:S02]  /*1b0f0*/  IADD3.X R13, R6, R19, R21, P0, !PT ;  /* 0x00000013060d7210 */ /* 0x000fc400007fe415 */
[----:B------:R-:W-:Y:S01]  /*1b100*/  SEL R16, R16, 0xffffffe0, !P1 ;  /* 0xffffffe010107807 */ /* 0x000fe20004800000 */
[----:B------:R-:W-:Y:S01]  /*1b110*/  IMAD R6, R11, c[0x0][0x3d8], RZ ;  /* 0x0000f6000b067a24 */ /* 0x000fe200078e02ff */
[----:B------:R-:W-:Y:S01]  /*1b120*/  STS [R0+0x480], R106 ;  /* 0x0004806a00007388 */ /* 0x000fe20000000800 */
[----:B------:R-:W-:Y:S01]  /*1b130*/  IMAD R4, R4, c[0x0][0x4e8], R14 ;  /* 0x00013a0004047a24 */ /* 0x000fe200078e020e */
[----:B------:R-:W-:Y:S01]  /*1b140*/  IADD3 R7, R0, 0x80, RZ ;  /* 0x0000008000077810 */ /* 0x000fe20007ffe0ff */
[----:B------:R-:W-:Y:S01]  /*1b150*/  IMAD R6, R10, c[0x0][0x3dc], R6 ;  /* 0x0000f7000a067a24 */ /* 0x000fe200078e0206 */
[C---:B------:R-:W-:Y:S01]  /*1b160*/  IADD3 R9, R0.reuse, 0xc0, RZ ;  /* 0x000000c000097810 */ /* 0x040fe20007ffe0ff */
[----:B------:R-:W-:Y:S01]  /*1b170*/  IMAD.IADD R5, R0, 0x1, R15 ;  /* 0x0000000100057824 */ /* 0x000fe200078e020f */
[----:B------:R-:W-:Y:S01]  /*1b180*/  LEA R21, P0, R2, c[0x0][0x380], 0x1 ;  /* 0x0000e00002157a11 */ /* 0x000fe200078008ff */
[----:B------:R-:W-:Y:S01]  /*1b190*/  IMAD.IADD R3, R3, 0x1, R6 ;  /* 0x0000000103037824 */ /* 0x000fe200078e0206 */
[----:B------:R-:W-:Y:S01]  /*1b1a0*/  SHF.R.S32.HI R6, RZ, 0x1f, R4 ;  /* 0x0000001fff067819 */ /* 0x000fe20000011404 */
[----:B------:R-:W-:Y:S01]  /*1b1b0*/  IMAD R22, R29, 0x80, R22 ;  /* 0x000000801d167824 */ /* 0x000fe200078e0216 */
[----:B------:R-:W-:Y:S01]  /*1b1c0*/  STS [R5+0x80], R23 ;  /* 0x0000801705007388 */ /* 0x000fe20000000800 */
[----:B------:R-:W-:-:S02]  /*1b1d0*/  @P2 IADD3 R9, R7, -0x40, RZ ;  /* 0xffffffc007092810 */ /* 0x000fc40007ffe0ff */
[----:B------:R-:W-:Y:S01]  /*1b1e0*/  IMAD R6, R6, c[0x0][0x488], RZ ;  /* 0x0001220006067a24 */ /* 0x000fe200078e02ff */
[----:B------:R-:W-:Y:S01]  /*1b1f0*/  STS [R5+0x480], R118 ;  /* 0x0004807605007388 */ /* 0x000fe20000000800 */
[----:B------:R-:W-:Y:S01]  /*1b200*/  LEA.HI.X R20, R2, c[0x0][0x384], R3, 0x1, P0 ;  /* 0x0000e10002147a11 */ /* 0x000fe200000f0c03 */
[C---:B------:R-:W-:Y:S01]  /*1b210*/  IMAD.WIDE.U32 R2, R4.reuse, c[0x0][0x488], R12 ;  /* 0x0001220004027a25 */ /* 0x040fe200078e000c */
[----:B------:R-:W-:Y:S01]  /*1b220*/  F2FP.BF16.PACK_AB R148, R149, R148 ;  /* 0x000000949594723e */ /* 0x000fe200000010ff */
[----:B------:R-:W-:Y:S01]  /*1b230*/  STS [R0+0x2080], R108 ;  /* 0x0020806c00007388 */ /* 0x000fe20000000800 */
[----:B------:R-:W-:Y:S01]  /*1b240*/  F2FP.BF16.PACK_AB R150, R151, R150 ;  /* 0x000000969796723e */ /* 0x000fe200000010ff */
[----:B------:R-:W-:Y:S01]  /*1b250*/  IMAD R6, R4, c[0x0][0x48c], R6 ;  /* 0x0001230004067a24 */ /* 0x000fe200078e0206 */
[----:B------:R-:W-:Y:S01]  /*1b260*/  LEA R4, P0, R2, c[0x0][0x450], 0x2 ;  /* 0x0001140002047a11 */ /* 0x000fe200078010ff */
[----:B------:R1:W-:Y:S01]  /*1b270*/  STS [R0+0x2480], R110 ;  /* 0x0024806e00007388 */ /* 0x0003e20000000800 */
[----:B------:R-:W-:-:S02]  /*1b280*/  F2FP.BF16.PACK_AB R140, R141, R140 ;  /* 0x0000008c8d8c723e */ /* 0x000fc400000010ff */
[----:B------:R-:W-:Y:S01]  /*1b290*/  F2FP.BF16.PACK_AB R142, R143, R142 ;  /* 0x0000008e8f8e723e */ /* 0x000fe200000010ff */
[----:B------:R-:W-:Y:S01]  /*1b2a0*/  STS [R5+0x2080], R112 ;  /* 0x0020807005007388 */ /* 0x000fe20000000800 */
[----:B------:R-:W-:Y:S02]  /*1b2b0*/  F2FP.BF16.PACK_AB R144, R145, R144 ;  /* 0x000000909190723e */ /* 0x000fe400000010ff */
[----:B------:R-:W-:Y:S01]  /*1b2c0*/  F2FP.BF16.PACK_AB R146, R147, R146 ;  /* 0x000000929392723e */ /* 0x000fe200000010ff */
[----:B------:R2:W-:Y:S01]  /*1b2d0*/  STS [R5+0x2480], R114 ;  /* 0x0024807205007388 */ /* 0x0005e20000000800 */
[----:B------:R-:W-:Y:S02]  /*1b2e0*/  F2FP.BF16.PACK_AB R152, R153, R152 ;  /* 0x000000989998723e */ /* 0x000fe400000010ff */
[----:B------:R-:W-:Y:S01]  /*1b2f0*/  F2FP.BF16.PACK_AB R154, R155, R154 ;  /* 0x0000009a9b9a723e */ /* 0x000fe200000010ff */
[----:B------:R-:W-:Y:S01]  /*1b300*/  SHFL.IDX PT, R12, R4, RZ, 0x1c1f ;  /* 0x001c1fff040c7589 */ /* 0x000fe200000e0000 */
[----:B------:R-:W-:-:S02]  /*1b310*/  F2FP.BF16.PACK_AB R164, R165, R164 ;  /* 0x000000a4a5a4723e */ /* 0x000fc400000010ff */
[----:B------:R-:W-:Y:S01]  /*1b320*/  F2FP.BF16.PACK_AB R166, R167, R166 ;  /* 0x000000a6a7a6723e */ /* 0x000fe200000010ff */
[----:B------:R-:W-:Y:S01]  /*1b330*/  SHFL.IDX PT, R10, R4, 0x1, 0x1c1f ;  /* 0x003c1f00040a7f89 */ /* 0x000fe200000e0000 */
[----:B------:R-:W-:Y:S02]  /*1b340*/  F2FP.BF16.PACK_AB R156, R157, R156 ;  /* 0x0000009c9d9c723e */ /* 0x000fe400000010ff */
[----:B------:R-:W-:Y:S01]  /*1b350*/  F2FP.BF16.PACK_AB R158, R159, R158 ;  /* 0x0000009e9f9e723e */ /* 0x000fe200000010ff */
[----:B------:R-:W-:Y:S01]  /*1b360*/  SHFL.IDX PT, R44, R20, 0x3, 0x181f ;  /* 0x00781f00142c7f89 */ /* 0x000fe200000e0000 */
[----:B------:R-:W-:Y:S02]  /*1b370*/  F2FP.BF16.PACK_AB R160, R161, R160 ;  /* 0x000000a0a1a0723e */ /* 0x000fe400000010ff */
[----:B------:R-:W-:Y:S01]  /*1b380*/  F2FP.BF16.PACK_AB R162, R163, R162 ;  /* 0x000000a2a3a2723e */ /* 0x000fe200000010ff */
[----:B------:R-:W-:Y:S01]  /*1b390*/  SHFL.IDX PT, R48, R21, 0x6, 0x181f ;  /* 0x00d81f0015307f89 */ /* 0x000fe200000e0000 */
[----:B-1----:R-:W-:Y:S01]  /*1b3a0*/  IMAD.IADD R0, R0, 0x1, R16 ;  /* 0x0000000100007824 */ /* 0x002fe200078e0210 */
[----:B------:R-:W-:-:S02]  /*1b3b0*/  SHF.R.S32.HI R52, RZ, 0x1f, R8 ;  /* 0x0000001fff347819 */ /* 0x000fc40000011408 */
[C---:B------:R-:W-:Y:S01]  /*1b3c0*/  IADD3 R23, R22.reuse, 0x40, RZ ;  /* 0x0000004016177810 */ /* 0x040fe20007ffe0ff */
[----:B------:R-:W-:Y:S01]  /*1b3d0*/  SHFL.IDX PT, R51, R20, 0x4, 0x181f ;  /* 0x00981f0014337f89 */ /* 0x000fe200000e0000 */
[C---:B------:R-:W-:Y:S02]  /*1b3e0*/  IADD3 R45, R22.reuse, 0x50, RZ ;  /* 0x00000050162d7810 */ /* 0x040fe40007ffe0ff */
[----:B------:R-:W-:Y:S01]  /*1b3f0*/  IADD3 R53, R22, 0x60, RZ ;  /* 0x0000006016357810 */ /* 0x000fe20007ffe0ff */
[C---:B--2---:R-:W-:Y:S01]  /*1b400*/  IMAD.IADD R5, R16.reuse, 0x1, R5 ;  /* 0x0000000110057824 */ /* 0x044fe200078e0205 */
[----:B------:R-:W-:Y:S04]  /*1b410*/  STS [R0+0x80], R120 ;  /* 0x0000807800007388 */ /* 0x000fe80000000800 */
[----:B------:R-:W-:Y:S04]  /*1b420*/  STS [R0+0x480], R122 ;  /* 0x0004807a00007388 */ /* 0x000fe80000000800 */
[----:B------:R-:W-:Y:S04]  /*1b430*/  STS [R5+0x80], R132 ;  /* 0x0000808405007388 */ /* 0x000fe80000000800 */
[----:B------:R-:W-:Y:S04]  /*1b440*/  STS [R5+0x480], R134 ;  /* 0x0004808605007388 */ /* 0x000fe80000000800 */
[----:B------:R-:W-:Y:S04]  /*1b450*/  STS [R0+0x2080], R124 ;  /* 0x0020807c00007388 */ /* 0x000fe80000000800 */
[----:B------:R1:W-:Y:S04]  /*1b460*/  STS [R0+0x2480], R126 ;  /* 0x0024807e00007388 */ /* 0x0003e80000000800 */
[----:B------:R-:W-:Y:S04]  /*1b470*/  STS [R5+0x2080], R128 ;  /* 0x0020808005007388 */ /* 0x000fe80000000800 */
[----:B------:R-:W-:Y:S04]  /*1b480*/  STS [R5+0x2480], R130 ;  /* 0x0024808205007388 */ /* 0x000fe80000000800 */
[----:B------:R-:W-:Y:S04]  /*1b490*/  STS [R9], R136 ;  /* 0x0000008809007388 */ /* 0x000fe80000000800 */
[----:B------:R-:W-:Y:S04]  /*1b4a0*/  STS [R9+0x400], R138 ;  /* 0x0004008a09007388 */ /* 0x000fe80000000800 */
[----:B------:R-:W-:Y:S04]  /*1b4b0*/  SHFL.IDX PT, R50, R20, 0x5, 0x181f ;  /* 0x00b81f0014327f89 */ /* 0x000fe800000e0000 */
[----:B------:R-:W-:Y:S01]  /*1b4c0*/  SHFL.IDX PT, R49, R20, 0x6, 0x181f ;  /* 0x00d81f0014317f89 */ /* 0x000fe200000e0000 */
[----:B-1----:R-:W-:Y:S01]  /*1b4d0*/  IMAD.IADD R0, R3, 0x1, R6 ;  /* 0x0000000103007824 */ /* 0x002fe200078e0206 */
[----:B------:R-:W-:-:S02]  /*1b4e0*/  IADD3 R3, R16, 0x400, R9 ;  /* 0x0000040010037810 */ /* 0x000fc40007ffe009 */
[----:B------:R-:W-:Y:S02]  /*1b4f0*/  SHFL.IDX PT, R6, R4, 0x2, 0x1c1f ;  /* 0x005c1f0004067f89 */ /* 0x000fe400000e0000 */
[----:B------:R-:W-:Y:S01]  /*1b500*/  LEA.HI.X R2, R2, c[0x0][0x454], R0, 0x2, P0 ;  /* 0x0001150002027a11 */ /* 0x000fe200000f1400 */
[C---:B------:R-:W-:Y:S01]  /*1b510*/  IMAD.IADD R0, R15.reuse, 0x1, R9 ;  /* 0x000000010f007824 */ /* 0x040fe200078e0209 */
[----:B------:R-:W-:Y:S01]  /*1b520*/  SHFL.IDX PT, R4, R4, 0x3, 0x1c1f ;  /* 0x007c1f0004047f89 */ /* 0x000fe200000e0000 */
[----:B------:R-:W-:Y:S01]  /*1b530*/  IMAD.IADD R14, R15, 0x1, R3 ;  /* 0x000000010f0e7824 */ /* 0x000fe200078e0203 */
[----:B------:R-:W-:Y:S01]  /*1b540*/  ISETP.GE.AND P0, PT, R8, c[0x0][0x3c8], PT ;  /* 0x0000f20008007a0c */ /* 0x000fe20003f06270 */
[----:B------:R-:W-:Y:S01]  /*1b550*/  IMAD.IADD R3, R16, 0x1, R9 ;  /* 0x0000000110037824 */ /* 0x000fe200078e0209 */
[----:B------:R-:W1:Y:S02]  /*1b560*/  SHFL.IDX PT, R13, R2, RZ, 0x1c1f ;  /* 0x001c1fff020d7589 */ /* 0x000e6400000e0000 */
[----:B------:R-:W-:-:S02]  /*1b570*/  ISETP.GE.OR P1, PT, R22, R54, P0 ;  /* 0x000000361600720c */ /* 0x000fc40000726670 */
[----:B------:R-:W2:Y:S04]  /*1b580*/  SHFL.IDX PT, R11, R2, 0x1, 0x1c1f ;  /* 0x003c1f00020b7f89 */ /* 0x000ea800000e0000 */
[----:B------:R-:W3:Y:S04]  /*1b590*/  SHFL.IDX PT, R7, R2, 0x2, 0x1c1f ;  /* 0x005c1f0002077f89 */ /* 0x000ee800000e0000 */
[----:B------:R4:W1:Y:S04]  /*1b5a0*/  SHFL.IDX PT, R5, R2, 0x3, 0x1c1f ;  /* 0x007c1f0002057f89 */ /* 0x00086800000e0000 */
[----:B------:R-:W-:Y:S04]  /*1b5b0*/  STS [R0], R148 ;  /* 0x0000009400007388 */ /* 0x000fe80000000800 */
[----:B------:R-:W-:Y:S04]  /*1b5c0*/  STS [R0+0x400], R150 ;  /* 0x0004009600007388 */ /* 0x000fe80000000800 */
[----:B------:R-:W-:Y:S04]  /*1b5d0*/  STS [R9+0x2000], R140 ;  /* 0x0020008c09007388 */ /* 0x000fe80000000800 */
[----:B------:R-:W-:Y:S04]  /*1b5e0*/  STS [R9+0x2400], R142 ;  /* 0x0024008e09007388 */ /* 0x000fe80000000800 */
[----:B------:R-:W-:Y:S01]  /*1b5f0*/  STS [R0+0x2000], R144 ;  /* 0x0020009000007388 */ /* 0x000fe20000000800 */
[----:B----4-:R-:W-:-:S03]  /*1b600*/  IMAD.IADD R2, R16, 0x1, R0 ;  /* 0x0000000110027824 */ /* 0x010fc600078e0200 */
[----:B------:R4:W-:Y:S04]  /*1b610*/  STS [R0+0x2400], R146 ;  /* 0x0024009200007388 */ /* 0x0009e80000000800 */
[----:B------:R-:W-:Y:S04]  /*1b620*/  STS [R3], R152 ;  /* 0x0000009803007388 */ /* 0x000fe80000000800 */
[----:B------:R-:W-:Y:S04]  /*1b630*/  STS [R3+0x400], R154 ;  /* 0x0004009a03007388 */ /* 0x000fe80000000800 */
[----:B------:R-:W-:Y:S04]  /*1b640*/  STS [R2], R164 ;  /* 0x000000a402007388 */ /* 0x000fe80000000800 */
[----:B------:R-:W-:Y:S04]  /*1b650*/  STS [R14], R166 ;  /* 0x000000a60e007388 */ /* 0x000fe80000000800 */
[----:B------:R-:W-:Y:S04]  /*1b660*/  STS [R3+0x2000], R156 ;  /* 0x0020009c03007388 */ /* 0x000fe80000000800 */
[----:B------:R-:W-:Y:S01]  /*1b670*/  STS [R3+0x2400], R158 ;  /* 0x0024009e03007388 */ /* 0x000fe20000000800 */
[----:B----4-:R-:W-:-:S03]  /*1b680*/  IMAD.SHL.U32 R0, R17, 0x2, RZ ;  /* 0x0000000211007824 */ /* 0x010fc600078e00ff */
[----:B------:R4:W-:Y:S04]  /*1b690*/  STS [R2+0x2000], R160 ;  /* 0x002000a002007388 */ /* 0x0009e80000000800 */
[----:B------:R-:W-:Y:S04]  /*1b6a0*/  STS [R14+0x2000], R162 ;  /* 0x002000a20e007388 */ /* 0x000fe80000000800 */
[----:B------:R-:W-:Y:S06]  /*1b6b0*/  BAR.SYNC.DEFER_BLOCKING 0x1, 0x80 ;  /* 0x0042000000007b1d */ /* 0x000fec0000010000 */
[----:B------:R-:W3:Y:S04]  /*1b6c0*/  SHFL.IDX PT, R3, R21, 0x1, 0x181f ;  /* 0x00381f0015037f89 */ /* 0x000ee800000e0000 */
[----:B------:R-:W-:Y:S01]  /*1b6d0*/  SHFL.IDX PT, R9, R21, 0x2, 0x181f ;  /* 0x00581f0015097f89 */ /* 0x000fe200000e0000 */
[----:B----4-:R-:W-:-:S03]  /*1b6e0*/  IADD3 R2, R22, 0x10, RZ ;  /* 0x0000001016027810 */ /* 0x010fc60007ffe0ff */
[----:B-1----:R-:W-:Y:S04]  /*1b6f0*/  @!P3 ST.E [R12.64], R24 ;  /* 0x000000180c00b985 */ /* 0x002fe8000c10190c */
[----:B--2---:R-:W-:Y:S04]  /*1b700*/  @!P6 ST.E [R10.64], R25 ;  /* 0x000000190a00e985 */ /* 0x004fe8000c10190c */
[----:B---3--:R-:W-:Y:S04]  /*1b710*/  @!P5 ST.E [R6.64], R26 ;  /* 0x0000001a0600d985 */ /* 0x008fe8000c10190c */
[----:B------:R1:W-:Y:S01]  /*1b720*/  @!P4 ST.E [R4.64], R27 ;  /* 0x0000001b0400c985 */ /* 0x0003e2000c10190c */
[----:B------:R-:W-:-:S02]  /*1b730*/  ISETP.GE.OR P4, PT, R2, R54, P0 ;  /* 0x000000360200720c */ /* 0x000fc40000786670 */
[----:B------:R-:W-:Y:S01]  /*1b740*/  IADD3 R2, R22, 0x20, RZ ;  /* 0x0000002016027810 */ /* 0x000fe20007ffe0ff */
[----:B------:R-:W2:Y:S03]  /*1b750*/  SHFL.IDX PT, R6, R21, RZ, 0x181f ;  /* 0x00181fff15067589 */ /* 0x000ea600000e0000 */
[----:B------:R-:W-:Y:S01]  /*1b760*/  ISETP.GE.OR P3, PT, R2, R54, P0 ;  /* 0x000000360200720c */ /* 0x000fe20000766670 */
[----:B------:R-:W3:Y:S01]  /*1b770*/  SHFL.IDX PT, R7, R20, RZ, 0x181f ;  /* 0x00181fff14077589 */ /* 0x000ee200000e0000 */
[----:B------:R-:W-:-:S03]  /*1b780*/  IADD3 R2, R22, 0x30, RZ ;  /* 0x0000003016027810 */ /* 0x000fc60007ffe0ff */
[----:B------:R-:W-:Y:S01]  /*1b790*/  LDS.128 R24, [R0+0x80] ;  /* 0x0000800000187984 */ /* 0x000fe20000000c00 */
[----:B------:R-:W-:-:S03]  /*1b7a0*/  ISETP.GE.OR P2, PT, R2, R54, P0 ;  /* 0x000000360200720c */ /* 0x000fc60000746670 */
[----:B------:R-:W4:Y:S04]  /*1b7b0*/  SHFL.IDX PT, R5, R20, 0x1, 0x181f ;  /* 0x00381f0014057f89 */ /* 0x000f2800000e0000 */
[----:B------:R-:W4:Y:S04]  /*1b7c0*/  SHFL.IDX PT, R11, R20, 0x2, 0x181f ;  /* 0x00581f00140b7f89 */ /* 0x000f2800000e0000 */
[----:B------:R-:W4:Y:S01]  /*1b7d0*/  SHFL.IDX PT, R10, R21, 0x3, 0x181f ;  /* 0x00781f00150a7f89 */ /* 0x000f2200000e0000 */
[----:B-1----:R-:W-:-:S03]  /*1b7e0*/  @!P4 LEA R4, P6, R8, R3, 0x1 ;  /* 0x000000030804c211 */ /* 0x002fc600078c08ff */
[----:B------:R-:W1:Y:S01]  /*1b7f0*/  LDS.128 R16, [R0+0x880] ;  /* 0x0008800000107984 */ /* 0x000e620000000c00 */
[----:B--2---:R-:W-:-:S03]  /*1b800*/  @!P1 LEA R6, P5, R8, R6, 0x1 ;  /* 0x0000000608069211 */ /* 0x004fc600078a08ff */
[----:B------:R-:W2:Y:S01]  /*1b810*/  LDS.128 R12, [R0+0x1080] ;  /* 0x00108000000c7984 */ /* 0x000ea20000000c00 */
[----:B---3--:R-:W-:-:S03]  /*1b820*/  @!P1 LEA.HI.X R7, R8, R7, R52, 0x1, P5 ;  /* 0x0000000708079211 */ /* 0x008fc600028f0c34 */
[----:B------:R-:W3:Y:S02]  /*1b830*/  LDS.128 R28, [R0+0x1880] ;  /* 0x00188000001c7984 */ /* 0x000ee40000000c00 */
[----:B------:R-:W-:Y:S02]  /*1b840*/  P2R R2, PR, RZ, 0x40 ;  /* 0x00000040ff027803 */ /* 0x000fe40000000000 */
[----:B------:R-:W-:Y:S01]  /*1b850*/  LDS.128 R32, [R0+0x2080] ;  /* 0x0020800000207984 */ /* 0x000fe20000000c00 */
[----:B------:R-:W-:Y:S02]  /*1b860*/  ISETP.GE.OR P6, PT, R23, R54, P0 ;  /* 0x000000361700720c */ /* 0x000fe400007c6670 */
[----:B------:R-:W-:Y:S01]  /*1b870*/  ISETP.NE.AND P5, PT, R2, RZ, PT ;  /* 0x000000ff0200720c */ /* 0x000fe20003fa5270 */
[----:B------:R-:W-:Y:S03]  /*1b880*/  LDS.128 R36, [R0+0x2880] ;  /* 0x0028800000247984 */ /* 0x000fe60000000c00 */
[C---:B----4-:R-:W-:Y:S01]  /*1b890*/  @!P4 LEA.HI.X R5, R8.reuse, R5, R52, 0x1, P5 ;  /* 0x000000050805c211 */ /* 0x050fe200028f0c34 */
[----:B------:R-:W-:Y:S01]  /*1b8a0*/  LDS.128 R40, [R0+0x3080] ;  /* 0x0030800000287984 */ /* 0x000fe20000000c00 */
[----:B------:R-:W-:-:S03]  /*1b8b0*/  @!P3 LEA R2, P5, R8, R9, 0x1 ;  /* 0x000000090802b211 */ /* 0x000fc600078a08ff */
[----:B------:R-:W4:Y:S01]  /*1b8c0*/  SHFL.IDX PT, R23, R21, 0x4, 0x181f ;  /* 0x00981f0015177f89 */ /* 0x000f2200000e0000 */
[C-C-:B------:R-:W-:Y:S02]  /*1b8d0*/  @!P3 LEA.HI.X R3, R8.reuse, R11, R52.reuse, 0x1, P5 ;  /* 0x0000000b0803b211 */ /* 0x140fe400028f0c34 */
[C---:B------:R-:W-:Y:S01]  /*1b8e0*/  @!P2 LEA R10, P5, R8.reuse, R10, 0x1 ;  /* 0x0000000a080aa211 */ /* 0x040fe200078a08ff */
[----:B------:R-:W4:Y:S03]  /*1b8f0*/  SHFL.IDX PT, R9, R21, 0x5, 0x181f ;  /* 0x00b81f0015097f89 */ /* 0x000f2600000e0000 */
[----:B------:R-:W-:Y:S02]  /*1b900*/  @!P2 LEA.HI.X R11, R8, R44, R52, 0x1, P5 ;  /* 0x0000002c080ba211 */ /* 0x000fe400028f0c34 */
[-C--:B------:R-:W-:Y:S02]  /*1b910*/  ISETP.GE.OR P5, PT, R45, R54.reuse, P0 ;  /* 0x000000362d00720c */ /* 0x080fe400007a6670 */
[----:B------:R4:W4:Y:S04]  /*1b920*/  LDS.128 R44, [R0+0x3880] ;  /* 0x00388000002c7984 */ /* 0x0009280000000c00 */
[----:B------:R4:W-:Y:S01]  /*1b930*/  @!P1 ST.E.128 [R6.64], R24 ;  /* 0x0000001806009985 */ /* 0x0009e2000c101d0c */
[----:B------:R-:W-:-:S03]  /*1b940*/  ISETP.GE.OR P1, PT, R53, R54, P0 ;  /* 0x000000363500720c */ /* 0x000fc60000726670 */
[----:B-1----:R1:W-:Y:S04]  /*1b950*/  @!P4 ST.E.128 [R4.64], R16 ;  /* 0x000000100400c985 */ /* 0x0023e8000c101d0c */
[----:B--2---:R2:W-:Y:S04]  /*1b960*/  @!P3 ST.E.128 [R2.64], R12 ;  /* 0x0000000c0200b985 */ /* 0x0045e8000c101d0c */
[----:B---3--:R3:W-:Y:S01]  /*1b970*/  @!P2 ST.E.128 [R10.64], R28 ;  /* 0x0000001c0a00a985 */ /* 0x0087e2000c101d0c */
[----:B----4-:R-:W-:-:S04]  /*1b980*/  IADD3 R0, R22, 0x70, RZ ;  /* 0x0000007016007810 */ /* 0x010fc80007ffe0ff */
[----:B------:R-:W-:Y:S02]  /*1b990*/  ISETP.GE.OR P0, PT, R0, R54, P0 ;  /* 0x000000360000720c */ /* 0x000fe40000706670 */
[C---:B------:R-:W-:Y:S02]  /*1b9a0*/  @!P6 LEA R6, P4, R8.reuse, R23, 0x1 ;  /* 0x000000170806e211 */ /* 0x040fe400078808ff */
[C---:B-1----:R-:W-:Y:S02]  /*1b9b0*/  @!P5 LEA R4, P3, R8.reuse, R9, 0x1 ;  /* 0x000000090804d211 */ /* 0x042fe400078608ff */
[C-C-:B------:R-:W-:Y:S02]  /*1b9c0*/  @!P6 LEA.HI.X R7, R8.reuse, R51, R52.reuse, 0x1, P4 ;  /* 0x000000330807e211 */ /* 0x140fe400020f0c34 */
[C---:B--2---:R-:W-:Y:S02]  /*1b9d0*/  @!P1 LEA R2, P2, R8.reuse, R48, 0x1 ;  /* 0x0000003008029211 */ /* 0x044fe400078408ff */
[C-C-:B------:R-:W-:Y:S01]  /*1b9e0*/  @!P5 LEA.HI.X R5, R8.reuse, R50, R52.reuse, 0x1, P3 ;  /* 0x000000320805d211 */ /* 0x140fe200018f0c34 */
[----:B------:R3:W-:Y:S01]  /*1b9f0*/  @!P6 ST.E.128 [R6.64], R32 ;  /* 0x000000200600e985 */ /* 0x0007e2000c101d0c */
[----:B------:R-:W-:-:S03]  /*1ba00*/  @!P1 LEA.HI.X R3, R8, R49, R52, 0x1, P2 ;  /* 0x0000003108039211 */ /* 0x000fc600010f0c34 */
[----:B------:R3:W-:Y:S04]  /*1ba10*/  @!P5 ST.E.128 [R4.64], R36 ;  /* 0x000000240400d985 */ /* 0x0007e8000c101d0c */
[----:B------:R3:W1:Y:S04]  /*1ba20*/  SHFL.IDX PT, R6, R21, 0x7, 0x181f ;  /* 0x00f81f0015067f89 */ /* 0x00066800000e0000 */
[----:B------:R3:W2:Y:S04]  /*1ba30*/  SHFL.IDX PT, R4, R20, 0x7, 0x181f ;  /* 0x00f81f0014047f89 */ /* 0x0006a800000e0000 */
[----:B------:R3:W-:Y:S01]  /*1ba40*/  @!P1 ST.E.128 [R2.64], R40 ;  /* 0x0000002802009985 */ /* 0x0007e2000c101d0c */
[----:B------:R-:W-:Y:S05]  /*1ba50*/  @P0 EXIT ;  /* 0x000000000000094d */ /* 0x000fea0003800000 */
[----:B-1-3--:R-:W-:-:S04]  /*1ba60*/  LEA R2, P0, R8, R6, 0x1 ;  /* 0x0000000608027211 */ /* 0x00afc800078008ff */
[----:B--2---:R-:W-:-:S05]  /*1ba70*/  LEA.HI.X R3, R8, R4, R52, 0x1, P0 ;  /* 0x0000000408037211 */ /* 0x004fca00000f0c34 */
[----:B------:R-:W-:Y:S01]  /*1ba80*/  ST.E.128 [R2.64], R44 ;  /* 0x0000002c02007985 */ /* 0x000fe2000c101d0c */
[----:B------:R-:W-:Y:S05]  /*1ba90*/  EXIT ;  /* 0x000000000000794d */ /* 0x000fea0003800000 */
.L_x_205:
[----:B------:R-:W1:Y:S01]  /*1baa0*/  S2R R8, SR_TID.X ;  /* 0x0000000000087919 */ /* 0x000e620000002100 */
[----:B------:R-:W-:Y:S03]  /*1bab0*/  BSSY B0, `(.L_x_206) ;  /* 0x0000027000007945 */ /* 0x000fe60003800000 */
[----:B------:R-:W2:Y:S01]  /*1bac0*/  S2R R10, SR_CTAID.Z ;  /* 0x00000000000a7919 */ /* 0x000ea20000002700 */
[----:B-1----:R-:W-:Y:S02]  /*1bad0*/  ISETP.GT.AND P0, PT, R8, 0x7f, PT ;  /* 0x0000007f0800780c */ /* 0x002fe40003f04270 */
[----:B--2---:R-:W-:-:S11]  /*1bae0*/  SHF.R.S32.HI R11, RZ, 0x1f, R10 ;  /* 0x0000001fff0b7819 */ /* 0x004fd6000001140a */
[----:B------:R-:W-:Y:S05]  /*1baf0*/  @P0 BRA `(.L_x_207) ;  /* 0x0000022000000947 */ /* 0x000fea0003800000 */
[----:B------:R-:W1:Y:S01]  /*1bb00*/  S2R R5, SR_CTAID.X ;  /* 0x0000000000057919 */ /* 0x000e620000002500 */
[----:B------:R-:W-:-:S05]  /*1bb10*/  MOV R2, c[0x0][0x4e8] ;  /* 0x00013a0000027a02 */ /* 0x000fca0000000f00 */
[----:B------:R-:W-:Y:S01]  /*1bb20*/  IMAD R0, R2, c[0x0][0x388], RZ ;  /* 0x0000e20002007a24 */ /* 0x000fe200078e02ff */
[----:B-1----:R-:W-:-:S04]  /*1bb30*/  LEA R5, R5, R8, 0x7 ;  /* 0x0000000805057211 */ /* 0x002fc800078e38ff */
[----:B------:R-:W-:-:S13]  /*1bb40*/  ISETP.GE.AND P0, PT, R5, R0, PT ;  /* 0x000000000500720c */ /* 0x000fda0003f06270 */
[----:B------:R-:W-:Y:S05]  /*1bb50*/  @P0 BRA `(.L_x_207) ;  /* 0x000001c000000947 */ /* 0x000fea0003800000 */
[----:B------:R-:W1:Y:S01]  /*1bb60*/  S2R R4, SR_CTAID.Y ;  /* 0x0000000000047919 */ /* 0x000e620000002600 */
[----:B------:R-:W-:Y:S02]  /*1bb70*/  ISETP.NE.AND P0, PT, R2, 0x1, PT ;  /* 0x000000010200780c */ /* 0x000fe40003f05270 */
[----:B------:R-:W-:-:S11]  /*1bb80*/  MOV R0, R5 ;  /* 0x0000000500007202 */ /* 0x000fd60000000f00 */
[----:B------:R-:W-:-:S05]  /*1bb90*/  @P0 IMAD.HI.U32 R2, R5, c[0x0][0x4ec], RZ ;  /* 0x00013b0005020a27 */ /* 0x000fca00078e00ff */
[----:B------:R-:W-:Y:S02]  /*1bba0*/  @P0 SHF.R.U32.HI R0, RZ, c[0x0][0x4f0], R2 ;  /* 0x00013c00ff000a19 */ /* 0x000fe40000011602 */
[----:B-1----:R-:W-:Y:S01]  /*1bbb0*/  SHF.R.S32.HI R3, RZ, 0x1f, R4 ;  /* 0x0000001fff037819 */ /* 0x002fe20000011404 */
[----:B------:R-:W-:-:S04]  /*1bbc0*/  IMAD.WIDE.U32 R6, R4, c[0x0][0x490], RZ ;  /* 0x0001240004067a25 */ /* 0x000fc800078e00ff */
[----:B------:R-:W-:-:S04]  /*1bbd0*/  IMAD R3, R3, c[0x0][0x490], RZ ;  /* 0x0001240003037a24 */ /* 0x000fc800078e02ff */
[----:B------:R-:W-:Y:S01]  /*1bbe0*/  IMAD R2, R4, c[0x0][0x494], R3 ;  /* 0x0001250004027a24 */ /* 0x000fe200078e0203 */
[----:B------:R-:W-:-:S04]  /*1bbf0*/  IADD3 R4, -R0, RZ, RZ ;  /* 0x000000ff00047210 */ /* 0x000fc80007ffe1ff */
[----:B------:R-:W-:Y:S01]  /*1bc00*/  IADD3 R3, R7, R2, RZ ;  /* 0x0000000207037210 */ /* 0x000fe20007ffe0ff */
[----:B------:R-:W-:Y:S02]  /*1bc10*/  IMAD.MOV.U32 R2, RZ, RZ, R6 ;  /* 0x000000ffff027224 */ /* 0x000fe400078e0006 */
[----:B------:R-:W-:Y:S02]  /*1bc20*/  IMAD R7, R11, c[0x0][0x498], RZ ;  /* 0x000126000b077a24 */ /* 0x000fe400078e02ff */
[----:B------:R-:W-:Y:S02]  /*1bc30*/  IMAD R4, R4, c[0x0][0x4e8], R5 ;  /* 0x00013a0004047a24 */ /* 0x000fe400078e0205 */
[----:B------:R-:W-:-:S03]  /*1bc40*/  IMAD.WIDE.U32 R2, R10, c[0x0][0x498], R2 ;  /* 0x000126000a027a25 */ /* 0x000fc600078e0002 */
[----:B------:R-:W-:Y:S01]  /*1bc50*/  SHF.R.S32.HI R5, RZ, 0x1f, R4 ;  /* 0x0000001fff057819 */ /* 0x000fe20000011404 */
[----:B------:R-:W-:Y:S01]  /*1bc60*/  IMAD R6, R10, c[0x0][0x49c], R7 ;  /* 0x000127000a067a24 */ /* 0x000fe200078e0207 */
[----:B------:R-:W-:Y:S02]  /*1bc70*/  SHF.R.S32.HI R7, RZ, 0x1f, R0 ;  /* 0x0000001fff077819 */ /* 0x000fe40000011400 */
[----:B------:R-:W-:Y:S01]  /*1bc80*/  IADD3 R2, P0, R0, R2, RZ ;  /* 0x0000000200027210 */ /* 0x000fe20007f1e0ff */
[----:B------:R-:W-:-:S03]  /*1bc90*/  IMAD R0, R5, c[0x0][0x488], RZ ;  /* 0x0001220005007a24 */ /* 0x000fc600078e02ff */
[----:B------:R-:W-:Y:S01]  /*1bca0*/  IADD3.X R3, R7, R3, R6, P0, !PT ;  /* 0x0000000307037210 */ /* 0x000fe200007fe406 */
[----:B------:R-:W-:-:S04]  /*1bcb0*/  IMAD R0, R4, c[0x0][0x48c], R0 ;  /* 0x0001230004007a24 */ /* 0x000fc800078e0200 */
[----:B------:R-:W-:-:S05]  /*1bcc0*/  IMAD.WIDE.U32 R2, R4, c[0x0][0x488], R2 ;  /* 0x0001220004027a25 */ /* 0x000fca00078e0002 */
[----:B------:R-:W-:Y:S02]  /*1bcd0*/  IADD3 R0, R3, R0, RZ ;  /* 0x0000000003007210 */ /* 0x000fe40007ffe0ff */
[----:B------:R-:W-:-:S04]  /*1bce0*/  LEA R4, P0, R2, c[0x0][0x450], 0x2 ;  /* 0x0001140002047a11 */ /* 0x000fc800078010ff */
[----:B------:R-:W-:Y:S01]  /*1bcf0*/  LEA.HI.X R5, R2, c[0x0][0x454], R0, 0x2, P0 ;  /* 0x0001150002057a11 */ /* 0x000fe200000f1400 */
[----:B------:R-:W-:-:S05]  /*1bd00*/  IMAD.MOV.U32 R0, RZ, RZ, -0x800000 ;  /* 0xff800000ff007424 */ /* 0x000fca00078e00ff */
[----:B------:R1:W-:Y:S03]  /*1bd10*/  STG.E [R4.64], R0 ;  /* 0x0000000004007986 */ /* 0x0003e6000c10190c */
.L_x_207:
[----:B------:R-:W-:Y:S05]  /*1bd20*/  BSYNC B0 ;  /* 0x0000000000007941 */ /* 0x000fea0003800000 */
.L_x_206:
[----:B------:R-:W2:Y:S01]  /*1bd30*/  S2R R6, SR_CTAID.Y ;  /* 0x0000000000067919 */ /* 0x000ea20000002600 */
[----:B-1----:R-:W-:Y:S01]  /*1bd40*/  SHF.R.S32.HI R0, RZ, 0x1f, R8 ;  /* 0x0000001fff007819 */ /* 0x002fe20000011408 */
[----:B------:R-:W-:Y:S02]  /*1bd50*/  IMAD.MOV.U32 R20, RZ, RZ, c[0x0][0x4e8] ;  /* 0x00013a00ff147624 */ /* 0x000fe400078e00ff */
[----:B------:R-:W1:Y:S01]  /*1bd60*/  S2R R12, SR_CTAID.X ;  /* 0x00000000000c7919 */ /* 0x000e620000002500 */
[----:B------:R-:W-:Y:S02]  /*1bd70*/  LEA.HI R0, R0, R8, RZ, 0x3 ;  /* 0x0000000800007211 */ /* 0x000fe400078f18ff */
[C---:B------:R-:W-:Y:S01]  /*1bd80*/  ISETP.NE.AND P0, PT, R20.reuse, 0x1, PT ;  /* 0x000000011400780c */ /* 0x040fe20003f05270 */
[----:B------:R-:W-:Y:S01]  /*1bd90*/  IMAD R20, R20, c[0x0][0x388], RZ ;  /* 0x0000e20014147a24 */ /* 0x000fe200078e02ff */
[----:B------:R-:W-:Y:S02]  /*1bda0*/  LOP3.LUT R2, R0, 0xfffffff8, RZ, 0xc0, !PT ;  /* 0xfffffff800027812 */ /* 0x000fe400078ec0ff */
[----:B------:R-:W-:-:S03]  /*1bdb0*/  SHF.R.S32.HI R9, RZ, 0x3, R0 ;  /* 0x00000003ff097819 */ /* 0x000fc60000011400 */
[----:B------:R-:W-:-:S04]  /*1bdc0*/  IMAD.IADD R8, R8, 0x1, -R2 ;  /* 0x0000000108087824 */ /* 0x000fc800078e0a02 */
[----:B------:R-:W-:Y:S01]  /*1bdd0*/  IMAD R0, R8, 0x10, R9 ;  /* 0x0000001008007824 */ /* 0x000fe200078e0209 */
[----:B--2---:R-:W-:-:S03]  /*1bde0*/  SHF.R.S32.HI R3, RZ, 0x1f, R6 ;  /* 0x0000001fff037819 */ /* 0x004fc60000011406 */
[----:B-1----:R-:W-:Y:S02]  /*1bdf0*/  IMAD R5, R12, 0x80, R0 ;  /* 0x000000800c057824 */ /* 0x002fe400078e0200 */
[----:B------:R-:W-:Y:S02]  /*1be00*/  IMAD R2, R3, c[0x0][0x3e8], RZ ;  /* 0x0000fa0003027a24 */ /* 0x000fe400078e02ff */
[----:B------:R-:W-:-:S04]  /*1be10*/  @P0 IMAD.HI.U32 R4, R5, c[0x0][0x4ec], RZ ;  /* 0x00013b0005040a27 */ /* 0x000fc800078e00ff */
[C---:B------:R-:W-:Y:S02]  /*1be20*/  IMAD R2, R6.reuse, c[0x0][0x3ec], R2 ;  /* 0x0000fb0006027a24 */ /* 0x040fe400078e0202 */
[----:B------:R-:W-:-:S04]  /*1be30*/  IMAD.WIDE.U32 R6, R6, c[0x0][0x3e8], RZ ;  /* 0x0000fa0006067a25 */ /* 0x000fc800078e00ff */
[----:B------:R-:W-:Y:S01]  /*1be40*/  IMAD.MOV.U32 R0, RZ, RZ, R5 ;  /* 0x000000ffff007224 */ /* 0x000fe200078e0005 */
[----:B------:R-:W-:Y:S01]  /*1be50*/  @P0 SHF.R.U32.HI R0, RZ, c[0x0][0x4f0], R4 ;  /* 0x00013c00ff000a19 */ /* 0x000fe20000011604 */
[----:B------:R-:W-:Y:S02]  /*1be60*/  IMAD.IADD R3, R7, 0x1, R2 ;  /* 0x0000000107037824 */ /* 0x000fe400078e0202 */
[----:B------:R-:W-:Y:S02]  /*1be70*/  IMAD R7, R11, c[0x0][0x3f0], RZ ;  /* 0x0000fc000b077a24 */ /* 0x000fe400078e02ff */
[----:B------:R-:W-:Y:S01]  /*1be80*/  IMAD.MOV.U32 R2, RZ, RZ, R6 ;  /* 0x000000ffff027224 */ /* 0x000fe200078e0006 */
[----:B------:R-:W-:Y:S01]  /*1be90*/  SHF.R.S32.HI R6, RZ, 0x1f, R0 ;  /* 0x0000001fff067819 */ /* 0x000fe20000011400 */
[C---:B------:R-:W-:Y:S02]  /*1bea0*/  IMAD R7, R10.reuse, c[0x0][0x3f4], R7 ;  /* 0x0000fd000a077a24 */ /* 0x040fe400078e0207 */
[----:B------:R-:W-:-:S04]  /*1beb0*/  IMAD.WIDE.U32 R2, R10, c[0x0][0x3f0], R2 ;  /* 0x0000fc000a027a25 */ /* 0x000fc800078e0002 */
        /* <DEDUP_REMOVED lines=31> */
[----:B------:R-:W-:Y:S01]  /*1c0b0*/  ISETP.GE.OR P3, PT, R10, R20, P0 ;  /* 0x000000140a00720c */ /* 0x000fe20000766670 */
        /* <DEDUP_REMOVED lines=45> */
.L_x_208:
        /* <DEDUP_REMOVED lines=15> */
.L_x_738:


//--------------------- .text._ZN7cutlass13device_kernelIN5flash19enable_sm80_to_sm89INS1_16FlashAttnFwdSm80INS1_25CollectiveMainloopFwdSm80ILi4ELi1ELb0EN4cute5tupleIJNS5_1CILi128EEENS7_ILi96EEENS7_ILi64EEEEEELi64ENS_10bfloat16_tEfNS_4arch4Sm80ELb0ELb1ELb1ELb1ELb0ELb0ELb1ELb0EEENS1_21CollectiveEpilogueFwdINS6_IJS8_SA_S9_EEENS6_IJNS7_ILi1EEESI_SI_EEESC_SE_Li128ELb1ELb1ELb0ELb0EEENS1_19SingleTileSchedulerILb1ELb0ELb1ELi128EEEEEEEEEvNT_6ParamsE --------------------------
	.section	.text._ZN7cutlass13device_kernelIN5flash19enable_sm80_to_sm89INS1_16FlashAttnFwdSm80INS1_25CollectiveMainloopFwdSm80ILi4ELi1ELb0EN4cute5tupleIJNS5_1CILi128EEENS7_ILi96EEENS7_ILi64EEEEEELi64ENS_10bfloat16_tEfNS_4arch4Sm80ELb0ELb1ELb1ELb1ELb0ELb0ELb1ELb0EEENS1_21CollectiveEpilogueFwdINS6_IJS8_SA_S9_EEENS6_IJNS7_ILi1EEESI_SI_EEESC_SE_Li128ELb1ELb1ELb0ELb0EEENS1_19SingleTileSchedulerILb1ELb0ELb1ELi128EEEEEEEEEvNT_6ParamsE,"ax",@progbits
	.sectioninfo	@"SHI_REGISTERS=255"
	.align	128
.text._ZN7cutlass13device_kernelIN5flash19enable_sm80_to_sm89INS1_16FlashAttnFwdSm80INS1_25CollectiveMainloopFwdSm80ILi4ELi1ELb0EN4cute5tupleIJNS5_1CILi128EEENS7_ILi96EEENS7_ILi64EEEEEELi64ENS_10bfloat16_tEfNS_4arch4Sm80ELb0ELb1ELb1ELb1ELb0ELb0ELb1ELb0EEENS1_21CollectiveEpilogueFwdINS6_IJS8_SA_S9_EEENS6_IJNS7_ILi1EEESI_SI_EEESC_SE_Li128ELb1ELb1ELb0ELb0EEENS1_19SingleTileSchedulerILb1ELb0ELb1ELi128EEEEEEEEEvNT_6ParamsE:
        .type           _ZN7cutlass13device_kernelIN5flash19enable_sm80_to_sm89INS1_16FlashAttnFwdSm80INS1_25CollectiveMainloopFwdSm80ILi4ELi1ELb0EN4cute5tupleIJNS5_1CILi128EEENS7_ILi96EEENS7_ILi64EEEEEELi64ENS_10bfloat16_tEfNS_4arch4Sm80ELb0ELb1ELb1ELb1ELb0ELb0ELb1ELb0EEENS1_21CollectiveEpilogueFwdINS6_IJS8_SA_S9_EEENS6_IJNS7_ILi1EEESI_SI_EEESC_SE_Li128ELb1ELb1ELb0ELb0EEENS1_19SingleTileSchedulerILb1ELb0ELb1ELi128EEEEEEEEEvNT_6ParamsE,@function
        .size           _ZN7cutlass13device_kernelIN5flash19enable_sm80_to_sm89INS1_16FlashAttnFwdSm80INS1_25CollectiveMainloopFwdSm80ILi4ELi1ELb0EN4cute5tupleIJNS5_1CILi128EEENS7_ILi96EEENS7_ILi64EEEEEELi64ENS_10bfloat16_tEfNS_4arch4Sm80ELb0ELb1ELb1ELb1ELb0ELb0ELb1ELb0EEENS1_21CollectiveEpilogueFwdINS6_IJS8_SA_S9_EEENS6_IJNS7_ILi1EEESI_SI_EEESC_SE_Li128ELb1ELb1ELb0ELb0EEENS1_19SingleTileSchedulerILb1ELb0ELb1ELi128EEEEEEEEEvNT_6ParamsE,(.L_x_739 - _ZN7cutlass13device_kernelIN5flash19enable_sm80_to_sm89INS1_16FlashAttnFwdSm80INS1_25CollectiveMainloopFwdSm80ILi4ELi1ELb0EN4cute5tupleIJNS5_1CILi128EEENS7_ILi96EEENS7_ILi64EEEEEELi64ENS_10bfloat16_tEfNS_4arch4Sm80ELb0ELb1ELb1ELb1ELb0ELb0ELb1ELb0EEENS1_21CollectiveEpilogueFwdINS6_IJS8_SA_S9_EEENS6_IJNS7_ILi1EEESI_SI_EEESC_SE_Li128ELb1ELb1ELb0ELb0EEENS1_19SingleTileSchedulerILb1ELb0ELb1ELi128EEEEEEEEEvNT_6ParamsE)
        .other          _ZN7cutlass13device_kernelIN5flash19enable_sm80_to_sm89INS1_16FlashAttnFwdSm80INS1_25CollectiveMainloopFwdSm80ILi4ELi1ELb0EN4cute5tupleIJNS5_1CILi128EEENS7_ILi96EEENS7_ILi64EEEEEELi64ENS_10bfloat16_tEfNS_4arch4Sm80ELb0ELb1ELb1ELb1ELb0ELb0ELb1ELb0EEENS1_21CollectiveEpilogueFwdINS6_IJS8_SA_S9_EEENS6_IJNS7_ILi1EEESI_SI_EEESC_SE_Li128ELb1ELb1ELb0ELb0EEENS1_19SingleTileSchedulerILb1ELb0ELb1ELi128EEEEEEEEEvNT_6ParamsE,@"STO_CUDA_ENTRY STV_DEFAULT"
_ZN7cutlass13device_kernelIN5flash19enable_sm80_to_sm89INS1_16FlashAttnFwdSm80INS1_25CollectiveMainloopFwdSm80ILi4ELi1ELb0EN4cute5tupleIJNS5_1CILi128EEENS7_ILi96EEENS7_ILi64EEEEEELi64ENS_10bfloat16_tEfNS_4arch4Sm80ELb0ELb1ELb1ELb1ELb0ELb0ELb1ELb0EEENS1_21CollectiveEpilogueFwdINS6_IJS8_SA_S9_EEENS6_IJNS7_ILi1EEESI_SI_EEESC_SE_Li128ELb1ELb1ELb0ELb0EEENS1_19SingleTileSchedulerILb1ELb0ELb1ELi128EEEEEEEEEvNT_6ParamsE:
[----:B------:R-:W-:Y:S02]  /*0000*/  MOV R1, c[0x0][0x28] ;  /* 0x00000a0000017a02 */ /* 0x000fe40000000f00 */
[----:B------:R-:W1:Y:S01]  /*0010*/  S2R R209, SR_TID.X ;  /* 0x0000000000d17919 */ /* 0x000e620000002100 */
[----:B------:R-:W-:Y:S01]  /*0020*/  IMAD.MOV.U32 R10, RZ, RZ, 0x4 ;  /* 0x00000004ff0a7424 */ /* 0x000fe200078e00ff */
[----:B------:R-:W2:Y:S01]  /*0030*/  S2UR UR4, SR_CTAID.X ;  /* 0x00000000000479c3 */ /* 0x000ea20000002500 */
[----:B------:R-:W-:Y:S01]  /*0040*/  ULDC.64 UR40, c[0x0][0x118] ;  /* 0x0000460000287ab9 */ /* 0x000fe20000000a00 */
[----:B------:R-:W3:Y:S01]  /*0050*/  S2R R5, SR_CTAID.Z ;  /* 0x0000000000057919 */ /* 0x000ee20000002700 */
[----:B------:R-:W-:Y:S02]  /*0060*/  IADD3 R1, R1, -0x70, RZ ;  /* 0xffffff9001017810 */ /* 0x000fe40007ffe0ff */
[----:B-1----:R-:W-:Y:S01]  /*0070*/  SHF.R.U32.HI R0, RZ, 0x5, R209 ;  /* 0x00000005ff007819 */ /* 0x002fe200000116d1 */
[----:B---3--:R-:W-:-:S05]  /*0080*/  IMAD.WIDE R2, R5, R10, c[0x0][0x568] ;  /* 0x00015a0005027625 */ /* 0x008fca00078e020a */
[----:B------:R-:W1:Y:S02]  /*0090*/  SHFL.IDX PT, R0, R0, RZ, 0x1f ;  /* 0x00001fff00007589 */ /* 0x000e6400000e0000 */
[----:B-1----:R-:W-:-:S13]  /*00a0*/  ISETP.NE.AND P0, PT, R0, RZ, PT ;  /* 0x000000ff0000720c */ /* 0x002fda0003f05270 */
[----:B--2---:R-:W-:Y:S05]  /*00b0*/  @!P0 BRA `(.L_x_209) ;  /* 0x0000015000008947 */ /* 0x004fea0003800000 */
[----:B------:R-:W-:-:S04]  /*00c0*/  ISETP.NE.U32.AND P0, PT, RZ, c[0x0][0x568], PT ;  /* 0x00015a00ff007a0c */ /* 0x000fc80003f05070 */
[----:B------:R-:W-:-:S13]  /*00d0*/  ISETP.NE.AND.EX P0, PT, RZ, c[0x0][0x56c], PT, P0 ;  /* 0x00015b00ff007a0c */ /* 0x000fda0003f05300 */
[----:B------:R-:W-:Y:S05]  /*00e0*/  @!P0 BRA `(.L_x_210) ;  /* 0x0000002000008947 */ /* 0x000fea0003800000 */
[----:B------:R1:W5:Y:S01]  /*00f0*/  LDG.E R0, [R2.64] ;  /* 0x0000002802007981 */ /* 0x000362000c1e1900 */
[----:B------:R-:W-:Y:S05]  /*0100*/  BRA `(.L_x_211) ;  /* 0x0000009000007947 */ /* 0x000fea0003800000 */
.L_x_210:
        /* <DEDUP_REMOVED lines=8> */
.L_x_212:
[----:B------:R-:W-:-:S04]  /*0190*/  MOV R0, c[0x0][0x54c] ;  /* 0x0001530000007a02 */ /* 0x000fc80000000f00 */
.L_x_211:
[----:B------:R-:W-:Y:S01]  /*01a0*/  USHF.L.U32 UR4, UR4, 0x7, URZ ;  /* 0x0000000704047899 */ /* 0x000fe2000800063f */
[----:B-----5:R-:W-:-:S05]  /*01b0*/  IMAD R0, R0, c[0x0][0x548], RZ ;  /* 0x0001520000007a24 */ /* 0x020fca00078e02ff */
[----:B------:R-:W-:-:S04]  /*01c0*/  MOV R6, UR4 ;  /* 0x0000000400067c02 */ /* 0x000fc80008000f00 */
[----:B------:R-:W-:-:S04]  /*01d0*/  ISETP.GE.AND P0, PT, R6, R0, PT ;  /* 0x000000000600720c */ /* 0x000fc80003f06270 */
[----:B------:R-:W-:-:S05]  /*01e0*/  SEL R0, R5, 0xffffffff, !P0 ;  /* 0xffffffff05007807 */ /* 0x000fca0004000000 */
[----:B------:R2:W-:Y:S01]  /*01f0*/  STL [R1+0x48], R0 ;  /* 0x0000480001007387 */ /* 0x0005e20000100800 */
[----:B------:R-:W-:Y:S05]  /*0200*/  BRA `(.L_x_213) ;  /* 0x0000014000007947 */ /* 0x000fea0003800000 */
.L_x_209:
[----:B------:R-:W-:-:S04]  /*0210*/  ISETP.NE.U32.AND P0, PT, RZ, c[0x0][0x568], PT ;  /* 0x00015a00ff007a0c */ /* 0x000fc80003f05070 */
[----:B------:R-:W-:-:S13]  /*0220*/  ISETP.NE.AND.EX P0, PT, RZ, c[0x0][0x56c], PT, P0 ;  /* 0x00015b00ff007a0c */ /* 0x000fda0003f05300 */
[----:B------:R-:W-:Y:S05]  /*0230*/  @!P0 BRA `(.L_x_214) ;  /* 0x0000002000008947 */ /* 0x000fea0003800000 */
[----:B------:R1:W5:Y:S01]  /*0240*/  LDG.E R0, [R2.64] ;  /* 0x0000002802007981 */ /* 0x000362000c1e1900 */
[----:B------:R-:W-:Y:S05]  /*0250*/  BRA `(.L_x_215) ;  /* 0x0000009000007947 */ /* 0x000fea0003800000 */
.L_x_214:
        /* <DEDUP_REMOVED lines=8> */
.L_x_216:
[----:B------:R-:W-:-:S04]  /*02e0*/  MOV R0, c[0x0][0x54c] ;  /* 0x0001530000007a02 */ /* 0x000fc80000000f00 */
.L_x_215:
[----:B------:R-:W-:Y:S01]  /*02f0*/  USHF.L.U32 UR4, UR4, 0x7, URZ ;  /* 0x0000000704047899 */ /* 0x000fe2000800063f */
[----:B-----5:R-:W-:-:S05]  /*0300*/  IMAD R0, R0, c[0x0][0x548], RZ ;  /* 0x0001520000007a24 */ /* 0x020fca00078e02ff */
[----:B------:R-:W-:-:S04]  /*0310*/  MOV R6, UR4 ;  /* 0x0000000400067c02 */ /* 0x000fc80008000f00 */
[----:B------:R-:W-:-:S04]  /*0320*/  ISETP.GE.AND P0, PT, R6, R0, PT ;  /* 0x000000000600720c */ /* 0x000fc80003f06270 */
[----:B------:R-:W-:-:S05]  /*0330*/  SEL R0, R5, 0xffffffff, !P0 ;  /* 0xffffffff05007807 */ /* 0x000fca0004000000 */
[----:B------:R2:W-:Y:S04]  /*0340*/  STL [R1+0x48], R0 ;  /* 0x0000480001007387 */ /* 0x0005e80000100800 */
.L_x_213:
[----:B------:R-:W3:Y:S02]  /*0350*/  LDL R35, [R1+0x48] ;  /* 0x0000480001237983 */ /* 0x000ee40000100800 */
[----:B---3--:R-:W-:-:S13]  /*0360*/  ISETP.GE.AND P0, PT, R35, RZ, PT ;  /* 0x000000ff2300720c */ /* 0x008fda0003f06270 */
[----:B------:R-:W-:Y:S05]  /*0370*/  @!P0 EXIT ;  /* 0x000000000000894d */ /* 0x000fea0003800000 */
[----:B------:R-:W-:Y:S02]  /*0380*/  ISETP.NE.U32.AND P3, PT, RZ, c[0x0][0x370], PT ;  /* 0x0000dc00ff007a0c */ /* 0x000fe40003f65070 */
[----:B------:R-:W-:Y:S02]  /*0390*/  ISETP.NE.U32.AND P2, PT, RZ, c[0x0][0x360], PT ;  /* 0x0000d800ff007a0c */ /* 0x000fe40003f45070 */
[----:B------:R-:W-:Y:S02]  /*03a0*/  ISETP.NE.AND.EX P3, PT, RZ, c[0x0][0x374], PT, P3 ;  /* 0x0000dd00ff007a0c */ /* 0x000fe40003f65330 */
[----:B------:R-:W-:Y:S02]  /*03b0*/  ISETP.NE.AND.EX P2, PT, RZ, c[0x0][0x364], PT, P2 ;  /* 0x0000d900ff007a0c */ /* 0x000fe40003f45320 */
[----:B------:R-:W-:Y:S02]  /*03c0*/  ISETP.NE.U32.AND P1, PT, RZ, c[0x0][0x348], PT ;  /* 0x0000d200ff007a0c */ /* 0x000fe40003f25070 */
[----:B------:R-:W-:-:S02]  /*03d0*/  ISETP.NE.U32.AND P0, PT, RZ, c[0x0][0x350], PT ;  /* 0x0000d400ff007a0c */ /* 0x000fc40003f05070 */
[----:B------:R-:W-:Y:S02]  /*03e0*/  ISETP.NE.AND.EX P1, PT, RZ, c[0x0][0x34c], PT, P1 ;  /* 0x0000d300ff007a0c */ /* 0x000fe40003f25310 */
[----:B------:R-:W-:-:S03]  /*03f0*/  ISETP.NE.AND.EX P0, PT, RZ, c[0x0][0x354], PT, P0 ;  /* 0x0000d500ff007a0c */ /* 0x000fc60003f05300 */
[----:B------:R-:W-:-:S04]  /*0400*/  @P3 IMAD.WIDE R4, R35, R10, c[0x0][0x370] ;  /* 0x0000dc0023043625 */ /* 0x000fc800078e020a */
[CC--:B-1----:R-:W-:Y:S01]  /*0410*/  @P2 IMAD.WIDE R2, R35.reuse, R10.reuse, c[0x0][0x360] ;  /* 0x0000d80023022625 */ /* 0x0c2fe200078e020a */
[----:B------:R1:W3:Y:S03]  /*0420*/  @P3 LDG.E R8, [R4.64] ;  /* 0x0000002804083981 */ /* 0x0002e6000c1e1900 */
[----:B------:R-:W-:Y:S01]  /*0430*/  IMAD.MOV.U32 R7, RZ, RZ, RZ ;  /* 0x000000ffff077224 */ /* 0x000fe200078e00ff */
[----:B--2---:R2:W4:Y:S01]  /*0440*/  @P2 LDG.E R0, [R2.64] ;  /* 0x0000002802002981 */ /* 0x004522000c1e1900 */
[----:B------:R-:W-:Y:S02]  /*0450*/  IMAD.MOV.U32 R9, RZ, RZ, RZ ;  /* 0x000000ffff097224 */ /* 0x000fe400078e00ff */
[----:B-1----:R-:W-:-:S04]  /*0460*/  IMAD.WIDE R4, R35, R10, c[0x0][0x348] ;  /* 0x0000d20023047625 */ /* 0x002fc800078e020a */
[----:B--2---:R-:W-:Y:S01]  /*0470*/  IMAD.WIDE R2, R35, R10, c[0x0][0x350] ;  /* 0x0000d40023027625 */ /* 0x004fe200078e020a */
[----:B------:R1:W5:Y:S04]  /*0480*/  @P1 LDG.E R7, [R4.64] ;  /* 0x0000002804071981 */ /* 0x000368000c1e1900 */
[----:B------:R1:W5:Y:S01]  /*0490*/  @P0 LDG.E R9, [R2.64] ;  /* 0x0000002802090981 */ /* 0x000362000c1e1900 */
[----:B------:R-:W-:Y:S02]  /*04a0*/  UMOV UR6, URZ ;  /* 0x0000003f00067c82 */ /* 0x000fe40008000000 */
[----:B------:R-:W-:Y:S02]  /*04b0*/  ULDC UR12, c[0x0][0x168] ;  /* 0x00005a00000c7ab9 */ /* 0x000fe40000000800 */
[----:B------:R-:W-:Y:S01]  /*04c0*/  ULDC UR7, c[0x0][0x1d0] ;  /* 0x0000740000077ab9 */ /* 0x000fe20000000800 */
[----:B---3--:R1:W2:Y:S08]  /*04d0*/  @P3 R2UR UR6, R8 ;  /* 0x00000000080633c2 */ /* 0x0082b000000e0000 */
[----:B----4-:R1:W3:Y:S02]  /*04e0*/  @P2 R2UR UR12, R0 ;  /* 0x00000000000c23c2 */ /* 0x0102e400000e0000 */
[----:B-12---:R-:W-:Y:S05]  /*04f0*/  @P2 BRA `(.L_x_217) ;  /* 0x0000006000002947 */ /* 0x006fea0003800000 */
[----:B------:R-:W-:Y:S05]  /*0500*/  @!P1 BRA `(.L_x_217) ;  /* 0x0000005000009947 */ /* 0x000fea0003800000 */
[----:B------:R1:W2:Y:S04]  /*0510*/  LDG.E R0, [R4.64] ;  /* 0x0000002804007981 */ /* 0x0002a8000c1e1900 */
[----:B-1----:R-:W4:Y:S01]  /*0520*/  LDG.E R4, [R4.64+0x4] ;  /* 0x0000042804047981 */ /* 0x002f22000c1e1900 */
[----:B--23--:R-:W1:Y:S08]  /*0530*/  R2UR UR12, R0 ;  /* 0x00000000000c73c2 */ /* 0x00ce7000000e0000 */
[----:B----4-:R-:W1:Y:S02]  /*0540*/  R2UR UR4, R4 ;  /* 0x00000000040473c2 */ /* 0x010e6400000e0000 */
[----:B-1----:R-:W-:-:S06]  /*0550*/  UIADD3 UR12, -UR12, UR4, URZ ;  /* 0x000000040c0c7290 */ /* 0x002fcc000fffe13f */
.L_x_217:
[----:B------:R-:W-:-:S04]  /*0560*/  ISETP.NE.U32.AND P2, PT, RZ, c[0x0][0x368], PT ;  /* 0x0000da00ff007a0c */ /* 0x000fc80003f45070 */
[----:B------:R-:W-:-:S13]  /*0570*/  ISETP.NE.AND.EX P2, PT, RZ, c[0x0][0x36c], PT, P2 ;  /* 0x0000db00ff007a0c */ /* 0x000fda0003f45320 */
[----:B------:R-:W-:Y:S05]  /*0580*/  @!P2 BRA `(.L_x_218) ;  /* 0x000000400000a947 */ /* 0x000fea0003800000 */
[----:B------:R-:W-:-:S05]  /*0590*/  IMAD.WIDE R2, R35, R10, c[0x0][0x368] ;  /* 0x0000da0023027625 */ /* 0x000fca00078e020a */
[----:B------:R-:W2:Y:S02]  /*05a0*/  LDG.E R0, [R2.64] ;  /* 0x0000002802007981 */ /* 0x000ea4000c1e1900 */
[----:B--2---:R1:W2:Y:S02]  /*05b0*/  R2UR UR7, R0 ;  /* 0x00000000000773c2 */ /* 0x0042a400000e0000 */
[----:B-12---:R-:W-:Y:S05]  /*05c0*/  BRA `(.L_x_219) ;  /* 0x0000006000007947 */ /* 0x006fea0003800000 */
.L_x_218:
[----:B------:R-:W-:Y:S05]  /*05d0*/  @!P0 BRA `(.L_x_219) ;  /* 0x0000005000008947 */ /* 0x000fea0003800000 */
[----:B------:R1:W2:Y:S04]  /*05e0*/  LDG.E R0, [R2.64] ;  /* 0x0000002802007981 */ /* 0x0002a8000c1e1900 */
[----:B-1----:R-:W4:Y:S01]  /*05f0*/  LDG.E R2, [R2.64+0x4] ;  /* 0x0000042802027981 */ /* 0x002f22000c1e1900 */
[----:B--2---:R-:W1:Y:S08]  /*0600*/  R2UR UR7, R0 ;  /* 0x00000000000773c2 */ /* 0x004e7000000e0000 */
[----:B----4-:R-:W1:Y:S02]  /*0610*/  R2UR UR4, R2 ;  /* 0x00000000020473c2 */ /* 0x010e6400000e0000 */
[----:B-1----:R-:W-:-:S06]  /*0620*/  UIADD3 UR7, -UR7, UR4, URZ ;  /* 0x0000000407077290 */ /* 0x002fcc000fffe13f */
.L_x_219:
[----:B------:R-:W1:Y:S01]  /*0630*/  R2UR UR11, R6 ;  /* 0x00000000060b73c2 */ /* 0x000e6200000e0000 */
[----:B------:R-:W-:Y:S01]  /*0640*/  ULDC UR4, c[0x0][0x2c4] ;  /* 0x0000b10000047ab9 */ /* 0x000fe20000000800 */
[----:B------:R-:W-:Y:S01]  /*0650*/  IADD3 R0, R6, 0x7f, RZ ;  /* 0x0000007f06007810 */ /* 0x000fe20007ffe0ff */
[----:B------:R-:W-:Y:S01]  /*0660*/  UISETP.NE.AND UP1, UPT, UR4, 0x1, UPT ;  /* 0x000000010400788c */ /* 0x000fe2000bf25270 */
[----:B-----5:R-:W-:Y:S01]  /*0670*/  IADD3 R9, R9, UR6, RZ ;  /* 0x0000000609097c10 */ /* 0x020fe2000fffe0ff */
[----:B------:R-:W-:-:S02]  /*0680*/  ULDC.64 UR8, c[0x0][0x328] ;  /* 0x0000ca0000087ab9 */ /* 0x000fc40000000a00 */
[----:B------:R-:W-:Y:S01]  /*0690*/  ULDC.64 UR4, c[0x0][0x2c8] ;  /* 0x0000b20000047ab9 */ /* 0x000fe20000000a00 */
[----:B------:R2:W4:Y:S01]  /*06a0*/  R2UR UR10, R0 ;  /* 0x00000000000a73c2 */ /* 0x00052200000e0000 */
[----:B------:R-:W-:Y:S02]  /*06b0*/  UISETP.GE.AND UP0, UPT, UR9, 0x1, UPT ;  /* 0x000000010900788c */ /* 0x000fe4000bf06270 */
[----:B------:R-:W-:-:S04]  /*06c0*/  UIADD3 UR7, -UR6, UR7, URZ ;  /* 0x0000000706077290 */ /* 0x000fc8000fffe13f */
[----:B------:R-:W-:Y:S01]  /*06d0*/  PLOP3.LUT P2, PT, PT, PT, UP0, 0x40, 0x0 ;  /* 0x000000000000781c */ /* 0x000fe20003f4e808 */
[----:B-1----:R-:W-:-:S04]  /*06e0*/  @UP1 UIADD3 UR14, UR11, 0x7f, URZ ;  /* 0x0000007f0b0e1890 */ /* 0x002fc8000fffe03f */
[----:B------:R-:W-:Y:S02]  /*06f0*/  UIMAD.WIDE.U32 UR14, UR14, UR4, URZ ;  /* 0x000000040e0e72a5 */ /* 0x000fe4000f8e003f */
[----:B---3--:R-:W-:-:S05]  /*0700*/  UIADD3 UR4, UR7, 0x1, -UR12 ;  /* 0x0000000107047890 */ /* 0x008fca000fffe80c */
[----:B------:R-:W-:Y:S02]  /*0710*/  @UP1 UMOV UR13, UR15 ;  /* 0x0000000f000d1c82 */ /* 0x000fe40008000000 */
[----:B----4-:R-:W-:-:S04]  /*0720*/  @UP1 USHF.R.U32.HI UR10, URZ, UR5, UR13 ;  /* 0x000000053f0a1299 */ /* 0x010fc8000801160d */
[----:B------:R-:W-:-:S04]  /*0730*/  UIADD3 UR4, UR4, UR10, URZ ;  /* 0x0000000a04047290 */ /* 0x000fc8000fffe03f */
[----:B------:R-:W-:Y:S01]  /*0740*/  UIADD3 UR8, UR4, UR8, URZ ;  /* 0x0000000804087290 */ /* 0x000fe2000fffe03f */
[----:B--2---:R-:W-:Y:S05]  /*0750*/  @P2 BRA `(.L_x_220) ;  /* 0x0000014000002947 */ /* 0x004fea0003800000 */
[----:B------:R-:W-:Y:S01]  /*0760*/  ISETP.LT.AND P2, PT, RZ, UR4, PT ;  /* 0x00000004ff007c0c */ /* 0x000fe2000bf41270 */
[----:B------:R-:W-:-:S12]  /*0770*/  UIADD3 UR6, UR4, -0x1, URZ ;  /* 0xffffffff04067890 */ /* 0x000fd8000fffe03f */
        /* <DEDUP_REMOVED lines=9> */
.L_x_221:
[----:B------:R-:W-:Y:S02]  /*0810*/  UISETP.NE.AND UP2, UPT, UR9, 0x1, UPT ;  /* 0x000000010900788c */ /* 0x000fe4000bf45270 */
[----:B------:R-:W-:Y:S02]  /*0820*/  ULDC.64 UR4, c[0x0][0x330] ;  /* 0x0000cc0000047ab9 */ /* 0x000fe40000000a00 */
[----:B------:R-:W-:-:S07]  /*0830*/  UIMAD.WIDE.U32 UR14, UR6, UR4, URZ ;  /* 0x00000004060e72a5 */ /* 0x000fce000f8e003f */
[----:B------:R-:W-:Y:S02]  /*0840*/  @UP2 UMOV UR13, UR15 ;  /* 0x0000000f000d2c82 */ /* 0x000fe40008000000 */
[----:B------:R-:W-:Y:S02]  /*0850*/  @UP2 USHF.R.U32.HI UR6, URZ, UR5, UR13 ;  /* 0x000000053f062299 */ /* 0x000fe4000801160d */
.L_x_222:
[----:B------:R-:W-:Y:S02]  /*0860*/  ULDC UR4, c[0x0][0x32c] ;  /* 0x0000cb0000047ab9 */ /* 0x000fe40000000800 */
[----:B------:R-:W-:-:S04]  /*0870*/  UIMAD UR4, UR6, UR9, UR4 ;  /* 0x00000009060472a4 */ /* 0x000fc8000f8e0204 */
[----:B------:R-:W-:-:S04]  /*0880*/  UISETP.LT.AND UP2, UPT, UR8, UR4, UPT ;  /* 0x000000040800728c */ /* 0x000fc8000bf41270 */
[----:B------:R-:W-:-:S03]  /*0890*/  USEL UR8, UR8, UR4, UP2 ;  /* 0x0000000408087287 */ /* 0x000fc60009000000 */
.L_x_220:
[----:B------:R-:W-:Y:S01]  /*08a0*/  ULDC.64 UR4, c[0x0][0x2c8] ;  /* 0x0000b20000047ab9 */ /* 0x000fe20000000a00 */
[----:B------:R-:W-:Y:S01]  /*08b0*/  PLOP3.LUT P2, PT, PT, PT, UP0, 0x40, 0x0 ;  /* 0x000000000000781c */ /* 0x000fe20003f4e808 */
[----:B------:R-:W-:Y:S02]  /*08c0*/  UIADD3 UR16, UR8, 0x5f, URZ ;  /* 0x0000005f08107890 */ /* 0x000fe4000fffe03f */
[----:B------:R-:W-:Y:S02]  /*08d0*/  UIMAD.WIDE.U32 UR18, UR11, UR4, URZ ;  /* 0x000000040b1272a5 */ /* 0x000fe4000f8e003f */
[----:B------:R-:W-:Y:S02]  /*08e0*/  UIMAD.WIDE UR16, UR16, 0x2aaaaaab, URZ ;  /* 0x2aaaaaab101078a5 */ /* 0x000fe4000f8e023f */
[----:B------:R-:W-:Y:S02]  /*08f0*/  UIADD3 UR14, UR7, 0x5f, URZ ;  /* 0x0000005f070e7890 */ /* 0x000fe4000fffe03f */
[----:B------:R-:W-:-:S02]  /*0900*/  UMOV UR8, UR11 ;  /* 0x0000000b00087c82 */ /* 0x000fc40008000000 */
[----:B------:R-:W-:Y:S02]  /*0910*/  @UP1 UMOV UR13, UR19 ;  /* 0x00000013000d1c82 */ /* 0x000fe40008000000 */
[----:B------:R-:W-:Y:S02]  /*0920*/  UIMAD.WIDE UR14, UR14, 0x2aaaaaab, URZ ;  /* 0x2aaaaaab0e0e78a5 */ /* 0x000fe4000f8e023f */
[----:B------:R-:W-:Y:S02]  /*0930*/  @UP1 USHF.R.U32.HI UR8, URZ, UR5, UR13 ;  /* 0x000000053f081299 */ /* 0x000fe4000801160d */
[----:B------:R-:W-:Y:S02]  /*0940*/  USHF.R.U32.HI UR10, URZ, 0x1f, UR15 ;  /* 0x0000001f3f0a7899 */ /* 0x000fe4000801160f */
[----:B------:R-:W-:Y:S02]  /*0950*/  UMOV UR13, UR17 ;  /* 0x00000011000d7c82 */ /* 0x000fe40008000000 */
[----:B------:R-:W-:-:S02]  /*0960*/  USHF.R.U32.HI UR6, URZ, 0x1f, UR13 ;  /* 0x0000001f3f067899 */ /* 0x000fc4000801160d */
[----:B------:R-:W-:Y:S02]  /*0970*/  UIADD3 UR5, UR7, -UR12, URZ ;  /* 0x8000000c07057290 */ /* 0x000fe4000fffe03f */
[----:B------:R-:W-:Y:S02]  /*0980*/  ULEA.HI.SX32 UR10, UR15, UR10, 0x1c ;  /* 0x0000000a0f0a7291 */ /* 0x000fe4000f8fe23f */
[----:B------:R-:W-:Y:S02]  /*0990*/  ULEA.HI.SX32 UR6, UR13, UR6, 0x1c ;  /* 0x000000060d067291 */ /* 0x000fe4000f8fe23f */
[----:B------:R-:W-:Y:S02]  /*09a0*/  UIADD3 UR8, UR5, UR8, URZ ;  /* 0x0000000805087290 */ /* 0x000fe4000fffe03f */
[----:B------:R-:W-:Y:S02]  /*09b0*/  UISETP.LT.AND UP2, UPT, UR10, UR6, UPT ;  /* 0x000000060a00728c */ /* 0x000fe4000bf41270 */
[----:B------:R-:W-:-:S02]  /*09c0*/  ULDC UR4, c[0x0][0x324] ;  /* 0x0000c90000047ab9 */ /* 0x000fc40000000800 */
[----:B------:R-:W-:Y:S02]  /*09d0*/  UIADD3 UR4, UR8, -UR4, URZ ;  /* 0x8000000408047290 */ /* 0x000fe4000fffe03f */
[----:B------:R-:W-:Y:S01]  /*09e0*/  USEL UR6, UR10, UR6, UP2 ;  /* 0x000000060a067287 */ /* 0x000fe20009000000 */
[----:B------:R-:W-:Y:S05]  /*09f0*/  @P2 BRA `(.L_x_223) ;  /* 0x0000015000002947 */ /* 0x000fea0003800000 */
[----:B------:R-:W-:Y:S02]  /*0a00*/  UMOV UR10, UR8 ;  /* 0x00000008000a7c82 */ /* 0x000fe40008000000 */
[----:B------:R-:W-:-:S06]  /*0a10*/  UISETP.GT.AND UP2, UPT, UR10, -0x1, UPT ;  /* 0xffffffff0a00788c */ /* 0x000fcc000bf44270 */
[----:B------:R-:W-:-:S13]  /*0a20*/  PLOP3.LUT P2, PT, PT, PT, UP2, 0x80, 0x0 ;  /* 0x000000000000781c */ /* 0x000fda0003f4f028 */
[----:B------:R-:W-:Y:S05]  /*0a30*/  @P2 BRA `(.L_x_224) ;  /* 0x0000008000002947 */ /* 0x000fea0003800000 */
[----:B------:R-:W-:Y:S02]  /*0a40*/  UISETP.NE.AND UP2, UPT, UR9, 0x1, UPT ;  /* 0x000000010900788c */ /* 0x000fe4000bf45270 */
[----:B------:R-:W-:Y:S02]  /*0a50*/  ULOP3.LUT UR10, URZ, UR10, URZ, 0x33, !UPT ;  /* 0x0000000a3f0a7292 */ /* 0x000fe4000f8e333f */
[----:B------:R-:W-:Y:S02]  /*0a60*/  ULDC.64 UR8, c[0x0][0x330] ;  /* 0x0000cc0000087ab9 */ /* 0x000fe40000000a00 */
[----:B------:R-:W-:-:S07]  /*0a70*/  UIMAD.WIDE.U32 UR14, UR10, UR8, URZ ;  /* 0x000000080a0e72a5 */ /* 0x000fce000f8e003f */
[----:B------:R-:W-:Y:S02]  /*0a80*/  @UP2 UMOV UR13, UR15 ;  /* 0x0000000f000d2c82 */ /* 0x000fe40008000000 */
[----:B------:R-:W-:-:S04]  /*0a90*/  @UP2 USHF.R.U32.HI UR10, URZ, UR9, UR13 ;  /* 0x000000093f0a2299 */ /* 0x000fc8000801160d */
[----:B------:R-:W-:Y:S01]  /*0aa0*/  ULOP3.LUT UR10, URZ, UR10, URZ, 0x33, !UPT ;  /* 0x0000000a3f0a7292 */ /* 0x000fe2000f8e333f */
[----:B------:R-:W-:Y:S05]  /*0ab0*/  BRA `(.L_x_225) ;  /* 0x0000005000007947 */ /* 0x000fea0003800000 */
.L_x_224:
[----:B------:R-:W-:-:S03]  /*0ac0*/  UISETP.NE.AND UP2, UPT, UR9, 0x1, UPT ;  /* 0x000000010900788c */ /* 0x000fc6000bf45270 */
[----:B------:R-:W-:Y:S02]  /*0ad0*/  ULDC.64 UR8, c[0x0][0x330] ;  /* 0x0000cc0000087ab9 */ /* 0x000fe40000000a00 */
[----:B------:R-:W-:-:S07]  /*0ae0*/  UIMAD.WIDE.U32 UR14, UR10, UR8, URZ ;  /* 0x000000080a0e72a5 */ /* 0x000fce000f8e003f */
[----:B------:R-:W-:Y:S02]  /*0af0*/  @UP2 UMOV UR13, UR15 ;  /* 0x0000000f000d2c82 */ /* 0x000fe40008000000 */
[----:B------:R-:W-:Y:S02]  /*0b00*/  @UP2 USHF.R.U32.HI UR10, URZ, UR9, UR13 ;  /* 0x000000093f0a2299 */ /* 0x000fe4000801160d */
.L_x_225:
[----:B------:R-:W-:Y:S02]  /*0b10*/  ULDC UR8, c[0x0][0x32c] ;  /* 0x0000cb0000087ab9 */ /* 0x000fe40000000800 */
[----:B------:R-:W-:-:S04]  /*0b20*/  UIMAD UR8, UR10, UR8, URZ ;  /* 0x000000080a0872a4 */ /* 0x000fc8000f8e023f */
[----:B------:R-:W-:-:S04]  /*0b30*/  UISETP.LT.AND UP2, UPT, UR4, UR8, UPT ;  /* 0x000000080400728c */ /* 0x000fc8000bf41270 */
[----:B------:R-:W-:-:S04]  /*0b40*/  USEL UR4, UR4, UR8, !UP2 ;  /* 0x0000000804047287 */ /* 0x000fc8000d000000 */
.L_x_223:
[----:B------:R-:W-:Y:S01]  /*0b50*/  UIMAD.WIDE UR8, UR4, 0x2aaaaaab, URZ ;  /* 0x2aaaaaab040878a5 */ /* 0x000fe2000f8e023f */
[----:B------:R-:W-:Y:S01]  /*0b60*/  PLOP3.LUT P4, PT, PT, PT, PT, 0x80, 0x0 ;  /* 0x000000000000781c */ /* 0x000fe20003f8f070 */
[----:B------:R-:W-:Y:S01]  /*0b70*/  CS2R R162, SRZ ;  /* 0x0000000000a27805 */ /* 0x000fe2000001ff00 */
[----:B------:R-:W-:Y:S01]  /*0b80*/  CS2R R160, SRZ ;  /* 0x0000000000a07805 */ /* 0x000fe2000001ff00 */
[----:B------:R-:W-:Y:S01]  /*0b90*/  USHF.R.U32.HI UR4, URZ, 0x1f, UR9 ;  /* 0x0000001f3f047899 */ /* 0x000fe20008011609 */
[----:B------:R-:W-:Y:S01]  /*0ba0*/  CS2R R166, SRZ ;  /* 0x0000000000a67805 */ /* 0x000fe2000001ff00 */
[----:B------:R-:W-:Y:S01]  /*0bb0*/  CS2R R12, SRZ ;  /* 0x00000000000c7805 */ /* 0x000fe2000001ff00 */
[----:B------:R-:W-:Y:S01]  /*0bc0*/  IMAD.MOV.U32 R164, RZ, RZ, RZ ;  /* 0x000000ffffa47224 */ /* 0x000fe200078e00ff */
[----:B------:R-:W-:Y:S01]  /*0bd0*/  ULEA.HI.SX32 UR4, UR9, UR4, 0x1c ;  /* 0x0000000409047291 */ /* 0x000fe2000f8fe23f */
[----:B------:R-:W-:Y:S01]  /*0be0*/  CS2R R14, SRZ ;  /* 0x00000000000e7805 */ /* 0x000fe2000001ff00 */
[----:B------:R-:W-:Y:S01]  /*0bf0*/  IMAD.MOV.U32 R158, RZ, RZ, RZ ;  /* 0x000000ffff9e7224 */ /* 0x000fe200078e00ff */
[----:B------:R-:W-:Y:S01]  /*0c00*/  MOV R156, RZ ;  /* 0x000000ff009c7202 */ /* 0x000fe20000000f00 */
[----:B------:R-:W-:Y:S01]  /*0c10*/  UISETP.LT.AND UP2, UPT, URZ, UR4, UPT ;  /* 0x000000043f00728c */ /* 0x000fe2000bf41270 */
[----:B------:R-:W-:Y:S01]  /*0c20*/  CS2R R16, SRZ ;  /* 0x0000000000107805 */ /* 0x000fe2000001ff00 */
[----:B------:R-:W-:Y:S01]  /*0c30*/  IMAD.MOV.U32 R154, RZ, RZ, RZ ;  /* 0x000000ffff9a7224 */ /* 0x000fe200078e00ff */
[----:B------:R-:W-:Y:S01]  /*0c40*/  MOV R19, RZ ;  /* 0x000000ff00137202 */ /* 0x000fe20000000f00 */
[----:B------:R-:W-:Y:S01]  /*0c50*/  USEL UR4, URZ, UR4, !UP2 ;  /* 0x000000043f047287 */ /* 0x000fe2000d000000 */
[----:B------:R-:W-:Y:S01]  /*0c60*/  IMAD.MOV.U32 R152, RZ, RZ, RZ ;  /* 0x000000ffff987224 */ /* 0x000fe200078e00ff */
[----:B------:R-:W-:Y:S01]  /*0c70*/  CS2R R26, SRZ ;  /* 0x00000000001a7805 */ /* 0x000fe2000001ff00 */
[----:B------:R-:W-:Y:S01]  /*0c80*/  MOV R146, RZ ;  /* 0x000000ff00927202 */ /* 0x000fe20000000f00 */
[----:B------:R-:W-:Y:S01]  /*0c90*/  UISETP.GT.AND UP2, UPT, UR6, UR4, UPT ;  /* 0x000000040600728c */ /* 0x000fe2000bf44270 */
[----:B------:R-:W-:Y:S01]  /*0ca0*/  CS2R R20, SRZ ;  /* 0x0000000000147805 */ /* 0x000fe2000001ff00 */
[----:B------:R-:W-:Y:S01]  /*0cb0*/  IMAD.MOV.U32 R144, RZ, RZ, RZ ;  /* 0x000000ffff907224 */ /* 0x000fe200078e00ff */
[----:B------:R-:W-:Y:S01]  /*0cc0*/  MOV R150, RZ ;  /* 0x000000ff00967202 */ /* 0x000fe20000000f00 */
[----:B------:R-:W-:Y:S01]  /*0cd0*/  IMAD.MOV.U32 R148, RZ, RZ, RZ ;  /* 0x000000ffff947224 */ /* 0x000fe200078e00ff */
[----:B------:R-:W-:Y:S01]  /*0ce0*/  CS2R R22, SRZ ;  /* 0x0000000000167805 */ /* 0x000fe2000001ff00 */
[----:B------:R-:W-:Y:S01]  /*0cf0*/  PLOP3.LUT P2, PT, PT, PT, UP2, 0x80, 0x0 ;  /* 0x000000000000781c */ /* 0x000fe20003f4f028 */
[----:B------:R-:W-:Y:S01]  /*0d00*/  IMAD.MOV.U32 R140, RZ, RZ, RZ ;  /* 0x000000ffff8c7224 */ /* 0x000fe200078e00ff */
[----:B------:R-:W-:Y:S01]  /*0d10*/  MOV R142, RZ ;  /* 0x000000ff008e7202 */ /* 0x000fe20000000f00 */
[----:B------:R-:W-:Y:S01]  /*0d20*/  CS2R R24, SRZ ;  /* 0x0000000000187805 */ /* 0x000fe2000001ff00 */
[----:B------:R-:W-:Y:S01]  /*0d30*/  MOV R138, RZ ;  /* 0x000000ff008a7202 */ /* 0x000fe20000000f00 */
[----:B------:R-:W-:Y:S01]  /*0d40*/  IMAD.MOV.U32 R136, RZ, RZ, RZ ;  /* 0x000000ffff887224 */ /* 0x000fe200078e00ff */
[----:B------:R-:W-:Y:S01]  /*0d50*/  CS2R R130, SRZ ;  /* 0x0000000000827805 */ /* 0x000fe2000001ff00 */
[----:B------:R-:W-:Y:S01]  /*0d60*/  CS2R R30, SRZ ;  /* 0x00000000001e7805 */ /* 0x000fe2000001ff00 */
[----:B------:R-:W-:Y:S01]  /*0d70*/  MOV R128, RZ ;  /* 0x000000ff00807202 */ /* 0x000fe20000000f00 */
[----:B------:R-:W-:Y:S01]  /*0d80*/  IMAD.MOV.U32 R134, RZ, RZ, RZ ;  /* 0x000000ffff867224 */ /* 0x000fe200078e00ff */
[----:B------:R-:W-:Y:S01]  /*0d90*/  MOV R132, RZ ;  /* 0x000000ff00847202 */ /* 0x000fe20000000f00 */
[----:B------:R-:W-:Y:S01]  /*0da0*/  CS2R R126, SRZ ;  /* 0x00000000007e7805 */ /* 0x000fe2000001ff00 */
[----:B------:R-:W-:Y:S01]  /*0db0*/  CS2R R32, SRZ ;  /* 0x0000000000207805 */ /* 0x000fe2000001ff00 */
[----:B------:R-:W-:Y:S01]  /*0dc0*/  IMAD.MOV.U32 R124, RZ, RZ, RZ ;  /* 0x000000ffff7c7224 */ /* 0x000fe200078e00ff */
[----:B------:R-:W-:Y:S01]  /*0dd0*/  CS2R R28, SRZ ;  /* 0x00000000001c7805 */ /* 0x000fe2000001ff00 */
[----:B------:R-:W-:Y:S01]  /*0de0*/  MOV R122, RZ ;  /* 0x000000ff007a7202 */ /* 0x000fe20000000f00 */
[----:B------:R-:W-:Y:S01]  /*0df0*/  IMAD.MOV.U32 R120, RZ, RZ, RZ ;  /* 0x000000ffff787224 */ /* 0x000fe200078e00ff */
        /* <DEDUP_REMOVED lines=12> */
[----:B------:R-:W-:Y:S05]  /*0ec0*/  @!P2 BRA `(.L_x_226) ;  /* 0x0001ae100000a947 */ /* 0x000fea0003800000 */
[----:B------:R-:W-:-:S04]  /*0ed0*/  ISETP.NE.U32.AND P4, PT, RZ, c[0x0][0x340], PT ;  /* 0x0000d000ff007a0c */ /* 0x000fc80003f85070 */
[----:B------:R-:W-:-:S13]  /*0ee0*/  ISETP.NE.AND.EX P4, PT, RZ, c[0x0][0x344], PT, P4 ;  /* 0x0000d100ff007a0c */ /* 0x000fda0003f85340 */
[----:B------:R-:W-:-:S05]  /*0ef0*/  @P4 IMAD.WIDE R2, R35, R10, c[0x0][0x340] ;  /* 0x0000d00023024625 */ /* 0x000fca00078e020a */
[----:B------:R1:W2:Y:S01]  /*0f00*/  @P4 LDG.E R17, [R2.64] ;  /* 0x0000002802114981 */ /* 0x0002a2000c1e1900 */
[----:B------:R-:W-:Y:S01]  /*0f10*/  SHF.R.S32.HI R207, RZ, 0x1f, R209 ;  /* 0x0000001fffcf7819 */ /* 0x000fe200000114d1 */
[----:B------:R-:W-:Y:S01]  /*0f20*/  ULDC UR8, c[0x0][0x2c4] ;  /* 0x0000b10000087ab9 */ /* 0x000fe20000000800 */
[----:B------:R-:W-:Y:S01]  /*0f30*/  SHF.R.S32.HI R0, RZ, 0x1f, R7 ;  /* 0x0000001fff007819 */ /* 0x000fe20000011407 */
[----:B------:R-:W3:Y:S01]  /*0f40*/  S2R R18, SR_CTAID.Y ;  /* 0x0000000000127919 */ /* 0x000ee20000002600 */
[-C--:B------:R-:W-:Y:S01]  /*0f50*/  LEA.HI R4, R207, R209.reuse, RZ, 0x3 ;  /* 0x000000d1cf047211 */ /* 0x080fe200078f18ff */
[----:B------:R-:W-:Y:S01]  /*0f60*/  UIMAD UR8, UR12, UR8, URZ ;  /* 0x000000080c0872a4 */ /* 0x000fe2000f8e023f */
[----:B------:R-:W-:Y:S01]  /*0f70*/  PLOP3.LUT P3, PT, PT, PT, UP1, 0x80, 0x0 ;  /* 0x000000000000781c */ /* 0x000fe20003f6f018 */
[----:B------:R-:W-:Y:S01]  /*0f80*/  IMAD R0, R0, c[0x0][0x178], RZ ;  /* 0x00005e0000007a24 */ /* 0x000fe200078e02ff */
[----:B------:R-:W-:Y:S01]  /*0f90*/  SHF.R.S32.HI R16, RZ, 0x3, R4 ;  /* 0x00000003ff107819 */ /* 0x000fe20000011404 */
[----:B------:R-:W-:Y:S01]  /*0fa0*/  BSSY B0, `(.L_x_227) ;  /* 0x000006c000007945 */ /* 0x000fe20003800000 */
[----:B------:R-:W-:Y:S01]  /*0fb0*/  LOP3.LUT R4, R4, 0xfffffff8, RZ, 0xc0, !PT ;  /* 0xfffffff804047812 */ /* 0x000fe200078ec0ff */
[----:B------:R-:W-:Y:S01]  /*0fc0*/  IMAD R0, R7, c[0x0][0x17c], R0 ;  /* 0x00005f0007007a24 */ /* 0x000fe200078e0200 */
[----:B------:R-:W-:Y:S01]  /*0fd0*/  SHF.R.S32.HI R15, RZ, 0x1f, R35 ;  /* 0x0000001fff0f7819 */ /* 0x000fe20000011423 */
[----:B------:R-:W-:Y:S01]  /*0fe0*/  IMAD.SHL.U32 R5, R16, 0x40, RZ ;  /* 0x0000004010057824 */ /* 0x000fe200078e00ff */
[----:B------:R-:W-:Y:S01]  /*0ff0*/  LEA.HI R25, R207, R209, RZ, 0x4 ;  /* 0x000000d1cf197211 */ /* 0x000fe200078f20ff */
[----:B------:R-:W-:Y:S01]  /*1000*/  IMAD.IADD R23, R209, 0x1, -R4 ;  /* 0x00000001d1177824 */ /* 0x000fe200078e0a04 */
[----:B------:R-:W-:-:S02]  /*1010*/  SHF.R.S32.HI R4, RZ, 0x1f, R9 ;  /* 0x0000001fff047819 */ /* 0x000fc40000011409 */
[----:B------:R-:W-:Y:S01]  /*1020*/  SEL R10, R15, RZ, !P1 ;  /* 0x000000ff0f0a7207 */ /* 0x000fe20004800000 */
[----:B------:R-:W-:-:S04]  /*1030*/  IMAD.SHL.U32 R20, R23, 0x8, RZ ;  /* 0x0000000817147824 */ /* 0x000fc800078e00ff */
[----:B------:R-:W-:Y:S01]  /*1040*/  IMAD R10, R10, c[0x0][0x1c0], RZ ;  /* 0x000070000a0a7a24 */ /* 0x000fe200078e02ff */
[----:B------:R-:W-:Y:S01]  /*1050*/  SHF.R.S32.HI R21, RZ, 0x1f, R20 ;  /* 0x0000001fff157819 */ /* 0x000fe20000011414 */
[----:B-1----:R-:W-:Y:S01]  /*1060*/  IMAD.WIDE.U32 R2, R7, c[0x0][0x178], RZ ;  /* 0x00005e0007027a25 */ /* 0x002fe200078e00ff */
[----:B---3--:R-:W-:-:S04]  /*1070*/  SHF.R.S32.HI R14, RZ, 0x1f, R18 ;  /* 0x0000001fff0e7819 */ /* 0x008fc80000011412 */
[----:B------:R-:W-:Y:S02]  /*1080*/  IADD3 R3, R3, R0, RZ ;  /* 0x0000000003037210 */ /* 0x000fe40007ffe0ff */
[----:B------:R-:W-:Y:S01]  /*1090*/  LOP3.LUT R0, R5, 0x1c0, RZ, 0xc0, !PT ;  /* 0x000001c005007812 */ /* 0x000fe200078ec0ff */
[----:B------:R-:W-:Y:S02]  /*10a0*/  IMAD R8, R14, c[0x0][0x1b8], RZ ;  /* 0x00006e000e087a24 */ /* 0x000fe400078e02ff */
[----:B------:R-:W-:Y:S01]  /*10b0*/  IMAD.WIDE.U32 R2, R18, c[0x0][0x1b8], R2 ;  /* 0x00006e0012027a25 */ /* 0x000fe200078e0002 */
[----:B------:R-:W-:Y:S02]  /*10c0*/  LOP3.LUT R6, R0, 0x38, R20, 0xf8, !PT ;  /* 0x0000003800067812 */ /* 0x000fe400078ef814 */
[----:B------:R-:W-:Y:S01]  /*10d0*/  SHF.R.U32.HI R5, RZ, 0x3, R0 ;  /* 0x00000003ff057819 */ /* 0x000fe20000011600 */
[----:B------:R-:W-:Y:S01]  /*10e0*/  IMAD R8, R18, c[0x0][0x1bc], R8 ;  /* 0x00006f0012087a24 */ /* 0x000fe200078e0208 */
[----:B------:R-:W-:-:S02]  /*10f0*/  IADD3 R0, P2, R9, R16, RZ ;  /* 0x0000001009007210 */ /* 0x000fc40007f5e0ff */
[----:B------:R-:W-:Y:S01]  /*1100*/  LOP3.LUT R19, R6, R5, RZ, 0x3c, !PT ;  /* 0x0000000506137212 */ /* 0x000fe200078e3cff */
[----:B------:R-:W-:Y:S01]  /*1110*/  IMAD R5, R23, 0x10, R16 ;  /* 0x0000001017057824 */ /* 0x000fe200078e0210 */
[----:B------:R-:W-:Y:S02]  /*1120*/  LEA.HI.X.SX32 R4, R16, R4, 0x1, P2 ;  /* 0x0000000410047211 */ /* 0x000fe400010f0eff */
[----:B------:R-:W-:Y:S02]  /*1130*/  PLOP3.LUT P2, PT, PT, PT, UP1, 0x80, 0x0 ;  /* 0x000000000000781c */ /* 0x000fe40003f4f018 */
[----:B------:R-:W-:Y:S01]  /*1140*/  IADD3 R9, R5, UR11, RZ ;  /* 0x0000000b05097c10 */ /* 0x000fe2000fffe0ff */
[C---:B------:R-:W-:Y:S01]  /*1150*/  IMAD R6, R4.reuse, c[0x0][0x1e0], RZ ;  /* 0x0000780004067a24 */ /* 0x040fe200078e02ff */
[----:B------:R-:W-:Y:S01]  /*1160*/  IADD3 R3, R3, R8, RZ ;  /* 0x0000000803037210 */ /* 0x000fe20007ffe0ff */
[----:B------:R-:W-:Y:S01]  /*1170*/  IMAD R4, R4, c[0x0][0x208], RZ ;  /* 0x0000820004047a24 */ /* 0x000fe200078e02ff */
[----:B------:R-:W-:Y:S01]  /*1180*/  SEL R8, R35, RZ, !P1 ;  /* 0x000000ff23087207 */ /* 0x000fe20004800000 */
[----:B------:R-:W-:-:S04]  /*1190*/  @P3 IMAD.HI.U32 R11, R9, c[0x0][0x2c8], RZ ;  /* 0x0000b200090b3a27 */ /* 0x000fc800078e00ff */
[C---:B------:R-:W-:Y:S02]  /*11a0*/  IMAD R12, R0.reuse, c[0x0][0x1e4], R6 ;  /* 0x00007900000c7a24 */ /* 0x040fe400078e0206 */
[C---:B------:R-:W-:Y:S02]  /*11b0*/  IMAD R13, R0.reuse, c[0x0][0x20c], R4 ;  /* 0x00008300000d7a24 */ /* 0x040fe400078e0204 */
[----:B------:R-:W-:-:S04]  /*11c0*/  IMAD.WIDE.U32 R6, R0, c[0x0][0x1e0], R20 ;  /* 0x0000780000067a25 */ /* 0x000fc800078e0014 */
[----:B------:R-:W-:-:S04]  /*11d0*/  IMAD.WIDE.U32 R4, R0, c[0x0][0x208], R20 ;  /* 0x0000820000047a25 */ /* 0x000fc800078e0014 */
[----:B------:R-:W-:Y:S01]  /*11e0*/  IMAD.MOV.U32 R0, RZ, RZ, R9 ;  /* 0x000000ffff007224 */ /* 0x000fe200078e0009 */
[----:B------:R-:W-:Y:S01]  /*11f0*/  @P2 SHF.R.U32.HI R0, RZ, c[0x0][0x2cc], R11 ;  /* 0x0000b300ff002a19 */ /* 0x000fe2000001160b */
[C---:B------:R-:W-:Y:S01]  /*1200*/  IMAD R11, R8.reuse, c[0x0][0x1c4], R10 ;  /* 0x00007100080b7a24 */ /* 0x040fe200078e020a */
[----:B------:R-:W-:Y:S01]  /*1210*/  IADD3 R5, R5, R13, RZ ;  /* 0x0000000d05057210 */ /* 0x000fe20007ffe0ff */
[----:B------:R-:W-:Y:S01]  /*1220*/  IMAD.WIDE.U32 R2, R8, c[0x0][0x1c0], R2 ;  /* 0x0000700008027a25 */ /* 0x000fe200078e0002 */
[----:B------:R-:W-:-:S03]  /*1230*/  SHF.R.S32.HI R8, RZ, 0x1f, R0 ;  /* 0x0000001fff087819 */ /* 0x000fc60000011400 */
[----:B------:R-:W-:Y:S02]  /*1240*/  IMAD.MOV R10, RZ, RZ, -R0 ;  /* 0x000000ffff0a7224 */ /* 0x000fe400078e0a00 */
[----:B------:R-:W-:Y:S02]  /*1250*/  IMAD.IADD R3, R3, 0x1, R11 ;  /* 0x0000000103037824 */ /* 0x000fe400078e020b */
[----:B------:R-:W-:Y:S01]  /*1260*/  IMAD R10, R10, c[0x0][0x2c4], R9 ;  /* 0x0000b1000a0a7a24 */ /* 0x000fe200078e0209 */
[----:B------:R-:W-:Y:S01]  /*1270*/  LOP3.LUT R9, R25, 0xfffffff0, RZ, 0xc0, !PT ;  /* 0xfffffff019097812 */ /* 0x000fe200078ec0ff */
[----:B------:R-:W-:Y:S02]  /*1280*/  IMAD R8, R8, c[0x0][0x1b0], RZ ;  /* 0x00006c0008087a24 */ /* 0x000fe400078e02ff */
[----:B------:R-:W-:Y:S01]  /*1290*/  IMAD.WIDE.U32 R2, R0, c[0x0][0x1b0], R2 ;  /* 0x00006c0000027a25 */ /* 0x000fe200078e0002 */
[----:B------:R-:W-:-:S03]  /*12a0*/  SHF.R.S32.HI R11, RZ, 0x1f, R10 ;  /* 0x0000001fff0b7819 */ /* 0x000fc6000001140a */
[----:B------:R-:W-:Y:S01]  /*12b0*/  IMAD R8, R0, c[0x0][0x1b4], R8 ;  /* 0x00006d0000087a24 */ /* 0x000fe200078e0208 */
[----:B------:R-:W-:Y:S01]  /*12c0*/  IADD3 R0, -R9, R209, RZ ;  /* 0x000000d109007210 */ /* 0x000fe20007ffe1ff */
[----:B------:R-:W-:Y:S02]  /*12d0*/  IMAD.IADD R7, R7, 0x1, R12 ;  /* 0x0000000107077824 */ /* 0x000fe400078e020c */
[C---:B------:R-:W-:Y:S02]  /*12e0*/  IMAD R12, R14.reuse, c[0x0][0x1e8], RZ ;  /* 0x00007a000e0c7a24 */ /* 0x040fe400078e02ff */
[----:B------:R-:W-:Y:S01]  /*12f0*/  IMAD R13, R14, c[0x0][0x210], RZ ;  /* 0x000084000e0d7a24 */ /* 0x000fe200078e02ff */
[----:B------:R-:W-:Y:S01]  /*1300*/  SHF.R.S32.HI R14, RZ, 0x1f, R0 ;  /* 0x0000001fff0e7819 */ /* 0x000fe20000011400 */
[----:B------:R-:W-:Y:S02]  /*1310*/  IMAD.IADD R3, R3, 0x1, R8 ;  /* 0x0000000103037824 */ /* 0x000fe400078e0208 */
[----:B------:R-:W-:Y:S01]  /*1320*/  IMAD.WIDE.U32 R8, R18, c[0x0][0x1e8], R6 ;  /* 0x00007a0012087a25 */ /* 0x000fe200078e0006 */
[----:B------:R-:W-:-:S03]  /*1330*/  LEA.HI R24, R14, R0, RZ, 0x3 ;  /* 0x000000000e187211 */ /* 0x000fc600078f18ff */
[----:B------:R-:W-:-:S04]  /*1340*/  IMAD.WIDE.U32 R6, R18, c[0x0][0x210], R4 ;  /* 0x0000840012067a25 */ /* 0x000fc800078e0004 */
[----:B------:R-:W-:Y:S01]  /*1350*/  IMAD.WIDE.U32 R4, R10, c[0x0][0x1a8], R2 ;  /* 0x00006a000a047a25 */ /* 0x000fe200078e0002 */
[----:B------:R-:W-:-:S03]  /*1360*/  LOP3.LUT R2, R24, 0xfffffff8, RZ, 0xc0, !PT ;  /* 0xfffffff818027812 */ /* 0x000fc600078ec0ff */
[C---:B------:R-:W-:Y:S02]  /*1370*/  IMAD R12, R18.reuse, c[0x0][0x1ec], R12 ;  /* 0x00007b00120c7a24 */ /* 0x040fe400078e020c */
[----:B------:R-:W-:Y:S01]  /*1380*/  IMAD R13, R18, c[0x0][0x214], R13 ;  /* 0x00008500120d7a24 */ /* 0x000fe200078e020d */
[----:B------:R-:W-:Y:S01]  /*1390*/  IADD3 R18, R0, -R2, RZ ;  /* 0x8000000200127210 */ /* 0x000fe20007ffe0ff */
[----:B------:R-:W-:Y:S01]  /*13a0*/  IMAD.IADD R9, R9, 0x1, R12 ;  /* 0x0000000109097824 */ /* 0x000fe200078e020c */
[----:B------:R-:W-:Y:S01]  /*13b0*/  LEA R12, P1, R4, c[0x0][0x160], 0x1 ;  /* 0x00005800040c7a11 */ /* 0x000fe200078208ff */
[----:B------:R-:W-:Y:S01]  /*13c0*/  IMAD R11, R11, c[0x0][0x1a8], RZ ;  /* 0x00006a000b0b7a24 */ /* 0x000fe200078e02ff */
[----:B------:R-:W-:-:S03]  /*13d0*/  IADD3 R7, R7, R13, RZ ;  /* 0x0000000d07077210 */ /* 0x000fc60007ffe0ff */
[----:B------:R-:W-:Y:S01]  /*13e0*/  IMAD R11, R10, c[0x0][0x1ac], R11 ;  /* 0x00006b000a0b7a24 */ /* 0x000fe200078e020b */
[----:B------:R-:W-:Y:S01]  /*13f0*/  IADD3 R10, R16, UR11, RZ ;  /* 0x0000000b100a7c10 */ /* 0x000fe2000fffe0ff */
[----:B------:R1:W3:Y:S02]  /*1400*/  SHFL.IDX PT, R14, R12, RZ, 0x181f ;  /* 0x00181fff0c0e7589 */ /* 0x0002e400000e0000 */
[----:B------:R-:W-:Y:S01]  /*1410*/  IMAD.IADD R11, R5, 0x1, R11 ;  /* 0x00000001050b7824 */ /* 0x000fe200078e020b */
[----:B------:R-:W-:Y:S02]  /*1420*/  ISETP.GE.AND P3, PT, R10, UR8, PT ;  /* 0x000000080a007c0c */ /* 0x000fe4000bf66270 */
[----:B------:R-:W-:Y:S02]  /*1430*/  LEA.HI R5, R207, R209, RZ, 0x6 ;  /* 0x000000d1cf057211 */ /* 0x000fe400078f30ff */
[----:B------:R-:W-:Y:S02]  /*1440*/  LEA.HI.X R11, R4, c[0x0][0x164], R11, 0x1, P1 ;  /* 0x00005900040b7a11 */ /* 0x000fe400008f0c0b */
[----:B------:R-:W-:-:S02]  /*1450*/  MOV R4, 0x10 ;  /* 0x0000001000047802 */ /* 0x000fc40000000f00 */
[----:B------:R-:W-:-:S04]  /*1460*/  SHF.L.U32 R5, R5, 0x3, RZ ;  /* 0x0000000305057819 */ /* 0x000fc800000006ff */
[----:B------:R-:W-:Y:S02]  /*1470*/  LOP3.LUT R5, R19, 0xfffffe00, R5, 0xf8, !PT ;  /* 0xfffffe0013057812 */ /* 0x000fe400078ef805 */
[--C-:B--2---:R-:W-:Y:S01]  /*1480*/  @P4 SHF.R.S32.HI R3, RZ, 0x1f, R17.reuse ;  /* 0x0000001fff034819 */ /* 0x104fe20000011411 */
[----:B------:R-:W-:Y:S01]  /*1490*/  @P4 IMAD.MOV.U32 R2, RZ, RZ, R17 ;  /* 0x000000ffff024224 */ /* 0x000fe200078e0011 */
[----:B------:R-:W-:Y:S01]  /*14a0*/  @!P4 MOV R2, R35 ;  /* 0x000000230002c202 */ /* 0x000fe20000000f00 */
[----:B------:R-:W-:Y:S02]  /*14b0*/  @!P4 IMAD.MOV.U32 R3, RZ, RZ, R15 ;  /* 0x000000ffff03c224 */ /* 0x000fe400078e000f */
[----:B------:R-:W-:Y:S01]  /*14c0*/  IMAD.MOV.U32 R17, RZ, RZ, 0x20 ;  /* 0x00000020ff117424 */ /* 0x000fe200078e00ff */
[----:B------:R-:W-:Y:S01]  /*14d0*/  SEL R0, R2, RZ, !P0 ;  /* 0x000000ff02007207 */ /* 0x000fe20004000000 */
[----:B------:R1:W2:Y:S01]  /*14e0*/  SHFL.IDX PT, R15, R11, RZ, 0x181f ;  /* 0x00181fff0b0f7589 */ /* 0x0002a200000e0000 */
[----:B------:R-:W-:-:S02]  /*14f0*/  SEL R2, R3, RZ, !P0 ;  /* 0x000000ff03027207 */ /* 0x000fc40004000000 */
[----:B------:R-:W-:Y:S01]  /*1500*/  ISETP.GE.AND P0, PT, R20, c[0x0][0x198], PT ;  /* 0x0000660014007a0c */ /* 0x000fe20003f06270 */
[----:B------:R-:W-:-:S03]  /*1510*/  IMAD.WIDE.U32 R62, R0, c[0x0][0x218], R6 ;  /* 0x00008600003e7a25 */ /* 0x000fc600078e0006 */
[----:B------:R-:W-:Y:S01]  /*1520*/  R2P PR, R18, 0x6 ;  /* 0x0000000612007804 */ /* 0x000fe20000000000 */
[C---:B------:R-:W-:Y:S02]  /*1530*/  IMAD R3, R2.reuse, c[0x0][0x1f0], RZ ;  /* 0x00007c0002037a24 */ /* 0x040fe400078e02ff */
[----:B------:R-:W-:Y:S02]  /*1540*/  IMAD R2, R2, c[0x0][0x218], RZ ;  /* 0x0000860002027a24 */ /* 0x000fe400078e02ff */
[C---:B------:R-:W-:Y:S02]  /*1550*/  IMAD R13, R0.reuse, c[0x0][0x1f4], R3 ;  /* 0x00007d00000d7a24 */ /* 0x040fe400078e0203 */
[----:B------:R-:W-:Y:S01]  /*1560*/  IMAD R3, R0, c[0x0][0x21c], R2 ;  /* 0x0000870000037a24 */ /* 0x000fe200078e0202 */
[----:B------:R-:W-:Y:S01]  /*1570*/  SEL R2, R4, 0xfffffff0, !P1 ;  /* 0xfffffff004027807 */ /* 0x000fe20004800000 */
[----:B------:R-:W-:Y:S01]  /*1580*/  IMAD.WIDE.U32 R28, R0, c[0x0][0x1f0], R8 ;  /* 0x00007c00001c7a25 */ /* 0x000fe200078e0008 */
[----:B------:R-:W-:-:S02]  /*1590*/  SEL R4, R17, 0xffffffe0, !P2 ;  /* 0xffffffe011047807 */ /* 0x000fc40005000000 */
[----:B------:R-:W-:Y:S01]  /*15a0*/  IADD3 R27, R63, R3, RZ ;  /* 0x000000033f1b7210 */ /* 0x000fe20007ffe0ff */
[----:B------:R-:W-:Y:S01]  /*15b0*/  IMAD.IADD R31, R29, 0x1, R13 ;  /* 0x000000011d1f7824 */ /* 0x000fe200078e020d */
[----:B------:R1:W-:Y:S04]  /*15c0*/  STL.64 [R1+0x30], R28 ;  /* 0x0000301c01007387 */ /* 0x0003e80000100a00 */
[----:B------:R1:W-:Y:S04]  /*15d0*/  STL.64 [R1+0x40], R62 ;  /* 0x0000403e01007387 */ /* 0x0003e80000100a00 */
[----:B------:R1:W-:Y:S04]  /*15e0*/  STL [R1+0x3c], R27 ;  /* 0x00003c1b01007387 */ /* 0x0003e80000100800 */
[----:B------:R1:W-:Y:S01]  /*15f0*/  STL [R1+0x2c], R31 ;  /* 0x00002c1f01007387 */ /* 0x0003e20000100800 */
[----:B------:R-:W-:Y:S05]  /*1600*/  @P3 BRA `(.L_x_228) ;  /* 0x0000005000003947 */ /* 0x000fea0003800000 */
[----:B--23--:R-:W-:Y:S01]  /*1610*/  LEA R6, P1, R20, R14, 0x1 ;  /* 0x0000000e14067211 */ /* 0x00cfe200078208ff */
[----:B------:R-:W-:-:S03]  /*1620*/  IMAD.SHL.U32 R0, R5, 0x2, RZ ;  /* 0x0000000205007824 */ /* 0x000fc600078e00ff */
[----:B------:R-:W-:-:S05]  /*1630*/  LEA.HI.X R7, R20, R15, R21, 0x1, P1 ;  /* 0x0000000f14077211 */ /* 0x000fca00008f0c15 */
[----:B------:R-:W-:Y:S01]  /*1640*/  @!PT LDS RZ, [RZ] ;  /* 0x00000000fffff984 */ /* 0x000fe20000000800 */
[----:B------:R2:W-:Y:S04]  /*1650*/  LDGSTS.E.BYPASS.LTC128B.128 [R0+0x6100], [R6.64], !P0 ;  /* 0x0610000006007fae */ /* 0x0005e8000c101d68 */
.L_x_228:
[----:B--23--:R-:W-:Y:S05]  /*1660*/  BSYNC B0 ;  /* 0x0000000000007941 */ /* 0x00cfea0003800000 */
.L_x_227:
[----:B------:R-:W-:Y:S01]  /*1670*/  IADD3 R0, R10, 0x10, RZ ;  /* 0x000000100a007810 */ /* 0x000fe20007ffe0ff */
[----:B------:R2:W3:Y:S01]  /*1680*/  SHFL.IDX PT, R3, R11, 0x1, 0x181f ;  /* 0x00381f000b037f89 */ /* 0x0004e200000e0000 */
[----:B------:R-:W-:Y:S02]  /*1690*/  BSSY B0, `(.L_x_229) ;  /* 0x0000009000007945 */ /* 0x000fe40003800000 */
[----:B------:R-:W-:Y:S01]  /*16a0*/  ISETP.GE.AND P1, PT, R0, UR8, PT ;  /* 0x0000000800007c0c */ /* 0x000fe2000bf26270 */
[----:B------:R2:W4:-:S12]  /*16b0*/  SHFL.IDX PT, R6, R12, 0x1, 0x181f ;  /* 0x00381f000c067f89 */ /* 0x00051800000e0000 */
[----:B------:R-:W-:Y:S05]  /*16c0*/  @P1 BRA `(.L_x_230) ;  /* 0x0000005000001947 */ /* 0x000fea0003800000 */
[----:B----4-:R-:W-:Y:S01]  /*16d0*/  LEA R6, P1, R20, R6, 0x1 ;  /* 0x0000000614067211 */ /* 0x010fe200078208ff */
[----:B------:R-:W-:-:S03]  /*16e0*/  IMAD.SHL.U32 R0, R5, 0x2, RZ ;  /* 0x0000000205007824 */ /* 0x000fc600078e00ff */
[----:B---3--:R-:W-:-:S05]  /*16f0*/  LEA.HI.X R7, R20, R3, R21, 0x1, P1 ;  /* 0x0000000314077211 */ /* 0x008fca00008f0c15 */
[----:B------:R-:W-:Y:S01]  /*1700*/  @!PT LDS RZ, [RZ] ;  /* 0x00000000fffff984 */ /* 0x000fe20000000800 */
[----:B------:R3:W-:Y:S04]  /*1710*/  LDGSTS.E.BYPASS.LTC128B.128 [R0+0x6900], [R6.64], !P0 ;  /* 0x0690000006007fae */ /* 0x0007e8000c101d68 */
.L_x_230:
[----:B------:R-:W-:Y:S05]  /*1720*/  BSYNC B0 ;  /* 0x0000000000007941 */ /* 0x000fea0003800000 */
.L_x_229:
[----:B---3--:R-:W-:Y:S01]  /*1730*/  IADD3 R0, R10, 0x20, RZ ;  /* 0x000000200a007810 */ /* 0x008fe20007ffe0ff */
[----:B------:R3:W1:Y:S01]  /*1740*/  SHFL.IDX PT, R3, R11, 0x2, 0x181f ;  /* 0x00581f000b037f89 */ /* 0x00066200000e0000 */
[----:B------:R-:W-:Y:S02]  /*1750*/  BSSY B0, `(.L_x_231) ;  /* 0x0000009000007945 */ /* 0x000fe40003800000 */
[----:B------:R-:W-:Y:S01]  /*1760*/  ISETP.GE.AND P1, PT, R0, UR8, PT ;  /* 0x0000000800007c0c */ /* 0x000fe2000bf26270 */
[----:B----4-:R3:W4:-:S12]  /*1770*/  SHFL.IDX PT, R6, R12, 0x2, 0x181f ;  /* 0x00581f000c067f89 */ /* 0x01071800000e0000 */
[----:B------:R-:W-:Y:S05]  /*1780*/  @P1 BRA `(.L_x_232) ;  /* 0x0000005000001947 */ /* 0x000fea0003800000 */
[----:B----4-:R-:W-:Y:S01]  /*1790*/  LEA R6, P1, R20, R6, 0x1 ;  /* 0x0000000614067211 */ /* 0x010fe200078208ff */
[----:B------:R-:W-:-:S03]  /*17a0*/  IMAD.SHL.U32 R0, R5, 0x2, RZ ;  /* 0x0000000205007824 */ /* 0x000fc600078e00ff */
[----:B-1----:R-:W-:-:S05]  /*17b0*/  LEA.HI.X R7, R20, R3, R21, 0x1, P1 ;  /* 0x0000000314077211 */ /* 0x002fca00008f0c15 */
[----:B------:R-:W-:Y:S01]  /*17c0*/  @!PT LDS RZ, [RZ] ;  /* 0x00000000fffff984 */ /* 0x000fe20000000800 */
[----:B------:R1:W-:Y:S04]  /*17d0*/  LDGSTS.E.BYPASS.LTC128B.128 [R0+0x7100], [R6.64], !P0 ;  /* 0x0710000006007fae */ /* 0x0003e8000c101d68 */
.L_x_232:
[----:B------:R-:W-:Y:S05]  /*17e0*/  BSYNC B0 ;  /* 0x0000000000007941 */ /* 0x000fea0003800000 */
.L_x_231:
[----:B-1----:R-:W-:Y:S01]  /*17f0*/  IADD3 R0, R10, 0x30, RZ ;  /* 0x000000300a007810 */ /* 0x002fe20007ffe0ff */
[----:B------:R1:W2:Y:S01]  /*1800*/  SHFL.IDX PT, R3, R11, 0x3, 0x181f ;  /* 0x00781f000b037f89 */ /* 0x0002a200000e0000 */
[----:B------:R-:W-:Y:S02]  /*1810*/  BSSY B0, `(.L_x_233) ;  /* 0x0000009000007945 */ /* 0x000fe40003800000 */
[----:B------:R-:W-:Y:S01]  /*1820*/  ISETP.GE.AND P1, PT, R0, UR8, PT ;  /* 0x0000000800007c0c */ /* 0x000fe2000bf26270 */
[----:B----4-:R1:W4:-:S12]  /*1830*/  SHFL.IDX PT, R6, R12, 0x3, 0x181f ;  /* 0x00781f000c067f89 */ /* 0x01031800000e0000 */
[----:B------:R-:W-:Y:S05]  /*1840*/  @P1 BRA `(.L_x_234) ;  /* 0x0000005000001947 */ /* 0x000fea0003800000 */
[----:B----4-:R-:W-:Y:S01]  /*1850*/  LEA R6, P1, R20, R6, 0x1 ;  /* 0x0000000614067211 */ /* 0x010fe200078208ff */
[----:B------:R-:W-:-:S03]  /*1860*/  IMAD.SHL.U32 R0, R5, 0x2, RZ ;  /* 0x0000000205007824 */ /* 0x000fc600078e00ff */
[----:B--2---:R-:W-:-:S05]  /*1870*/  LEA.HI.X R7, R20, R3, R21, 0x1, P1 ;  /* 0x0000000314077211 */ /* 0x004fca00008f0c15 */
[----:B------:R-:W-:Y:S01]  /*1880*/  @!PT LDS RZ, [RZ] ;  /* 0x00000000fffff984 */ /* 0x000fe20000000800 */
[----:B------:R2:W-:Y:S04]  /*1890*/  LDGSTS.E.BYPASS.LTC128B.128 [R0+0x7900], [R6.64], !P0 ;  /* 0x0790000006007fae */ /* 0x0005e8000c101d68 */
.L_x_234:
[----:B------:R-:W-:Y:S05]  /*18a0*/  BSYNC B0 ;  /* 0x0000000000007941 */ /* 0x000fea0003800000 */
.L_x_233:
[----:B--2---:R-:W-:Y:S01]  /*18b0*/  IADD3 R0, R10, 0x40, RZ ;  /* 0x000000400a007810 */ /* 0x004fe20007ffe0ff */
        /* <DEDUP_REMOVED lines=10> */
.L_x_236:
[----:B------:R-:W-:Y:S05]  /*1960*/  BSYNC B0 ;  /* 0x0000000000007941 */ /* 0x000fea0003800000 */
.L_x_235:
        /* <DEDUP_REMOVED lines=11> */
.L_x_238:
[----:B------:R-:W-:Y:S05]  /*1a20*/  BSYNC B0 ;  /* 0x0000000000007941 */ /* 0x000fea0003800000 */
.L_x_237:
        /* <DEDUP_REMOVED lines=11> */
.L_x_240:
[----:B------:R-:W-:Y:S05]  /*1ae0*/  BSYNC B0 ;  /* 0x0000000000007941 */ /* 0x000fea0003800000 */
.L_x_239:
[----:B------:R5:W2:Y:S01]  /*1af0*/  SHFL.IDX PT, R8, R12, 0x7, 0x181f ;  /* 0x00f81f000c087f89 */ /* 0x000aa200000e0000 */
[----:B-1----:R-:W-:Y:S01]  /*1b00*/  IADD3 R0, R10, 0x70, RZ ;  /* 0x000000700a007810 */ /* 0x002fe20007ffe0ff */
[----:B------:R-:W-:Y:S01]  /*1b10*/  UMOV UR10, 0x60 ;  /* 0x00000060000a7882 */ /* 0x000fe20000000000 */
[----:B------:R-:W-:Y:S01]  /*1b20*/  IMAD.SHL.U32 R227, R5, 0x2, RZ ;  /* 0x0000000205e37824 */ /* 0x000fe200078e00ff */
[----:B------:R-:W1:Y:S01]  /*1b30*/  SHFL.IDX PT, R3, R11, 0x7, 0x181f ;  /* 0x00f81f000b037f89 */ /* 0x000e6200000e0000 */
[----:B------:R-:W-:Y:S01]  /*1b40*/  ISETP.GE.AND P3, PT, R0, UR8, PT ;  /* 0x0000000800007c0c */ /* 0x000fe2000bf66270 */
[----:B------:R-:W-:Y:S01]  /*1b50*/  UIMAD UR32, UR6, -0x60, UR10 ;  /* 0xffffffa0062078a4 */ /* 0x000fe2000f8e020a */
[----:B------:R-:W-:Y:S01]  /*1b60*/  IMAD.MOV.U32 R228, RZ, RZ, R30 ;  /* 0x000000ffffe47224 */ /* 0x000fe200078e001e */
[----:B------:R-:W-:Y:S01]  /*1b70*/  ULDC.64 UR8, c[0x0][0x1e0] ;  /* 0x0000780000087ab9 */ /* 0x000fe20000000a00 */
[----:B------:R-:W-:Y:S01]  /*1b80*/  IMAD.MOV.U32 R229, RZ, RZ, R31 ;  /* 0x000000ffffe57224 */ /* 0x000fe200078e001f */
[----:B------:R-:W-:Y:S01]  /*1b90*/  UIMAD.WIDE.U32 UR18, UR10, UR8, URZ ;  /* 0x000000080a1272a5 */ /* 0x000fe2000f8e003f */
[----:B------:R-:W-:Y:S01]  /*1ba0*/  IMAD.MOV.U32 R210, RZ, RZ, c[0x0][0x1e0] ;  /* 0x00007800ffd27624 */ /* 0x000fe200078e00ff */
[----:B------:R-:W-:Y:S01]  /*1bb0*/  UIMAD UR9, UR10, UR9, URZ ;  /* 0x000000090a0972a4 */ /* 0x000fe2000f8e023f */
[----:B------:R-:W-:Y:S01]  /*1bc0*/  IMAD.U32 R0, RZ, RZ, UR32 ;  /* 0x00000020ff007e24 */ /* 0x000fe2000f8e00ff */
[----:B------:R-:W-:Y:S01]  /*1bd0*/  UIADD3 UR10, UR6, -0x1, URZ ;  /* 0xffffffff060a7890 */ /* 0x000fe2000fffe03f */
[----:B------:R-:W-:Y:S01]  /*1be0*/  IMAD.MOV.U32 R228, RZ, RZ, R28 ;  /* 0x000000ffffe47224 */ /* 0x000fe200078e001c */
[----:B------:R-:W-:Y:S01]  /*1bf0*/  UIADD3 UR16, UR19, UR9, URZ ;  /* 0x0000000913107290 */ /* 0x000fe2000fffe03f */
[----:B------:R-:W-:Y:S01]  /*1c00*/  IMAD.MOV.U32 R211, RZ, RZ, c[0x0][0x1e4] ;  /* 0x00007900ffd37624 */ /* 0x000fe200078e00ff */
[----:B------:R-:W-:Y:S01]  /*1c10*/  IADD3 R22, R0, UR7, -R16 ;  /* 0x0000000700167c10 */ /* 0x000fe2000fffe810 */
[----:B------:R-:W-:Y:S01]  /*1c20*/  USHF.R.S32.HI UR8, URZ, 0x1f, UR10 ;  /* 0x0000001f3f087899 */ /* 0x000fe2000801140a */
[----:B----4-:R-:W-:Y:S01]  /*1c30*/  IMAD.U32 R6, RZ, RZ, UR10 ;  /* 0x0000000aff067e24 */ /* 0x010fe2000f8e00ff */
[----:B------:R-:W-:Y:S01]  /*1c40*/  UIMAD UR9, UR16, UR10, URZ ;  /* 0x0000000a100972a4 */ /* 0x000fe2000f8e023f */
[----:B------:R-:W-:Y:S01]  /*1c50*/  ISETP.GE.AND P6, PT, R22, 0x21, PT ;  /* 0x000000211600780c */ /* 0x000fe20003fc6270 */
[----:B--23-5:R-:W-:Y:S01]  /*1c60*/  IMAD.WIDE.U32 R12, R210, 0x20, RZ ;  /* 0x00000020d20c7825 */ /* 0x02cfe200078e00ff */
[----:B------:R-:W-:Y:S01]  /*1c70*/  @!P3 LEA R8, P1, R20, R8, 0x1 ;  /* 0x000000081408b211 */ /* 0x000fe200078208ff */
[----:B------:R-:W-:Y:S01]  /*1c80*/  UIMAD UR9, UR8, UR18, UR9 ;  /* 0x00000012080972a4 */ /* 0x000fe2000f8e0209 */
[----:B------:R-:W-:Y:S01]  /*1c90*/  ISETP.GE.AND P2, PT, R22, 0x1, PT ;  /* 0x000000011600780c */ /* 0x000fe20003f46270 */
[----:B------:R-:W-:Y:S01]  /*1ca0*/  IMAD.WIDE.U32 R6, R6, UR18, R228 ;  /* 0x0000001206067c25 */ /* 0x000fe2000f8e00e4 */
[----:B-1----:R-:W-:Y:S01]  /*1cb0*/  @!P3 LEA.HI.X R9, R20, R3, R21, 0x1, P1 ;  /* 0x000000031409b211 */ /* 0x002fe200008f0c15 */
[----:B------:R-:W-:Y:S01]  /*1cc0*/  ULDC.64 UR14, c[0x0][0x208] ;  /* 0x00008200000e7ab9 */ /* 0x000fe20000000a00 */
[----:B------:R-:W-:Y:S01]  /*1cd0*/  ISETP.GE.AND P1, PT, R22, 0x11, PT ;  /* 0x000000111600780c */ /* 0x000fe20003f26270 */
[----:B------:R-:W-:Y:S01]  /*1ce0*/  IMAD.MOV.U32 R60, RZ, RZ, R26 ;  /* 0x000000ffff3c7224 */ /* 0x000fe200078e001a */
[----:B------:R-:W-:Y:S01]  /*1cf0*/  IADD3 R7, R7, UR9, RZ ;  /* 0x0000000907077c10 */ /* 0x000fe2000fffe0ff */
[----:B------:R-:W-:Y:S01]  /*1d00*/  @!PT LDS RZ, [RZ] ;  /* 0x00000000fffff984 */ /* 0x000fe20000000800 */
[----:B------:R1:W-:Y:S01]  /*1d10*/  @!P3 LDGSTS.E.BYPASS.LTC128B.128 [R227+0x9900], [R8.64], !P0 ;  /* 0x0990000008e3bfae */ /* 0x0003e2000c101d68 */
[----:B------:R-:W-:Y:S01]  /*1d20*/  ISETP.GE.AND P3, PT, R20, c[0x0][0x1d4], PT ;  /* 0x0000750014007a0c */ /* 0x000fe20003f66270 */
[----:B------:R-:W-:Y:S01]  /*1d30*/  IMAD.MOV.U32 R61, RZ, RZ, R27 ;  /* 0x000000ffff3d7224 */ /* 0x000fe200078e001b */
[----:B------:R-:W-:Y:S01]  /*1d40*/  @P6 IADD3 R3, P4, R6, R12, RZ ;  /* 0x0000000c06036210 */ /* 0x000fe20007f9e0ff */
[----:B------:R-:W0:Y:S01]  /*1d50*/  LDGDEPBAR ;  /* 0x00000000000079af */ /* 0x000e220000000000 */
[----:B------:R-:W-:Y:S01]  /*1d60*/  SHF.R.S32.HI R17, RZ, 0x4, R25 ;  /* 0x00000004ff117819 */ /* 0x000fe20000011419 */
[----:B------:R-:W-:Y:S01]  /*1d70*/  UIMAD UR13, UR8, UR14, URZ ;  /* 0x0000000e080d72a4 */ /* 0x000fe2000f8e023f */
[----:B------:R-:W-:Y:S01]  /*1d80*/  LEA.HI R206, R207, R209, RZ, 0x5 ;  /* 0x000000d1cfce7211 */ /* 0x000fe200078f28ff */
[----:B------:R-:W-:Y:S01]  /*1d90*/  UIMAD.WIDE.U32 UR8, UR10, UR14, URZ ;  /* 0x0000000e0a0872a5 */ /* 0x000fe2000f8e003f */
[----:B------:R-:W-:Y:S01]  /*1da0*/  IMAD.MOV.U32 R60, RZ, RZ, R62 ;  /* 0x000000ffff3c7224 */ /* 0x000fe200078e003e */
[----:B------:R-:W-:Y:S01]  /*1db0*/  BAR.SYNC.DEFER_BLOCKING 0x0 ;  /* 0x0000000000007b1d */ /* 0x000fe20000010000 */
[C---:B------:R-:W-:Y:S01]  /*1dc0*/  @P1 LEA R0, P0, R210.reuse, R6, 0x4 ;  /* 0x00000006d2001211 */ /* 0x040fe200078020ff */
[----:B------:R-:W-:Y:S01]  /*1dd0*/  UIMAD UR13, UR10, UR15, UR13 ;  /* 0x0000000f0a0d72a4 */ /* 0x000fe2000f8e020d */
[----:B------:R-:W-:Y:S01]  /*1de0*/  SHF.R.S32.HI R205, RZ, 0x5, R206 ;  /* 0x00000005ffcd7819 */ /* 0x000fe200000114ce */
[----:B------:R-:W-:Y:S01]  /*1df0*/  UISETP.GT.AND UP2, UPT, UR10, UR4, UPT ;  /* 0x000000040a00728c */ /* 0x000fe2000bf44270 */
[----:B------:R-:W-:Y:S01]  /*1e00*/  @P1 LEA.HI.X R5, R210, R7, R211, 0x4, P0 ;  /* 0x00000007d2051211 */ /* 0x000fe200000f24d3 */
[----:B------:R-:W-:Y:S01]  /*1e10*/  UIADD3 UR13, UR9, UR13, URZ ;  /* 0x0000000d090d7290 */ /* 0x000fe2000fffe03f */
[C---:B------:R-:W-:Y:S01]  /*1e20*/  @P1 LEA R10, P0, R0.reuse, c[0x0][0x1c8], 0x1 ;  /* 0x00007200000a1a11 */ /* 0x040fe200078008ff */
[----:B------:R-:W-:Y:S02]  /*1e30*/  STL.64 [R1+0x28], R228 ;  /* 0x000028e401007387 */ /* 0x000fe40000100a00 */
[----:B------:R-:W-:Y:S01]  /*1e40*/  UIMAD UR13, UR13, 0x60, URZ ;  /* 0x000000600d0d78a4 */ /* 0x000fe2000f8e023f */
[----:B------:R-:W-:Y:S01]  /*1e50*/  @P1 LEA.HI.X R11, R0, c[0x0][0x1cc], R5, 0x1, P0 ;  /* 0x00007300000b1a11 */ /* 0x000fe200000f0c05 */
[----:B------:R-:W-:Y:S01]  /*1e60*/  STL.64 [R1+0x38], R60 ;  /* 0x0000383c01007387 */ /* 0x000fe20000100a00 */
[----:B------:R-:W-:-:S02]  /*1e70*/  @P6 LEA R14, P0, R3, c[0x0][0x1c8], 0x1 ;  /* 0x00007200030e6a11 */ /* 0x000fc400078008ff */
[----:B------:R-:W-:Y:S01]  /*1e80*/  LEA.HI R5, R25, R17, RZ, 0x1 ;  /* 0x0000001119057211 */ /* 0x000fe200078f08ff */
[----:B-1----:R-:W-:Y:S01]  /*1e90*/  IMAD.SHL.U32 R9, R211, 0x20, RZ ;  /* 0x00000020d3097824 */ /* 0x002fe200078e00ff */
[C---:B------:R-:W-:Y:S02]  /*1ea0*/  @P2 LEA R8, P5, R6.reuse, c[0x0][0x1c8], 0x1 ;  /* 0x0000720006082a11 */ /* 0x040fe400078a08ff */
[----:B------:R-:W-:Y:S02]  /*1eb0*/  LOP3.LUT R5, R5, 0xfffffffe, RZ, 0xc0, !PT ;  /* 0xfffffffe05057812 */ /* 0x000fe400078ec0ff */
[----:B------:R-:W-:Y:S02]  /*1ec0*/  @P6 IADD3.X R12, R7, R13, R9, P4, !PT ;  /* 0x0000000d070c6210 */ /* 0x000fe400027fe409 */
[----:B------:R-:W-:Y:S02]  /*1ed0*/  @P2 LEA.HI.X R9, R6, c[0x0][0x1cc], R7, 0x1, P5 ;  /* 0x0000730006092a11 */ /* 0x000fe400028f0c07 */
[----:B------:R-:W-:-:S02]  /*1ee0*/  ISETP.GE.AND P5, PT, R22, 0x31, PT ;  /* 0x000000311600780c */ /* 0x000fc40003fa6270 */
[C---:B------:R-:W-:Y:S01]  /*1ef0*/  ISETP.GE.AND P4, PT, R22.reuse, 0x41, PT ;  /* 0x000000411600780c */ /* 0x040fe20003f86270 */
[----:B------:R-:W-:Y:S01]  /*1f00*/  @!PT LDS RZ, [RZ] ;  /* 0x00000000fffff984 */ /* 0x000fe20000000800 */
[----:B------:R-:W-:Y:S01]  /*1f10*/  @!PT LDS RZ, [RZ] ;  /* 0x00000000fffff984 */ /* 0x000fe20000000800 */
[----:B------:R-:W-:Y:S01]  /*1f20*/  @!PT LDS RZ, [RZ] ;  /* 0x00000000fffff984 */ /* 0x000fe20000000800 */
[----:B------:R1:W-:Y:S01]  /*1f30*/  @P2 LDGSTS.E.BYPASS.LTC128B.128 [R227+0x3100], [R8.64], !P3 ;  /* 0x0310000008e32fae */ /* 0x0003e2000d901d68 */
[----:B------:R-:W-:Y:S02]  /*1f40*/  ISETP.GE.AND P2, PT, R22, 0x51, PT ;  /* 0x000000511600780c */ /* 0x000fe40003f46270 */
[----:B------:R-:W-:Y:S01]  /*1f50*/  @P6 LEA.HI.X R15, R3, c[0x0][0x1cc], R12, 0x1, P0 ;  /* 0x00007300030f6a11 */ /* 0x000fe200000f0c0c */
[----:B------:R2:W-:Y:S04]  /*1f60*/  @P1 LDGSTS.E.BYPASS.LTC128B.128 [R227+0x3900], [R10.64], !P3 ;  /* 0x039000000ae31fae */ /* 0x0005e8000d901d68 */
[----:B------:R3:W-:Y:S02]  /*1f70*/  @P6 LDGSTS.E.BYPASS.LTC128B.128 [R227+0x4100], [R14.64], !P3 ;  /* 0x041000000ee36fae */ /* 0x0007e4000d901d68 */
[----:B------:R-:W-:-:S02]  /*1f80*/  @P5 IMAD R0, R211, 0x30, RZ ;  /* 0x00000030d3005824 */ /* 0x000fc400078e02ff */
[C---:B------:R-:W-:Y:S01]  /*1f90*/  @P4 LEA R3, P0, R210.reuse, R6, 0x6 ;  /* 0x00000006d2034211 */ /* 0x040fe200078030ff */
[----:B-1----:R-:W-:-:S04]  /*1fa0*/  @P5 IMAD.WIDE.U32 R8, R210, 0x30, R6 ;  /* 0x00000030d2085825 */ /* 0x002fc800078e0006 */
[----:B--2---:R-:W-:Y:S01]  /*1fb0*/  @P2 IMAD.MOV.U32 R10, RZ, RZ, R6 ;  /* 0x000000ffff0a2224 */ /* 0x004fe200078e0006 */
[----:B------:R-:W-:Y:S01]  /*1fc0*/  @P5 LEA R12, P1, R8, c[0x0][0x1c8], 0x1 ;  /* 0x00007200080c5a11 */ /* 0x000fe200078208ff */
[----:B------:R-:W-:Y:S01]  /*1fd0*/  @P2 IMAD.MOV.U32 R11, RZ, RZ, R7 ;  /* 0x000000ffff0b2224 */ /* 0x000fe200078e0007 */
[C---:B------:R-:W-:Y:S01]  /*1fe0*/  @P4 LEA.HI.X R7, R210.reuse, R7, R211, 0x6, P0 ;  /* 0x00000007d2074211 */ /* 0x040fe200000f34d3 */
[----:B------:R-:W-:Y:S02]  /*1ff0*/  @P5 IMAD.IADD R0, R9, 0x1, R0 ;  /* 0x0000000109005824 */ /* 0x000fe400078e0200 */
[----:B------:R-:W-:Y:S02]  /*2000*/  @P2 IMAD R9, R211, 0x50, RZ ;  /* 0x00000050d3092824 */ /* 0x000fe400078e02ff */
[----:B------:R-:W-:Y:S01]  /*2010*/  @P2 IMAD.WIDE.U32 R10, R210, 0x50, R10 ;  /* 0x00000050d20a2825 */ /* 0x000fe200078e000a */
[----:B------:R-:W-:Y:S02]  /*2020*/  @P5 LEA.HI.X R13, R8, c[0x0][0x1cc], R0, 0x1, P1 ;  /* 0x00007300080d5a11 */ /* 0x000fe400008f0c00 */
[----:B------:R-:W-:Y:S01]  /*2030*/  @P4 LEA R8, P1, R3, c[0x0][0x1c8], 0x1 ;  /* 0x0000720003084a11 */ /* 0x000fe200078208ff */
[----:B------:R-:W-:Y:S01]  /*2040*/  @P2 IMAD.IADD R0, R11, 0x1, R9 ;  /* 0x000000010b002824 */ /* 0x000fe200078e0209 */
[C---:B------:R-:W-:Y:S01]  /*2050*/  @P2 LEA R6, P0, R10.reuse, c[0x0][0x1c8], 0x1 ;  /* 0x000072000a062a11 */ /* 0x040fe200078008ff */
[----:B------:R3:W-:Y:S01]  /*2060*/  @P5 LDGSTS.E.BYPASS.LTC128B.128 [R227+0x4900], [R12.64], !P3 ;  /* 0x049000000ce35fae */ /* 0x0007e2000d901d68 */
[----:B------:R-:W-:Y:S01]  /*2070*/  @P4 LEA.HI.X R9, R3, c[0x0][0x1cc], R7, 0x1, P1 ;  /* 0x0000730003094a11 */ /* 0x000fe200008f0c07 */
[----:B------:R-:W-:Y:S01]  /*2080*/  IMAD.IADD R11, R17, 0x1, -R5 ;  /* 0x00000001110b7824 */ /* 0x000fe200078e0a05 */
[----:B------:R-:W-:Y:S01]  /*2090*/  @P2 LEA.HI.X R7, R10, c[0x0][0x1cc], R0, 0x1, P0 ;  /* 0x000073000a072a11 */ /* 0x000fe200000f0c00 */
[----:B------:R-:W-:Y:S01]  /*20a0*/  IMAD.SHL.U32 R3, R18, 0x40, RZ ;  /* 0x0000004012037824 */ /* 0x000fe200078e00ff */
[C---:B------:R-:W-:Y:S01]  /*20b0*/  LOP3.LUT P0, RZ, R23.reuse, 0x2, RZ, 0xc0, !PT ;  /* 0x0000000217ff7812 */ /* 0x040fe2000780c0ff */
[----:B------:R1:W-:Y:S01]  /*20c0*/  @P4 LDGSTS.E.BYPASS.LTC128B.128 [R227+0x5100], [R8.64], !P3 ;  /* 0x0510000008e34fae */ /* 0x0003e2000d901d68 */
[C---:B------:R-:W-:Y:S01]  /*20d0*/  IMAD.SHL.U32 R0, R23.reuse, 0x40, RZ ;  /* 0x0000004017007824 */ /* 0x040fe200078e00ff */
[----:B------:R-:W-:Y:S01]  /*20e0*/  LOP3.LUT P1, RZ, R23, 0x4, RZ, 0xc0, !PT ;  /* 0x0000000417ff7812 */ /* 0x000fe2000782c0ff */
[----:B------:R-:W-:Y:S01]  /*20f0*/  IMAD.SHL.U32 R5, R24, 0x40, RZ ;  /* 0x0000004018057824 */ /* 0x000fe200078e00ff */
[----:B------:R2:W-:Y:S01]  /*2100*/  @P2 LDGSTS.E.BYPASS.LTC128B.128 [R227+0x5900], [R6.64], !P3 ;  /* 0x0590000006e32fae */ /* 0x0005e2000d901d68 */
[----:B------:R-:W-:-:S02]  /*2110*/  LOP3.LUT R3, R3, 0x1c0, RZ, 0xc0, !PT ;  /* 0x000001c003037812 */ /* 0x000fc400078ec0ff */
[----:B------:R-:W-:Y:S01]  /*2120*/  LOP3.LUT R0, R0, 0x1c0, RZ, 0xc0, !PT ;  /* 0x000001c000007812 */ /* 0x000fe200078ec0ff */
[----:B------:R-:W0:Y:S01]  /*2130*/  LDGDEPBAR ;  /* 0x00000000000079af */ /* 0x000e220000000000 */
[----:B------:R-:W-:Y:S02]  /*2140*/  LOP3.LUT R204, R5, 0xfffffe00, RZ, 0xc0, !PT ;  /* 0xfffffe0005cc7812 */ /* 0x000fe400078ec0ff */
[----:B------:R-:W-:-:S04]  /*2150*/  ISETP.GE.AND P2, PT, R20, c[0x0][0x1d4], PT ;  /* 0x0000750014007a0c */ /* 0x000fc80003f46270 */
[----:B------:R-:W-:Y:S01]  /*2160*/  ISETP.LT.OR P5, PT, R22, 0x1, P2 ;  /* 0x000000011600780c */ /* 0x000fe200017a1670 */
[----:B--2---:R-:W-:Y:S01]  /*2170*/  IMAD.SHL.U32 R7, R16, 0x8, RZ ;  /* 0x0000000810077824 */ /* 0x004fe200078e00ff */
[----:B------:R-:W-:-:S04]  /*2180*/  DEPBAR.LE SB0, 0x1 ;  /* 0x000080400000791a */ /* 0x000fc80000000000 */
[----:B------:R-:W-:-:S04]  /*2190*/  DEPBAR.LE SB0, 0x0 ;  /* 0x000080000000791a */ /* 0x000fc80000000000 */
[----:B------:R-:W-:Y:S01]  /*21a0*/  IMAD.SHL.U32 R6, R11, 0x8, RZ ;  /* 0x000000080b067824 */ /* 0x000fe200078e00ff */
[----:B------:R-:W-:Y:S02]  /*21b0*/  LOP3.LUT R7, R0, 0x8, R7, 0xf8, !PT ;  /* 0x0000000800077812 */ /* 0x000fe400078ef807 */
[----:B------:R-:W-:Y:S02]  /*21c0*/  SHF.R.U32.HI R0, RZ, 0x3, R0 ;  /* 0x00000003ff007819 */ /* 0x000fe40000011600 */
[----:B------:R-:W-:Y:S01]  /*21d0*/  LOP3.LUT R5, R3, 0x8, R6, 0xf8, !PT ;  /* 0x0000000803057812 */ /* 0x000fe200078ef806 */
[----:B------:R-:W-:Y:S01]  /*21e0*/  IMAD.U32 R6, RZ, RZ, UR8 ;  /* 0x00000008ff067e24 */ /* 0x000fe2000f8e00ff */
[----:B------:R-:W-:Y:S01]  /*21f0*/  SHF.R.U32.HI R3, RZ, 0x3, R3 ;  /* 0x00000003ff037819 */ /* 0x000fe20000011603 */
[----:B------:R-:W-:Y:S01]  /*2200*/  UMOV UR8, 0x5 ;  /* 0x0000000500087882 */ /* 0x000fe20000000000 */
[----:B------:R-:W-:Y:S01]  /*2210*/  LOP3.LUT R0, R7, R0, RZ, 0x3c, !PT ;  /* 0x0000000007007212 */ /* 0x000fe200078e3cff */
[----:B------:R-:W-:Y:S01]  /*2220*/  IMAD.U32 R7, RZ, RZ, UR9 ;  /* 0x00000009ff077e24 */ /* 0x000fe2000f8e00ff */
[----:B------:R-:W-:Y:S01]  /*2230*/  LOP3.LUT R5, R5, R3, RZ, 0x3c, !PT ;  /* 0x0000000305057212 */ /* 0x000fe200078e3cff */
[----:B------:R-:W-:Y:S01]  /*2240*/  IMAD R3, R205, 0x400, R204 ;  /* 0x00000400cd037824 */ /* 0x000fe200078e02cc */
[----:B------:R-:W-:Y:S01]  /*2250*/  USHF.L.U32 UR9, UR14, 0x5, URZ ;  /* 0x000000050e097899 */ /* 0x000fe2000800063f */
[----:B------:R-:W-:Y:S01]  /*2260*/  IMAD R0, R11, 0x200, R0 ;  /* 0x000002000b007824 */ /* 0x000fe200078e0200 */
[----:B------:R-:W-:Y:S01]  /*2270*/  USHF.L.U64.HI UR8, UR14, UR8, UR15 ;  /* 0x000000080e087299 */ /* 0x000fe2000801020f */
[----:B------:R-:W-:-:S02]  /*2280*/  IMAD.IADD R3, R5, 0x1, R3 ;  /* 0x0000000105037824 */ /* 0x000fc400078e0203 */
[----:B------:R-:W-:Y:S01]  /*2290*/  IMAD.SHL.U32 R208, R0, 0x2, RZ ;  /* 0x0000000200d07824 */ /* 0x000fe200078e00ff */
[----:B------:R-:W-:Y:S01]  /*22a0*/  BAR.SYNC.DEFER_BLOCKING 0x0 ;  /* 0x0000000000007b1d */ /* 0x000fe20000010000 */
[----:B------:R-:W-:-:S03]  /*22b0*/  IMAD.SHL.U32 R215, R3, 0x2, RZ ;  /* 0x0000000203d77824 */ /* 0x000fc600078e00ff */
[----:B------:R-:W-:Y:S01]  /*22c0*/  IADD3 R0, R208, 0x3100, RZ ;  /* 0x00003100d0007810 */ /* 0x000fe20007ffe0ff */
[--C-:B------:R-:W-:Y:S01]  /*22d0*/  IMAD R218, R2, 0x2, R215.reuse ;  /* 0x0000000202da7824 */ /* 0x100fe200078e02d7 */
[----:B------:R-:W-:Y:S01]  /*22e0*/  IADD3 R219, R208, 0x3120, RZ ;  /* 0x00003120d0db7810 */ /* 0x000fe20007ffe0ff */
[----:B------:R-:W-:Y:S01]  /*22f0*/  IMAD R216, R4, 0x2, R215 ;  /* 0x0000000204d87824 */ /* 0x000fe200078e02d7 */
[----:B------:R-:W-:-:S03]  /*2300*/  @P0 IADD3 R219, R0, -0x20, RZ ;  /* 0xffffffe000db0810 */ /* 0x000fc60007ffe0ff */
[----:B------:R-:W-:Y:S01]  /*2310*/  IMAD R217, R2, 0x2, R216 ;  /* 0x0000000202d97824 */ /* 0x000fe200078e02d8 */
[C---:B------:R-:W-:Y:S02]  /*2320*/  IADD3 R224, R219.reuse, 0x800, RZ ;  /* 0x00000800dbe07810 */ /* 0x040fe40007ffe0ff */
[C---:B------:R-:W-:Y:S02]  /*2330*/  IADD3 R223, R219.reuse, 0x1000, RZ ;  /* 0x00001000dbdf7810 */ /* 0x040fe40007ffe0ff */
[C---:B------:R-:W-:Y:S02]  /*2340*/  IADD3 R222, R219.reuse, 0x1800, RZ ;  /* 0x00001800dbde7810 */ /* 0x040fe40007ffe0ff */
[C---:B------:R-:W-:Y:S02]  /*2350*/  IADD3 R221, R219.reuse, 0x2000, RZ ;  /* 0x00002000dbdd7810 */ /* 0x040fe40007ffe0ff */
[----:B------:R-:W-:Y:S01]  /*2360*/  IADD3 R220, R219, 0x2800, RZ ;  /* 0x00002800dbdc7810 */ /* 0x000fe20007ffe0ff */
[----:B------:R-:W-:Y:S04]  /*2370*/  LDSM.16.M88.4 R24, [R208+0x3100] ;  /* 0x00310000d018783b */ /* 0x000fe80000000200 */
[----:B---3--:R-:W2:Y:S04]  /*2380*/  LDSM.16.M88.4 R12, [R215+0x6100] ;  /* 0x00610000d70c783b */ /* 0x008ea80000000200 */
[----:B-1----:R-:W1:Y:S04]  /*2390*/  LDSM.16.M88.4 R8, [R215+0x8100] ;  /* 0x00810000d708783b */ /* 0x002e680000000200 */
[----:B------:R-:W3:Y:S04]  /*23a0*/  LDSM.16.M88.4 R16, [R208+0x3900] ;  /* 0x00390000d010783b */ /* 0x000ee80000000200 */
[----:B------:R-:W4:Y:S04]  /*23b0*/  LDSM.16.M88.4 R32, [R208+0x4100] ;  /* 0x00410000d020783b */ /* 0x000f280000000200 */
[----:B------:R-:W5:Y:S04]  /*23c0*/  LDSM.16.M88.4 R28, [R208+0x4900] ;  /* 0x00490000d01c783b */ /* 0x000f680000000200 */
[----:B------:R-:W3:Y:S04]  /*23d0*/  LDSM.16.M88.4 R36, [R208+0x5100] ;  /* 0x00510000d024783b */ /* 0x000ee80000000200 */
[----:B------:R-:W-:Y:S04]  /*23e0*/  LDSM.16.M88.4 R40, [R219+0x800] ;  /* 0x00080000db28783b */ /* 0x000fe80000000200 */
[----:B------:R-:W-:Y:S01]  /*23f0*/  LDSM.16.M88.4 R44, [R219] ;  /* 0x00000000db2c783b */ /* 0x000fe20000000200 */
[-C--:B--2---:R-:W-:Y:S08]  /*2400*/  HMMA.16816.F32.BF16 R160, R12, R24.reuse, RZ ;  /* 0x000000180ca0723c */ /* 0x084ff000000418ff */
[C---:B-1----:R-:W-:Y:S08]  /*2410*/  HMMA.16816.F32.BF16 R48, R8.reuse, R24, RZ ;  /* 0x000000180830723c */ /* 0x042ff000000418ff */
[-C--:B------:R-:W-:Y:S08]  /*2420*/  HMMA.16816.F32.BF16 R88, R8, R26.reuse, RZ ;  /* 0x0000001a0858723c */ /* 0x080ff000000418ff */
[----:B------:R-:W-:Y:S01]  /*2430*/  HMMA.16816.F32.BF16 R156, R12, R26, RZ ;  /* 0x0000001a0c9c723c */ /* 0x000fe200000418ff */
[----:B------:R-:W1:Y:S07]  /*2440*/  LDSM.16.M88.4 R24, [R208+0x5900] ;  /* 0x00590000d018783b */ /* 0x000e6e0000000200 */
[C---:B---3--:R-:W-:Y:S08]  /*2450*/  HMMA.16816.F32.BF16 R52, R8.reuse, R16, RZ ;  /* 0x000000100834723c */ /* 0x048ff000000418ff */
[C---:B------:R-:W-:Y:S08]  /*2460*/  HMMA.16816.F32.BF16 R96, R8.reuse, R18, RZ ;  /* 0x000000120860723c */ /* 0x040ff000000418ff */
[C---:B----4-:R-:W-:Y:S08]  /*2470*/  HMMA.16816.F32.BF16 R68, R8.reuse, R32, RZ ;  /* 0x000000200844723c */ /* 0x050ff000000418ff */
[C---:B------:R-:W-:Y:S08]  /*2480*/  HMMA.16816.F32.BF16 R92, R8.reuse, R34, RZ ;  /* 0x00000022085c723c */ /* 0x040ff000000418ff */
[C---:B-----5:R-:W-:Y:S08]  /*2490*/  HMMA.16816.F32.BF16 R64, R8.reuse, R28, RZ ;  /* 0x0000001c0840723c */ /* 0x060ff000000418ff */
[C---:B------:R-:W-:Y:S08]  /*24a0*/  HMMA.16816.F32.BF16 R124, R8.reuse, R30, RZ ;  /* 0x0000001e087c723c */ /* 0x040ff000000418ff */
[C---:B------:R-:W-:Y:S08]  /*24b0*/  HMMA.16816.F32.BF16 R56, R8.reuse, R36, RZ ;  /* 0x000000240838723c */ /* 0x040ff000000418ff */
[C---:B------:R-:W-:Y:S08]  /*24c0*/  HMMA.16816.F32.BF16 R116, R8.reuse, R38, RZ ;  /* 0x000000260874723c */ /* 0x040ff000000418ff */
[C---:B-1----:R-:W-:Y:S08]  /*24d0*/  HMMA.16816.F32.BF16 R72, R8.reuse, R24, RZ ;  /* 0x000000180848723c */ /* 0x042ff000000418ff */
[----:B------:R-:W-:Y:S07]  /*24e0*/  HMMA.16816.F32.BF16 R108, R8, R26, RZ ;  /* 0x0000001a086c723c */ /* 0x000fee00000418ff */
[----:B------:R-:W-:Y:S01]  /*24f0*/  IMAD.WIDE.U32 R8, R6, 0x60, R60 ;  /* 0x0000006006087825 */ /* 0x000fe200078e003c */
[----:B------:R-:W-:Y:S04]  /*2500*/  HMMA.16816.F32.BF16 R148, R12, R16, RZ ;  /* 0x000000100c94723c */ /* 0x000fe800000418ff */
[----:B------:R-:W-:-:S04]  /*2510*/  IADD3 R0, R9, UR13, RZ ;  /* 0x0000000d09007c10 */ /* 0x000fc8000fffe0ff */
[C---:B------:R-:W-:Y:S01]  /*2520*/  HMMA.16816.F32.BF16 R144, R12.reuse, R18, RZ ;  /* 0x000000120c90723c */ /* 0x040fe200000418ff */
[----:B------:R-:W1:Y:S07]  /*2530*/  LDSM.16.M88.4 R16, [R218+0x8100] ;  /* 0x00810000da10783b */ /* 0x000e6e0000000200 */
[C---:B------:R-:W-:Y:S08]  /*2540*/  HMMA.16816.F32.BF16 R132, R12.reuse, R32, RZ ;  /* 0x000000200c84723c */ /* 0x040ff000000418ff */
[C---:B------:R-:W-:Y:S01]  /*2550*/  HMMA.16816.F32.BF16 R140, R12.reuse, R34, RZ ;  /* 0x000000220c8c723c */ /* 0x040fe200000418ff */
[----:B------:R-:W2:Y:S07]  /*2560*/  LDSM.16.M88.4 R32, [R219+0x1800] ;  /* 0x00180000db20783b */ /* 0x000eae0000000200 */
[C---:B------:R-:W-:Y:S08]  /*2570*/  HMMA.16816.F32.BF16 R128, R12.reuse, R28, RZ ;  /* 0x0000001c0c80723c */ /* 0x040ff000000418ff */
[C---:B------:R-:W-:Y:S01]  /*2580*/  HMMA.16816.F32.BF16 R152, R12.reuse, R30, RZ ;  /* 0x0000001e0c98723c */ /* 0x040fe200000418ff */
[----:B------:R-:W-:Y:S07]  /*2590*/  LDSM.16.M88.4 R28, [R219+0x2000] ;  /* 0x00200000db1c783b */ /* 0x000fee0000000200 */
[C---:B------:R-:W-:Y:S08]  /*25a0*/  HMMA.16816.F32.BF16 R120, R12.reuse, R36, RZ ;  /* 0x000000240c78723c */ /* 0x040ff000000418ff */
[C---:B------:R-:W-:Y:S01]  /*25b0*/  HMMA.16816.F32.BF16 R136, R12.reuse, R38, RZ ;  /* 0x000000260c88723c */ /* 0x040fe200000418ff */
[----:B------:R-:W3:Y:S07]  /*25c0*/  LDSM.16.M88.4 R36, [R219+0x1000] ;  /* 0x00100000db24783b */ /* 0x000eee0000000200 */
[C---:B------:R-:W-:Y:S08]  /*25d0*/  HMMA.16816.F32.BF16 R112, R12.reuse, R24, RZ ;  /* 0x000000180c70723c */ /* 0x040ff000000418ff */
[----:B------:R-:W-:Y:S01]  /*25e0*/  HMMA.16816.F32.BF16 R104, R12, R26, RZ ;  /* 0x0000001a0c68723c */ /* 0x000fe200000418ff */
[----:B------:R-:W4:Y:S06]  /*25f0*/  LDSM.16.M88.4 R24, [R219+0x2800] ;  /* 0x00280000db18783b */ /* 0x000f2c0000000200 */
[C---:B------:R-:W-:Y:S01]  /*2600*/  LEA R12, P0, R8.reuse, c[0x0][0x1f8], 0x1 ;  /* 0x00007e00080c7a11 */ /* 0x040fe200078008ff */
[C---:B-1----:R-:W-:Y:S03]  /*2610*/  HMMA.16816.F32.BF16 R80, R16.reuse, R40, R52 ;  /* 0x000000281050723c */ /* 0x042fe60000041834 */
[----:B------:R-:W-:Y:S01]  /*2620*/  LEA.HI.X R13, R8, c[0x0][0x1fc], R0, 0x1, P0 ;  /* 0x00007f00080d7a11 */ /* 0x000fe200000f0c00 */
[----:B------:R-:W-:Y:S01]  /*2630*/  IMAD.MOV.U32 R0, RZ, RZ, 0x40 ;  /* 0x00000040ff007424 */ /* 0x000fe200078e00ff */
[----:B------:R-:W-:Y:S01]  /*2640*/  IADD3 R6, P6, R12, UR9, RZ ;  /* 0x000000090c067c10 */ /* 0x000fe2000ffde0ff */
[----:B------:R-:W1:Y:S01]  /*2650*/  LDSM.16.M88.4 R8, [R218+0x6100] ;  /* 0x00610000da08783b */ /* 0x000e620000000200 */
[----:B------:R-:W-:Y:S01]  /*2660*/  ISETP.LT.OR P0, PT, R22, 0x11, P2 ;  /* 0x000000111600780c */ /* 0x000fe20001701670 */
[----:B------:R-:W-:Y:S01]  /*2670*/  HMMA.16816.F32.BF16 R100, R16, R44, R48 ;  /* 0x0000002c1064723c */ /* 0x000fe20000041830 */
[----:B------:R-:W-:Y:S01]  /*2680*/  IADD3 R20, P4, R6, UR9, RZ ;  /* 0x0000000906147c10 */ /* 0x000fe2000ff9e0ff */
[----:B------:R-:W-:Y:S01]  /*2690*/  @!PT LDS RZ, [RZ] ;  /* 0x00000000fffff984 */ /* 0x000fe20000000800 */
[----:B------:R-:W-:Y:S01]  /*26a0*/  @!PT LDS RZ, [RZ] ;  /* 0x00000000fffff984 */ /* 0x000fe20000000800 */
[----:B------:R-:W-:Y:S01]  /*26b0*/  @!PT LDS RZ, [RZ] ;  /* 0x00000000fffff984 */ /* 0x000fe20000000800 */
[----:B------:R5:W-:Y:S01]  /*26c0*/  LDGSTS.E.BYPASS.LTC128B.128 [R227+0x100], [R12.64], !P5 ;  /* 0x001000000ce37fae */ /* 0x000be2000e901d68 */
[----:B------:R-:W-:-:S02]  /*26d0*/  IADD3.X R7, R13, UR8, RZ, P6, !PT ;  /* 0x000000080d077c10 */ /* 0x000fc4000b7fe4ff */
[----:B------:R-:W-:Y:S02]  /*26e0*/  ISETP.LT.OR P6, PT, R22, 0x21, P2 ;  /* 0x000000211600780c */ /* 0x000fe400017c1670 */
[----:B------:R-:W-:Y:S01]  /*26f0*/  IADD3.X R21, R7, UR8, RZ, P4, !PT ;  /* 0x0000000807157c10 */ /* 0x000fe2000a7fe4ff */
[C---:B--2---:R-:W-:Y:S01]  /*2700*/  HMMA.16816.F32.BF16 R64, R16.reuse, R32, R64 ;  /* 0x000000201040723c */ /* 0x044fe20000041840 */
[----:B------:R-:W-:Y:S02]  /*2710*/  IADD3 R14, P4, R20, UR9, RZ ;  /* 0x00000009140e7c10 */ /* 0x000fe4000ff9e0ff */
[C---:B------:R-:W-:Y:S01]  /*2720*/  ISETP.LT.OR P5, PT, R22.reuse, 0x31, P2 ;  /* 0x000000311600780c */ /* 0x040fe200017a1670 */
[----:B------:R2:W-:Y:S01]  /*2730*/  LDGSTS.E.BYPASS.LTC128B.128 [R227+0x900], [R6.64], !P0 ;  /* 0x0090000006e37fae */ /* 0x0005e2000c101d68 */
[----:B------:R-:W-:Y:S02]  /*2740*/  IADD3.X R15, R21, UR8, RZ, P4, !PT ;  /* 0x00000008150f7c10 */ /* 0x000fe4000a7fe4ff */
[C---:B------:R-:W-:Y:S01]  /*2750*/  ISETP.LT.OR P4, PT, R22.reuse, 0x41, P2 ;  /* 0x000000411600780c */ /* 0x040fe20001781670 */
[----:B---3--:R-:W-:Y:S01]  /*2760*/  HMMA.16816.F32.BF16 R68, R16, R36, R68 ;  /* 0x000000241044723c */ /* 0x008fe20000041844 */
[----:B------:R-:W-:Y:S01]  /*2770*/  ISETP.LT.OR P2, PT, R22, 0x51, P2 ;  /* 0x000000511600780c */ /* 0x000fe20001741670 */
[----:B------:R3:W-:Y:S01]  /*2780*/  LDGSTS.E.BYPASS.LTC128B.128 [R227+0x1100], [R20.64], !P6 ;  /* 0x0110000014e37fae */ /* 0x0007e2000f101d68 */
[----:B------:R-:W-:-:S05]  /*2790*/  SEL R0, R0, 0xffffffc0, !P1 ;  /* 0xffffffc000007807 */ /* 0x000fca0004800000 */
[----:B------:R-:W-:Y:S01]  /*27a0*/  IMAD.IADD R214, R208, 0x1, R0 ;  /* 0x00000001d0d67824 */ /* 0x000fe200078e0200 */
[----:B------:R1:W-:Y:S01]  /*27b0*/  LDGSTS.E.BYPASS.LTC128B.128 [R227+0x1900], [R14.64], !P5 ;  /* 0x019000000ee37fae */ /* 0x0003e2000e901d68 */
[----:B----4-:R-:W-:Y:S01]  /*27c0*/  HMMA.16816.F32.BF16 R72, R16, R24, R72 ;  /* 0x000000181048723c */ /* 0x010fe20000041848 */
[----:B------:R-:W-:Y:S01]  /*27d0*/  IMAD.IADD R213, R0, 0x1, R219 ;  /* 0x0000000100d57824 */ /* 0x000fe200078e02db */
[----:B------:R-:W-:-:S06]  /*27e0*/  LOP3.LUT R0, R5, R204, RZ, 0xfc, !PT ;  /* 0x000000cc05007212 */ /* 0x000fcc00078efcff */
[----:B------:R-:W-:Y:S01]  /*27f0*/  HMMA.16816.F32.BF16 R88, R16, R46, R88 ;  /* 0x0000002e1058723c */ /* 0x000fe20000041858 */
[----:B--2---:R-:W-:-:S07]  /*2800*/  IADD3 R6, P0, R14, UR9, RZ ;  /* 0x000000090e067c10 */ /* 0x004fce000ff1e0ff */
[----:B------:R-:W-:Y:S01]  /*2810*/  HMMA.16816.F32.BF16 R96, R16, R42, R96 ;  /* 0x0000002a1060723c */ /* 0x000fe20000041860 */
[----:B------:R-:W-:Y:S02]  /*2820*/  IADD3.X R7, R15, UR8, RZ, P0, !PT ;  /* 0x000000080f077c10 */ /* 0x000fe400087fe4ff */
[----:B-----5:R-:W-:-:S03]  /*2830*/  IADD3 R12, P0, R6, UR9, RZ ;  /* 0x00000009060c7c10 */ /* 0x020fc6000ff1e0ff */
[----:B------:R2:W-:Y:S01]  /*2840*/  LDGSTS.E.BYPASS.LTC128B.128 [R227+0x2100], [R6.64], !P4 ;  /* 0x0210000006e37fae */ /* 0x0005e2000e101d68 */
[----:B------:R-:W-:Y:S01]  /*2850*/  IADD3.X R13, R7, UR8, RZ, P0, !PT ;  /* 0x00000008070d7c10 */ /* 0x000fe200087fe4ff */
[----:B------:R-:W-:Y:S01]  /*2860*/  HMMA.16816.F32.BF16 R92, R16, R38, R92 ;  /* 0x00000026105c723c */ /* 0x000fe2000004185c */
[----:B------:R-:W-:-:S03]  /*2870*/  PLOP3.LUT P0, PT, PT, PT, UP2, 0x80, 0x0 ;  /* 0x000000000000781c */ /* 0x000fc60003f0f028 */
[----:B------:R1:W-:Y:S04]  /*2880*/  LDGSTS.E.BYPASS.LTC128B.128 [R227+0x2900], [R12.64], !P2 ;  /* 0x029000000ce37fae */ /* 0x0003e8000d101d68 */
[----:B---3--:R-:W-:Y:S01]  /*2890*/  LDSM.16.M88.4 R20, [R216+0x8100] ;  /* 0x00810000d814783b */ /* 0x008fe20000000200 */
[C---:B------:R-:W-:Y:S03]  /*28a0*/  HMMA.16816.F32.BF16 R176, R16.reuse, R34, R124 ;  /* 0x0000002210b0723c */ /* 0x040fe6000004187c */
[----:B------:R-:W3:Y:S04]  /*28b0*/  LDSM.16.M88.4 R76, [R214+0x5100] ;  /* 0x00510000d64c783b */ /* 0x000ee80000000200 */
[----:B------:R-:W4:Y:S01]  /*28c0*/  LDSM.16.M88.4 R52, [R214+0x4100] ;  /* 0x00410000d634783b */ /* 0x000f220000000200 */
[C---:B------:R-:W-:Y:S03]  /*28d0*/  HMMA.16816.F32.BF16 R188, R16.reuse, R30, R116 ;  /* 0x0000001e10bc723c */ /* 0x040fe60000041874 */
[----:B------:R-:W5:Y:S04]  /*28e0*/  LDSM.16.M88.4 R60, [R214+0x3100] ;  /* 0x00310000d63c783b */ /* 0x000f680000000200 */
[----:B------:R-:W2:Y:S01]  /*28f0*/  LDSM.16.M88.4 R48, [R214+0x4900] ;  /* 0x00490000d630783b */ /* 0x000ea20000000200 */
[C---:B------:R-:W-:Y:S03]  /*2900*/  HMMA.16816.F32.BF16 R172, R16.reuse, R26, R108 ;  /* 0x0000001a10ac723c */ /* 0x040fe6000004186c */
[----:B------:R-:W-:Y:S04]  /*2910*/  LDSM.16.M88.4 R84, [R214+0x5900] ;  /* 0x00590000d654783b */ /* 0x000fe80000000200 */
[----:B------:R-:W0:Y:S01]  /*2920*/  LDGDEPBAR ;  /* 0x00000000000079af */ /* 0x000e220000000000 */
[----:B-1----:R-:W-:Y:S03]  /*2930*/  HMMA.16816.F32.BF16 R12, R16, R28, R56 ;  /* 0x0000001c100c723c */ /* 0x002fe60000041838 */
[----:B------:R-:W1:Y:S04]  /*2940*/  LDSM.16.M88.4 R56, [R214+0x3900] ;  /* 0x00390000d638783b */ /* 0x000e680000000200 */
[----:B------:R-:W1:Y:S01]  /*2950*/  LDSM.16.M88.4 R16, [R216+0x6100] ;  /* 0x00610000d810783b */ /* 0x000e620000000200 */
[C---:B------:R-:W-:Y:S08]  /*2960*/  HMMA.16816.F32.BF16 R184, R8.reuse, R36, R132 ;  /* 0x0000002408b8723c */ /* 0x040ff00000041884 */
[C---:B------:R-:W-:Y:S08]  /*2970*/  HMMA.16816.F32.BF16 R196, R8.reuse, R28, R120 ;  /* 0x0000001c08c4723c */ /* 0x040ff00000041878 */
[C---:B------:R-:W-:Y:S08]  /*2980*/  HMMA.16816.F32.BF16 R168, R8.reuse, R44, R160 ;  /* 0x0000002c08a8723c */ /* 0x040ff000000418a0 */
[C---:B------:R-:W-:Y:S08]  /*2990*/  HMMA.16816.F32.BF16 R180, R8.reuse, R40, R148 ;  /* 0x0000002808b4723c */ /* 0x040ff00000041894 */
[C---:B------:R-:W-:Y:S01]  /*29a0*/  HMMA.16816.F32.BF16 R120, R8.reuse, R46, R156 ;  /* 0x0000002e0878723c */ /* 0x040fe2000004189c */
[----:B------:R-:W-:Y:S07]  /*29b0*/  LDSM.16.M88.4 R44, [R213] ;  /* 0x00000000d52c783b */ /* 0x000fee0000000200 */
[C---:B------:R-:W-:Y:S01]  /*29c0*/  HMMA.16816.F32.BF16 R132, R8.reuse, R42, R144 ;  /* 0x0000002a0884723c */ /* 0x040fe20000041890 */
[----:B------:R-:W-:Y:S07]  /*29d0*/  LDSM.16.M88.4 R40, [R213+0x800] ;  /* 0x00080000d528783b */ /* 0x000fee0000000200 */
[C---:B------:R-:W-:Y:S08]  /*29e0*/  HMMA.16816.F32.BF16 R192, R8.reuse, R32, R128 ;  /* 0x0000002008c0723c */ /* 0x040ff00000041880 */
[C---:B------:R-:W-:Y:S01]  /*29f0*/  HMMA.16816.F32.BF16 R140, R8.reuse, R38, R140 ;  /* 0x00000026088c723c */ /* 0x040fe2000004188c */
[----:B------:R-:W-:Y:S07]  /*2a00*/  LDSM.16.M88.4 R36, [R213+0x1000] ;  /* 0x00100000d524783b */ /* 0x000fee0000000200 */
[C---:B------:R-:W-:Y:S01]  /*2a10*/  HMMA.16816.F32.BF16 R152, R8.reuse, R34, R152 ;  /* 0x000000220898723c */ /* 0x040fe20000041898 */
[----:B------:R-:W-:Y:S07]  /*2a20*/  LDSM.16.M88.4 R32, [R213+0x1800] ;  /* 0x00180000d520783b */ /* 0x000fee0000000200 */
[C---:B------:R-:W-:Y:S08]  /*2a30*/  HMMA.16816.F32.BF16 R200, R8.reuse, R24, R112 ;  /* 0x0000001808c8723c */ /* 0x040ff00000041870 */
[C---:B------:R-:W-:Y:S01]  /*2a40*/  HMMA.16816.F32.BF16 R164, R8.reuse, R30, R136 ;  /* 0x0000001e08a4723c */ /* 0x040fe20000041888 */
[----:B------:R-:W-:Y:S07]  /*2a50*/  LDSM.16.M88.4 R28, [R213+0x2000] ;  /* 0x00200000d51c783b */ /* 0x000fee0000000200 */
[----:B------:R-:W-:Y:S01]  /*2a60*/  HMMA.16816.F32.BF16 R160, R8, R26, R104 ;  /* 0x0000001a08a0723c */ /* 0x000fe20000041868 */
[----:B------:R-:W1:Y:S04]  /*2a70*/  LDSM.16.M88.4 R8, [R217+0x8100] ;  /* 0x00810000d908783b */ /* 0x000e680000000200 */
[----:B------:R-:W-:Y:S03]  /*2a80*/  LDSM.16.M88.4 R24, [R213+0x2800] ;  /* 0x00280000d518783b */ /* 0x000fe60000000200 */
[----:B---3--:R-:W-:Y:S01]  /*2a90*/  HMMA.16816.F32.BF16 R128, R20, R76, R12 ;  /* 0x0000004c1480723c */ /* 0x008fe2000004180c */
[----:B------:R-:W3:Y:S01]  /*2aa0*/  LDSM.16.M88.4 R12, [R217+0x6100] ;  /* 0x00610000d90c783b */ /* 0x000ee20000000200 */
[----:B------:R-:W-:-:S06]  /*2ab0*/  DEPBAR.LE SB0, 0x0 ;  /* 0x000080000000791a */ /* 0x000fcc0000000000 */
[C---:B----4-:R-:W-:Y:S08]  /*2ac0*/  HMMA.16816.F32.BF16 R108, R20.reuse, R54, R92 ;  /* 0x00000036146c723c */ /* 0x050ff0000004185c */
[C---:B-----5:R-:W-:Y:S08]  /*2ad0*/  HMMA.16816.F32.BF16 R156, R20.reuse, R60, R100 ;  /* 0x0000003c149c723c */ /* 0x060ff00000041864 */
[C---:B--2---:R-:W-:Y:S08]  /*2ae0*/  HMMA.16816.F32.BF16 R104, R20.reuse, R50, R176 ;  /* 0x000000321468723c */ /* 0x044ff000000418b0 */
[C---:B-1----:R-:W-:Y:S08]  /*2af0*/  HMMA.16816.F32.BF16 R148, R20.reuse, R56, R80 ;  /* 0x000000381494723c */ /* 0x042ff00000041850 */
        /* <DEDUP_REMOVED lines=9> */
[----:B------:R-:W-:Y:S08]  /*2b90*/  HMMA.16816.F32.BF16 R72, R16, R58, R132 ;  /* 0x0000003a1048723c */ /* 0x000ff00000041884 */
[----:B------:R-:W-:Y:S08]  /*2ba0*/  HMMA.16816.F32.BF16 R96, R20, R86, R172 ;  /* 0x000000561460723c */ /* 0x000ff000000418ac */
        /* <DEDUP_REMOVED lines=11> */
[-C--:B------:R-:W-:Y:S08]  /*2c60*/  HMMA.16816.F32.BF16 R164, R8, R40.reuse, R148 ;  /* 0x0000002808a4723c */ /* 0x080ff00000041894 */
[----:B---3--:R-:W-:Y:S08]  /*2c70*/  HMMA.16816.F32.BF16 R100, R12, R40, R80 ;  /* 0x000000280c64723c */ /* 0x008ff00000041850 */
[C---:B------:R-:W-:Y:S08]  /*2c80*/  HMMA.16816.F32.BF16 R160, R8.reuse, R44, R156 ;  /* 0x0000002c08a0723c */ /* 0x040ff0000004189c */
[----:B------:R-:W-:Y:S08]  /*2c90*/  HMMA.16816.F32.BF16 R148, R8, R36, R144 ;  /* 0x000000240894723c */ /* 0x000ff00000041890 */
[----:B------:R-:W-:Y:S08]  /*2ca0*/  HMMA.16816.F32.BF16 R80, R12, R32, R60 ;  /* 0x000000200c50723c */ /* 0x000ff0000004183c */
[C---:B------:R-:W-:Y:S08]  /*2cb0*/  HMMA.16816.F32.BF16 R156, R8.reuse, R42, R112 ;  /* 0x0000002a089c723c */ /* 0x040ff00000041870 */
[----:B------:R-:W-:Y:S08]  /*2cc0*/  HMMA.16816.F32.BF16 R144, R8, R26, R96 ;  /* 0x0000001a0890723c */ /* 0x000ff00000041860 */
[C---:B------:R-:W-:Y:S08]  /*2cd0*/  HMMA.16816.F32.BF16 R76, R12.reuse, R42, R72 ;  /* 0x0000002a0c4c723c */ /* 0x040ff00000041848 */
[----:B------:R-:W-:Y:S08]  /*2ce0*/  HMMA.16816.F32.BF16 R60, R12, R30, R48 ;  /* 0x0000001e0c3c723c */ /* 0x000ff00000041830 */
        /* <DEDUP_REMOVED lines=11> */
[----:B------:R-:W-:Y:S01]  /*2da0*/  HMMA.16816.F32.BF16 R48, R12, R26, R16 ;  /* 0x0000001a0c30723c */ /* 0x000fe20000041810 */
[----:B------:R-:W-:Y:S06]  /*2db0*/  BAR.SYNC.DEFER_BLOCKING 0x0 ;  /* 0x0000000000007b1d */ /* 0x000fec0000010000 */
[----:B------:R-:W-:Y:S05]  /*2dc0*/  @!P0 BRA `(.L_x_241) ;  /* 0x000001e000008947 */ /* 0x000fea0003800000 */
[----:B------:R-:W-:Y:S01]  /*2dd0*/  UIADD3 UR13, UR6, -0x2, URZ ;  /* 0xfffffffe060d7890 */ /* 0x000fe2000fffe03f */
[C---:B------:R-:W-:Y:S01]  /*2de0*/  IMAD.SHL.U32 R16, R210.reuse, 0x20, RZ ;  /* 0x00000020d2107824 */ /* 0x040fe200078e00ff */
[----:B------:R-:W-:-:S02]  /*2df0*/  SHF.L.U64.HI R5, R210, 0x5, R211 ;  /* 0x00000005d2057819 */ /* 0x000fc400000102d3 */
[----:B------:R-:W-:Y:S02]  /*2e00*/  USHF.R.S32.HI UR10, URZ, 0x1f, UR13 ;  /* 0x0000001f3f0a7899 */ /* 0x000fe4000801140d */
[----:B------:R-:W-:Y:S01]  /*2e10*/  IMAD.U32 R3, RZ, RZ, UR13 ;  /* 0x0000000dff037e24 */ /* 0x000fe2000f8e00ff */
[----:B------:R-:W-:-:S03]  /*2e20*/  UIMAD UR13, UR16, UR13, URZ ;  /* 0x0000000d100d72a4 */ /* 0x000fc6000f8e023f */
[----:B------:R-:W-:Y:S01]  /*2e30*/  IMAD.WIDE.U32 R6, R3, UR18, R228 ;  /* 0x0000001203067c25 */ /* 0x000fe2000f8e00e4 */
[----:B------:R-:W-:-:S04]  /*2e40*/  UIMAD UR10, UR10, UR18, UR13 ;  /* 0x000000120a0a72a4 */ /* 0x000fc8000f8e020d */
[----:B------:R-:W-:Y:S02]  /*2e50*/  LEA R14, P1, R6, c[0x0][0x1c8], 0x1 ;  /* 0x00007200060e7a11 */ /* 0x000fe400078208ff */
[----:B------:R-:W-:Y:S02]  /*2e60*/  IADD3 R3, R7, UR10, RZ ;  /* 0x0000000a07037c10 */ /* 0x000fe4000fffe0ff */
[----:B------:R-:W-:Y:S02]  /*2e70*/  IADD3 R12, P0, R16, R14, RZ ;  /* 0x0000000e100c7210 */ /* 0x000fe40007f1e0ff */
        /* <DEDUP_REMOVED lines=19> */
.L_x_241:
[----:B------:R-:W-:Y:S01]  /*2fb0*/  FMUL.FTZ R3, R96, c[0x0][0x320] ;  /* 0x0000c80060037a20 */ /* 0x000fe20000410000 */
[----:B--2---:R-:W-:Y:S01]  /*2fc0*/  SHF.R.S32.HI R7, RZ, 0x1f, R205 ;  /* 0x0000001fff077819 */ /* 0x004fe200000114cd */
[----:B------:R-:W-:Y:S01]  /*2fd0*/  FMUL.FTZ R5, R52, c[0x0][0x320] ;  /* 0x0000c80034057a20 */ /* 0x000fe20000410000 */
[----:B------:R-:W-:Y:S01]  /*2fe0*/  LEA.HI R6, R207, R209, RZ, 0x2 ;  /* 0x000000d1cf067211 */ /* 0x000fe200078f10ff */
[----:B------:R1:W2:Y:S01]  /*2ff0*/  MUFU.TANH R93, R3 ;  /* 0x00000003005d7308 */ /* 0x0002a20000002400 */
[----:B------:R-:W-:Y:S01]  /*3000*/  PLOP3.LUT P1, PT, PT, PT, UP1, 0x80, 0x0 ;  /* 0x000000000000781c */ /* 0x000fe20003f2f018 */
[----:B------:R-:W-:Y:S01]  /*3010*/  FMUL.FTZ R10, R60, c[0x0][0x320] ;  /* 0x0000c8003c0a7a20 */ /* 0x000fe20000410000 */
[----:B------:R-:W-:Y:S01]  /*3020*/  LOP3.LUT R6, R6, 0xfffffffc, RZ, 0xc0, !PT ;  /* 0xfffffffc06067812 */ /* 0x000fe200078ec0ff */
[----:B------:R-:W-:Y:S01]  /*3030*/  UIADD3 UR10, UR7, 0x1, UR32 ;  /* 0x00000001070a7890 */ /* 0x000fe2000fffe020 */
[----:B------:R-:W-:Y:S01]  /*3040*/  PLOP3.LUT P0, PT, PT, PT, UP1, 0x80, 0x0 ;  /* 0x000000000000781c */ /* 0x000fe20003f0f018 */
[----:B------:R-:W0:Y:S02]  /*3050*/  LDGDEPBAR ;  /* 0x00000000000079af */ /* 0x000e240000000000 */
        /* <DEDUP_REMOVED lines=47> */
[----:B------:R-:W-:Y:S01]  /*3350*/  LOP3.LUT R5, R7, 0xffffffc0, RZ, 0xc0, !PT ;  /* 0xffffffc007057812 */ /* 0x000fe200078ec0ff */
[----:B------:R-:W-:Y:S02]  /*3360*/  FMUL.FTZ R7, R49, c[0x0][0x320] ;  /* 0x0000c80031077a20 */ /* 0x000fe40000410000 */
[----:B------:R-:W-:Y:S01]  /*3370*/  IMAD.IADD R6, R6, 0x1, -R8 ;  /* 0x0000000106067824 */ /* 0x000fe200078e0a08 */
[----:B------:R-:W-:Y:S01]  /*3380*/  IADD3 R5, R5, R11, RZ ;  /* 0x0000000b05057210 */ /* 0x000fe20007ffe0ff */
[----:B------:R3:W1:Y:S04]  /*3390*/  MUFU.TANH R10, R7 ;  /* 0x00000007000a7308 */ /* 0x0006680000002400 */
[----:B------:R-:W-:-:S02]  /*33a0*/  IMAD R12, R6, 0x8, R5 ;  /* 0x00000008060c7824 */ /* 0x000fc400078e0205 */
[----:B------:R-:W-:Y:S02]  /*33b0*/  FMUL.FTZ R5, R72, c[0x0][0x320] ;  /* 0x0000c80048057a20 */ /* 0x000fe40000410000 */
[----:B------:R-:W-:Y:S01]  /*33c0*/  @P1 IMAD.HI.U32 R6, R12, c[0x0][0x2c8], RZ ;  /* 0x0000b2000c061a27 */ /* 0x000fe200078e00ff */
[----:B------:R5:W-:Y:S01]  /*33d0*/  STL [R1+0x24], R12 ;  /* 0x0000240c01007387 */ /* 0x000be20000100800 */
[----:B------:R1:W1:Y:S01]  /*33e0*/  MUFU.TANH R13, R5 ;  /* 0x00000005000d7308 */ /* 0x0002620000002400 */
[----:B------:R-:W-:Y:S02]  /*33f0*/  MOV R18, R12 ;  /* 0x0000000c00127202 */ /* 0x000fe40000000f00 */
[----:B------:R-:W-:Y:S02]  /*3400*/  @P0 SHF.R.U32.HI R18, RZ, c[0x0][0x2cc], R6 ;  /* 0x0000b300ff120a19 */ /* 0x000fe40000011606 */
[----:B------:R-:W-:Y:S01]  /*3410*/  PLOP3.LUT P0, PT, PT, PT, UP0, 0x40, 0x0 ;  /* 0x000000000000781c */ /* 0x000fe20003f0e808 */
[----:B---3--:R-:W-:-:S02]  /*3420*/  FMUL.FTZ R7, R80, c[0x0][0x320] ;  /* 0x0000c80050077a20 */ /* 0x008fc40000410000 */
[----:B------:R-:W3:Y:S01]  /*3430*/  SHFL.IDX PT, R6, R18, RZ, 0x1c1f ;  /* 0x001c1fff12067589 */ /* 0x000ee200000e0000 */
[----:B-1----:R-:W-:-:S04]  /*3440*/  FMUL.FTZ R5, R73, c[0x0][0x320] ;  /* 0x0000c80049057a20 */ /* 0x002fc80000410000 */
[----:B-----5:R1:W1:Y:S02]  /*3450*/  MUFU.TANH R12, R5 ;  /* 0x00000005000c7308 */ /* 0x0202640000002400 */
[----:B-1----:R-:W-:-:S06]  /*3460*/  FMUL.FTZ R5, R48, c[0x0][0x320] ;  /* 0x0000c80030057a20 */ /* 0x002fcc0000410000 */
[----:B------:R1:W1:Y:S02]  /*3470*/  MUFU.TANH R11, R5 ;  /* 0x00000005000b7308 */ /* 0x0002640000002400 */
[----:B-1----:R-:W-:-:S06]  /*3480*/  LOP3.LUT R5, R9, 0x7ffffffc, RZ, 0xc0, !PT ;  /* 0x7ffffffc09057812 */ /* 0x002fcc00078ec0ff */
[----:B------:R1:W1:Y:S01]  /*3490*/  MUFU.TANH R9, R7 ;  /* 0x0000000700097308 */ /* 0x0002620000002400 */
[----:B------:R-:W-:Y:S01]  /*34a0*/  IMAD.IADD R5, R3, 0x1, -R5 ;  /* 0x0000000103057824 */ /* 0x000fe200078e0a05 */
[----:B------:R-:W-:Y:S01]  /*34b0*/  MOV R3, UR10 ;  /* 0x0000000a00037c02 */ /* 0x000fe20008000f00 */
[----:B------:R-:W-:Y:S02]  /*34c0*/  ULDC UR10, c[0x0][0x324] ;  /* 0x0000c900000a7ab9 */ /* 0x000fe40000000800 */
[----:B------:R-:W-:Y:S01]  /*34d0*/  ULOP3.LUT UR10, URZ, UR10, URZ, 0x33, !UPT ;  /* 0x0000000a3f0a7292 */ /* 0x000fe2000f8e333f */
[----:B------:R-:W-:Y:S01]  /*34e0*/  SHF.L.U32 R8, R5, 0x1, RZ ;  /* 0x0000000105087819 */ /* 0x000fe200000006ff */
[----:B------:R-:W-:-:S03]  /*34f0*/  IMAD.U32 R5, RZ, RZ, UR32 ;  /* 0x00000020ff057e24 */ /* 0x000fc6000f8e00ff */
[----:B------:R-:W-:Y:S01]  /*3500*/  IADD3 R3, R3, -UR12, -R8 ;  /* 0x8000000c03037c10 */ /* 0x000fe2000fffe808 */
[----:B------:R1:W-:Y:S01]  /*3510*/  STL [R1+0x20], R8 ;  /* 0x0000200801007387 */ /* 0x0003e20000100800 */
[----:B------:R-:W-:Y:S02]  /*3520*/  IADD3 R22, -R8, UR7, R5 ;  /* 0x0000000708167c10 */ /* 0x000fe4000fffe105 */
[C---:B------:R-:W-:Y:S02]  /*3530*/  IADD3 R20, R3.reuse, c[0x0][0x328], RZ ;  /* 0x0000ca0003147a10 */ /* 0x040fe40007ffe0ff */
[----:B------:R-:W-:Y:S02]  /*3540*/  IADD3 R23, R3, UR10, RZ ;  /* 0x0000000a03177c10 */ /* 0x000fe4000fffe0ff */
[----:B---3--:R-:W-:Y:S02]  /*3550*/  IADD3 R5, R20, R6, RZ ;  /* 0x0000000614057210 */ /* 0x008fe40007ffe0ff */
[----:B------:R-:W-:-:S02]  /*3560*/  IADD3 R24, -R8, UR32, RZ ;  /* 0x0000002008187c10 */ /* 0x000fc4000fffe1ff */
[----:B------:R-:W-:Y:S02]  /*3570*/  IADD3 R3, R23, R6, RZ ;  /* 0x0000000617037210 */ /* 0x000fe40007ffe0ff */
[----:B------:R-:W-:Y:S01]  /*3580*/  IMNMX R5, R5, R22, PT ;  /* 0x0000001605057217 */ /* 0x000fe20003800200 */
[----:B------:R-:W-:Y:S05]  /*3590*/  @P0 BRA `(.L_x_242) ;  /* 0x0000015000000947 */ /* 0x000fea0003800000 */
[----:B-12-4-:R-:W-:Y:S01]  /*35a0*/  IMAD.U32 R7, RZ, RZ, UR12 ;  /* 0x0000000cff077e24 */ /* 0x016fe2000f8e00ff */
[----:B------:R-:W-:Y:S04]  /*35b0*/  BSSY B0, `(.L_x_243) ;  /* 0x000000f000007945 */ /* 0x000fe80003800000 */
[----:B------:R-:W-:-:S04]  /*35c0*/  IADD3 R6, -R7, UR7, R6 ;  /* 0x0000000707067c10 */ /* 0x000fc8000fffe106 */
        /* <DEDUP_REMOVED lines=9> */
.L_x_244:
[----:B------:R-:W-:-:S04]  /*3660*/  MOV R7, c[0x0][0x32c] ;  /* 0x0000cb0000077a02 */ /* 0x000fc80000000f00 */
[----:B------:R-:W-:-:S13]  /*3670*/  ISETP.NE.AND P0, PT, R7, 0x1, PT ;  /* 0x000000010700780c */ /* 0x000fda0003f05270 */
[----:B------:R-:W-:-:S05]  /*3680*/  @P0 IMAD.HI.U32 R7, R6, c[0x0][0x330], RZ ;  /* 0x0000cc0006070a27 */ /* 0x000fca00078e00ff */
[----:B------:R-:W-:Y:S02]  /*3690*/  @P0 SHF.R.U32.HI R6, RZ, c[0x0][0x334], R7 ;  /* 0x0000cd00ff060a19 */ /* 0x000fe40000011607 */
.L_x_245:
[----:B------:R-:W-:Y:S05]  /*36a0*/  BSYNC B0 ;  /* 0x0000000000007941 */ /* 0x000fea0003800000 */
.L_x_243:
[----:B------:R-:W-:-:S05]  /*36b0*/  IMAD R6, R6, c[0x0][0x32c], R24 ;  /* 0x0000cb0006067a24 */ /* 0x000fca00078e0218 */
[----:B------:R-:W-:Y:S02]  /*36c0*/  IADD3 R7, R6, c[0x0][0x32c], RZ ;  /* 0x0000cb0006077a10 */ /* 0x000fe40007ffe0ff */
[----:B------:R-:W-:Y:S02]  /*36d0*/  IMNMX R3, R3, R6, !PT ;  /* 0x0000000603037217 */ /* 0x000fe40007800200 */
[----:B------:R-:W-:Y:S02]  /*36e0*/  IMNMX R5, R5, R7, PT ;  /* 0x0000000705057217 */ /* 0x000fe40003800200 */
.L_x_242:
[----:B--2-4-:R-:W-:Y:S01]  /*36f0*/  FMUL.FTZ R6, R59, c[0x0][0x320] ;  /* 0x0000c8003b067a20 */ /* 0x014fe20000410000 */
[----:B------:R-:W-:Y:S01]  /*3700*/  UISETP.GE.AND UP2, UPT, UR32, 0x11, UPT ;  /* 0x000000112000788c */ /* 0x000fe2000bf46270 */
[----:B-1----:R-:W-:Y:S01]  /*3710*/  FMUL.FTZ R8, R50, c[0x0][0x320] ;  /* 0x0000c80032087a20 */ /* 0x002fe20000410000 */
[----:B------:R-:W-:Y:S01]  /*3720*/  UISETP.GE.AND UP6, UPT, UR32, 0x1, UPT ;  /* 0x000000012000788c */ /* 0x000fe2000bfc6270 */
[----:B------:R1:W2:Y:S01]  /*3730*/  MUFU.TANH R72, R6 ;  /* 0x0000000600487308 */ /* 0x0002a20000002400 */
[----:B------:R-:W-:Y:S01]  /*3740*/  UP2UR UR27, UPR, URZ, 0x4 ;  /* 0x000000043f1b7883 */ /* 0x000fe20008000000 */
[----:B------:R-:W-:Y:S01]  /*3750*/  FMUL.FTZ R7, R51, c[0x0][0x320] ;  /* 0x0000c80033077a20 */ /* 0x000fe20000410000 */
[----:B------:R-:W-:Y:S01]  /*3760*/  PLOP3.LUT P2, PT, PT, PT, UP2, 0x40, 0x0 ;  /* 0x000000000000781c */ /* 0x000fe20003f4e828 */
[----:B------:R-:W-:Y:S01]  /*3770*/  UISETP.GE.AND UP2, UPT, UR32, 0x12, UPT ;  /* 0x000000122000788c */ /* 0x000fe2000bf46270 */
[----:B------:R-:W-:Y:S01]  /*3780*/  PLOP3.LUT P0, PT, PT, PT, UP6, 0x40, 0x0 ;  /* 0x000000000000781c */ /* 0x000fe20003f0e868 */
[----:B------:R-:W-:Y:S01]  /*3790*/  UISETP.GE.AND UP5, UPT, UR32, 0x2, UPT ;  /* 0x000000022000788c */ /* 0x000fe2000bfa6270 */
[C---:B------:R-:W-:Y:S01]  /*37a0*/  ISETP.GT.AND P2, PT, R3.reuse, 0x10, P2 ;  /* 0x000000100300780c */ /* 0x040fe20001744270 */
[----:B------:R-:W-:Y:S01]  /*37b0*/  UP2UR UR26, UPR, URZ, 0x4 ;  /* 0x000000043f1a7883 */ /* 0x000fe20008000000 */
[----:B------:R-:W-:Y:S01]  /*37c0*/  ISETP.GT.AND P0, PT, R3, RZ, P0 ;  /* 0x000000ff0300720c */ /* 0x000fe20000704270 */
[----:B------:R-:W-:Y:S01]  /*37d0*/  UISETP.GE.AND UP4, UPT, UR32, 0x9, UPT ;  /* 0x000000092000788c */ /* 0x000fe2000bf86270 */
[----:B------:R-:W-:Y:S01]  /*37e0*/  PLOP3.LUT P1, PT, PT, PT, UP2, 0x40, 0x0 ;  /* 0x000000000000781c */ /* 0x000fe20003f2e828 */
[----:B------:R-:W-:Y:S01]  /*37f0*/  UISETP.GE.AND UP2, UPT, UR32, 0x19, UPT ;  /* 0x000000192000788c */ /* 0x000fe2000bf46270 */
[----:B------:R-:W-:Y:S01]  /*3800*/  PLOP3.LUT P6, PT, PT, PT, UP5, 0x40, 0x0 ;  /* 0x000000000000781c */ /* 0x000fe20003fce858 */
[----:B------:R-:W-:Y:S01]  /*3810*/  UISETP.GE.AND UP3, UPT, UR32, 0xa, UPT ;  /* 0x0000000a2000788c */ /* 0x000fe2000bf66270 */
[----:B------:R-:W-:Y:S01]  /*3820*/  ISETP.LT.OR P0, PT, R5, 0x1, P0 ;  /* 0x000000010500780c */ /* 0x000fe20000701670 */
[----:B-1----:R-:W-:Y:S01]  /*3830*/  FMUL.FTZ R6, R78, c[0x0][0x320] ;  /* 0x0000c8004e067a20 */ /* 0x002fe20000410000 */
[----:B------:R-:W-:Y:S01]  /*3840*/  ISETP.GT.AND P6, PT, R3, 0x1, P6 ;  /* 0x000000010300780c */ /* 0x000fe200037c4270 */
[----:B------:R-:W-:Y:S01]  /*3850*/  UP2UR UR25, UPR, URZ, 0x4 ;  /* 0x000000043f197883 */ /* 0x000fe20008000000 */
[----:B------:R-:W-:Y:S01]  /*3860*/  PLOP3.LUT P5, PT, PT, PT, UP4, 0x40, 0x0 ;  /* 0x000000000000781c */ /* 0x000fe20003fae848 */
[----:B------:R1:W3:Y:S01]  /*3870*/  MUFU.TANH R41, R6 ;  /* 0x0000000600297308 */ /* 0x0002e20000002400 */
[----:B------:R-:W-:Y:S01]  /*3880*/  ISETP.LT.OR P6, PT, R5, 0x2, P6 ;  /* 0x000000020500780c */ /* 0x000fe200037c1670 */
[----:B------:R-:W-:Y:S01]  /*3890*/  UP2UR UR31, UPR, URZ, 0x40 ;  /* 0x000000403f1f7883 */ /* 0x000fe20008000000 */
[----:B------:R-:W-:Y:S01]  /*38a0*/  ISETP.GT.AND P5, PT, R3, 0x8, P5 ;  /* 0x000000080300780c */ /* 0x000fe20002fa4270 */
[----:B------:R-:W-:Y:S01]  /*38b0*/  UP2UR UR30, UPR, URZ, 0x20 ;  /* 0x000000203f1e7883 */ /* 0x000fe20008000000 */
[----:B------:R-:W-:Y:S01]  /*38c0*/  PLOP3.LUT P4, PT, PT, PT, UP3, 0x40, 0x0 ;  /* 0x000000000000781c */ /* 0x000fe20003f8e838 */
[----:B------:R-:W-:Y:S01]  /*38d0*/  UP2UR UR29, UPR, URZ, 0x10 ;  /* 0x000000103f1d7883 */ /* 0x000fe20008000000 */
[----:B------:R-:W-:Y:S01]  /*38e0*/  ISETP.LT.OR P5, PT, R5, 0x9, P5 ;  /* 0x000000090500780c */ /* 0x000fe20002fa1670 */
[----:B------:R-:W-:Y:S01]  /*38f0*/  UP2UR UR28, UPR, URZ, 0x8 ;  /* 0x000000083f1c7883 */ /* 0x000fe20008000000 */
[----:B------:R-:W-:Y:S01]  /*3900*/  ISETP.GT.AND P4, PT, R3, 0x9, P4 ;  /* 0x000000090300780c */ /* 0x000fe20002784270 */
[----:B------:R-:W-:Y:S01]  /*3910*/  UISETP.GE.AND UP6, UPT, UR32, 0x4a, UPT ;  /* 0x0000004a2000788c */ /* 0x000fe2000bfc6270 */
[----:B------:R-:W-:Y:S01]  /*3920*/  FSEL R73, R88, -INF , !P5 ;  /* 0xff80000058497808 */ /* 0x000fe20006800000 */
[----:B------:R-:W-:Y:S01]  /*3930*/  UISETP.GE.AND UP5, UPT, UR32, 0x51, UPT ;  /* 0x000000512000788c */ /* 0x000fe2000bfa6270 */
[C---:B------:R-:W-:Y:S01]  /*3940*/  ISETP.LT.OR P4, PT, R5.reuse, 0xa, P4 ;  /* 0x0000000a0500780c */ /* 0x040fe20002781670 */
[----:B------:R-:W-:Y:S01]  /*3950*/  UISETP.GE.AND UP4, UPT, UR32, 0x52, UPT ;  /* 0x000000522000788c */ /* 0x000fe2000bf86270 */
[----:B------:R-:W-:Y:S01]  /*3960*/  ISETP.LT.OR P2, PT, R5, 0x11, P2 ;  /* 0x000000110500780c */ /* 0x000fe20001741670 */
[----:B-1----:R-:W-:Y:S01]  /*3970*/  FMUL.FTZ R6, R79, c[0x0][0x320] ;  /* 0x0000c8004f067a20 */ /* 0x002fe20000410000 */
[----:B------:R-:W-:Y:S01]  /*3980*/  ISETP.GT.AND P1, PT, R3, 0x11, P1 ;  /* 0x000000110300780c */ /* 0x000fe20000f24270 */
[----:B------:R-:W-:Y:S01]  /*3990*/  UISETP.GE.AND UP3, UPT, UR32, 0x59, UPT ;  /* 0x000000592000788c */ /* 0x000fe2000bf66270 */
[----:B------:R-:W1:Y:S02]  /*39a0*/  MUFU.TANH R25, R8 ;  /* 0x0000000800197308 */ /* 0x000e640000002400 */
[----:B------:R-:W-:-:S04]  /*39b0*/  ISETP.LT.OR P1, PT, R5, 0x12, P1 ;  /* 0x000000120500780c */ /* 0x000fc80000f21670 */
[----:B------:R-:W-:Y:S02]  /*39c0*/  FSEL R78, R85, -INF , !P1 ;  /* 0xff800000554e7808 */ /* 0x000fe40004800000 */
[----:B------:R4:W1:Y:S02]  /*39d0*/  MUFU.TANH R46, R6 ;  /* 0x00000006002e7308 */ /* 0x0008640000002400 */
[----:B----4-:R-:W-:Y:S01]  /*39e0*/  FMUL.FTZ R6, R70, c[0x0][0x320] ;  /* 0x0000c80046067a20 */ /* 0x010fe20000410000 */
[----:B------:R-:W-:-:S05]  /*39f0*/  FSEL R70, R92, -INF , !P6 ;  /* 0xff8000005c467808 */ /* 0x000fca0007000000 */
[----:B------:R4:W1:Y:S02]  /*3a00*/  MUFU.TANH R44, R6 ;  /* 0x00000006002c7308 */ /* 0x0008640000002400 */
[----:B----4-:R-:W-:-:S06]  /*3a10*/  FMUL.FTZ R6, R71, c[0x0][0x320] ;  /* 0x0000c80047067a20 */ /* 0x010fcc0000410000 */
[----:B------:R4:W1:Y:S02]  /*3a20*/  MUFU.TANH R43, R6 ;  /* 0x00000006002b7308 */ /* 0x0008640000002400 */
[----:B----4-:R-:W-:-:S06]  /*3a30*/  FMUL.FTZ R6, R98, c[0x0][0x320] ;  /* 0x0000c80062067a20 */ /* 0x010fcc0000410000 */
[----:B------:R4:W1:Y:S02]  /*3a40*/  MUFU.TANH R39, R6 ;  /* 0x0000000600277308 */ /* 0x0008640000002400 */
[----:B----4-:R-:W-:-:S06]  /*3a50*/  FMUL.FTZ R6, R90, c[0x0][0x320] ;  /* 0x0000c8005a067a20 */ /* 0x010fcc0000410000 */
[----:B------:R4:W1:Y:S02]  /*3a60*/  MUFU.TANH R37, R6 ;  /* 0x0000000600257308 */ /* 0x0008640000002400 */
[----:B----4-:R-:W-:Y:S01]  /*3a70*/  FMUL.FTZ R6, R66, c[0x0][0x320] ;  /* 0x0000c80042067a20 */ /* 0x010fe20000410000 */
[----:B------:R-:W-:Y:S02]  /*3a80*/  FSEL R66, R93, -INF , !P0 ;  /* 0xff8000005d427808 */ /* 0x000fe40004000000 */
[----:B------:R-:W-:-:S03]  /*3a90*/  PLOP3.LUT P0, PT, PT, PT, UP2, 0x40, 0x0 ;  /* 0x000000000000781c */ /* 0x000fc60003f0e828 */
[----:B------:R4:W1:Y:S01]  /*3aa0*/  MUFU.TANH R35, R6 ;  /* 0x0000000600237308 */ /* 0x0008620000002400 */
[----:B------:R-:W-:Y:S01]  /*3ab0*/  UISETP.GE.AND UP2, UPT, UR32, 0x1a, UPT ;  /* 0x0000001a2000788c */ /* 0x000fe2000bf46270 */
[----:B------:R-:W-:-:S03]  /*3ac0*/  ISETP.GT.AND P0, PT, R3, 0x18, P0 ;  /* 0x000000180300780c */ /* 0x000fc60000704270 */
[----:B------:R-:W-:Y:S02]  /*3ad0*/  UP2UR UR24, UPR, URZ, 0x4 ;  /* 0x000000043f187883 */ /* 0x000fe40008000000 */
[----:B------:R-:W-:Y:S01]  /*3ae0*/  PLOP3.LUT P6, PT, PT, PT, UP2, 0x40, 0x0 ;  /* 0x000000000000781c */ /* 0x000fe20003fce828 */
[----:B------:R-:W-:Y:S01]  /*3af0*/  UISETP.GE.AND UP2, UPT, UR32, 0x21, UPT ;  /* 0x000000212000788c */ /* 0x000fe2000bf46270 */
[----:B------:R-:W-:Y:S02]  /*3b00*/  ISETP.LT.OR P0, PT, R5, 0x19, P0 ;  /* 0x000000190500780c */ /* 0x000fe40000701670 */
[----:B------:R-:W-:Y:S01]  /*3b10*/  ISETP.GT.AND P6, PT, R3, 0x19, P6 ;  /* 0x000000190300780c */ /* 0x000fe200037c4270 */
[----:B------:R-:W-:Y:S01]  /*3b20*/  UP2UR UR23, UPR, URZ, 0x4 ;  /* 0x000000043f177883 */ /* 0x000fe20008000000 */
[----:B------:R-:W-:Y:S02]  /*3b30*/  FSEL R79, R84, -INF , !P0 ;  /* 0xff800000544f7808 */ /* 0x000fe40004000000 */
[----:B------:R-:W-:Y:S01]  /*3b40*/  PLOP3.LUT P5, PT, PT, PT, UP2, 0x40, 0x0 ;  /* 0x000000000000781c */ /* 0x000fe20003fae828 */
[----:B----4-:R-:W-:Y:S01]  /*3b50*/  FMUL.FTZ R6, R67, c[0x0][0x320] ;  /* 0x0000c80043067a20 */ /* 0x010fe20000410000 */
[----:B------:R-:W-:Y:S01]  /*3b60*/  UISETP.GE.AND UP2, UPT, UR32, 0x22, UPT ;  /* 0x000000222000788c */ /* 0x000fe2000bf46270 */
[----:B------:R-:W-:-:S02]  /*3b70*/  ISETP.LT.OR P6, PT, R5, 0x1a, P6 ;  /* 0x0000001a0500780c */ /* 0x000fc400037c1670 */
[----:B------:R4:W1:Y:S01]  /*3b80*/  MUFU.TANH R36, R6 ;  /* 0x0000000600247308 */ /* 0x0008620000002400 */
[----:B------:R-:W-:Y:S01]  /*3b90*/  UP2UR UR22, UPR, URZ, 0x4 ;  /* 0x000000043f167883 */ /* 0x000fe20008000000 */
[----:B------:R-:W-:Y:S02]  /*3ba0*/  ISETP.GT.AND P5, PT, R3, 0x20, P5 ;  /* 0x000000200300780c */ /* 0x000fe40002fa4270 */
[----:B------:R-:W-:Y:S02]  /*3bb0*/  FSEL R77, R77, -INF , !P6 ;  /* 0xff8000004d4d7808 */ /* 0x000fe40007000000 */
[----:B------:R-:W-:-:S04]  /*3bc0*/  ISETP.LT.OR P5, PT, R5, 0x21, P5 ;  /* 0x000000210500780c */ /* 0x000fc80002fa1670 */
[----:B------:R-:W-:Y:S01]  /*3bd0*/  FSEL R76, R76, -INF , !P5 ;  /* 0xff8000004c4c7808 */ /* 0x000fe20006800000 */
[----:B----4-:R-:W-:-:S04]  /*3be0*/  FMUL.FTZ R6, R91, c[0x0][0x320] ;  /* 0x0000c8005b067a20 */ /* 0x010fc80000410000 */
[----:B------:R4:W1:Y:S02]  /*3bf0*/  MUFU.TANH R34, R6 ;  /* 0x0000000600227308 */ /* 0x0008640000002400 */
[----:B----4-:R-:W-:-:S06]  /*3c00*/  FMUL.FTZ R6, R82, c[0x0][0x320] ;  /* 0x0000c80052067a20 */ /* 0x010fcc0000410000 */
        /* <DEDUP_REMOVED lines=21> */
[----:B------:R-:W-:Y:S01]  /*3d60*/  PLOP3.LUT P4, PT, PT, PT, UP2, 0x40, 0x0 ;  /* 0x000000000000781c */ /* 0x000fe20003f8e828 */
[----:B------:R-:W-:Y:S02]  /*3d70*/  UISETP.GE.AND UP2, UPT, UR32, 0x29, UPT ;  /* 0x000000292000788c */ /* 0x000fe4000bf46270 */
[----:B------:R4:W1:Y:S01]  /*3d80*/  MUFU.TANH R28, R6 ;  /* 0x00000006001c7308 */ /* 0x0008620000002400 */
[----:B------:R-:W-:Y:S01]  /*3d90*/  ISETP.GT.AND P4, PT, R3, 0x21, P4 ;  /* 0x000000210300780c */ /* 0x000fe20002784270 */
[----:B------:R-:W-:-:S03]  /*3da0*/  UP2UR UR21, UPR, URZ, 0x4 ;  /* 0x000000043f157883 */ /* 0x000fc60008000000 */
[----:B------:R-:W-:-:S04]  /*3db0*/  ISETP.LT.OR P4, PT, R5, 0x22, P4 ;  /* 0x000000220500780c */ /* 0x000fc80002781670 */
[----:B------:R-:W-:Y:S01]  /*3dc0*/  FSEL R80, R69, -INF , !P4 ;  /* 0xff80000045507808 */ /* 0x000fe20006000000 */
[----:B----4-:R-:W-:Y:S01]  /*3dd0*/  FMUL.FTZ R6, R75, c[0x0][0x320] ;  /* 0x0000c8004b067a20 */ /* 0x010fe20000410000 */
[----:B------:R-:W-:Y:S02]  /*3de0*/  FSEL R75, R86, -INF , !P2 ;  /* 0xff800000564b7808 */ /* 0x000fe40005000000 */
[----:B------:R-:W-:Y:S01]  /*3df0*/  PLOP3.LUT P2, PT, PT, PT, UP2, 0x40, 0x0 ;  /* 0x000000000000781c */ /* 0x000fe20003f4e828 */
[----:B------:R-:W-:Y:S01]  /*3e00*/  UISETP.GE.AND UP2, UPT, UR32, 0x2a, UPT ;  /* 0x0000002a2000788c */ /* 0x000fe2000bf46270 */
[----:B------:R4:W1:Y:S02]  /*3e10*/  MUFU.TANH R26, R6 ;  /* 0x00000006001a7308 */ /* 0x0008640000002400 */
[----:B------:R-:W-:Y:S01]  /*3e20*/  ISETP.GT.AND P2, PT, R3, 0x28, P2 ;  /* 0x000000280300780c */ /* 0x000fe20001744270 */
[----:B------:R-:W-:Y:S02]  /*3e30*/  UP2UR UR20, UPR, URZ, 0x4 ;  /* 0x000000043f147883 */ /* 0x000fe40008000000 */
[----:B------:R-:W-:Y:S01]  /*3e40*/  PLOP3.LUT P1, PT, PT, PT, UP2, 0x40, 0x0 ;  /* 0x000000000000781c */ /* 0x000fe20003f2e828 */
[----:B------:R-:W-:Y:S01]  /*3e50*/  UISETP.GE.AND UP2, UPT, UR32, 0x31, UPT ;  /* 0x000000312000788c */ /* 0x000fe2000bf46270 */
[----:B------:R-:W-:-:S02]  /*3e60*/  ISETP.LT.OR P2, PT, R5, 0x29, P2 ;  /* 0x000000290500780c */ /* 0x000fc40001741670 */
[----:B------:R-:W-:Y:S01]  /*3e70*/  ISETP.GT.AND P1, PT, R3, 0x29, P1 ;  /* 0x000000290300780c */ /* 0x000fe20000f24270 */
[----:B------:R-:W-:Y:S01]  /*3e80*/  UP2UR UR19, UPR, URZ, 0x4 ;  /* 0x000000043f137883 */ /* 0x000fe20008000000 */
[----:B------:R-:W-:Y:S02]  /*3e90*/  FSEL R81, R68, -INF , !P2 ;  /* 0xff80000044517808 */ /* 0x000fe40005000000 */
[----:B------:R-:W-:Y:S01]  /*3ea0*/  PLOP3.LUT P0, PT, PT, PT, UP2, 0x40, 0x0 ;  /* 0x000000000000781c */ /* 0x000fe20003f0e828 */
[----:B------:R-:W-:Y:S01]  /*3eb0*/  UISETP.GE.AND UP2, UPT, UR32, 0x32, UPT ;  /* 0x000000322000788c */ /* 0x000fe2000bf46270 */
[----:B------:R-:W-:Y:S01]  /*3ec0*/  ISETP.LT.OR P1, PT, R5, 0x2a, P1 ;  /* 0x0000002a0500780c */ /* 0x000fe20000f21670 */
[----:B----4-:R-:W4:Y:S01]  /*3ed0*/  SHFL.IDX PT, R6, R18, 0x1, 0x1c1f ;  /* 0x003c1f0012067f89 */ /* 0x010f2200000e0000 */
[----:B------:R-:W-:Y:S01]  /*3ee0*/  ISETP.GT.AND P0, PT, R3, 0x30, P0 ;  /* 0x000000300300780c */ /* 0x000fe20000704270 */
[----:B------:R-:W-:Y:S01]  /*3ef0*/  UP2UR UR18, UPR, URZ, 0x4 ;  /* 0x000000043f127883 */ /* 0x000fe20008000000 */
[----:B------:R-:W-:-:S02]  /*3f00*/  FSEL R82, R64, -INF , !P1 ;  /* 0xff80000040527808 */ /* 0x000fc40004800000 */
[----:B------:R-:W-:Y:S01]  /*3f10*/  PLOP3.LUT P6, PT, PT, PT, UP2, 0x40, 0x0 ;  /* 0x000000000000781c */ /* 0x000fe20003fce828 */
[----:B------:R-:W-:Y:S01]  /*3f20*/  UISETP.GE.AND UP2, UPT, UR32, 0x39, UPT ;  /* 0x000000392000788c */ /* 0x000fe2000bf46270 */
[----:B------:R-:W-:Y:S02]  /*3f30*/  ISETP.LT.OR P0, PT, R5, 0x31, P0 ;  /* 0x000000310500780c */ /* 0x000fe40000701670 */
[----:B------:R-:W-:Y:S01]  /*3f40*/  ISETP.GT.AND P6, PT, R3, 0x31, P6 ;  /* 0x000000310300780c */ /* 0x000fe200037c4270 */
[----:B------:R-:W-:Y:S01]  /*3f50*/  UP2UR UR17, UPR, URZ, 0x4 ;  /* 0x000000043f117883 */ /* 0x000fe20008000000 */
[----:B------:R-:W-:Y:S02]  /*3f60*/  FSEL R83, R9, -INF , !P0 ;  /* 0xff80000009537808 */ /* 0x000fe40004000000 */
        /* <DEDUP_REMOVED lines=8> */
[----:B------:R-:W-:Y:S02]  /*3ff0*/  ISETP.LT.OR P5, PT, R5, 0x39, P5 ;  /* 0x000000390500780c */ /* 0x000fe40002fa1670 */
        /* <DEDUP_REMOVED lines=18> */
[----:B------:R1:W1:Y:S01]  /*4120*/  MUFU.TANH R17, R7 ;  /* 0x0000000700117308 */ /* 0x0002620000002400 */
[----:B------:R-:W-:Y:S02]  /*4130*/  ISETP.GT.AND P0, PT, R3, 0x48, P0 ;  /* 0x000000480300780c */ /* 0x000fe40000704270 */
[----:B------:R-:W-:-:S02]  /*4140*/  FSEL R231, R16, -INF , !P1 ;  /* 0xff80000010e77808 */ /* 0x000fc40004800000 */
[----:B------:R-:W-:Y:S02]  /*4150*/  ISETP.LT.OR P0, PT, R5, 0x49, P0 ;  /* 0x000000490500780c */ /* 0x000fe40000701670 */
[----:B------:R-:W-:Y:S02]  /*4160*/  PLOP3.LUT P6, PT, PT, PT, UP6, 0x40, 0x0 ;  /* 0x000000000000781c */ /* 0x000fe40003fce868 */
[----:B------:R-:W-:Y:S02]  /*4170*/  FSEL R230, R15, -INF , !P0 ;  /* 0xff8000000fe67808 */ /* 0x000fe40004000000 */
[----:B------:R-:W-:Y:S02]  /*4180*/  PLOP3.LUT P0, PT, PT, PT, UP0, 0x40, 0x0 ;  /* 0x000000000000781c */ /* 0x000fe40003f0e808 */
[----:B------:R-:W-:Y:S02]  /*4190*/  PLOP3.LUT P5, PT, PT, PT, UP5, 0x40, 0x0 ;  /* 0x000000000000781c */ /* 0x000fe40003fae858 */
[----:B------:R-:W-:-:S02]  /*41a0*/  PLOP3.LUT P4, PT, PT, PT, UP4, 0x40, 0x0 ;  /* 0x000000000000781c */ /* 0x000fc40003f8e848 */
[----:B------:R-:W-:Y:S02]  /*41b0*/  PLOP3.LUT P2, PT, PT, PT, UP3, 0x40, 0x0 ;  /* 0x000000000000781c */ /* 0x000fe40003f4e838 */
[----:B------:R-:W-:Y:S02]  /*41c0*/  PLOP3.LUT P1, PT, PT, PT, UP2, 0x40, 0x0 ;  /* 0x000000000000781c */ /* 0x000fe40003f2e828 */
[C---:B------:R-:W-:Y:S02]  /*41d0*/  ISETP.GT.AND P6, PT, R3.reuse, 0x49, P6 ;  /* 0x000000490300780c */ /* 0x040fe400037c4270 */
[C---:B------:R-:W-:Y:S02]  /*41e0*/  ISETP.GT.AND P5, PT, R3.reuse, 0x50, P5 ;  /* 0x000000500300780c */ /* 0x040fe40002fa4270 */
[C---:B------:R-:W-:Y:S02]  /*41f0*/  ISETP.GT.AND P4, PT, R3.reuse, 0x51, P4 ;  /* 0x000000510300780c */ /* 0x040fe40002784270 */
[----:B------:R-:W-:-:S02]  /*4200*/  ISETP.GT.AND P2, PT, R3, 0x58, P2 ;  /* 0x000000580300780c */ /* 0x000fc40001744270 */
[----:B------:R-:W-:Y:S01]  /*4210*/  ISETP.GT.AND P1, PT, R3, 0x59, P1 ;  /* 0x000000590300780c */ /* 0x000fe20000f24270 */
[--C-:B----4-:R-:W-:Y:S01]  /*4220*/  IMAD.IADD R3, R23, 0x1, R6.reuse ;  /* 0x0000000117037824 */ /* 0x110fe200078e0206 */
[C---:B------:R-:W-:Y:S02]  /*4230*/  ISETP.LT.OR P6, PT, R5.reuse, 0x4a, P6 ;  /* 0x0000004a0500780c */ /* 0x040fe400037c1670 */
[C---:B------:R-:W-:Y:S02]  /*4240*/  ISETP.LT.OR P5, PT, R5.reuse, 0x51, P5 ;  /* 0x000000510500780c */ /* 0x040fe40002fa1670 */
[C---:B------:R-:W-:Y:S02]  /*4250*/  ISETP.LT.OR P4, PT, R5.reuse, 0x52, P4 ;  /* 0x000000520500780c */ /* 0x040fe40002781670 */
[C---:B------:R-:W-:Y:S02]  /*4260*/  ISETP.LT.OR P2, PT, R5.reuse, 0x59, P2 ;  /* 0x000000590500780c */ /* 0x040fe40001741670 */
[----:B------:R-:W-:Y:S01]  /*4270*/  ISETP.LT.OR P1, PT, R5, 0x5a, P1 ;  /* 0x0000005a0500780c */ /* 0x000fe20000f21670 */
[----:B------:R-:W-:Y:S01]  /*4280*/  IMAD.IADD R5, R20, 0x1, R6 ;  /* 0x0000000114057824 */ /* 0x000fe200078e0206 */
[----:B------:R-:W-:-:S02]  /*4290*/  FSEL R232, R14, -INF , !P6 ;  /* 0xff8000000ee87808 */ /* 0x000fc40007000000 */
[----:B------:R-:W-:Y:S02]  /*42a0*/  FSEL R233, R13, -INF , !P5 ;  /* 0xff8000000de97808 */ /* 0x000fe40006800000 */
[----:B------:R-:W-:Y:S02]  /*42b0*/  IMNMX R5, R5, R22, PT ;  /* 0x0000001605057217 */ /* 0x000fe40003800200 */
[----:B------:R-:W-:Y:S02]  /*42c0*/  FSEL R234, R12, -INF , !P4 ;  /* 0xff8000000cea7808 */ /* 0x000fe40006000000 */
[----:B------:R-:W-:Y:S02]  /*42d0*/  FSEL R241, R11, -INF , !P2 ;  /* 0xff8000000bf17808 */ /* 0x000fe40005000000 */
[----:B------:R-:W-:Y:S01]  /*42e0*/  FSEL R244, R10, -INF , !P1 ;  /* 0xff8000000af47808 */ /* 0x000fe20004800000 */
[----:B------:R-:W-:Y:S05]  /*42f0*/  @P0 BRA `(.L_x_246) ;  /* 0x0000015000000947 */ /* 0x000fea0003800000 */
[----:B-123--:R-:W-:Y:S01]  /*4300*/  IMAD.U32 R7, RZ, RZ, UR12 ;  /* 0x0000000cff077e24 */ /* 0x00efe2000f8e00ff */
        /* <DEDUP_REMOVED lines=11> */
.L_x_248:
[----:B------:R-:W-:-:S04]  /*43c0*/  MOV R7, c[0x0][0x32c] ;  /* 0x0000cb0000077a02 */ /* 0x000fc80000000f00 */
[----:B------:R-:W-:-:S13]  /*43d0*/  ISETP.NE.AND P0, PT, R7, 0x1, PT ;  /* 0x000000010700780c */ /* 0x000fda0003f05270 */
[----:B------:R-:W-:-:S05]  /*43e0*/  @P0 IMAD.HI.U32 R7, R6, c[0x0][0x330], RZ ;  /* 0x0000cc0006070a27 */ /* 0x000fca00078e00ff */
[----:B------:R-:W-:Y:S02]  /*43f0*/  @P0 SHF.R.U32.HI R6, RZ, c[0x0][0x334], R7 ;  /* 0x0000cd00ff060a19 */ /* 0x000fe40000011607 */
.L_x_249:
[----:B------:R-:W-:Y:S05]  /*4400*/  BSYNC B0 ;  /* 0x0000000000007941 */ /* 0x000fea0003800000 */
.L_x_247:
[----:B------:R-:W-:-:S05]  /*4410*/  IMAD R6, R6, c[0x0][0x32c], R24 ;  /* 0x0000cb0006067a24 */ /* 0x000fca00078e0218 */
[----:B------:R-:W-:Y:S02]  /*4420*/  IADD3 R7, R6, c[0x0][0x32c], RZ ;  /* 0x0000cb0006077a10 */ /* 0x000fe40007ffe0ff */
[----:B------:R-:W-:Y:S02]  /*4430*/  IMNMX R3, R3, R6, !PT ;  /* 0x0000000603037217 */ /* 0x000fe40007800200 */
[----:B------:R-:W-:Y:S02]  /*4440*/  IMNMX R5, R5, R7, PT ;  /* 0x0000000705057217 */ /* 0x000fe40003800200 */
.L_x_246:
[----:B-123--:R-:W-:Y:S01]  /*4450*/  FMUL.FTZ R6, R109, c[0x0][0x320] ;  /* 0x0000c8006d067a20 */ /* 0x00efe20000410000 */
[----:B------:R-:W-:Y:S01]  /*4460*/  UP2UR UR38, UPR, URZ, 0x40 ;  /* 0x000000403f267883 */ /* 0x000fe20008000000 */
[----:B------:R-:W-:Y:S01]  /*4470*/  FMUL.FTZ R9, R112, c[0x0][0x320] ;  /* 0x0000c80070097a20 */ /* 0x000fe20000410000 */
[----:B------:R-:W-:Y:S01]  /*4480*/  UISETP.NE.AND UP6, UPT, UR31, URZ, UPT ;  /* 0x0000003f1f00728c */ /* 0x000fe2000bfc5270 */
[----:B------:R1:W2:Y:S01]  /*4490*/  MUFU.TANH R63, R6 ;  /* 0x00000006003f7308 */ /* 0x0002a20000002400 */
[----:B------:R-:W-:Y:S01]  /*44a0*/  UP2UR UR36, UPR, URZ, 0x10 ;  /* 0x000000103f247883 */ /* 0x000fe20008000000 */
[----:B------:R-:W-:Y:S01]  /*44b0*/  FMUL.FTZ R11, R105, c[0x0][0x320] ;  /* 0x0000c800690b7a20 */ /* 0x000fe20000410000 */
[----:B------:R-:W-:Y:S01]  /*44c0*/  UP2UR UR37, UPR, URZ, 0x20 ;  /* 0x000000203f257883 */ /* 0x000fe20008000000 */
[----:B------:R-:W-:Y:S01]  /*44d0*/  FMUL.FTZ R16, R161, c[0x0][0x320] ;  /* 0x0000c800a1107a20 */ /* 0x000fe20000410000 */
[----:B------:R-:W-:Y:S01]  /*44e0*/  UISETP.NE.AND UP4, UPT, UR29, URZ, UPT ;  /* 0x0000003f1d00728c */ /* 0x000fe2000bf85270 */
[----:B------:R-:W-:Y:S01]  /*44f0*/  PLOP3.LUT P0, PT, PT, PT, UP6, 0x40, 0x0 ;  /* 0x000000000000781c */ /* 0x000fe20003f0e868 */
[----:B------:R-:W-:Y:S01]  /*4500*/  UISETP.NE.AND UP5, UPT, UR30, URZ, UPT ;  /* 0x0000003f1e00728c */ /* 0x000fe2000bfa5270 */
[----:B------:R-:W3:Y:S01]  /*4510*/  MUFU.TANH R54, R11 ;  /* 0x0000000b00367308 */ /* 0x000ee20000002400 */
[----:B------:R-:W-:Y:S01]  /*4520*/  UP2UR UR32, UPR, URZ, 0x2 ;  /* 0x000000023f207883 */ /* 0x000fe20008000000 */
[----:B------:R-:W-:Y:S01]  /*4530*/  ISETP.GT.AND P0, PT, R3, RZ, P0 ;  /* 0x000000ff0300720c */ /* 0x000fe20000704270 */
[----:B------:R-:W-:Y:S01]  /*4540*/  UP2UR UR34, UPR, URZ, 0x4 ;  /* 0x000000043f227883 */ /* 0x000fe20008000000 */
[----:B------:R-:W-:Y:S01]  /*4550*/  PLOP3.LUT P5, PT, PT, PT, UP4, 0x40, 0x0 ;  /* 0x000000000000781c */ /* 0x000fe20003fae848 */
[----:B------:R-:W-:Y:S01]  /*4560*/  UP2UR UR33, UPR, URZ, 0x1 ;  /* 0x000000013f217883 */ /* 0x000fe20008000000 */
[----:B------:R-:W-:Y:S01]  /*4570*/  PLOP3.LUT P6, PT, PT, PT, UP5, 0x40, 0x0 ;  /* 0x000000000000781c */ /* 0x000fe20003fce858 */
[----:B------:R-:W-:Y:S01]  /*4580*/  UISETP.NE.AND UP1, UPT, UR27, URZ, UPT ;  /* 0x0000003f1b00728c */ /* 0x000fe2000bf25270 */
[----:B-1----:R-:W-:Y:S01]  /*4590*/  FMUL.FTZ R6, R108, c[0x0][0x320] ;  /* 0x0000c8006c067a20 */ /* 0x002fe20000410000 */
[----:B------:R-:W-:Y:S01]  /*45a0*/  UP2UR UR35, UPR, URZ, 0x8 ;  /* 0x000000083f237883 */ /* 0x000fe20008000000 */
[----:B------:R-:W-:Y:S01]  /*45b0*/  ISETP.LT.OR P0, PT, R5, 0x1, P0 ;  /* 0x000000010500780c */ /* 0x000fe20000701670 */
[----:B------:R-:W-:Y:S01]  /*45c0*/  UISETP.NE.AND UP2, UPT, UR28, URZ, UPT ;  /* 0x0000003f1c00728c */ /* 0x000fe2000bf45270 */
[----:B------:R1:W4:Y:S01]  /*45d0*/  MUFU.TANH R62, R6 ;  /* 0x00000006003e7308 */ /* 0x0003220000002400 */
[----:B------:R-:W-:Y:S01]  /*45e0*/  UISETP.NE.AND UP0, UPT, UR26, URZ, UPT ;  /* 0x0000003f1a00728c */ /* 0x000fe2000bf05270 */
[C---:B------:R-:W-:Y:S01]  /*45f0*/  ISETP.GT.AND P5, PT, R3.reuse, 0x8, P5 ;  /* 0x000000080300780c */ /* 0x040fe20002fa4270 */
[----:B------:R-:W-:Y:S01]  /*4600*/  UISETP.NE.AND UP3, UPT, UR25, URZ, UPT ;  /* 0x0000003f1900728c */ /* 0x000fe2000bf65270 */
[----:B------:R-:W-:Y:S01]  /*4610*/  ISETP.GT.AND P6, PT, R3, 0x1, P6 ;  /* 0x000000010300780c */ /* 0x000fe200037c4270 */
[----:B------:R-:W-:Y:S01]  /*4620*/  UISETP.NE.AND UP6, UPT, UR38, URZ, UPT ;  /* 0x0000003f2600728c */ /* 0x000fe2000bfc5270 */
[----:B------:R-:W-:Y:S01]  /*4630*/  PLOP3.LUT P2, PT, PT, PT, UP1, 0x40, 0x0 ;  /* 0x000000000000781c */ /* 0x000fe20003f4e818 */
[----:B------:R-:W-:Y:S01]  /*4640*/  UISETP.NE.AND UP1, UPT, UR23, URZ, UPT ;  /* 0x0000003f1700728c */ /* 0x000fe2000bf25270 */
[----:B------:R-:W-:Y:S01]  /*4650*/  PLOP3.LUT P4, PT, PT, PT, UP2, 0x40, 0x0 ;  /* 0x000000000000781c */ /* 0x000fe20003f8e828 */
[----:B------:R-:W-:Y:S01]  /*4660*/  UISETP.NE.AND UP2, UPT, UR24, URZ, UPT ;  /* 0x0000003f1800728c */ /* 0x000fe2000bf45270 */
[----:B------:R-:W-:Y:S01]  /*4670*/  PLOP3.LUT P1, PT, PT, PT, UP0, 0x40, 0x0 ;  /* 0x000000000000781c */ /* 0x000fe20003f2e808 */
[----:B------:R-:W-:Y:S01]  /*4680*/  UISETP.NE.AND UP0, UPT, UR21, URZ, UPT ;  /* 0x0000003f1500728c */ /* 0x000fe2000bf05270 */
[----:B------:R-:W-:Y:S01]  /*4690*/  FSEL R52, R39, -INF , !P0 ;  /* 0xff80000027347808 */ /* 0x000fe20004000000 */
[----:B------:R-:W-:Y:S01]  /*46a0*/  UISETP.NE.AND UP5, UPT, UR37, URZ, UPT ;  /* 0x0000003f2500728c */ /* 0x000fe2000bfa5270 */
[----:B------:R-:W-:Y:S01]  /*46b0*/  PLOP3.LUT P0, PT, PT, PT, UP3, 0x40, 0x0 ;  /* 0x000000000000781c */ /* 0x000fe20003f0e838 */
[----:B------:R-:W-:Y:S01]  /*46c0*/  UISETP.NE.AND UP3, UPT, UR22, URZ, UPT ;  /* 0x0000003f1600728c */ /* 0x000fe2000bf65270 */
[----:B-1----:R-:W-:Y:S01]  /*46d0*/  FMUL.FTZ R6, R148, c[0x0][0x320] ;  /* 0x0000c80094067a20 */ /* 0x002fe20000410000 */
[C---:B------:R-:W-:Y:S01]  /*46e0*/  ISETP.LT.OR P5, PT, R5.reuse, 0x9, P5 ;  /* 0x000000090500780c */ /* 0x040fe20002fa1670 */
[----:B------:R-:W-:Y:S01]  /*46f0*/  UISETP.NE.AND UP4, UPT, UR36, URZ, UPT ;  /* 0x0000003f2400728c */ /* 0x000fe2000bf85270 */
[----:B------:R-:W-:Y:S01]  /*4700*/  ISETP.LT.OR P6, PT, R5, 0x2, P6 ;  /* 0x000000020500780c */ /* 0x000fe200037c1670 */
[----:B------:R1:W1:Y:S01]  /*4710*/  MUFU.TANH R59, R6 ;  /* 0x00000006003b7308 */ /* 0x0002620000002400 */
[----:B------:R-:W-:Y:S01]  /*4720*/  ISETP.GT.AND P1, PT, R3, 0x11, P1 ;  /* 0x000000110300780c */ /* 0x000fe20000f24270 */
[----:B------:R-:W-:Y:S01]  /*4730*/  FMUL.FTZ R15, R152, c[0x0][0x320] ;  /* 0x0000c800980f7a20 */ /* 0x000fe20000410000 */
[----:B------:R-:W-:Y:S01]  /*4740*/  FSEL R57, R37, -INF , !P5 ;  /* 0xff80000025397808 */ /* 0x000fe20006800000 */
[----:B------:R-:W-:Y:S01]  /*4750*/  FMUL.FTZ R14, R153, c[0x0][0x320] ;  /* 0x0000c800990e7a20 */ /* 0x000fe20000410000 */
[C---:B------:R-:W-:Y:S01]  /*4760*/  ISETP.GT.AND P2, PT, R3.reuse, 0x10, P2 ;  /* 0x000000100300780c */ /* 0x040fe20001744270 */
[----:B------:R-:W-:Y:S01]  /*4770*/  FMUL.FTZ R10, R168, c[0x0][0x320] ;  /* 0x0000c800a80a7a20 */ /* 0x000fe20000410000 */
[----:B------:R-:W-:Y:S01]  /*4780*/  ISETP.GT.AND P0, PT, R3, 0x18, P0 ;  /* 0x000000180300780c */ /* 0x000fe20000704270 */
[----:B------:R-:W-:Y:S01]  /*4790*/  FMUL.FTZ R8, R113, c[0x0][0x320] ;  /* 0x0000c80071087a20 */ /* 0x000fe20000410000 */
[----:B------:R-:W-:Y:S01]  /*47a0*/  FSEL R51, R27, -INF , !P6 ;  /* 0xff8000001b337808 */ /* 0x000fe20007000000 */
[----:B------:R-:W-:Y:S01]  /*47b0*/  FMUL.FTZ R7, R164, c[0x0][0x320] ;  /* 0x0000c800a4077a20 */ /* 0x000fe20000410000 */
[----:B------:R-:W-:Y:S01]  /*47c0*/  ISETP.GT.AND P4, PT, R3, 0x9, P4 ;  /* 0x000000090300780c */ /* 0x000fe20002784270 */
[----:B------:R-:W-:Y:S01]  /*47d0*/  FMUL.FTZ R13, R169, c[0x0][0x320] ;  /* 0x0000c800a90d7a20 */ /* 0x000fe20000410000 */
[----:B------:R-:W-:Y:S01]  /*47e0*/  PLOP3.LUT P5, PT, PT, PT, UP1, 0x40, 0x0 ;  /* 0x000000000000781c */ /* 0x000fe20003fae818 */
[----:B------:R-:W-:Y:S01]  /*47f0*/  UISETP.NE.AND UP1, UPT, UR20, URZ, UPT ;  /* 0x0000003f1400728c */ /* 0x000fe2000bf25270 */
[----:B------:R-:W-:Y:S01]  /*4800*/  PLOP3.LUT P6, PT, PT, PT, UP2, 0x40, 0x0 ;  /* 0x000000000000781c */ /* 0x000fe20003fce828 */
[----:B-1----:R-:W-:Y:S01]  /*4810*/  FMUL.FTZ R6, R120, c[0x0][0x320] ;  /* 0x0000c80078067a20 */ /* 0x002fe20000410000 */
[----:B------:R-:W-:Y:S01]  /*4820*/  UISETP.NE.AND UP2, UPT, UR19, URZ, UPT ;  /* 0x0000003f1300728c */ /* 0x000fe2000bf45270 */
[C---:B------:R-:W-:Y:S01]  /*4830*/  ISETP.LT.OR P1, PT, R5.reuse, 0x12, P1 ;  /* 0x000000120500780c */ /* 0x040fe20000f21670 */
[----:B------:R-:W-:Y:S01]  /*4840*/  FMUL.FTZ R12, R156, c[0x0][0x320] ;  /* 0x0000c8009c0c7a20 */ /* 0x000fe20000410000 */
[----:B------:R1:W1:Y:S01]  /*4850*/  MUFU.TANH R58, R6 ;  /* 0x00000006003a7308 */ /* 0x0002620000002400 */
[C---:B------:R-:W-:Y:S01]  /*4860*/  ISETP.LT.OR P2, PT, R5.reuse, 0x11, P2 ;  /* 0x000000110500780c */ /* 0x040fe20001741670 */
[----:B------:R-:W-:Y:S01]  /*4870*/  FMUL.FTZ R11, R144, c[0x0][0x320] ;  /* 0x0000c800900b7a20 */ /* 0x000fe20000410000 */
[----:B------:R-:W-:-:S02]  /*4880*/  ISETP.LT.OR P0, PT, R5, 0x19, P0 ;  /* 0x000000190500780c */ /* 0x000fc40000701670 */
[----:B------:R-:W-:Y:S02]  /*4890*/  ISETP.LT.OR P4, PT, R5, 0xa, P4 ;  /* 0x0000000a0500780c */ /* 0x000fe40002781670 */
[----:B------:R-:W-:Y:S01]  /*48a0*/  ISETP.GT.AND P5, PT, R3, 0x20, P5 ;  /* 0x000000200300780c */ /* 0x000fe20002fa4270 */
[----:B------:R-:W2:Y:S01]  /*48b0*/  MUFU.TANH R45, R16 ;  /* 0x00000010002d7308 */ /* 0x000ea20000002400 */
[----:B------:R-:W-:Y:S02]  /*48c0*/  FSEL R65, R19, -INF , !P1 ;  /* 0xff80000013417808 */ /* 0x000fe40004800000 */
[----:B------:R-:W-:Y:S02]  /*48d0*/  ISETP.GT.AND P6, PT, R3, 0x19, P6 ;  /* 0x000000190300780c */ /* 0x000fe400037c4270 */
[----:B------:R-:W-:Y:S02]  /*48e0*/  FSEL R64, R21, -INF , !P2 ;  /* 0xff80000015407808 */ /* 0x000fe40005000000 */
[----:B------:R-:W-:Y:S01]  /*48f0*/  PLOP3.LUT P1, PT, PT, PT, UP1, 0x40, 0x0 ;  /* 0x000000000000781c */ /* 0x000fe20003f2e818 */
[----:B-1----:R-:W-:Y:S01]  /*4900*/  FMUL.FTZ R6, R140, c[0x0][0x320] ;  /* 0x0000c8008c067a20 */ /* 0x002fe20000410000 */
[----:B------:R-:W-:Y:S01]  /*4910*/  FSEL R67, R41, -INF , !P0 ;  /* 0xff80000029437808 */ /* 0x000fe20004000000 */
[----:B------:R-:W-:Y:S01]  /*4920*/  UISETP.NE.AND UP1, UPT, UR17, URZ, UPT ;  /* 0x0000003f1100728c */ /* 0x000fe2000bf25270 */
[----:B------:R-:W-:Y:S01]  /*4930*/  FSEL R56, R34, -INF , !P4 ;  /* 0xff80000022387808 */ /* 0x000fe20006000000 */
[----:B------:R1:W1:Y:S01]  /*4940*/  MUFU.TANH R61, R6 ;  /* 0x00000006003d7308 */ /* 0x0002620000002400 */
[----:B------:R-:W-:Y:S01]  /*4950*/  PLOP3.LUT P2, PT, PT, PT, UP0, 0x40, 0x0 ;  /* 0x000000000000781c */ /* 0x000fe20003f4e808 */
[----:B------:R-:W-:Y:S01]  /*4960*/  UISETP.NE.AND UP0, UPT, UR18, URZ, UPT ;  /* 0x0000003f1200728c */ /* 0x000fe2000bf05270 */
[----:B------:R-:W-:Y:S01]  /*4970*/  PLOP3.LUT P0, PT, PT, PT, UP2, 0x40, 0x0 ;  /* 0x000000000000781c */ /* 0x000fe20003f0e828 */
[----:B------:R-:W-:Y:S01]  /*4980*/  UISETP.NE.AND UP2, UPT, UR15, URZ, UPT ;  /* 0x0000003f0f00728c */ /* 0x000fe2000bf45270 */
[----:B------:R-:W-:Y:S01]  /*4990*/  PLOP3.LUT P4, PT, PT, PT, UP3, 0x40, 0x0 ;  /* 0x000000000000781c */ /* 0x000fe20003f8e838 */
[----:B------:R-:W-:Y:S01]  /*49a0*/  UISETP.NE.AND UP3, UPT, UR16, URZ, UPT ;  /* 0x0000003f1000728c */ /* 0x000fe2000bf65270 */
[C---:B------:R-:W-:Y:S01]  /*49b0*/  ISETP.LT.OR P5, PT, R5.reuse, 0x21, P5 ;  /* 0x000000210500780c */ /* 0x040fe20002fa1670 */
[----:B------:R-:W2:Y:S01]  /*49c0*/  MUFU.TANH R47, R15 ;  /* 0x0000000f002f7308 */ /* 0x000ea20000002400 */
[----:B------:R-:W-:-:S02]  /*49d0*/  ISETP.LT.OR P6, PT, R5, 0x1a, P6 ;  /* 0x0000001a0500780c */ /* 0x000fc400037c1670 */
[C---:B------:R-:W-:Y:S02]  /*49e0*/  ISETP.GT.AND P0, PT, R3.reuse, 0x30, P0 ;  /* 0x000000300300780c */ /* 0x040fe40000704270 */
[C---:B------:R-:W-:Y:S02]  /*49f0*/  ISETP.GT.AND P4, PT, R3.reuse, 0x21, P4 ;  /* 0x000000210300780c */ /* 0x040fe40002784270 */
[----:B------:R-:W-:Y:S01]  /*4a00*/  ISETP.GT.AND P2, PT, R3, 0x28, P2 ;  /* 0x000000280300780c */ /* 0x000fe20001744270 */
[----:B-1----:R-:W-:Y:S01]  /*4a10*/  FMUL.FTZ R6, R141, c[0x0][0x320] ;  /* 0x0000c8008d067a20 */ /* 0x002fe20000410000 */
[----:B------:R-:W-:Y:S01]  /*4a20*/  FSEL R68, R44, -INF , !P5 ;  /* 0xff8000002c447808 */ /* 0x000fe20006800000 */
[----:B------:R-:W1:Y:S01]  /*4a30*/  MUFU.TANH R42, R14 ;  /* 0x0000000e002a7308 */ /* 0x000e620000002400 */
[----:B------:R-:W-:Y:S02]  /*4a40*/  ISETP.GT.AND P1, PT, R3, 0x29, P1 ;  /* 0x000000290300780c */ /* 0x000fe40000f24270 */
[----:B------:R-:W-:-:S02]  /*4a50*/  FSEL R46, R46, -INF , !P6 ;  /* 0xff8000002e2e7808 */ /* 0x000fc40007000000 */
[----:B------:R-:W-:Y:S01]  /*4a60*/  PLOP3.LUT P5, PT, PT, PT, UP1, 0x40, 0x0 ;  /* 0x000000000000781c */ /* 0x000fe20003fae818 */
[----:B------:R-:W-:Y:S01]  /*4a70*/  UISETP.NE.AND UP1, UPT, UR13, URZ, UPT ;  /* 0x0000003f0d00728c */ /* 0x000fe2000bf25270 */
[----:B------:R-:W-:Y:S01]  /*4a80*/  PLOP3.LUT P6, PT, PT, PT, UP0, 0x40, 0x0 ;  /* 0x000000000000781c */ /* 0x000fe20003fce808 */
[----:B------:R5:W1:Y:S01]  /*4a90*/  MUFU.TANH R60, R6 ;  /* 0x00000006003c7308 */ /* 0x000a620000002400 */
[----:B------:R-:W-:Y:S01]  /*4aa0*/  UISETP.NE.AND UP0, UPT, UR14, URZ, UPT ;  /* 0x0000003f0e00728c */ /* 0x000fe2000bf05270 */
[C---:B------:R-:W-:Y:S02]  /*4ab0*/  ISETP.LT.OR P0, PT, R5.reuse, 0x31, P0 ;  /* 0x000000310500780c */ /* 0x040fe40000701670 */
[C---:B------:R-:W-:Y:S02]  /*4ac0*/  ISETP.LT.OR P4, PT, R5.reuse, 0x22, P4 ;  /* 0x000000220500780c */ /* 0x040fe40002781670 */
[C---:B------:R-:W-:Y:S02]  /*4ad0*/  ISETP.LT.OR P2, PT, R5.reuse, 0x29, P2 ;  /* 0x000000290500780c */ /* 0x040fe40001741670 */
[----:B------:R-:W-:Y:S01]  /*4ae0*/  ISETP.LT.OR P1, PT, R5, 0x2a, P1 ;  /* 0x0000002a0500780c */ /* 0x000fe20000f21670 */
[----:B------:R-:W1:Y:S01]  /*4af0*/  MUFU.TANH R37, R10 ;  /* 0x0000000a00257308 */ /* 0x000e620000002400 */
[----:B------:R-:W-:-:S02]  /*4b00*/  FSEL R126, R33, -INF , !P0 ;  /* 0xff800000217e7808 */ /* 0x000fc40004000000 */
[----:B------:R-:W-:Y:S02]  /*4b10*/  FSEL R69, R43, -INF , !P4 ;  /* 0xff8000002b457808 */ /* 0x000fe40006000000 */
[----:B------:R-:W-:Y:S01]  /*4b20*/  FSEL R112, R35, -INF , !P2 ;  /* 0xff80000023707808 */ /* 0x000fe20005000000 */
[----:B-----5:R-:W-:Y:S01]  /*4b30*/  FMUL.FTZ R6, R121, c[0x0][0x320] ;  /* 0x0000c80079067a20 */ /* 0x020fe20000410000 */
[----:B------:R-:W-:Y:S01]  /*4b40*/  FSEL R118, R36, -INF , !P1 ;  /* 0xff80000024767808 */ /* 0x000fe20004800000 */
[----:B------:R-:W1:Y:S01]  /*4b50*/  MUFU.TANH R41, R9 ;  /* 0x0000000900297308 */ /* 0x000e620000002400 */
[----:B------:R-:W-:Y:S01]  /*4b60*/  PLOP3.LUT P0, PT, PT, PT, UP1, 0x40, 0x0 ;  /* 0x000000000000781c */ /* 0x000fe20003f0e818 */
[----:B------:R-:W-:Y:S01]  /*4b70*/  UISETP.NE.AND UP1, UPT, UR32, URZ, UPT ;  /* 0x0000003f2000728c */ /* 0x000fe2000bf25270 */
[----:B------:R-:W-:Y:S01]  /*4b80*/  PLOP3.LUT P4, PT, PT, PT, UP3, 0x40, 0x0 ;  /* 0x000000000000781c */ /* 0x000fe20003f8e838 */
[----:B------:R-:W-:Y:S01]  /*4b90*/  UISETP.NE.AND UP3, UPT, UR35, URZ, UPT ;  /* 0x0000003f2300728c */ /* 0x000fe2000bf65270 */
[----:B------:R-:W-:Y:S01]  /*4ba0*/  PLOP3.LUT P2, PT, PT, PT, UP2, 0x40, 0x0 ;  /* 0x000000000000781c */ /* 0x000fe20003f4e828 */
[----:B------:R-:W-:Y:S01]  /*4bb0*/  UISETP.NE.AND UP2, UPT, UR34, URZ, UPT ;  /* 0x0000003f2200728c */ /* 0x000fe2000bf45270 */
[----:B------:R-:W-:Y:S01]  /*4bc0*/  PLOP3.LUT P1, PT, PT, PT, UP0, 0x40, 0x0 ;  /* 0x000000000000781c */ /* 0x000fe20003f2e808 */
[----:B------:R5:W1:Y:S01]  /*4bd0*/  MUFU.TANH R53, R6 ;  /* 0x0000000600357308 */ /* 0x000a620000002400 */
[C---:B------:R-:W-:Y:S01]  /*4be0*/  ISETP.GT.AND P0, PT, R3.reuse, 0x48, P0 ;  /* 0x000000480300780c */ /* 0x040fe20000704270 */
[----:B------:R-:W-:Y:S01]  /*4bf0*/  UISETP.NE.AND UP0, UPT, UR33, URZ, UPT ;  /* 0x0000003f2100728c */ /* 0x000fe2000bf05270 */
[----:B------:R-:W-:-:S02]  /*4c00*/  ISETP.GT.AND P6, PT, R3, 0x31, P6 ;  /* 0x000000310300780c */ /* 0x000fc400037c4270 */
[C---:B------:R-:W-:Y:S02]  /*4c10*/  ISETP.GT.AND P5, PT, R3.reuse, 0x38, P5 ;  /* 0x000000380300780c */ /* 0x040fe40002fa4270 */
[C---:B------:R-:W-:Y:S01]  /*4c20*/  ISETP.GT.AND P4, PT, R3.reuse, 0x39, P4 ;  /* 0x000000390300780c */ /* 0x040fe20002784270 */
[----:B------:R-:W1:Y:S01]  /*4c30*/  MUFU.TANH R39, R8 ;  /* 0x0000000800277308 */ /* 0x000e620000002400 */
[C---:B------:R-:W-:Y:S02]  /*4c40*/  ISETP.GT.AND P2, PT, R3.reuse, 0x40, P2 ;  /* 0x000000400300780c */ /* 0x040fe40001744270 */
[----:B------:R-:W-:Y:S02]  /*4c50*/  ISETP.GT.AND P1, PT, R3, 0x41, P1 ;  /* 0x000000410300780c */ /* 0x000fe40000f24270 */
[C---:B------:R-:W-:Y:S02]  /*4c60*/  ISETP.LT.OR P0, PT, R5.reuse, 0x49, P0 ;  /* 0x000000490500780c */ /* 0x040fe40000701670 */
[C---:B------:R-:W-:Y:S01]  /*4c70*/  ISETP.LT.OR P6, PT, R5.reuse, 0x32, P6 ;  /* 0x000000320500780c */ /* 0x040fe200037c1670 */
[----:B-----5:R-:W-:Y:S01]  /*4c80*/  FMUL.FTZ R6, R160, c[0x0][0x320] ;  /* 0x0000c800a0067a20 */ /* 0x020fe20000410000 */
[C---:B------:R-:W-:Y:S01]  /*4c90*/  ISETP.LT.OR P5, PT, R5.reuse, 0x39, P5 ;  /* 0x000000390500780c */ /* 0x040fe20002fa1670 */
[----:B------:R-:W1:Y:S01]  /*4ca0*/  MUFU.TANH R35, R7 ;  /* 0x0000000700237308 */ /* 0x000e620000002400 */
[----:B------:R-:W-:-:S02]  /*4cb0*/  ISETP.LT.OR P4, PT, R5, 0x3a, P4 ;  /* 0x0000003a0500780c */ /* 0x000fc40002781670 */
[C---:B------:R-:W-:Y:S02]  /*4cc0*/  ISETP.LT.OR P2, PT, R5.reuse, 0x41, P2 ;  /* 0x000000410500780c */ /* 0x040fe40001741670 */
[----:B------:R-:W-:Y:S02]  /*4cd0*/  ISETP.LT.OR P1, PT, R5, 0x42, P1 ;  /* 0x000000420500780c */ /* 0x000fe40000f21670 */
[----:B------:R-:W-:Y:S01]  /*4ce0*/  FSEL R203, R38, -INF , !P0 ;  /* 0xff80000026cb7808 */ /* 0x000fe20004000000 */
[----:B------:R5:W1:Y:S01]  /*4cf0*/  MUFU.TANH R49, R6 ;  /* 0x0000000600317308 */ /* 0x000a620000002400 */
[----:B------:R-:W-:Y:S02]  /*4d00*/  FSEL R127, R32, -INF , !P6 ;  /* 0xff800000207f7808 */ /* 0x000fe40007000000 */
[----:B------:R-:W-:Y:S02]  /*4d10*/  FSEL R128, R29, -INF , !P5 ;  /* 0xff8000001d807808 */ /* 0x000fe40006800000 */
[----:B------:R-:W-:-:S02]  /*4d20*/  FSEL R130, R72, -INF , !P4 ;  /* 0xff80000048827808 */ /* 0x000fc40006000000 */
[----:B------:R-:W-:Y:S01]  /*4d30*/  FSEL R202, R31, -INF , !P2 ;  /* 0xff8000001fca7808 */ /* 0x000fe20005000000 */
[----:B------:R-:W1:Y:S01]  /*4d40*/  MUFU.TANH R32, R13 ;  /* 0x0000000d00207308 */ /* 0x000e620000002400 */
[----:B------:R-:W-:Y:S02]  /*4d50*/  FSEL R205, R30, -INF , !P1 ;  /* 0xff8000001ecd7808 */ /* 0x000fe40004800000 */
[----:B------:R-:W-:Y:S02]  /*4d60*/  PLOP3.LUT P0, PT, PT, PT, UP0, 0x40, 0x0 ;  /* 0x000000000000781c */ /* 0x000fe40003f0e808 */
[----:B------:R-:W-:Y:S02]  /*4d70*/  PLOP3.LUT P6, PT, PT, PT, UP6, 0x40, 0x0 ;  /* 0x000000000000781c */ /* 0x000fe40003fce868 */
[----:B------:R-:W-:Y:S01]  /*4d80*/  PLOP3.LUT P5, PT, PT, PT, UP5, 0x40, 0x0 ;  /* 0x000000000000781c */ /* 0x000fe20003fae858 */
[----:B-----5:R-:W-:Y:S01]  /*4d90*/  FMUL.FTZ R6, R149, c[0x0][0x320] ;  /* 0x0000c80095067a20 */ /* 0x020fe20000410000 */
[----:B------:R-:W-:Y:S01]  /*4da0*/  PLOP3.LUT P4, PT, PT, PT, UP4, 0x40, 0x0 ;  /* 0x000000000000781c */ /* 0x000fe20003f8e848 */
[----:B------:R-:W1:Y:S01]  /*4db0*/  MUFU.TANH R31, R12 ;  /* 0x0000000c001f7308 */ /* 0x000e620000002400 */
[----:B------:R-:W-:-:S02]  /*4dc0*/  PLOP3.LUT P2, PT, PT, PT, UP3, 0x40, 0x0 ;  /* 0x000000000000781c */ /* 0x000fc40003f4e838 */
[----:B------:R-:W-:Y:S02]  /*4dd0*/  PLOP3.LUT P1, PT, PT, PT, UP2, 0x40, 0x0 ;  /* 0x000000000000781c */ /* 0x000fe40003f2e828 */
[C---:B------:R-:W-:Y:S02]  /*4de0*/  ISETP.GT.AND P6, PT, R3.reuse, 0x49, P6 ;  /* 0x000000490300780c */ /* 0x040fe400037c4270 */
[C---:B------:R-:W-:Y:S01]  /*4df0*/  ISETP.GT.AND P5, PT, R3.reuse, 0x50, P5 ;  /* 0x000000500300780c */ /* 0x040fe20002fa4270 */
[----:B------:R5:W1:Y:S01]  /*4e00*/  MUFU.TANH R50, R6 ;  /* 0x0000000600327308 */ /* 0x000a620000002400 */
[C---:B------:R-:W-:Y:S02]  /*4e10*/  ISETP.GT.AND P4, PT, R3.reuse, 0x51, P4 ;  /* 0x000000510300780c */ /* 0x040fe40002784270 */
[C---:B------:R-:W-:Y:S02]  /*4e20*/  ISETP.GT.AND P2, PT, R3.reuse, 0x58, P2 ;  /* 0x000000580300780c */ /* 0x040fe40001744270 */
[----:B------:R-:W-:Y:S01]  /*4e30*/  ISETP.GT.AND P1, PT, R3, 0x59, P1 ;  /* 0x000000590300780c */ /* 0x000fe20000f24270 */
[----:B------:R-:W-:Y:S01]  /*4e40*/  FMUL.FTZ R3, R145, c[0x0][0x320] ;  /* 0x0000c80091037a20 */ /* 0x000fe20000410000 */
[C---:B------:R-:W-:Y:S01]  /*4e50*/  ISETP.LT.OR P6, PT, R5.reuse, 0x4a, P6 ;  /* 0x0000004a0500780c */ /* 0x040fe200037c1670 */
[----:B------:R-:W1:Y:S01]  /*4e60*/  MUFU.TANH R36, R11 ;  /* 0x0000000b00247308 */ /* 0x000e620000002400 */
[----:B------:R-:W-:-:S02]  /*4e70*/  ISETP.LT.OR P5, PT, R5, 0x51, P5 ;  /* 0x000000510500780c */ /* 0x000fc40002fa1670 */
[C---:B------:R-:W-:Y:S02]  /*4e80*/  ISETP.LT.OR P4, PT, R5.reuse, 0x52, P4 ;  /* 0x000000520500780c */ /* 0x040fe40002781670 */
[C---:B------:R-:W-:Y:S02]  /*4e90*/  ISETP.LT.OR P2, PT, R5.reuse, 0x59, P2 ;  /* 0x000000590500780c */ /* 0x040fe40001741670 */
[----:B------:R-:W-:Y:S01]  /*4ea0*/  ISETP.LT.OR P1, PT, R5, 0x5a, P1 ;  /* 0x0000005a0500780c */ /* 0x000fe20000f21670 */
[----:B-----5:R-:W-:Y:S01]  /*4eb0*/  FMUL.FTZ R6, R157, c[0x0][0x320] ;  /* 0x0000c8009d067a20 */ /* 0x020fe20000410000 */
[----:B------:R-:W1:Y:S01]  /*4ec0*/  MUFU.TANH R33, R3 ;  /* 0x0000000300217308 */ /* 0x000e620000002400 */
[----:B------:R-:W-:Y:S02]  /*4ed0*/  FSEL R206, R40, -INF , !P6 ;  /* 0xff80000028ce7808 */ /* 0x000fe40007000000 */
[----:B------:R-:W-:Y:S02]  /*4ee0*/  FSEL R207, R28, -INF , !P5 ;  /* 0xff8000001ccf7808 */ /* 0x000fe40006800000 */
[----:B------:R-:W-:-:S02]  /*4ef0*/  FSEL R225, R26, -INF , !P4 ;  /* 0xff8000001ae17808 */ /* 0x000fc40006000000 */
[----:B------:R-:W-:Y:S01]  /*4f00*/  FSEL R228, R25, -INF , !P2 ;  /* 0xff80000019e47808 */ /* 0x000fe20005000000 */
[----:B------:R5:W1:Y:S01]  /*4f10*/  MUFU.TANH R48, R6 ;  /* 0x0000000600307308 */ /* 0x000a620000002400 */
[----:B------:R-:W-:Y:S01]  /*4f20*/  FSEL R229, R17, -INF , !P1 ;  /* 0xff80000011e57808 */ /* 0x000fe20004800000 */
[----:B-----5:R-:W-:-:S06]  /*4f30*/  FMUL.FTZ R6, R104, c[0x0][0x320] ;  /* 0x0000c80068067a20 */ /* 0x020fcc0000410000 */
[----:B------:R5:W1:Y:S02]  /*4f40*/  MUFU.TANH R55, R6 ;  /* 0x0000000600377308 */ /* 0x000a640000002400 */
[----:B-----5:R-:W-:-:S06]  /*4f50*/  FMUL.FTZ R6, R165, c[0x0][0x320] ;  /* 0x0000c800a5067a20 */ /* 0x020fcc0000410000 */
[----:B------:R5:W1:Y:S02]  /*4f60*/  MUFU.TANH R34, R6 ;  /* 0x0000000600227308 */ /* 0x000a640000002400 */
[----:B-----5:R-:W5:Y:S02]  /*4f70*/  SHFL.IDX PT, R6, R18, 0x2, 0x1c1f ;  /* 0x005c1f0012067f89 */ /* 0x020f6400000e0000 */
[--C-:B-----5:R-:W-:Y:S02]  /*4f80*/  IMAD.IADD R5, R20, 0x1, R6.reuse ;  /* 0x0000000114057824 */ /* 0x120fe400078e0206 */
[----:B------:R-:W-:-:S03]  /*4f90*/  IMAD.IADD R3, R23, 0x1, R6 ;  /* 0x0000000117037824 */ /* 0x000fc600078e0206 */
[----:B------:R-:W-:Y:S01]  /*4fa0*/  IMNMX R5, R5, R22, PT ;  /* 0x0000001605057217 */ /* 0x000fe20003800200 */
[----:B------:R-:W-:Y:S05]  /*4fb0*/  @P0 BRA `(.L_x_250) ;  /* 0x0000015000000947 */ /* 0x000fea0003800000 */
[----:B-1234-:R-:W-:Y:S01]  /*4fc0*/  IMAD.U32 R7, RZ, RZ, UR12 ;  /* 0x0000000cff077e24 */ /* 0x01efe2000f8e00ff */
        /* <DEDUP_REMOVED lines=11> */
.L_x_252:
[----:B------:R-:W-:-:S04]  /*5080*/  MOV R7, c[0x0][0x32c] ;  /* 0x0000cb0000077a02 */ /* 0x000fc80000000f00 */
[----:B------:R-:W-:-:S13]  /*5090*/  ISETP.NE.AND P0, PT, R7, 0x1, PT ;  /* 0x000000010700780c */ /* 0x000fda0003f05270 */
[----:B------:R-:W-:-:S05]  /*50a0*/  @P0 IMAD.HI.U32 R7, R6, c[0x0][0x330], RZ ;  /* 0x0000cc0006070a27 */ /* 0x000fca00078e00ff */
[----:B------:R-:W-:Y:S02]  /*50b0*/  @P0 SHF.R.U32.HI R6, RZ, c[0x0][0x334], R7 ;  /* 0x0000cd00ff060a19 */ /* 0x000fe40000011607 */
.L_x_253:
[----:B------:R-:W-:Y:S05]  /*50c0*/  BSYNC B0 ;  /* 0x0000000000007941 */ /* 0x000fea0003800000 */
.L_x_251:
[----:B------:R-:W-:-:S05]  /*50d0*/  IMAD R6, R6, c[0x0][0x32c], R24 ;  /* 0x0000cb0006067a24 */ /* 0x000fca00078e0218 */
[----:B------:R-:W-:Y:S02]  /*50e0*/  IADD3 R7, R6, c[0x0][0x32c], RZ ;  /* 0x0000cb0006077a10 */ /* 0x000fe40007ffe0ff */
[----:B------:R-:W-:Y:S02]  /*50f0*/  IMNMX R3, R3, R6, !PT ;  /* 0x0000000603037217 */ /* 0x000fe40007800200 */
[----:B------:R-:W-:Y:S02]  /*5100*/  IMNMX R5, R5, R7, PT ;  /* 0x0000000705057217 */ /* 0x000fe40003800200 */
.L_x_250:
[----:B-1234-:R-:W-:Y:S01]  /*5110*/  FMUL.FTZ R6, R151, c[0x0][0x320] ;  /* 0x0000c80097067a20 */ /* 0x01efe20000410000 */
        /* <DEDUP_REMOVED lines=28> */
[----:B------:R-:W-:Y:S01]  /*52e0*/  FMUL.FTZ R10, R171, c[0x0][0x320] ;  /* 0x0000c800ab0a7a20 */ /* 0x000fe20000410000 */
[----:B------:R-:W-:Y:S01]  /*52f0*/  PLOP3.LUT P2, PT, PT, PT, UP1, 0x40, 0x0 ;  /* 0x000000000000781c */ /* 0x000fe20003f4e818 */
[----:B------:R-:W-:Y:S01]  /*5300*/  UISETP.NE.AND UP1, UPT, UR23, URZ, UPT ;  /* 0x0000003f1700728c */ /* 0x000fe2000bf25270 */
[----:B------:R-:W-:Y:S01]  /*5310*/  PLOP3.LUT P4, PT, PT, PT, UP2, 0x40, 0x0 ;  /* 0x000000000000781c */ /* 0x000fe20003f8e828 */
[----:B------:R-:W-:Y:S01]  /*5320*/  UISETP.NE.AND UP2, UPT, UR24, URZ, UPT ;  /* 0x0000003f1800728c */ /* 0x000fe2000bf45270 */
[----:B------:R-:W-:Y:S01]  /*5330*/  PLOP3.LUT P1, PT, PT, PT, UP0, 0x40, 0x0 ;  /* 0x000000000000781c */ /* 0x000fe20003f2e808 */
[----:B------:R-:W-:Y:S01]  /*5340*/  UISETP.NE.AND UP0, UPT, UR21, URZ, UPT ;  /* 0x0000003f1500728c */ /* 0x000fe2000bf05270 */
[----:B------:R-:W-:Y:S01]  /*5350*/  FSEL R120, R49, -INF , !P0 ;  /* 0xff80000031787808 */ /* 0x000fe20004000000 */
[----:B------:R5:W2:Y:S01]  /*5360*/  MUFU.TANH R19, R10 ;  /* 0x0000000a00137308 */ /* 0x000aa20000002400 */
[----:B------:R-:W-:Y:S01]  /*5370*/  PLOP3.LUT P0, PT, PT, PT, UP3, 0x40, 0x0 ;  /* 0x000000000000781c */ /* 0x000fe20003f0e838 */
[----:B------:R-:W-:Y:S01]  /*5380*/  UISETP.NE.AND UP3, UPT, UR22, URZ, UPT ;  /* 0x0000003f1600728c */ /* 0x000fe2000bf65270 */
[----:B-1----:R-:W-:Y:S01]  /*5390*/  FMUL.FTZ R6, R122, c[0x0][0x320] ;  /* 0x0000c8007a067a20 */ /* 0x002fe20000410000 */
[----:B------:R-:W-:Y:S01]  /*53a0*/  ISETP.LT.OR P5, PT, R5, 0x9, P5 ;  /* 0x000000090500780c */ /* 0x000fe20002fa1670 */
[----:B------:R-:W-:Y:S01]  /*53b0*/  FMUL.FTZ R17, R159, c[0x0][0x320] ;  /* 0x0000c8009f117a20 */ /* 0x000fe20000410000 */
[----:B------:R-:W-:Y:S01]  /*53c0*/  ISETP.LT.OR P6, PT, R5, 0x2, P6 ;  /* 0x000000020500780c */ /* 0x000fe200037c1670 */
[----:B------:R-:W-:Y:S01]  /*53d0*/  FMUL.FTZ R16, R114, c[0x0][0x320] ;  /* 0x0000c80072107a20 */ /* 0x000fe20000410000 */
[----:B------:R1:W1:Y:S01]  /*53e0*/  MUFU.TANH R28, R6 ;  /* 0x00000006001c7308 */ /* 0x0002620000002400 */
[----:B------:R-:W-:Y:S01]  /*53f0*/  ISETP.GT.AND P1, PT, R3, 0x11, P1 ;  /* 0x000000110300780c */ /* 0x000fe20000f24270 */
[----:B------:R-:W-:Y:S01]  /*5400*/  FMUL.FTZ R14, R163, c[0x0][0x320] ;  /* 0x0000c800a30e7a20 */ /* 0x000fe20000410000 */
[----:B------:R-:W-:Y:S01]  /*5410*/  FSEL R124, R37, -INF , !P5 ;  /* 0xff800000257c7808 */ /* 0x000fe20006800000 */
[----:B------:R-:W-:Y:S01]  /*5420*/  FMUL.FTZ R9, R150, c[0x0][0x320] ;  /* 0x0000c80096097a20 */ /* 0x000fe20000410000 */
[----:B------:R-:W-:Y:S01]  /*5430*/  ISETP.GT.AND P0, PT, R3, 0x18, P0 ;  /* 0x000000180300780c */ /* 0x000fe20000704270 */
[----:B------:R-:W-:Y:S01]  /*5440*/  FMUL.FTZ R8, R154, c[0x0][0x320] ;  /* 0x0000c8009a087a20 */ /* 0x000fe20000410000 */
[----:B------:R-:W-:Y:S01]  /*5450*/  FSEL R122, R45, -INF , !P6 ;  /* 0xff8000002d7a7808 */ /* 0x000fe20007000000 */
[----:B------:R-:W-:Y:S01]  /*5460*/  FMUL.FTZ R13, R155, c[0x0][0x320] ;  /* 0x0000c8009b0d7a20 */ /* 0x000fe20000410000 */
[----:B------:R-:W-:Y:S01]  /*5470*/  PLOP3.LUT P5, PT, PT, PT, UP1, 0x40, 0x0 ;  /* 0x000000000000781c */ /* 0x000fe20003fae818 */
[----:B------:R-:W-:Y:S01]  /*5480*/  UISETP.NE.AND UP1, UPT, UR20, URZ, UPT ;  /* 0x0000003f1400728c */ /* 0x000fe2000bf25270 */
[----:B------:R-:W-:Y:S01]  /*5490*/  PLOP3.LUT P6, PT, PT, PT, UP2, 0x40, 0x0 ;  /* 0x000000000000781c */ /* 0x000fe20003fce828 */
[----:B------:R-:W-:Y:S01]  /*54a0*/  UISETP.NE.AND UP2, UPT, UR19, URZ, UPT ;  /* 0x0000003f1300728c */ /* 0x000fe2000bf45270 */
[C---:B------:R-:W-:Y:S01]  /*54b0*/  ISETP.GT.AND P2, PT, R3.reuse, 0x10, P2 ;  /* 0x000000100300780c */ /* 0x040fe20001744270 */
[----:B-----5:R-:W-:Y:S01]  /*54c0*/  FMUL.FTZ R10, R166, c[0x0][0x320] ;  /* 0x0000c800a60a7a20 */ /* 0x020fe20000410000 */
[----:B------:R-:W-:Y:S01]  /*54d0*/  ISETP.GT.AND P4, PT, R3, 0x9, P4 ;  /* 0x000000090300780c */ /* 0x000fe20002784270 */
[----:B-1----:R-:W-:Y:S01]  /*54e0*/  FMUL.FTZ R6, R162, c[0x0][0x320] ;  /* 0x0000c800a2067a20 */ /* 0x002fe20000410000 */
[C---:B------:R-:W-:Y:S01]  /*54f0*/  ISETP.LT.OR P1, PT, R5.reuse, 0x12, P1 ;  /* 0x000000120500780c */ /* 0x040fe20000f21670 */
[----:B------:R-:W-:Y:S01]  /*5500*/  UISETP.NE.AND UP6, UPT, UR38, URZ, UPT ;  /* 0x0000003f2600728c */ /* 0x000fe2000bfc5270 */
[C---:B------:R-:W-:Y:S01]  /*5510*/  ISETP.LT.OR P0, PT, R5.reuse, 0x19, P0 ;  /* 0x000000190500780c */ /* 0x040fe20000701670 */
[----:B------:R1:W1:Y:S01]  /*5520*/  MUFU.TANH R27, R6 ;  /* 0x00000006001b7308 */ /* 0x0002620000002400 */
[----:B------:R-:W-:Y:S01]  /*5530*/  ISETP.LT.OR P2, PT, R5, 0x11, P2 ;  /* 0x000000110500780c */ /* 0x000fe20001741670 */
[----:B------:R-:W-:Y:S01]  /*5540*/  UISETP.NE.AND UP5, UPT, UR37, URZ, UPT ;  /* 0x0000003f2500728c */ /* 0x000fe2000bfa5270 */
[----:B------:R-:W-:Y:S01]  /*5550*/  ISETP.GT.AND P5, PT, R3, 0x20, P5 ;  /* 0x000000200300780c */ /* 0x000fe20002fa4270 */
[----:B------:R-:W-:Y:S01]  /*5560*/  UISETP.NE.AND UP4, UPT, UR36, URZ, UPT ;  /* 0x0000003f2400728c */ /* 0x000fe2000bf85270 */
[----:B------:R-:W-:Y:S01]  /*5570*/  ISETP.LT.OR P4, PT, R5, 0xa, P4 ;  /* 0x0000000a0500780c */ /* 0x000fe20002781670 */
[----:B------:R-:W-:Y:S01]  /*5580*/  FMUL.FTZ R7, R142, c[0x0][0x320] ;  /* 0x0000c8008e077a20 */ /* 0x000fe20000410000 */
[----:B------:R-:W-:Y:S01]  /*5590*/  FSEL R131, R34, -INF , !P1 ;  /* 0xff80000022837808 */ /* 0x000fe20004800000 */
[----:B------:R-:W2:Y:S01]  /*55a0*/  MUFU.TANH R136, R16 ;  /* 0x0000001000887308 */ /* 0x000ea20000002400 */
[----:B------:R-:W-:Y:S01]  /*55b0*/  PLOP3.LUT P1, PT, PT, PT, UP1, 0x40, 0x0 ;  /* 0x000000000000781c */ /* 0x000fe20003f2e818 */
[----:B------:R-:W-:Y:S01]  /*55c0*/  UISETP.NE.AND UP1, UPT, UR17, URZ, UPT ;  /* 0x0000003f1100728c */ /* 0x000fe2000bf25270 */
[----:B------:R-:W-:-:S02]  /*55d0*/  FSEL R141, R31, -INF , !P0 ;  /* 0xff8000001f8d7808 */ /* 0x000fc40004000000 */
[----:B------:R-:W-:Y:S02]  /*55e0*/  ISETP.GT.AND P6, PT, R3, 0x19, P6 ;  /* 0x000000190300780c */ /* 0x000fe400037c4270 */
[----:B------:R-:W-:Y:S01]  /*55f0*/  PLOP3.LUT P0, PT, PT, PT, UP2, 0x40, 0x0 ;  /* 0x000000000000781c */ /* 0x000fe20003f0e828 */
[----:B-1----:R-:W-:Y:S01]  /*5600*/  FMUL.FTZ R6, R158, c[0x0][0x320] ;  /* 0x0000c8009e067a20 */ /* 0x002fe20000410000 */
[----:B------:R-:W-:Y:S01]  /*5610*/  FSEL R129, R35, -INF , !P2 ;  /* 0xff80000023817808 */ /* 0x000fe20005000000 */
[----:B------:R-:W-:Y:S01]  /*5620*/  UISETP.NE.AND UP2, UPT, UR15, URZ, UPT ;  /* 0x0000003f0f00728c */ /* 0x000fe2000bf45270 */
[C---:B------:R-:W-:Y:S01]  /*5630*/  ISETP.LT.OR P5, PT, R5.reuse, 0x21, P5 ;  /* 0x000000210500780c */ /* 0x040fe20002fa1670 */
[----:B------:R1:W1:Y:S01]  /*5640*/  MUFU.TANH R26, R6 ;  /* 0x00000006001a7308 */ /* 0x0002620000002400 */
[----:B------:R-:W-:Y:S02]  /*5650*/  FSEL R125, R32, -INF , !P4 ;  /* 0xff800000207d7808 */ /* 0x000fe40006000000 */
[----:B------:R-:W-:Y:S01]  /*5660*/  PLOP3.LUT P2, PT, PT, PT, UP0, 0x40, 0x0 ;  /* 0x000000000000781c */ /* 0x000fe20003f4e808 */
[----:B------:R-:W-:Y:S01]  /*5670*/  UISETP.NE.AND UP0, UPT, UR18, URZ, UPT ;  /* 0x0000003f1200728c */ /* 0x000fe2000bf05270 */
[----:B------:R-:W-:Y:S01]  /*5680*/  PLOP3.LUT P4, PT, PT, PT, UP3, 0x40, 0x0 ;  /* 0x000000000000781c */ /* 0x000fe20003f8e838 */
[----:B------:R-:W-:Y:S01]  /*5690*/  UISETP.NE.AND UP3, UPT, UR16, URZ, UPT ;  /* 0x0000003f1000728c */ /* 0x000fe2000bf65270 */
[----:B------:R-:W-:Y:S01]  /*56a0*/  ISETP.LT.OR P6, PT, R5, 0x1a, P6 ;  /* 0x0000001a0500780c */ /* 0x000fe200037c1670 */
[----:B------:R-:W2:Y:S01]  /*56b0*/  MUFU.TANH R17, R17 ;  /* 0x0000001100117308 */ /* 0x000ea20000002400 */
[----:B------:R-:W-:-:S02]  /*56c0*/  ISETP.GT.AND P0, PT, R3, 0x30, P0 ;  /* 0x000000300300780c */ /* 0x000fc40000704270 */
[----:B------:R-:W-:Y:S02]  /*56d0*/  FSEL R186, R59, -INF , !P5 ;  /* 0xff8000003bba7808 */ /* 0x000fe40006800000 */
[----:B------:R-:W-:Y:S01]  /*56e0*/  PLOP3.LUT P5, PT, PT, PT, UP1, 0x40, 0x0 ;  /* 0x000000000000781c */ /* 0x000fe20003fae818 */
[----:B------:R-:W-:Y:S01]  /*56f0*/  UISETP.NE.AND UP1, UPT, UR13, URZ, UPT ;  /* 0x0000003f0d00728c */ /* 0x000fe2000bf25270 */
[C---:B------:R-:W-:Y:S01]  /*5700*/  ISETP.GT.AND P4, PT, R3.reuse, 0x21, P4 ;  /* 0x000000210300780c */ /* 0x040fe20002784270 */
[----:B-1----:R-:W-:Y:S01]  /*5710*/  FMUL.FTZ R6, R106, c[0x0][0x320] ;  /* 0x0000c8006a067a20 */ /* 0x002fe20000410000 */
[C---:B------:R-:W-:Y:S01]  /*5720*/  ISETP.GT.AND P2, PT, R3.reuse, 0x28, P2 ;  /* 0x000000280300780c */ /* 0x040fe20001744270 */
[----:B------:R-:W1:Y:S01]  /*5730*/  MUFU.TANH R14, R14 ;  /* 0x0000000e000e7308 */ /* 0x000e620000002400 */
[----:B------:R-:W-:Y:S02]  /*5740*/  ISETP.GT.AND P1, PT, R3, 0x29, P1 ;  /* 0x000000290300780c */ /* 0x000fe40000f24270 */
[----:B------:R-:W-:-:S02]  /*5750*/  FSEL R140, R48, -INF , !P6 ;  /* 0xff800000308c7808 */ /* 0x000fc40007000000 */
[C---:B------:R-:W-:Y:S02]  /*5760*/  ISETP.LT.OR P0, PT, R5.reuse, 0x31, P0 ;  /* 0x000000310500780c */ /* 0x040fe40000701670 */
[----:B------:R-:W-:Y:S01]  /*5770*/  PLOP3.LUT P6, PT, PT, PT, UP0, 0x40, 0x0 ;  /* 0x000000000000781c */ /* 0x000fe20003fce808 */
[----:B------:R5:W1:Y:S01]  /*5780*/  MUFU.TANH R135, R6 ;  /* 0x0000000600877308 */ /* 0x000a620000002400 */
[----:B------:R-:W-:Y:S01]  /*5790*/  UISETP.NE.AND UP0, UPT, UR14, URZ, UPT ;  /* 0x0000003f0e00728c */ /* 0x000fe2000bf05270 */
[C---:B------:R-:W-:Y:S02]  /*57a0*/  ISETP.LT.OR P4, PT, R5.reuse, 0x22, P4 ;  /* 0x000000220500780c */ /* 0x040fe40002781670 */
[C---:B------:R-:W-:Y:S02]  /*57b0*/  ISETP.LT.OR P2, PT, R5.reuse, 0x29, P2 ;  /* 0x000000290500780c */ /* 0x040fe40001741670 */
[----:B------:R-:W-:Y:S02]  /*57c0*/  ISETP.LT.OR P1, PT, R5, 0x2a, P1 ;  /* 0x0000002a0500780c */ /* 0x000fe40000f21670 */
[----:B------:R-:W-:Y:S01]  /*57d0*/  FSEL R199, R47, -INF , !P0 ;  /* 0xff8000002fc77808 */ /* 0x000fe20004000000 */
[----:B------:R-:W1:Y:S01]  /*57e0*/  MUFU.TANH R9, R9 ;  /* 0x0000000900097308 */ /* 0x000e620000002400 */
[----:B------:R-:W-:Y:S01]  /*57f0*/  PLOP3.LUT P0, PT, PT, PT, UP1, 0x40, 0x0 ;  /* 0x000000000000781c */ /* 0x000fe20003f0e818 */
[----:B------:R-:W-:Y:S01]  /*5800*/  UISETP.NE.AND UP1, UPT, UR32, URZ, UPT ;  /* 0x0000003f2000728c */ /* 0x000fe2000bf25270 */
[----:B------:R-:W-:-:S02]  /*5810*/  FSEL R185, R50, -INF , !P4 ;  /* 0xff80000032b97808 */ /* 0x000fc40006000000 */
        /* <DEDUP_REMOVED lines=10> */
[C---:B------:R-:W-:Y:S01]  /*58c0*/  ISETP.GT.AND P0, PT, R3.reuse, 0x48, P0 ;  /* 0x000000480300780c */ /* 0x040fe20000704270 */
[----:B------:R5:W1:Y:S01]  /*58d0*/  MUFU.TANH R138, R6 ;  /* 0x00000006008a7308 */ /* 0x000a620000002400 */
[----:B------:R-:W-:-:S02]  /*58e0*/  ISETP.GT.AND P6, PT, R3, 0x31, P6 ;  /* 0x000000310300780c */ /* 0x000fc400037c4270 */
[C---:B------:R-:W-:Y:S02]  /*58f0*/  ISETP.GT.AND P5, PT, R3.reuse, 0x38, P5 ;  /* 0x000000380300780c */ /* 0x040fe40002fa4270 */
[C---:B------:R-:W-:Y:S02]  /*5900*/  ISETP.GT.AND P4, PT, R3.reuse, 0x39, P4 ;  /* 0x000000390300780c */ /* 0x040fe40002784270 */
[C---:B------:R-:W-:Y:S01]  /*5910*/  ISETP.GT.AND P2, PT, R3.reuse, 0x40, P2 ;  /* 0x000000400300780c */ /* 0x040fe20001744270 */
[----:B------:R-:W1:Y:S01]  /*5920*/  MUFU.TANH R16, R7 ;  /* 0x0000000700107308 */ /* 0x000e620000002400 */
[----:B------:R-:W-:Y:S02]  /*5930*/  ISETP.GT.AND P1, PT, R3, 0x41, P1 ;  /* 0x000000410300780c */ /* 0x000fe40000f24270 */
[C---:B------:R-:W-:Y:S02]  /*5940*/  ISETP.LT.OR P0, PT, R5.reuse, 0x49, P0 ;  /* 0x000000490500780c */ /* 0x040fe40000701670 */
[----:B------:R-:W-:-:S02]  /*5950*/  ISETP.LT.OR P6, PT, R5, 0x32, P6 ;  /* 0x000000320500780c */ /* 0x000fc400037c1670 */
[----:B------:R-:W-:Y:S01]  /*5960*/  ISETP.LT.OR P5, PT, R5, 0x39, P5 ;  /* 0x000000390500780c */ /* 0x000fe20002fa1670 */
[----:B-----5:R-:W-:Y:S01]  /*5970*/  FMUL.FTZ R6, R167, c[0x0][0x320] ;  /* 0x0000c800a7067a20 */ /* 0x020fe20000410000 */
[C---:B------:R-:W-:Y:S01]  /*5980*/  ISETP.LT.OR P4, PT, R5.reuse, 0x3a, P4 ;  /* 0x0000003a0500780c */ /* 0x040fe20002781670 */
[----:B------:R-:W1:Y:S01]  /*5990*/  MUFU.TANH R13, R13 ;  /* 0x0000000d000d7308 */ /* 0x000e620000002400 */
[C---:B------:R-:W-:Y:S02]  /*59a0*/  ISETP.LT.OR P2, PT, R5.reuse, 0x41, P2 ;  /* 0x000000410500780c */ /* 0x040fe40001741670 */
[----:B------:R-:W-:Y:S02]  /*59b0*/  ISETP.LT.OR P1, PT, R5, 0x42, P1 ;  /* 0x000000420500780c */ /* 0x000fe40000f21670 */
[----:B------:R-:W-:Y:S02]  /*59c0*/  FSEL R236, R55, -INF , !P0 ;  /* 0xff80000037ec7808 */ /* 0x000fe40004000000 */
[----:B------:R-:W-:Y:S01]  /*59d0*/  PLOP3.LUT P0, PT, PT, PT, UP0, 0x40, 0x0 ;  /* 0x000000000000781c */ /* 0x000fe20003f0e808 */
[----:B------:R5:W1:Y:S01]  /*59e0*/  MUFU.TANH R25, R6 ;  /* 0x0000000600197308 */ /* 0x000a620000002400 */
[----:B------:R-:W-:-:S02]  /*59f0*/  FSEL R200, R42, -INF , !P6 ;  /* 0xff8000002ac87808 */ /* 0x000fc40007000000 */
[----:B------:R-:W-:Y:S02]  /*5a00*/  FSEL R201, R62, -INF , !P5 ;  /* 0xff8000003ec97808 */ /* 0x000fe40006800000 */
[----:B------:R-:W-:Y:S02]  /*5a10*/  FSEL R204, R63, -INF , !P4 ;  /* 0xff8000003fcc7808 */ /* 0x000fe40006000000 */
[----:B------:R-:W-:Y:S01]  /*5a20*/  FSEL R240, R61, -INF , !P2 ;  /* 0xff8000003df07808 */ /* 0x000fe20005000000 */
[----:B------:R-:W1:Y:S01]  /*5a30*/  MUFU.TANH R59, R12 ;  /* 0x0000000c003b7308 */ /* 0x000e620000002400 */
[----:B------:R-:W-:Y:S02]  /*5a40*/  FSEL R239, R60, -INF , !P1 ;  /* 0xff8000003cef7808 */ /* 0x000fe40004800000 */
[----:B------:R-:W-:Y:S02]  /*5a50*/  PLOP3.LUT P6, PT, PT, PT, UP6, 0x40, 0x0 ;  /* 0x000000000000781c */ /* 0x000fe40003fce868 */
[----:B------:R-:W-:-:S02]  /*5a60*/  PLOP3.LUT P5, PT, PT, PT, UP5, 0x40, 0x0 ;  /* 0x000000000000781c */ /* 0x000fc40003fae858 */
[----:B------:R-:W-:Y:S01]  /*5a70*/  PLOP3.LUT P4, PT, PT, PT, UP4, 0x40, 0x0 ;  /* 0x000000000000781c */ /* 0x000fe20003f8e848 */
[----:B-----5:R-:W-:Y:S01]  /*5a80*/  FMUL.FTZ R6, R110, c[0x0][0x320] ;  /* 0x0000c8006e067a20 */ /* 0x020fe20000410000 */
[----:B------:R-:W-:Y:S01]  /*5a90*/  PLOP3.LUT P2, PT, PT, PT, UP3, 0x40, 0x0 ;  /* 0x000000000000781c */ /* 0x000fe20003f4e838 */
[----:B------:R-:W1:Y:S01]  /*5aa0*/  MUFU.TANH R58, R11 ;  /* 0x0000000b003a7308 */ /* 0x000e620000002400 */
[----:B------:R-:W-:Y:S02]  /*5ab0*/  PLOP3.LUT P1, PT, PT, PT, UP2, 0x40, 0x0 ;  /* 0x000000000000781c */ /* 0x000fe40003f2e828 */
[C---:B------:R-:W-:Y:S02]  /*5ac0*/  ISETP.GT.AND P6, PT, R3.reuse, 0x49, P6 ;  /* 0x000000490300780c */ /* 0x040fe400037c4270 */
[C---:B------:R-:W-:Y:S02]  /*5ad0*/  ISETP.GT.AND P5, PT, R3.reuse, 0x50, P5 ;  /* 0x000000500300780c */ /* 0x040fe40002fa4270 */
[C---:B------:R-:W-:Y:S01]  /*5ae0*/  ISETP.GT.AND P4, PT, R3.reuse, 0x51, P4 ;  /* 0x000000510300780c */ /* 0x040fe20002784270 */
[----:B------:R5:W1:Y:S01]  /*5af0*/  MUFU.TANH R38, R6 ;  /* 0x0000000600267308 */ /* 0x000a620000002400 */
[----:B------:R-:W-:-:S02]  /*5b00*/  ISETP.GT.AND P2, PT, R3, 0x58, P2 ;  /* 0x000000580300780c */ /* 0x000fc40001744270 */
[----:B------:R-:W-:Y:S02]  /*5b10*/  ISETP.GT.AND P1, PT, R3, 0x59, P1 ;  /* 0x000000590300780c */ /* 0x000fe40000f24270 */
[C---:B------:R-:W-:Y:S02]  /*5b20*/  ISETP.LT.OR P6, PT, R5.reuse, 0x4a, P6 ;  /* 0x0000004a0500780c */ /* 0x040fe400037c1670 */
[C---:B------:R-:W-:Y:S01]  /*5b30*/  ISETP.LT.OR P5, PT, R5.reuse, 0x51, P5 ;  /* 0x000000510500780c */ /* 0x040fe20002fa1670 */
[----:B------:R-:W1:Y:S01]  /*5b40*/  MUFU.TANH R10, R10 ;  /* 0x0000000a000a7308 */ /* 0x000e620000002400 */
[C---:B------:R-:W-:Y:S02]  /*5b50*/  ISETP.LT.OR P4, PT, R5.reuse, 0x52, P4 ;  /* 0x000000520500780c */ /* 0x040fe40002781670 */
[C---:B------:R-:W-:Y:S02]  /*5b60*/  ISETP.LT.OR P2, PT, R5.reuse, 0x59, P2 ;  /* 0x000000590500780c */ /* 0x040fe40001741670 */
[----:B------:R-:W-:-:S02]  /*5b70*/  ISETP.LT.OR P1, PT, R5, 0x5a, P1 ;  /* 0x0000005a0500780c */ /* 0x000fc40000f21670 */
[----:B------:R-:W-:Y:S01]  /*5b80*/  FSEL R235, R54, -INF , !P6 ;  /* 0xff80000036eb7808 */ /* 0x000fe20007000000 */
[----:B-----5:R-:W-:Y:S01]  /*5b90*/  FMUL.FTZ R6, R111, c[0x0][0x320] ;  /* 0x0000c8006f067a20 */ /* 0x020fe20000410000 */
[----:B------:R-:W-:Y:S02]  /*5ba0*/  FSEL R237, R41, -INF , !P5 ;  /* 0xff80000029ed7808 */ /* 0x000fe40006800000 */
[----:B------:R-:W-:Y:S01]  /*5bb0*/  FSEL R238, R39, -INF , !P4 ;  /* 0xff80000027ee7808 */ /* 0x000fe20006000000 */
[----:B------:R5:W1:Y:S01]  /*5bc0*/  MUFU.TANH R40, R6 ;  /* 0x0000000600287308 */ /* 0x000a620000002400 */
[----:B------:R-:W-:Y:S02]  /*5bd0*/  FSEL R242, R36, -INF , !P2 ;  /* 0xff80000024f27808 */ /* 0x000fe40005000000 */
[----:B------:R-:W-:Y:S01]  /*5be0*/  FSEL R243, R33, -INF , !P1 ;  /* 0xff80000021f37808 */ /* 0x000fe20004800000 */
[----:B-----5:R-:W-:-:S04]  /*5bf0*/  FMUL.FTZ R6, R170, c[0x0][0x320] ;  /* 0x0000c800aa067a20 */ /* 0x020fc80000410000 */
[----:B------:R5:W1:Y:S02]  /*5c00*/  MUFU.TANH R21, R6 ;  /* 0x0000000600157308 */ /* 0x000a640000002400 */
[----:B-----5:R-:W-:-:S06]  /*5c10*/  FMUL.FTZ R6, R143, c[0x0][0x320] ;  /* 0x0000c8008f067a20 */ /* 0x020fcc0000410000 */
[----:B------:R5:W1:Y:S02]  /*5c20*/  MUFU.TANH R15, R6 ;  /* 0x00000006000f7308 */ /* 0x000a640000002400 */
[----:B-----5:R-:W5:Y:S02]  /*5c30*/  SHFL.IDX PT, R6, R18, 0x3, 0x1c1f ;  /* 0x007c1f0012067f89 */ /* 0x020f6400000e0000 */
[----:B-----5:R-:W-:-:S05]  /*5c40*/  IMAD.IADD R3, R20, 0x1, R6 ;  /* 0x0000000114037824 */ /* 0x020fca00078e0206 */
[----:B------:R-:W-:Y:S01]  /*5c50*/  IMNMX R5, R3, R22, PT ;  /* 0x0000001603057217 */ /* 0x000fe20003800200 */
[----:B------:R-:W-:Y:S01]  /*5c60*/  IMAD.IADD R3, R23, 0x1, R6 ;  /* 0x0000000117037824 */ /* 0x000fe200078e0206 */
        /* <DEDUP_REMOVED lines=13> */
.L_x_256:
[----:B------:R-:W-:-:S04]  /*5d40*/  MOV R7, c[0x0][0x32c] ;  /* 0x0000cb0000077a02 */ /* 0x000fc80000000f00 */
[----:B------:R-:W-:-:S13]  /*5d50*/  ISETP.NE.AND P0, PT, R7, 0x1, PT ;  /* 0x000000010700780c */ /* 0x000fda0003f05270 */
[----:B------:R-:W-:-:S05]  /*5d60*/  @P0 IMAD.HI.U32 R7, R6, c[0x0][0x330], RZ ;  /* 0x0000cc0006070a27 */ /* 0x000fca00078e00ff */
[----:B------:R-:W-:Y:S02]  /*5d70*/  @P0 SHF.R.U32.HI R6, RZ, c[0x0][0x334], R7 ;  /* 0x0000cd00ff060a19 */ /* 0x000fe40000011607 */
.L_x_257:
[----:B------:R-:W-:Y:S05]  /*5d80*/  BSYNC B0 ;  /* 0x0000000000007941 */ /* 0x000fea0003800000 */
.L_x_255:
[----:B------:R-:W-:-:S05]  /*5d90*/  IMAD R6, R6, c[0x0][0x32c], R24 ;  /* 0x0000cb0006067a24 */ /* 0x000fca00078e0218 */
[----:B------:R-:W-:Y:S02]  /*5da0*/  IADD3 R7, R6, c[0x0][0x32c], RZ ;  /* 0x0000cb0006077a10 */ /* 0x000fe40007ffe0ff */
[----:B------:R-:W-:Y:S02]  /*5db0*/  IMNMX R3, R3, R6, !PT ;  /* 0x0000000603037217 */ /* 0x000fe40007800200 */
[----:B------:R-:W-:Y:S02]  /*5dc0*/  IMNMX R5, R5, R7, PT ;  /* 0x0000000705057217 */ /* 0x000fe40003800200 */
.L_x_254:
[----:B-1234-:R-:W-:Y:S01]  /*5dd0*/  FMNMX.FTZ R7, R66, R70, !PT ;  /* 0x0000004642077209 */ /* 0x01efe20007810000 */
[----:B------:R-:W-:Y:S01]  /*5de0*/  UP2UR UR32, UPR, URZ, 0x40 ;  /* 0x000000403f207883 */ /* 0x000fe20008000000 */
[----:B------:R-:W-:Y:S01]  /*5df0*/  FMNMX.FTZ R6, R52, R51, !PT ;  /* 0x0000003334067209 */ /* 0x000fe20007810000 */
[----:B------:R-:W-:Y:S01]  /*5e00*/  UISETP.NE.AND UP6, UPT, UR30, URZ, UPT ;  /* 0x0000003f1e00728c */ /* 0x000fe2000bfc5270 */
[----:B------:R-:W-:Y:S01]  /*5e10*/  FMNMX.FTZ R7, R73, R7, !PT ;  /* 0x0000000749077209 */ /* 0x000fe20007810000 */
[----:B------:R-:W-:Y:S01]  /*5e20*/  IMAD.SHL.U32 R209, R0, 0x2, RZ ;  /* 0x0000000200d17824 */ /* 0x000fe200078e00ff */
[----:B------:R-:W-:Y:S01]  /*5e30*/  FMNMX.FTZ R6, R57, R6, !PT ;  /* 0x0000000639067209 */ /* 0x000fe20007810000 */
[----:B------:R-:W-:Y:S01]  /*5e40*/  UP2UR UR30, UPR, URZ, 0x40 ;  /* 0x000000403f1e7883 */ /* 0x000fe20008000000 */
[----:B------:R-:W-:Y:S01]  /*5e50*/  FMNMX.FTZ R72, R74, R7, !PT ;  /* 0x000000074a487209 */ /* 0x000fe20007810000 */
[----:B------:R-:W-:Y:S01]  /*5e60*/  UISETP.NE.AND UP6, UPT, UR31, URZ, UPT ;  /* 0x0000003f1f00728c */ /* 0x000fe2000bfc5270 */
        /* <DEDUP_REMOVED lines=25> */
[----:B------:R-:W-:Y:S01]  /*6000*/  IMAD R212, R2, 0x2, R209 ;  /* 0x0000000202d47824 */ /* 0x000fe200078e02d1 */
[----:B------:R-:W-:Y:S01]  /*6010*/  FMNMX.FTZ R72, R81, R72, !PT ;  /* 0x0000004851487209 */ /* 0x000fe20007810000 */
[----:B------:R-:W-:Y:S01]  /*6020*/  LDSM.16.MT88.4 R60, [R209+0x100] ;  /* 0x00010000d13c783b */ /* 0x000fe20000004200 */
[----:B------:R-:W-:-:S02]  /*6030*/  FMNMX.FTZ R6, R112, R6, !PT ;  /* 0x0000000670067209 */ /* 0x000fc40007810000 */
[----:B------:R-:W-:Y:S01]  /*6040*/  FMNMX.FTZ R72, R82, R72, !PT ;  /* 0x0000004852487209 */ /* 0x000fe20007810000 */
[----:B------:R-:W-:Y:S01]  /*6050*/  LDSM.16.MT88.4 R84, [R212+0x100] ;  /* 0x00010000d454783b */ /* 0x000fe20000004200 */
[----:B------:R-:W-:Y:S02]  /*6060*/  FMNMX.FTZ R6, R118, R6, !PT ;  /* 0x0000000676067209 */ /* 0x000fe40007810000 */
[----:B------:R-:W-:Y:S01]  /*6070*/  FMNMX.FTZ R72, R83, R72, !PT ;  /* 0x0000004853487209 */ /* 0x000fe20007810000 */
[----:B------:R-:W-:Y:S01]  /*6080*/  LDSM.16.MT88.4 R92, [R212+0x900] ;  /* 0x00090000d45c783b */ /* 0x000fe20000004200 */
[----:B------:R-:W-:Y:S02]  /*6090*/  FMNMX.FTZ R6, R126, R6, !PT ;  /* 0x000000067e067209 */ /* 0x000fe40007810000 */
        /* <DEDUP_REMOVED lines=25> */
[----:B------:R-:W-:Y:S01]  /*6230*/  PLOP3.LUT P6, PT, PT, PT, UP6, 0x40, 0x0 ;  /* 0x000000000000781c */ /* 0x000fe20003fce868 */
[----:B------:R-:W1:Y:S01]  /*6240*/  SHFL.BFLY PT, R6, R72, 0x2, 0x1f ;  /* 0x0c401f0048067f89 */ /* 0x000e6200000e0000 */
[----:B------:R-:W-:Y:S01]  /*6250*/  PLOP3.LUT P4, PT, PT, PT, UP5, 0x40, 0x0 ;  /* 0x000000000000781c */ /* 0x000fe20003f8e858 */
[----:B------:R-:W-:Y:S01]  /*6260*/  UISETP.NE.AND UP6, UPT, UR30, URZ, UPT ;  /* 0x0000003f1e00728c */ /* 0x000fe2000bfc5270 */
[C---:B------:R-:W-:Y:S01]  /*6270*/  ISETP.GT.AND P6, PT, R3.reuse, RZ, P6 ;  /* 0x000000ff0300720c */ /* 0x040fe200037c4270 */
[----:B------:R-:W2:Y:S01]  /*6280*/  SHFL.BFLY PT, R7, R71, 0x2, 0x1f ;  /* 0x0c401f0047077f89 */ /* 0x000ea200000e0000 */
[----:B------:R-:W-:Y:S01]  /*6290*/  ISETP.GT.AND P4, PT, R3, 0x8, P4 ;  /* 0x000000080300780c */ /* 0x000fe20002784270 */
[----:B------:R-:W-:Y:S01]  /*62a0*/  UISETP.NE.AND UP5, UPT, UR31, URZ, UPT ;  /* 0x0000003f1f00728c */ /* 0x000fe2000bfa5270 */
[----:B------:R-:W-:-:S02]  /*62b0*/  ISETP.LT.OR P6, PT, R5, 0x1, P6 ;  /* 0x000000010500780c */ /* 0x000fc400037c1670 */
[----:B------:R-:W-:Y:S01]  /*62c0*/  PLOP3.LUT P2, PT, PT, PT, UP0, 0x40, 0x0 ;  /* 0x000000000000781c */ /* 0x000fe20003f4e808 */
[----:B------:R-:W-:Y:S01]  /*62d0*/  UISETP.NE.AND UP0, UPT, UR23, URZ, UPT ;  /* 0x0000003f1700728c */ /* 0x000fe2000bf05270 */
[----:B------:R-:W-:Y:S02]  /*62e0*/  FSEL R116, R27, -INF , !P6 ;  /* 0xff8000001b747808 */ /* 0x000fe40007000000 */
[----:B------:R-:W-:Y:S01]  /*62f0*/  PLOP3.LUT P6, PT, PT, PT, UP2, 0x40, 0x0 ;  /* 0x000000000000781c */ /* 0x000fe20003fce828 */
[----:B------:R-:W-:Y:S01]  /*6300*/  UISETP.NE.AND UP2, UPT, UR21, URZ, UPT ;  /* 0x0000003f1500728c */ /* 0x000fe2000bf45270 */
[----:B------:R-:W-:Y:S02]  /*6310*/  ISETP.LT.OR P4, PT, R5, 0x9, P4 ;  /* 0x000000090500780c */ /* 0x000fe40002781670 */
[----:B------:R-:W-:Y:S02]  /*6320*/  ISETP.GT.AND P6, PT, R3, 0x18, P6 ;  /* 0x000000180300780c */ /* 0x000fe400037c4270 */
[----:B------:R-:W-:-:S02]  /*6330*/  FSEL R114, R21, -INF , !P4 ;  /* 0xff80000015727808 */ /* 0x000fc40006000000 */
[----:B------:R-:W-:Y:S01]  /*6340*/  PLOP3.LUT P4, PT, PT, PT, UP0, 0x40, 0x0 ;  /* 0x000000000000781c */ /* 0x000fe20003f8e808 */
[----:B------:R-:W-:Y:S01]  /*6350*/  UISETP.NE.AND UP0, UPT, UR19, URZ, UPT ;  /* 0x0000003f1300728c */ /* 0x000fe2000bf05270 */
[----:B------:R-:W-:Y:S02]  /*6360*/  ISETP.LT.OR P6, PT, R5, 0x19, P6 ;  /* 0x000000190500780c */ /* 0x000fe400037c1670 */
[----:B-1----:R-:W-:Y:S02]  /*6370*/  FMNMX.FTZ R72, R72, R6, !PT ;  /* 0x0000000648487209 */ /* 0x002fe40007810000 */
[----:B------:R-:W-:Y:S02]  /*6380*/  FSEL R121, R26, -INF , !P6 ;  /* 0xff8000001a797808 */ /* 0x000fe40007000000 */
[----:B--2---:R-:W-:Y:S01]  /*6390*/  FMNMX.FTZ R71, R71, R7, !PT ;  /* 0x0000000747477209 */ /* 0x004fe20007810000 */
[----:B------:R-:W1:Y:S01]  /*63a0*/  SHFL.BFLY PT, R6, R72, 0x1, 0x1f ;  /* 0x0c201f0048067f89 */ /* 0x000e6200000e0000 */
[----:B------:R-:W-:Y:S01]  /*63b0*/  PLOP3.LUT P6, PT, PT, PT, UP0, 0x40, 0x0 ;  /* 0x000000000000781c */ /* 0x000fe20003fce808 */
[----:B------:R-:W-:Y:S01]  /*63c0*/  UISETP.NE.AND UP0, UPT, UR14, URZ, UPT ;  /* 0x0000003f0e00728c */ /* 0x000fe2000bf05270 */
[----:B------:R-:W-:Y:S01]  /*63d0*/  PLOP3.LUT P5, PT, PT, PT, UP6, 0x40, 0x0 ;  /* 0x000000000000781c */ /* 0x000fe20003fae868 */
[----:B------:R-:W2:Y:S01]  /*63e0*/  SHFL.BFLY PT, R7, R71, 0x1, 0x1f ;  /* 0x0c201f0047077f89 */ /* 0x000ea200000e0000 */
[----:B------:R-:W-:Y:S01]  /*63f0*/  ISETP.GT.AND P6, PT, R3, 0x30, P6 ;  /* 0x000000300300780c */ /* 0x000fe200037c4270 */
[----:B------:R-:W-:Y:S01]  /*6400*/  UISETP.NE.AND UP6, UPT, UR32, URZ, UPT ;  /* 0x0000003f2000728c */ /* 0x000fe2000bfc5270 */
[----:B------:R-:W-:Y:S01]  /*6410*/  PLOP3.LUT P1, PT, PT, PT, UP1, 0x40, 0x0 ;  /* 0x000000000000781c */ /* 0x000fe20003f2e818 */
[----:B------:R-:W-:Y:S01]  /*6420*/  UISETP.NE.AND UP1, UPT, UR20, URZ, UPT ;  /* 0x0000003f1400728c */ /* 0x000fe2000bf25270 */
[----:B------:R-:W-:-:S02]  /*6430*/  ISETP.LT.OR P6, PT, R5, 0x31, P6 ;  /* 0x000000310500780c */ /* 0x000fc400037c1670 */
[----:B------:R-:W-:Y:S01]  /*6440*/  PLOP3.LUT P0, PT, PT, PT, UP3, 0x40, 0x0 ;  /* 0x000000000000781c */ /* 0x000fe20003f0e838 */
[----:B------:R-:W-:Y:S01]  /*6450*/  UISETP.NE.AND UP3, UPT, UR22, URZ, UPT ;  /* 0x0000003f1600728c */ /* 0x000fe2000bf65270 */
[----:B------:R-:W-:Y:S02]  /*6460*/  FSEL R193, R8, -INF , !P6 ;  /* 0xff80000008c17808 */ /* 0x000fe40007000000 */
[C---:B------:R-:W-:Y:S02]  /*6470*/  ISETP.GT.AND P5, PT, R3.reuse, 0x1, P5 ;  /* 0x000000010300780c */ /* 0x040fe40002fa4270 */
[C---:B------:R-:W-:Y:S02]  /*6480*/  ISETP.GT.AND P2, PT, R3.reuse, 0x9, P2 ;  /* 0x000000090300780c */ /* 0x040fe40001744270 */
[C---:B------:R-:W-:Y:S02]  /*6490*/  ISETP.GT.AND P1, PT, R3.reuse, 0x10, P1 ;  /* 0x000000100300780c */ /* 0x040fe40000f24270 */
[----:B------:R-:W-:-:S02]  /*64a0*/  ISETP.GT.AND P0, PT, R3, 0x11, P0 ;  /* 0x000000110300780c */ /* 0x000fc40000704270 */
[C---:B------:R-:W-:Y:S02]  /*64b0*/  ISETP.LT.OR P5, PT, R5.reuse, 0x2, P5 ;  /* 0x000000020500780c */ /* 0x040fe40002fa1670 */
[----:B-1----:R-:W-:Y:S02]  /*64c0*/  FMNMX.FTZ R72, R72, R6, !PT ;  /* 0x0000000648487209 */ /* 0x002fe40007810000 */
[----:B------:R-:W-:Y:S02]  /*64d0*/  ISETP.LT.OR P2, PT, R5, 0xa, P2 ;  /* 0x0000000a0500780c */ /* 0x000fe40001741670 */
[----:B--2---:R-:W-:Y:S01]  /*64e0*/  FMNMX.FTZ R71, R71, R7, !PT ;  /* 0x0000000747477209 */ /* 0x004fe20007810000 */
[C---:B------:R-:W-:Y:S01]  /*64f0*/  FMUL.FTZ R7, R72.reuse, c[0x0][0x2d0] ;  /* 0x0000b40048077a20 */ /* 0x040fe20000410000 */
[----:B------:R-:W-:Y:S02]  /*6500*/  FSETP.NEU.FTZ.AND P6, PT, R72, -INF , PT ;  /* 0xff8000004800780b */ /* 0x000fe40003fdd000 */
[----:B------:R-:W-:Y:S01]  /*6510*/  ISETP.LT.OR P1, PT, R5, 0x11, P1 ;  /* 0x000000110500780c */ /* 0x000fe20000f21670 */
[----:B------:R-:W-:Y:S01]  /*6520*/  FMUL.FTZ R6, R71, c[0x0][0x2d0] ;  /* 0x0000b40047067a20 */ /* 0x000fe20000410000 */
[----:B------:R-:W-:-:S02]  /*6530*/  FSEL R7, R7, RZ, P6 ;  /* 0x000000ff07077208 */ /* 0x000fc40003000000 */
[----:B------:R-:W-:Y:S02]  /*6540*/  FSETP.NEU.FTZ.AND P6, PT, R71, -INF , PT ;  /* 0xff8000004700780b */ /* 0x000fe40003fdd000 */
[----:B------:R-:W-:Y:S01]  /*6550*/  ISETP.LT.OR P0, PT, R5, 0x12, P0 ;  /* 0x000000120500780c */ /* 0x000fe20000701670 */
[--C-:B------:R-:W-:Y:S01]  /*6560*/  FFMA.FTZ R8, R66, c[0x0][0x2d0], -R7.reuse ;  /* 0x0000b40042087a23 */ /* 0x100fe20000010807 */
[----:B------:R-:W-:Y:S02]  /*6570*/  FSEL R6, R6, RZ, P6 ;  /* 0x000000ff06067208 */ /* 0x000fe40003000000 */
[----:B------:R-:W-:Y:S01]  /*6580*/  LEA R210, R4, R209, 0x1 ;  /* 0x000000d104d27211 */ /* 0x000fe200078e08ff */
[----:B------:R1:W-:Y:S01]  /*6590*/  MUFU.EX2 R151, R8 ;  /* 0x0000000800977308 */ /* 0x0003e20000000800 */
[----:B------:R-:W-:Y:S01]  /*65a0*/  FSEL R115, R14, -INF , !P5 ;  /* 0xff8000000e737808 */ /* 0x000fe20006800000 */
[----:B------:R-:W-:Y:S01]  /*65b0*/  FFMA.FTZ R0, R57, c[0x0][0x2d0], -R6 ;  /* 0x0000b40039007a23 */ /* 0x000fe20000010806 */
[----:B------:R-:W-:Y:S01]  /*65c0*/  FSEL R113, R19, -INF , !P2 ;  /* 0xff80000013717808 */ /* 0x000fe20005000000 */
[----:B------:R-:W-:Y:S01]  /*65d0*/  IMAD R211, R2, 0x2, R210 ;  /* 0x0000000202d37824 */ /* 0x000fe200078e02d2 */
[----:B------:R-:W-:Y:S01]  /*65e0*/  FSEL R117, R10, -INF , !P1 ;  /* 0xff8000000a757808 */ /* 0x000fe20004800000 */
[----:B------:R-:W2:Y:S01]  /*65f0*/  LDSM.16.MT88.4 R100, [R210+0x100] ;  /* 0x00010000d264783b */ /* 0x000ea20000004200 */
[----:B------:R-:W-:Y:S01]  /*6600*/  FSEL R119, R25, -INF , !P0 ;  /* 0xff80000019777808 */ /* 0x000fe20004000000 */
[----:B------:R3:W-:Y:S01]  /*6610*/  MUFU.EX2 R157, R0 ;  /* 0x00000000009d7308 */ /* 0x0007e20000000800 */
[----:B------:R-:W-:Y:S01]  /*6620*/  PLOP3.LUT P5, PT, PT, PT, UP4, 0x40, 0x0 ;  /* 0x000000000000781c */ /* 0x000fe20003fae848 */
[----:B------:R-:W-:Y:S01]  /*6630*/  UISETP.NE.AND UP4, UPT, UR18, URZ, UPT ;  /* 0x0000003f1200728c */ /* 0x000fe2000bf85270 */
[----:B------:R-:W-:Y:S01]  /*6640*/  PLOP3.LUT P2, PT, PT, PT, UP3, 0x40, 0x0 ;  /* 0x000000000000781c */ /* 0x000fe20003f4e838 */
[----:B------:R-:W-:Y:S01]  /*6650*/  UISETP.NE.AND UP3, UPT, UR17, URZ, UPT ;  /* 0x0000003f1100728c */ /* 0x000fe2000bf65270 */
[----:B------:R-:W-:Y:S01]  /*6660*/  PLOP3.LUT P1, PT, PT, PT, UP2, 0x40, 0x0 ;  /* 0x000000000000781c */ /* 0x000fe20003f2e828 */
[----:B------:R-:W-:Y:S01]  /*6670*/  UISETP.NE.AND UP2, UPT, UR16, URZ, UPT ;  /* 0x0000003f1000728c */ /* 0x000fe2000bf45270 */
[----:B------:R-:W-:Y:S01]  /*6680*/  PLOP3.LUT P0, PT, PT, PT, UP1, 0x40, 0x0 ;  /* 0x000000000000781c */ /* 0x000fe20003f0e818 */
[--C-:B-1----:R-:W-:Y:S01]  /*6690*/  FFMA.FTZ R8, R70, c[0x0][0x2d0], -R7.reuse ;  /* 0x0000b40046087a23 */ /* 0x102fe20000010807 */
[----:B------:R-:W-:Y:S01]  /*66a0*/  FMNMX.FTZ R2, R120, R122, !PT ;  /* 0x0000007a78027209 */ /* 0x000fe20007810000 */
[----:B------:R-:W-:Y:S01]  /*66b0*/  UISETP.NE.AND UP1, UPT, UR15, URZ, UPT ;  /* 0x0000003f0f00728c */ /* 0x000fe2000bf25270 */
[C---:B------:R-:W-:Y:S01]  /*66c0*/  ISETP.GT.AND P5, PT, R3.reuse, 0x19, P5 ;  /* 0x000000190300780c */ /* 0x040fe20002fa4270 */
[----:B------:R1:W4:Y:S01]  /*66d0*/  MUFU.EX2 R11, R8 ;  /* 0x00000008000b7308 */ /* 0x0003220000000800 */
[C---:B------:R-:W-:Y:S01]  /*66e0*/  ISETP.GT.AND P4, PT, R3.reuse, 0x20, P4 ;  /* 0x000000200300780c */ /* 0x040fe20002784270 */
[----:B------:R-:W5:Y:S01]  /*66f0*/  LDSM.16.MT88.4 R96, [R211+0x100] ;  /* 0x00010000d360783b */ /* 0x000f620000004200 */
[C---:B------:R-:W-:Y:S01]  /*6700*/  ISETP.GT.AND P2, PT, R3.reuse, 0x21, P2 ;  /* 0x000000210300780c */ /* 0x040fe20001744270 */
[----:B---3--:R-:W-:Y:S01]  /*6710*/  FFMA.FTZ R0, R56, c[0x0][0x2d0], -R6 ;  /* 0x0000b40038007a23 */ /* 0x008fe20000010806 */
[C---:B------:R-:W-:Y:S01]  /*6720*/  ISETP.GT.AND P1, PT, R3.reuse, 0x28, P1 ;  /* 0x000000280300780c */ /* 0x040fe20000f24270 */
[----:B------:R-:W3:Y:S01]  /*6730*/  LDSM.16.MT88.4 R88, [R210+0x900] ;  /* 0x00090000d258783b */ /* 0x000ee20000004200 */
[----:B------:R-:W-:Y:S01]  /*6740*/  ISETP.GT.AND P0, PT, R3, 0x29, P0 ;  /* 0x000000290300780c */ /* 0x000fe20000704270 */
[----:B------:R2:W-:Y:S01]  /*6750*/  MUFU.EX2 R70, R0 ;  /* 0x0000000000467308 */ /* 0x0005e20000000800 */
[----:B------:R-:W-:Y:S01]  /*6760*/  FMNMX.FTZ R2, R124, R2, !PT ;  /* 0x000000027c027209 */ /* 0x000fe20007810000 */
[----:B------:R-:W3:Y:S01]  /*6770*/  LDSM.16.MT88.4 R104, [R211+0x900] ;  /* 0x00090000d368783b */ /* 0x000ee20000004200 */
[C---:B------:R-:W-:Y:S01]  /*6780*/  ISETP.LT.OR P5, PT, R5.reuse, 0x1a, P5 ;  /* 0x0000001a0500780c */ /* 0x040fe20002fa1670 */
[----:B------:R-:W-:Y:S01]  /*6790*/  ULDC.64 UR14, c[0x0][0x2c8] ;  /* 0x0000b200000e7ab9 */ /* 0x000fe20000000a00 */
[C---:B------:R-:W-:Y:S01]  /*67a0*/  ISETP.LT.OR P4, PT, R5.reuse, 0x21, P4 ;  /* 0x000000210500780c */ /* 0x040fe20002781670 */
[----:B------:R-:W-:Y:S01]  /*67b0*/  UIMAD.WIDE.U32 UR16, UR11, UR14, URZ ;  /* 0x0000000e0b1072a5 */ /* 0x000fe2000f8e003f */
[----:B------:R-:W-:Y:S01]  /*67c0*/  ISETP.LT.OR P2, PT, R5, 0x22, P2 ;  /* 0x000000220500780c */ /* 0x000fe20001741670 */
[----:B-1----:R-:W-:Y:S01]  /*67d0*/  FFMA.FTZ R8, R73, c[0x0][0x2d0], -R7 ;  /* 0x0000b40049087a23 */ /* 0x002fe20000010807 */
[C---:B------:R-:W-:Y:S01]  /*67e0*/  ISETP.LT.OR P1, PT, R5.reuse, 0x29, P1 ;  /* 0x000000290500780c */ /* 0x040fe20000f21670 */
[----:B----4-:R-:W-:Y:S01]  /*67f0*/  IMAD.MOV.U32 R73, RZ, RZ, R11 ;  /* 0x000000ffff497224 */ /* 0x010fe200078e000b */
[----:B------:R-:W-:Y:S01]  /*6800*/  ISETP.LT.OR P0, PT, R5, 0x2a, P0 ;  /* 0x0000002a0500780c */ /* 0x000fe20000701670 */
[----:B------:R1:W-:Y:S01]  /*6810*/  MUFU.EX2 R156, R8 ;  /* 0x00000008009c7308 */ /* 0x0003e20000000800 */
[----:B------:R-:W-:-:S02]  /*6820*/  FSEL R123, R17, -INF , !P5 ;  /* 0xff800000117b7808 */ /* 0x000fc40006800000 */
[----:B------:R-:W-:Y:S01]  /*6830*/  FSEL R142, R9, -INF , !P4 ;  /* 0xff800000098e7808 */ /* 0x000fe20006000000 */
[--C-:B--2---:R-:W-:Y:S01]  /*6840*/  FFMA.FTZ R0, R75, c[0x0][0x2d0], -R7.reuse ;  /* 0x0000b4004b007a23 */ /* 0x104fe20000010807 */
[----:B------:R-:W-:Y:S02]  /*6850*/  FSEL R143, R30, -INF , !P2 ;  /* 0xff8000001e8f7808 */ /* 0x000fe40005000000 */
[----:B------:R-:W-:Y:S01]  /*6860*/  FSEL R144, R28, -INF , !P1 ;  /* 0xff8000001c907808 */ /* 0x000fe20004800000 */
[----:B------:R2:W-:Y:S01]  /*6870*/  MUFU.EX2 R154, R0 ;  /* 0x00000000009a7308 */ /* 0x0005e20000000800 */
[----:B------:R-:W-:Y:S02]  /*6880*/  FSEL R145, R29, -INF , !P0 ;  /* 0xff8000001d917808 */ /* 0x000fe40004000000 */
        /* <DEDUP_REMOVED lines=8> */
[----:B------:R-:W-:Y:S01]  /*6910*/  PLOP3.LUT P0, PT, PT, PT, UP0, 0x40, 0x0 ;  /* 0x000000000000781c */ /* 0x000fe20003f0e808 */
[----:B------:R-:W-:Y:S01]  /*6920*/  UISETP.NE.AND UP0, UPT, UR13, URZ, UPT ;  /* 0x0000003f0d00728c */ /* 0x000fe2000bf05270 */
[C---:B------:R-:W-:Y:S01]  /*6930*/  ISETP.GT.AND P5, PT, R3.reuse, 0x31, P5 ;  /* 0x000000310300780c */ /* 0x040fe20002fa4270 */
[----:B------:R1:W-:Y:S01]  /*6940*/  MUFU.EX2 R183, R8 ;  /* 0x0000000800b77308 */ /* 0x0003e20000000800 */
[C---:B------:R-:W-:Y:S01]  /*6950*/  ISETP.GT.AND P4, PT, R3.reuse, 0x38, P4 ;  /* 0x000000380300780c */ /* 0x040fe20002784270 */
[----:B--2---:R-:W-:Y:S01]  /*6960*/  FFMA.FTZ R0, R78, c[0x0][0x2d0], -R7 ;  /* 0x0000b4004e007a23 */ /* 0x004fe20000010807 */
[C---:B------:R-:W-:Y:S01]  /*6970*/  ISETP.GT.AND P2, PT, R3.reuse, 0x39, P2 ;  /* 0x000000390300780c */ /* 0x040fe20001744270 */
[----:B------:R-:W-:Y:S01]  /*6980*/  UISETP.NE.AND UP1, UPT, UR25, URZ, UPT ;  /* 0x0000003f1900728c */ /* 0x000fe2000bf25270 */
[----:B------:R-:W-:-:S02]  /*6990*/  ISETP.GT.AND P1, PT, R3, 0x40, P1 ;  /* 0x000000400300780c */ /* 0x000fc40000f24270 */
[----:B------:R-:W-:Y:S01]  /*69a0*/  ISETP.GT.AND P0, PT, R3, 0x41, P0 ;  /* 0x000000410300780c */ /* 0x000fe20000704270 */
[----:B------:R2:W-:Y:S01]  /*69b0*/  MUFU.EX2 R158, R0 ;  /* 0x00000000009e7308 */ /* 0x0005e20000000800 */
[C---:B------:R-:W-:Y:S02]  /*69c0*/  ISETP.LT.OR P5, PT, R5.reuse, 0x32, P5 ;  /* 0x000000320500780c */ /* 0x040fe40002fa1670 */
[C---:B------:R-:W-:Y:S02]  /*69d0*/  ISETP.LT.OR P4, PT, R5.reuse, 0x39, P4 ;  /* 0x000000390500780c */ /* 0x040fe40002781670 */
[C---:B------:R-:W-:Y:S02]  /*69e0*/  ISETP.LT.OR P2, PT, R5.reuse, 0x3a, P2 ;  /* 0x0000003a0500780c */ /* 0x040fe40001741670 */
[C---:B------:R-:W-:Y:S01]  /*69f0*/  ISETP.LT.OR P1, PT, R5.reuse, 0x41, P1 ;  /* 0x000000410500780c */ /* 0x040fe20000f21670 */
[--C-:B-1----:R-:W-:Y:S01]  /*6a00*/  FFMA.FTZ R8, R52, c[0x0][0x2d0], -R6.reuse ;  /* 0x0000b40034087a23 */ /* 0x102fe20000010806 */
[----:B------:R-:W-:Y:S01]  /*6a10*/  ISETP.LT.OR P0, PT, R5, 0x42, P0 ;  /* 0x000000420500780c */ /* 0x000fe20000701670 */
[----:B------:R-:W-:Y:S01]  /*6a20*/  @UP1 UMOV UR13, UR17 ;  /* 0x00000011000d1c82 */ /* 0x000fe20008000000 */
[----:B------:R-:W-:Y:S01]  /*6a30*/  FSEL R194, R13, -INF , !P5 ;  /* 0xff8000000dc27808 */ /* 0x000fe20006800000 */
[----:B------:R1:W-:Y:S01]  /*6a40*/  MUFU.EX2 R181, R8 ;  /* 0x0000000800b57308 */ /* 0x0003e20000000800 */
[----:B------:R-:W-:Y:S01]  /*6a50*/  FSEL R195, R38, -INF , !P4 ;  /* 0xff80000026c37808 */ /* 0x000fe20006000000 */
[----:B------:R-:W-:Y:S01]  /*6a60*/  @UP1 USHF.R.U32.HI UR11, URZ, UR15, UR13 ;  /* 0x0000000f3f0b1299 */ /* 0x000fe2000801160d */
[----:B------:R-:W-:Y:S01]  /*6a70*/  FSEL R196, R40, -INF , !P2 ;  /* 0xff80000028c47808 */ /* 0x000fe20005000000 */
[----:B--2---:R-:W-:Y:S01]  /*6a80*/  FFMA.FTZ R0, R79, c[0x0][0x2d0], -R7 ;  /* 0x0000b4004f007a23 */ /* 0x004fe20000010807 */
[----:B------:R-:W-:Y:S01]  /*6a90*/  FSEL R198, R16, -INF , !P1 ;  /* 0xff80000010c67808 */ /* 0x000fe20004800000 */
[----:B------:R-:W-:Y:S01]  /*6aa0*/  UIADD3 UR13, UR6, -0x2, URZ ;  /* 0xfffffffe060d7890 */ /* 0x000fe2000fffe03f */
[----:B------:R-:W-:Y:S01]  /*6ab0*/  FSEL R197, R15, -INF , !P0 ;  /* 0xff8000000fc57808 */ /* 0x000fe20004000000 */
[----:B------:R2:W-:Y:S01]  /*6ac0*/  MUFU.EX2 R152, R0 ;  /* 0x0000000000987308 */ /* 0x0005e20000000800 */
[----:B------:R-:W-:Y:S01]  /*6ad0*/  PLOP3.LUT P6, PT, PT, PT, UP0, 0x40, 0x0 ;  /* 0x000000000000781c */ /* 0x000fe20003fce808 */
[----:B------:R-:W-:Y:S01]  /*6ae0*/  UISETP.NE.AND UP0, UPT, UR27, URZ, UPT ;  /* 0x0000003f1b00728c */ /* 0x000fe2000bf05270 */
[----:B------:R-:W-:Y:S01]  /*6af0*/  PLOP3.LUT P5, PT, PT, PT, UP6, 0x40, 0x0 ;  /* 0x000000000000781c */ /* 0x000fe20003fae868 */
[----:B------:R-:W-:Y:S01]  /*6b00*/  UIADD3 UR14, UR5, UR11, URZ ;  /* 0x0000000b050e7290 */ /* 0x000fe2000fffe03f */
[----:B------:R-:W-:Y:S01]  /*6b10*/  PLOP3.LUT P4, PT, PT, PT, UP5, 0x40, 0x0 ;  /* 0x000000000000781c */ /* 0x000fe20003f8e858 */
[----:B------:R-:W-:Y:S01]  /*6b20*/  ULDC UR6, c[0x0][0x328] ;  /* 0x0000ca0000067ab9 */ /* 0x000fe20000000800 */
[----:B------:R-:W-:Y:S01]  /*6b30*/  PLOP3.LUT P2, PT, PT, PT, UP4, 0x40, 0x0 ;  /* 0x000000000000781c */ /* 0x000fe20003f4e848 */
[----:B-1----:R-:W-:Y:S01]  /*6b40*/  FFMA.FTZ R8, R51, c[0x0][0x2d0], -R6 ;  /* 0x0000b40033087a23 */ /* 0x002fe20000010806 */
[----:B------:R-:W-:Y:S01]  /*6b50*/  PLOP3.LUT P1, PT, PT, PT, UP3, 0x40, 0x0 ;  /* 0x000000000000781c */ /* 0x000fe20003f2e838 */
[----:B------:R-:W-:Y:S01]  /*6b60*/  UIADD3 UR6, UR14, UR6, URZ ;  /* 0x000000060e067290 */ /* 0x000fe2000fffe03f */
[----:B------:R-:W-:Y:S01]  /*6b70*/  PLOP3.LUT P0, PT, PT, PT, UP2, 0x40, 0x0 ;  /* 0x000000000000781c */ /* 0x000fe20003f0e828 */
[----:B------:R-:W-:Y:S01]  /*6b80*/  MUFU.EX2 R172, R8 ;  /* 0x0000000800ac7308 */ /* 0x000fe20000000800 */
[----:B------:R-:W-:-:S02]  /*6b90*/  ISETP.GT.AND P6, PT, R3, 0x48, P6 ;  /* 0x000000480300780c */ /* 0x000fc400037c4270 */
[----:B------:R-:W-:Y:S02]  /*6ba0*/  ISETP.GT.AND P5, PT, R3, 0x49, P5 ;  /* 0x000000490300780c */ /* 0x000fe40002fa4270 */
[----:B--2---:R-:W-:Y:S01]  /*6bb0*/  FMNMX.FTZ R0, R125, R2, !PT ;  /* 0x000000027d007209 */ /* 0x004fe20007810000 */
[----:B------:R-:W-:Y:S01]  /*6bc0*/  FFMA.FTZ R2, R77, c[0x0][0x2d0], -R7 ;  /* 0x0000b4004d027a23 */ /* 0x000fe20000010807 */
[----:B------:R-:W-:Y:S02]  /*6bd0*/  ISETP.GT.AND P4, PT, R3, 0x50, P4 ;  /* 0x000000500300780c */ /* 0x000fe40002784270 */
[----:B------:R-:W-:Y:S01]  /*6be0*/  FMNMX.FTZ R0, R129, R0, !PT ;  /* 0x0000000081007209 */ /* 0x000fe20007810000 */
[----:B------:R1:W2:Y:S01]  /*6bf0*/  MUFU.EX2 R148, R2 ;  /* 0x0000000200947308 */ /* 0x0002a20000000800 */
[----:B------:R-:W-:Y:S02]  /*6c00*/  ISETP.GT.AND P2, PT, R3, 0x51, P2 ;  /* 0x000000510300780c */ /* 0x000fe40001744270 */
[----:B------:R-:W-:-:S02]  /*6c10*/  FMNMX.FTZ R0, R131, R0, !PT ;  /* 0x0000000083007209 */ /* 0x000fc40007810000 */
[----:B------:R-:W-:Y:S02]  /*6c20*/  ISETP.GT.AND P1, PT, R3, 0x58, P1 ;  /* 0x000000580300780c */ /* 0x000fe40000f24270 */
[----:B------:R-:W-:Y:S02]  /*6c30*/  FMNMX.FTZ R0, R141, R0, !PT ;  /* 0x000000008d007209 */ /* 0x000fe40007810000 */
[----:B------:R-:W-:Y:S02]  /*6c40*/  ISETP.GT.AND P0, PT, R3, 0x59, P0 ;  /* 0x000000590300780c */ /* 0x000fe40000704270 */
[----:B------:R-:W-:Y:S02]  /*6c50*/  FMNMX.FTZ R0, R140, R0, !PT ;  /* 0x000000008c007209 */ /* 0x000fe40007810000 */
[----:B------:R-:W-:Y:S02]  /*6c60*/  FMNMX.FTZ R3, R116, R115, !PT ;  /* 0x0000007374037209 */ /* 0x000fe40007810000 */
[----:B------:R-:W-:Y:S01]  /*6c70*/  FMNMX.FTZ R0, R186, R0, !PT ;  /* 0x00000000ba007209 */ /* 0x000fe20007810000 */
[----:B-1----:R-:W-:Y:S01]  /*6c80*/  FFMA.FTZ R2, R64, c[0x0][0x2d0], -R6 ;  /* 0x0000b40040027a23 */ /* 0x002fe20000010806 */
[----:B------:R-:W-:-:S02]  /*6c90*/  FMNMX.FTZ R3, R114, R3, !PT ;  /* 0x0000000372037209 */ /* 0x000fc40007810000 */
[----:B------:R-:W-:Y:S01]  /*6ca0*/  FMNMX.FTZ R0, R185, R0, !PT ;  /* 0x00000000b9007209 */ /* 0x000fe20007810000 */
[----:B------:R1:W-:Y:S01]  /*6cb0*/  MUFU.EX2 R139, R2 ;  /* 0x00000002008b7308 */ /* 0x0003e20000000800 */
[----:B------:R-:W-:Y:S02]  /*6cc0*/  FMNMX.FTZ R3, R113, R3, !PT ;  /* 0x0000000371037209 */ /* 0x000fe40007810000 */
[----:B------:R-:W-:Y:S02]  /*6cd0*/  FMNMX.FTZ R0, R147, R0, !PT ;  /* 0x0000000093007209 */ /* 0x000fe40007810000 */
[----:B------:R-:W-:Y:S02]  /*6ce0*/  FMNMX.FTZ R3, R117, R3, !PT ;  /* 0x0000000375037209 */ /* 0x000fe40007810000 */
[----:B------:R-:W-:Y:S02]  /*6cf0*/  FMNMX.FTZ R0, R146, R0, !PT ;  /* 0x0000000092007209 */ /* 0x000fe40007810000 */
[----:B------:R-:W-:-:S02]  /*6d00*/  FMNMX.FTZ R3, R119, R3, !PT ;  /* 0x0000000377037209 */ /* 0x000fc40007810000 */
[----:B------:R-:W-:Y:S02]  /*6d10*/  FMNMX.FTZ R0, R199, R0, !PT ;  /* 0x00000000c7007209 */ /* 0x000fe40007810000 */
[----:B------:R-:W-:Y:S02]  /*6d20*/  ISETP.LT.OR P6, PT, R5, 0x49, P6 ;  /* 0x000000490500780c */ /* 0x000fe400037c1670 */
[----:B------:R-:W-:Y:S01]  /*6d30*/  FMNMX.FTZ R0, R200, R0, !PT ;  /* 0x00000000c8007209 */ /* 0x000fe20007810000 */
[----:B-1----:R-:W-:Y:S01]  /*6d40*/  FFMA.FTZ R2, R65, c[0x0][0x2d0], -R6 ;  /* 0x0000b40041027a23 */ /* 0x002fe20000010806 */
[----:B------:R-:W-:Y:S02]  /*6d50*/  ISETP.LT.OR P5, PT, R5, 0x4a, P5 ;  /* 0x0000004a0500780c */ /* 0x000fe40002fa1670 */
[----:B------:R-:W-:Y:S01]  /*6d60*/  FMNMX.FTZ R0, R201, R0, !PT ;  /* 0x00000000c9007209 */ /* 0x000fe20007810000 */
[----:B------:R1:W4:Y:S01]  /*6d70*/  MUFU.EX2 R164, R2 ;  /* 0x0000000200a47308 */ /* 0x0003220000000800 */
[----:B------:R-:W-:-:S02]  /*6d80*/  FSEL R188, R135, -INF , !P6 ;  /* 0xff80000087bc7808 */ /* 0x000fc40007000000 */
[----:B------:R-:W-:Y:S02]  /*6d90*/  FMNMX.FTZ R0, R204, R0, !PT ;  /* 0x00000000cc007209 */ /* 0x000fe40007810000 */
[C---:B------:R-:W-:Y:S02]  /*6da0*/  ISETP.LT.OR P4, PT, R5.reuse, 0x51, P4 ;  /* 0x000000510500780c */ /* 0x040fe40002781670 */
[----:B------:R-:W-:Y:S02]  /*6db0*/  FMNMX.FTZ R0, R240, R0, !PT ;  /* 0x00000000f0007209 */ /* 0x000fe40007810000 */
[----:B------:R-:W-:Y:S02]  /*6dc0*/  FSEL R187, R138, -INF , !P5 ;  /* 0xff8000008abb7808 */ /* 0x000fe40006800000 */
[----:B------:R-:W-:Y:S02]  /*6dd0*/  ISETP.LT.OR P2, PT, R5, 0x52, P2 ;  /* 0x000000520500780c */ /* 0x000fe40001741670 */
[----:B------:R-:W-:-:S02]  /*6de0*/  FSEL R190, R136, -INF , !P4 ;  /* 0xff80000088be7808 */ /* 0x000fc40006000000 */
[----:B------:R-:W-:Y:S01]  /*6df0*/  ISETP.LT.OR P1, PT, R5, 0x59, P1 ;  /* 0x000000590500780c */ /* 0x000fe20000f21670 */
[----:B-1----:R-:W-:Y:S01]  /*6e00*/  FFMA.FTZ R2, R67, c[0x0][0x2d0], -R6 ;  /* 0x0000b40043027a23 */ /* 0x002fe20000010806 */
[----:B------:R-:W-:Y:S01]  /*6e10*/  FSEL R192, R137, -INF , !P2 ;  /* 0xff80000089c07808 */ /* 0x000fe20005000000 */
[----:B------:R-:W-:Y:S01]  /*6e20*/  LDSM.16.MT88.4 R64, [R210+0x1100] ;  /* 0x00110000d240783b */ /* 0x000fe20000004200 */
[----:B------:R-:W-:Y:S01]  /*6e30*/  ISETP.LT.OR P0, PT, R5, 0x5a, P0 ;  /* 0x0000005a0500780c */ /* 0x000fe20000701670 */
[----:B------:R1:W-:Y:S01]  /*6e40*/  MUFU.EX2 R74, R2 ;  /* 0x00000002004a7308 */ /* 0x0003e20000000800 */
[----:B------:R-:W-:Y:S02]  /*6e50*/  FSEL R191, R59, -INF , !P1 ;  /* 0xff8000003bbf7808 */ /* 0x000fe40004800000 */
[----:B------:R-:W-:Y:S02]  /*6e60*/  FSEL R189, R58, -INF , !P0 ;  /* 0xff8000003abd7808 */ /* 0x000fe40004000000 */
[----:B--2---:R-:W-:Y:S01]  /*6e70*/  F2FP.BF16.PACK_AB R10, R148, R152 ;  /* 0x00000098940a723e */ /* 0x004fe200000010ff */
[----:B------:R-:W-:Y:S01]  /*6e80*/  LDSM.16.MT88.4 R56, [R211+0x1100] ;  /* 0x00110000d338783b */ /* 0x000fe20000004200 */
[----:B------:R-:W-:-:S02]  /*6e90*/  F2FP.BF16.PACK_AB R12, R73, R151 ;  /* 0x00000097490c723e */ /* 0x000fc400000010ff */
[----:B------:R-:W-:Y:S02]  /*6ea0*/  F2FP.BF16.PACK_AB R14, R183, R156 ;  /* 0x0000009cb70e723e */ /* 0x000fe400000010ff */
[----:B------:R-:W-:Y:S02]  /*6eb0*/  F2FP.BF16.PACK_AB R13, R172, R181 ;  /* 0x000000b5ac0d723e */ /* 0x000fe400000010ff */
[----:B------:R-:W-:Y:S02]  /*6ec0*/  F2FP.BF16.PACK_AB R15, R70, R157 ;  /* 0x0000009d460f723e */ /* 0x000fe400000010ff */
[----:B------:R-:W-:Y:S01]  /*6ed0*/  F2FP.BF16.PACK_AB R8, R158, R154 ;  /* 0x0000009a9e08723e */ /* 0x000fe200000010ff */
[----:B-1----:R-:W-:Y:S01]  /*6ee0*/  FFMA.FTZ R2, R46, c[0x0][0x2d0], -R6 ;  /* 0x0000b4002e027a23 */ /* 0x002fe20000010806 */
[----:B----4-:R-:W-:-:S03]  /*6ef0*/  F2FP.BF16.PACK_AB R9, R164, R139 ;  /* 0x0000008ba409723e */ /* 0x010fc600000010ff */
[----:B------:R1:W2:Y:S01]  /*6f00*/  MUFU.EX2 R150, R2 ;  /* 0x0000000200967308 */ /* 0x0002a20000000800 */
[C---:B------:R-:W-:Y:S08]  /*6f10*/  HMMA.16816.F32.BF16 R20, R12.reuse, R84, RZ ;  /* 0x000000540c14723c */ /* 0x040ff000000418ff */
[----:B------:R-:W-:Y:S01]  /*6f20*/  HMMA.16816.F32.BF16 R24, R12, R100, RZ ;  /* 0x000000640c18723c */ /* 0x000fe200000418ff */
[----:B-1----:R-:W-:Y:S01]  /*6f30*/  FMNMX.FTZ R2, R121, R3, !PT ;  /* 0x0000000379027209 */ /* 0x002fe20007810000 */
[----:B------:R-:W-:-:S06]  /*6f40*/  FFMA.FTZ R3, R76, c[0x0][0x2d0], -R7 ;  /* 0x0000b4004c037a23 */ /* 0x000fcc0000010807 */
[----:B------:R-:W-:Y:S01]  /*6f50*/  HMMA.16816.F32.BF16 R36, R12, R86, RZ ;  /* 0x000000560c24723c */ /* 0x000fe200000418ff */
[----:B------:R-:W-:Y:S01]  /*6f60*/  LDSM.16.MT88.4 R76, [R212+0x1100] ;  /* 0x00110000d44c783b */ /* 0x000fe20000004200 */
[----:B------:R-:W-:Y:S01]  /*6f70*/  FMNMX.FTZ R2, R123, R2, !PT ;  /* 0x000000027b027209 */ /* 0x000fe20007810000 */
[----:B------:R1:W-:Y:S01]  /*6f80*/  MUFU.EX2 R180, R3 ;  /* 0x0000000300b47308 */ /* 0x0003e20000000800 */
[----:B--2---:R-:W-:-:S04]  /*6f90*/  F2FP.BF16.PACK_AB R11, R150, R74 ;  /* 0x0000004a960b723e */ /* 0x004fc800000010ff */
[C---:B------:R-:W-:Y:S08]  /*6fa0*/  HMMA.16816.F32.BF16 R16, R12.reuse, R60, RZ ;  /* 0x0000003c0c10723c */ /* 0x040ff000000418ff */
[----:B------:R-:W-:Y:S01]  /*6fb0*/  HMMA.16816.F32.BF16 R32, R12, R62, RZ ;  /* 0x0000003e0c20723c */ /* 0x000fe200000418ff */
[----:B-1----:R-:W-:Y:S01]  /*6fc0*/  FMNMX.FTZ R3, R142, R2, !PT ;  /* 0x000000028e037209 */ /* 0x002fe20007810000 */
[----:B------:R-:W-:-:S03]  /*6fd0*/  FFMA.FTZ R2, R80, c[0x0][0x2d0], -R7 ;  /* 0x0000b40050027a23 */ /* 0x000fc60000010807 */
[----:B------:R-:W-:Y:S01]  /*6fe0*/  FMNMX.FTZ R3, R143, R3, !PT ;  /* 0x000000038f037209 */ /* 0x000fe20007810000 */
[----:B------:R1:W2:Y:S02]  /*6ff0*/  MUFU.EX2 R159, R2 ;  /* 0x00000002009f7308 */ /* 0x0002a40000000800 */
[C---:B-----5:R-:W-:Y:S08]  /*7000*/  HMMA.16816.F32.BF16 R28, R12.reuse, R96, RZ ;  /* 0x000000600c1c723c */ /* 0x060ff000000418ff */
[----:B------:R-:W-:Y:S01]  /*7010*/  HMMA.16816.F32.BF16 R48, R12, R102, RZ ;  /* 0x000000660c30723c */ /* 0x000fe200000418ff */
[----:B-1----:R-:W-:Y:S01]  /*7020*/  FMNMX.FTZ R2, R239, R0, !PT ;  /* 0x00000000ef027209 */ /* 0x002fe20007810000 */
[----:B------:R-:W-:-:S06]  /*7030*/  FFMA.FTZ R0, R81, c[0x0][0x2d0], -R7 ;  /* 0x0000b40051007a23 */ /* 0x000fcc0000010807 */
[----:B------:R-:W-:Y:S01]  /*7040*/  HMMA.16816.F32.BF16 R44, R12, R98, RZ ;  /* 0x000000620c2c723c */ /* 0x000fe200000418ff */
[----:B------:R1:W-:Y:S07]  /*7050*/  MUFU.EX2 R167, R0 ;  /* 0x0000000000a77308 */ /* 0x0003ee0000000800 */
[C---:B------:R-:W-:Y:S08]  /*7060*/  HMMA.16816.F32.BF16 R40, R8.reuse, R92, R20 ;  /* 0x0000005c0828723c */ /* 0x040ff00000041814 */
[----:B---3--:R-:W-:Y:S01]  /*7070*/  HMMA.16816.F32.BF16 R20, R8, R88, R24 ;  /* 0x000000580814723c */ /* 0x008fe20000041818 */
[----:B-1----:R-:W-:-:S02]  /*7080*/  FMNMX.FTZ R0, R236, R2, !PT ;  /* 0x00000002ec007209 */ /* 0x002fc40007810000 */
[----:B------:R-:W-:Y:S01]  /*7090*/  FMNMX.FTZ R2, R144, R3, !PT ;  /* 0x0000000390027209 */ /* 0x000fe20007810000 */
[----:B------:R-:W-:Y:S01]  /*70a0*/  FFMA.FTZ R3, R82, c[0x0][0x2d0], -R7 ;  /* 0x0000b40052037a23 */ /* 0x000fe20000010807 */
[----:B------:R-:W-:-:S03]  /*70b0*/  FMNMX.FTZ R0, R235, R0, !PT ;  /* 0x00000000eb007209 */ /* 0x000fc60007810000 */
[C---:B------:R-:W-:Y:S01]  /*70c0*/  HMMA.16816.F32.BF16 R36, R8.reuse, R94, R36 ;  /* 0x0000005e0824723c */ /* 0x040fe20000041824 */
[----:B------:R-:W-:Y:S01]  /*70d0*/  FMNMX.FTZ R2, R145, R2, !PT ;  /* 0x0000000291027209 */ /* 0x000fe20007810000 */
[----:B------:R1:W-:Y:S01]  /*70e0*/  MUFU.EX2 R153, R3 ;  /* 0x0000000300997308 */ /* 0x0003e20000000800 */
[----:B------:R-:W-:Y:S02]  /*70f0*/  FMNMX.FTZ R0, R237, R0, !PT ;  /* 0x00000000ed007209 */ /* 0x000fe40007810000 */
[----:B------:R-:W-:Y:S02]  /*7100*/  FMNMX.FTZ R2, R193, R2, !PT ;  /* 0x00000002c1027209 */ /* 0x000fe40007810000 */
[----:B------:R-:W-:Y:S01]  /*7110*/  FMNMX.FTZ R0, R238, R0, !PT ;  /* 0x00000000ee007209 */ /* 0x000fe20007810000 */
[----:B------:R-:W-:Y:S01]  /*7120*/  HMMA.16816.F32.BF16 R52, R8, R108, R16 ;  /* 0x0000006c0834723c */ /* 0x000fe20000041810 */
[----:B------:R-:W-:Y:S02]  /*7130*/  FMNMX.FTZ R2, R194, R2, !PT ;  /* 0x00000002c2027209 */ /* 0x000fe40007810000 */
[----:B------:R-:W-:-:S04]  /*7140*/  FMNMX.FTZ R0, R242, R0, !PT ;  /* 0x00000000f2007209 */ /* 0x000fc80007810000 */
[----:B------:R-:W-:Y:S01]  /*7150*/  FMNMX.FTZ R0, R243, R0, !PT ;  /* 0x00000000f3007209 */ /* 0x000fe20007810000 */
[----:B------:R-:W-:Y:S01]  /*7160*/  HMMA.16816.F32.BF16 R16, R8, R110, R32 ;  /* 0x0000006e0810723c */ /* 0x000fe20000041820 */
[----:B-1----:R-:W-:-:S03]  /*7170*/  FFMA.FTZ R3, R83, c[0x0][0x2d0], -R7 ;  /* 0x0000b40053037a23 */ /* 0x002fc60000010807 */
[----:B------:R-:W1:Y:S01]  /*7180*/  SHFL.BFLY PT, R4, R0, 0x2, 0x1f ;  /* 0x0c401f0000047f89 */ /* 0x000e6200000e0000 */
[----:B------:R3:W-:Y:S03]  /*7190*/  MUFU.EX2 R149, R3 ;  /* 0x0000000300957308 */ /* 0x0007e60000000800 */
[----:B------:R-:W-:Y:S01]  /*71a0*/  LDSM.16.MT88.4 R80, [R209+0x1100] ;  /* 0x00110000d150783b */ /* 0x000fe20000004200 */
[C---:B------:R-:W-:Y:S08]  /*71b0*/  HMMA.16816.F32.BF16 R12, R8.reuse, R104, R28 ;  /* 0x00000068080c723c */ /* 0x040ff0000004181c */
[----:B------:R-:W-:Y:S01]  /*71c0*/  HMMA.16816.F32.BF16 R24, R8, R90, R48 ;  /* 0x0000005a0818723c */ /* 0x000fe20000041830 */
[----:B---3--:R-:W-:Y:S01]  /*71d0*/  FMNMX.FTZ R3, R195, R2, !PT ;  /* 0x00000002c3037209 */ /* 0x008fe20007810000 */
[----:B------:R-:W-:-:S02]  /*71e0*/  FFMA.FTZ R2, R68, c[0x0][0x2d0], -R6 ;  /* 0x0000b40044027a23 */ /* 0x000fc40000010806 */
[----:B------:R-:W-:-:S04]  /*71f0*/  IMAD.MOV.U32 R68, RZ, RZ, R152 ;  /* 0x000000ffff447224 */ /* 0x000fc800078e0098 */
[----:B------:R-:W-:Y:S01]  /*7200*/  HMMA.16816.F32.BF16 R32, R8, R106, R44 ;  /* 0x0000006a0820723c */ /* 0x000fe2000004182c */
[----:B------:R3:W-:Y:S01]  /*7210*/  MUFU.EX2 R182, R2 ;  /* 0x0000000200b67308 */ /* 0x0007e20000000800 */
[----:B-1----:R-:W-:-:S05]  /*7220*/  FMNMX.FTZ R0, R0, R4, !PT ;  /* 0x0000000400007209 */ /* 0x002fca0007810000 */
[----:B------:R-:W1:Y:S01]  /*7230*/  SHFL.BFLY PT, R5, R0, 0x1, 0x1f ;  /* 0x0c201f0000057f89 */ /* 0x000e6200000e0000 */
[----:B--2---:R-:W-:Y:S02]  /*7240*/  F2FP.BF16.PACK_AB R8, R159, R180 ;  /* 0x000000b49f08723e */ /* 0x004fe400000010ff */
[----:B---3--:R-:W-:Y:S01]  /*7250*/  FMNMX.FTZ R2, R196, R3, !PT ;  /* 0x00000003c4027209 */ /* 0x008fe20007810000 */
[----:B------:R-:W-:Y:S01]  /*7260*/  FFMA.FTZ R3, R69, c[0x0][0x2d0], -R6 ;  /* 0x0000b40045037a23 */ /* 0x000fe20000010806 */
[----:B------:R-:W-:Y:S02]  /*7270*/  MOV R69, R70 ;  /* 0x0000004600457202 */ /* 0x000fe40000000f00 */
[----:B------:R-:W-:Y:S01]  /*7280*/  FMNMX.FTZ R2, R198, R2, !PT ;  /* 0x00000002c6027209 */ /* 0x000fe20007810000 */
[----:B------:R2:W3:Y:S03]  /*7290*/  MUFU.EX2 R166, R3 ;  /* 0x0000000300a67308 */ /* 0x0004e60000000800 */
[----:B------:R-:W-:-:S04]  /*72a0*/  FMNMX.FTZ R2, R197, R2, !PT ;  /* 0x00000002c5027209 */ /* 0x000fc80007810000 */
[----:B------:R-:W-:Y:S02]  /*72b0*/  FMNMX.FTZ R2, R188, R2, !PT ;  /* 0x00000002bc027209 */ /* 0x000fe40007810000 */
[----:B-1----:R-:W-:Y:S01]  /*72c0*/  FMNMX.FTZ R70, R0, R5, !PT ;  /* 0x0000000500467209 */ /* 0x002fe20007810000 */
[----:B------:R-:W-:Y:S01]  /*72d0*/  FFMA.FTZ R0, R128, c[0x0][0x2d0], -R6 ;  /* 0x0000b40080007a23 */ /* 0x000fe20000010806 */
[----:B------:R-:W-:Y:S01]  /*72e0*/  FMNMX.FTZ R2, R187, R2, !PT ;  /* 0x00000002bb027209 */ /* 0x000fe20007810000 */
[----:B------:R-:W-:Y:S01]  /*72f0*/  IMAD.MOV.U32 R128, RZ, RZ, R164 ;  /* 0x000000ffff807224 */ /* 0x000fe200078e00a4 */
[----:B------:R-:W-:Y:S01]  /*7300*/  FSETP.NEU.FTZ.AND P0, PT, R70, -INF , PT ;  /* 0xff8000004600780b */ /* 0x000fe20003f1d000 */
[----:B------:R-:W-:Y:S01]  /*7310*/  IMAD.MOV.U32 R5, RZ, RZ, R181 ;  /* 0x000000ffff057224 */ /* 0x000fe200078e00b5 */
[----:B------:R-:W-:Y:S01]  /*7320*/  FMNMX.FTZ R2, R190, R2, !PT ;  /* 0x00000002be027209 */ /* 0x000fe20007810000 */
[----:B--2---:R-:W-:Y:S01]  /*7330*/  FFMA.FTZ R3, R112, c[0x0][0x2d0], -R6 ;  /* 0x0000b40070037a23 */ /* 0x004fe20000010806 */
[----:B---3--:R-:W-:Y:S01]  /*7340*/  F2FP.BF16.PACK_AB R9, R166, R182 ;  /* 0x000000b6a609723e */ /* 0x008fe200000010ff */
[----:B------:R-:W-:-:S02]  /*7350*/  IMAD.MOV.U32 R112, RZ, RZ, R151 ;  /* 0x000000ffff707224 */ /* 0x000fc400078e0097 */
[----:B------:R1:W-:Y:S08]  /*7360*/  MUFU.EX2 R165, R3 ;  /* 0x0000000300a57308 */ /* 0x0003f00000000800 */
[----:B------:R2:W-:Y:S01]  /*7370*/  MUFU.EX2 R151, R0 ;  /* 0x0000000000977308 */ /* 0x0005e20000000800 */
[----:B-1----:R-:W-:Y:S02]  /*7380*/  FFMA.FTZ R3, R118, c[0x0][0x2d0], -R6 ;  /* 0x0000b40076037a23 */ /* 0x002fe40000010806 */
[----:B------:R-:W-:-:S05]  /*7390*/  IMAD.MOV.U32 R118, RZ, RZ, R153 ;  /* 0x000000ffff767224 */ /* 0x000fca00078e0099 */
[----:B------:R1:W3:Y:S01]  /*73a0*/  MUFU.EX2 R246, R3 ;  /* 0x0000000300f67308 */ /* 0x0002e20000000800 */
[----:B------:R-:W-:Y:S01]  /*73b0*/  F2FP.BF16.PACK_AB R10, R118, R167 ;  /* 0x000000a7760a723e */ /* 0x000fe200000010ff */
[----:B--2---:R-:W-:Y:S01]  /*73c0*/  FFMA.FTZ R0, R130, c[0x0][0x2d0], -R6 ;  /* 0x0000b40082007a23 */ /* 0x004fe20000010806 */
[----:B------:R-:W-:-:S05]  /*73d0*/  MOV R130, R159 ;  /* 0x0000009f00827202 */ /* 0x000fca0000000f00 */
[----:B------:R-:W-:Y:S01]  /*73e0*/  MUFU.EX2 R245, R0 ;  /* 0x0000000000f57308 */ /* 0x000fe20000000800 */
[----:B-1----:R-:W-:Y:S01]  /*73f0*/  FMNMX.FTZ R3, R192, R2, !PT ;  /* 0x00000002c0037209 */ /* 0x002fe20007810000 */
[----:B------:R-:W-:Y:S01]  /*7400*/  FFMA.FTZ R2, R132, c[0x0][0x2d0], -R7 ;  /* 0x0000b40084027a23 */ /* 0x000fe20000010807 */
[----:B---3--:R-:W-:Y:S02]  /*7410*/  F2FP.BF16.PACK_AB R11, R246, R165 ;  /* 0x000000a5f60b723e */ /* 0x008fe400000010ff */
[----:B------:R-:W-:-:S03]  /*7420*/  FMNMX.FTZ R3, R191, R3, !PT ;  /* 0x00000003bf037209 */ /* 0x000fc60007810000 */
[----:B------:R1:W-:Y:S01]  /*7430*/  MUFU.EX2 R152, R2 ;  /* 0x0000000200987308 */ /* 0x0003e20000000800 */
[----:B------:R-:W-:Y:S01]  /*7440*/  FMNMX.FTZ R3, R189, R3, !PT ;  /* 0x00000003bd037209 */ /* 0x000fe20007810000 */
[C---:B------:R-:W-:Y:S04]  /*7450*/  HMMA.16816.F32.BF16 R44, R8.reuse, R76, R40 ;  /* 0x0000004c082c723c */ /* 0x040fe80000041828 */
[----:B------:R-:W2:Y:S04]  /*7460*/  SHFL.BFLY PT, R4, R3, 0x2, 0x1f ;  /* 0x0c401f0003047f89 */ /* 0x000ea800000e0000 */
[----:B------:R-:W-:Y:S01]  /*7470*/  HMMA.16816.F32.BF16 R40, R8, R64, R20 ;  /* 0x000000400828723c */ /* 0x000fe20000041814 */
[----:B-1----:R-:W-:-:S04]  /*7480*/  FFMA.FTZ R2, R133, c[0x0][0x2d0], -R7 ;  /* 0x0000b40085027a23 */ /* 0x002fc80000010807 */
[----:B------:R1:W-:Y:S03]  /*7490*/  MUFU.EX2 R155, R2 ;  /* 0x00000002009b7308 */ /* 0x0003e60000000800 */
[C---:B------:R-:W-:Y:S07]  /*74a0*/  HMMA.16816.F32.BF16 R20, R8.reuse, R78, R36 ;  /* 0x0000004e0814723c */ /* 0x040fee0000041824 */
[----:B------:R-:W-:Y:S01]  /*74b0*/  IMAD.MOV.U32 R38, RZ, RZ, R156 ;  /* 0x000000ffff267224 */ /* 0x000fe200078e009c */
[----:B------:R-:W-:Y:S01]  /*74c0*/  HMMA.16816.F32.BF16 R48, R8, R80, R52 ;  /* 0x000000500830723c */ /* 0x000fe20000041834 */
[----:B------:R-:W-:Y:S01]  /*74d0*/  IMAD.MOV.U32 R36, RZ, RZ, R130 ;  /* 0x000000ffff247224 */ /* 0x000fe200078e0082 */
[----:B--2---:R-:W-:Y:S01]  /*74e0*/  FMNMX.FTZ R3, R3, R4, !PT ;  /* 0x0000000403037209 */ /* 0x004fe20007810000 */
[----:B------:R-:W-:-:S02]  /*74f0*/  IMAD.MOV.U32 R130, RZ, RZ, R180 ;  /* 0x000000ffff827224 */ /* 0x000fc400078e00b4 */
[----:B-1----:R-:W-:Y:S02]  /*7500*/  FFMA.FTZ R2, R134, c[0x0][0x2d0], -R7 ;  /* 0x0000b40086027a23 */ /* 0x002fe40000010807 */
[----:B------:R-:W1:Y:S01]  /*7510*/  SHFL.BFLY PT, R4, R3, 0x1, 0x1f ;  /* 0x0c201f0003047f89 */ /* 0x000e6200000e0000 */
[----:B------:R-:W-:Y:S01]  /*7520*/  IMAD.MOV.U32 R55, RZ, RZ, R172 ;  /* 0x000000ffff377224 */ /* 0x000fe200078e00ac */
[----:B------:R-:W-:Y:S01]  /*7530*/  HMMA.16816.F32.BF16 R28, R8, R56, R12 ;  /* 0x00000038081c723c */ /* 0x000fe2000004180c */
[----:B------:R2:W3:Y:S01]  /*7540*/  MUFU.EX2 R135, R2 ;  /* 0x0000000200877308 */ /* 0x0004e20000000800 */
[----:B------:R-:W-:Y:S01]  /*7550*/  LDSM.16.MT88.4 R172, [R211+0x1900] ;  /* 0x00190000d3ac783b */ /* 0x000fe20000004200 */
[----:B------:R-:W-:Y:S01]  /*7560*/  MOV R54, R167 ;  /* 0x000000a700367202 */ /* 0x000fe20000000f00 */
[----:B------:R-:W-:Y:S02]  /*7570*/  IMAD.MOV.U32 R52, RZ, RZ, R165 ;  /* 0x000000ffff347224 */ /* 0x000fe400078e00a5 */
[----:B------:R-:W-:-:S02]  /*7580*/  IMAD.MOV.U32 R53, RZ, RZ, R166 ;  /* 0x000000ffff357224 */ /* 0x000fc400078e00a6 */
[C---:B------:R-:W-:Y:S08]  /*7590*/  HMMA.16816.F32.BF16 R16, R8.reuse, R82, R16 ;  /* 0x000000520810723c */ /* 0x040ff00000041810 */
[----:B------:R-:W-:Y:S01]  /*75a0*/  HMMA.16816.F32.BF16 R24, R8, R66, R24 ;  /* 0x000000420818723c */ /* 0x000fe20000041818 */
[----:B--2---:R-:W-:Y:S02]  /*75b0*/  FFMA.FTZ R2, R126, c[0x0][0x2d0], -R6 ;  /* 0x0000b4007e027a23 */ /* 0x004fe40000010806 */
[----:B---3--:R-:W-:-:S02]  /*75c0*/  IMAD.MOV.U32 R39, RZ, RZ, R135 ;  /* 0x000000ffff277224 */ /* 0x008fc400078e0087 */
[----:B------:R2:W-:Y:S01]  /*75d0*/  MUFU.EX2 R75, R2 ;  /* 0x00000002004b7308 */ /* 0x0005e20000000800 */
[----:B-1----:R-:W-:Y:S02]  /*75e0*/  FMNMX.FTZ R3, R3, R4, !PT ;  /* 0x0000000403037209 */ /* 0x002fe40007810000 */
[----:B------:R-:W-:Y:S07]  /*75f0*/  HMMA.16816.F32.BF16 R12, R8, R58, R32 ;  /* 0x0000003a080c723c */ /* 0x000fee0000041820 */
[----:B------:R-:W-:-:S02]  /*7600*/  F2FP.BF16.PACK_AB R8, R152, R149 ;  /* 0x000000959808723e */ /* 0x000fc400000010ff */
[----:B------:R-:W-:Y:S02]  /*7610*/  F2FP.BF16.PACK_AB R10, R39, R155 ;  /* 0x0000009b270a723e */ /* 0x000fe400000010ff */
[----:B------:R-:W-:Y:S01]  /*7620*/  F2FP.BF16.PACK_AB R11, R245, R151 ;  /* 0x00000097f50b723e */ /* 0x000fe200000010ff */
[----:B--2---:R-:W-:-:S04]  /*7630*/  FFMA.FTZ R2, R127, c[0x0][0x2d0], -R6 ;  /* 0x0000b4007f027a23 */ /* 0x004fc80000010806 */
[----:B------:R1:W2:Y:S02]  /*7640*/  MUFU.EX2 R153, R2 ;  /* 0x0000000200997308 */ /* 0x0002a40000000800 */
[----:B-1----:R-:W-:Y:S01]  /*7650*/  FMUL.FTZ R2, R70, c[0x0][0x2d0] ;  /* 0x0000b40046027a20 */ /* 0x002fe20000410000 */
[----:B--2---:R-:W-:-:S04]  /*7660*/  F2FP.BF16.PACK_AB R9, R153, R75 ;  /* 0x0000004b9909723e */ /* 0x004fc800000010ff */
[----:B------:R-:W-:Y:S02]  /*7670*/  FSEL R2, R2, RZ, P0 ;  /* 0x000000ff02027208 */ /* 0x000fe40000000000 */
[----:B------:R-:W-:Y:S01]  /*7680*/  FSETP.NEU.FTZ.AND P0, PT, R3, -INF , PT ;  /* 0xff8000000300780b */ /* 0x000fe20003f1d000 */
[C---:B------:R-:W-:Y:S02]  /*7690*/  HMMA.16816.F32.BF16 R176, R8.reuse, R168, R48 ;  /* 0x000000a808b0723c */ /* 0x040fe40000041830 */
[----:B------:R-:W-:Y:S02]  /*76a0*/  FFMA.FTZ R0, R120, c[0x0][0x2d0], -R2 ;  /* 0x0000b40078007a23 */ /* 0x000fe40000010802 */
[----:B------:R-:W-:Y:S02]  /*76b0*/  IMAD.MOV.U32 R120, RZ, RZ, R158 ;  /* 0x000000ffff787224 */ /* 0x000fe400078e009e */
[----:B------:R1:W-:Y:S01]  /*76c0*/  MUFU.EX2 R252, R0 ;  /* 0x0000000000fc7308 */ /* 0x0003e20000000800 */
[----:B------:R-:W-:Y:S01]  /*76d0*/  FFMA.FTZ R4, R131, c[0x0][0x2d0], -R2 ;  /* 0x0000b40083047a23 */ /* 0x000fe20000010802 */
[----:B------:R-:W-:Y:S01]  /*76e0*/  MOV R50, R52 ;  /* 0x0000003400327202 */ /* 0x000fe20000000f00 */
[----:B------:R-:W-:Y:S01]  /*76f0*/  IMAD.MOV.U32 R51, RZ, RZ, R128 ;  /* 0x000000ffff337224 */ /* 0x000fe200078e0080 */
[----:B------:R-:W-:Y:S01]  /*7700*/  HMMA.16816.F32.BF16 R164, R8, R170, R16 ;  /* 0x000000aa08a4723c */ /* 0x000fe20000041810 */
[----:B------:R-:W-:-:S02]  /*7710*/  IMAD.MOV.U32 R128, RZ, RZ, R182 ;  /* 0x000000ffff807224 */ /* 0x000fc400078e00b6 */
[----:B------:R-:W-:Y:S01]  /*7720*/  IMAD.MOV.U32 R37, RZ, RZ, R120 ;  /* 0x000000ffff257224 */ /* 0x000fe200078e0078 */
[----:B------:R-:W-:Y:S01]  /*7730*/  MUFU.EX2 R247, R4 ;  /* 0x0000000400f77308 */ /* 0x000fe20000000800 */
[----:B------:R-:W-:Y:S01]  /*7740*/  MOV R120, R246 ;  /* 0x000000f600787202 */ /* 0x000fe20000000f00 */
[----:B------:R-:W-:Y:S02]  /*7750*/  IMAD.MOV.U32 R49, RZ, RZ, R53 ;  /* 0x000000ffff317224 */ /* 0x000fe400078e0035 */
[----:B------:R-:W-:Y:S01]  /*7760*/  IMAD.MOV.U32 R48, RZ, RZ, R54 ;  /* 0x000000ffff307224 */ /* 0x000fe200078e0036 */
[----:B------:R-:W-:Y:S01]  /*7770*/  HMMA.16816.F32.BF16 R132, R8, R162, R20 ;  /* 0x000000a20884723c */ /* 0x000fe20000041814 */
[----:B------:R-:W-:Y:S02]  /*7780*/  IMAD.MOV.U32 R131, RZ, RZ, R154 ;  /* 0x000000ffff837224 */ /* 0x000fe400078e009a */
[----:B-1----:R-:W-:Y:S02]  /*7790*/  FFMA.FTZ R0, R122, c[0x0][0x2d0], -R2 ;  /* 0x0000b4007a007a23 */ /* 0x002fe40000010802 */
[----:B------:R-:W-:-:S02]  /*77a0*/  IMAD.MOV.U32 R122, RZ, RZ, R157 ;  /* 0x000000ffff7a7224 */ /* 0x000fc400078e009d */
[----:B------:R1:W2:Y:S01]  /*77b0*/  MUFU.EX2 R250, R0 ;  /* 0x0000000000fa7308 */ /* 0x0002a20000000800 */
[----:B------:R-:W3:Y:S01]  /*77c0*/  LDSM.16.MT88.4 R156, [R210+0x1900] ;  /* 0x00190000d29c783b */ /* 0x000ee20000004200 */
[----:B-1----:R-:W-:-:S06]  /*77d0*/  FFMA.FTZ R0, R124, c[0x0][0x2d0], -R2 ;  /* 0x0000b4007c007a23 */ /* 0x002fcc0000010802 */
[----:B------:R1:W-:Y:S02]  /*77e0*/  MUFU.EX2 R251, R0 ;  /* 0x0000000000fb7308 */ /* 0x0003e40000000800 */
[----:B-1----:R-:W-:Y:S02]  /*77f0*/  FFMA.FTZ R0, R125, c[0x0][0x2d0], -R2 ;  /* 0x0000b4007d007a23 */ /* 0x002fe40000010802 */
[----:B------:R-:W-:Y:S04]  /*7800*/  HMMA.16816.F32.BF16 R124, R8, R160, R44 ;  /* 0x000000a0087c723c */ /* 0x000fe8000004182c */
[----:B------:R1:W4:Y:S03]  /*7810*/  MUFU.EX2 R248, R0 ;  /* 0x0000000000f87308 */ /* 0x0003260000000800 */
[----:B------:R-:W-:Y:S01]  /*7820*/  IMAD.MOV.U32 R45, RZ, RZ, R75 ;  /* 0x000000ffff2d7224 */ /* 0x000fe200078e004b */
[----:B------:R-:W-:Y:S01]  /*7830*/  MOV R47, R148 ;  /* 0x00000094002f7202 */ /* 0x000fe20000000f00 */
[----:B------:R-:W-:-:S02]  /*7840*/  IMAD.MOV.U32 R44, RZ, RZ, R150 ;  /* 0x000000ffff2c7224 */ /* 0x000fc400078e0096 */
[----:B------:R-:W-:Y:S02]  /*7850*/  IMAD.MOV.U32 R46, RZ, RZ, R149 ;  /* 0x000000ffff2e7224 */ /* 0x000fe400078e0095 */
[----:B-1----:R-:W-:Y:S01]  /*7860*/  FFMA.FTZ R0, R129, c[0x0][0x2d0], -R2 ;  /* 0x0000b40081007a23 */ /* 0x002fe20000010802 */
[----:B------:R-:W-:-:S03]  /*7870*/  MOV R129, R155 ;  /* 0x0000009b00817202 */ /* 0x000fc60000000f00 */
[----:B------:R1:W-:Y:S02]  /*7880*/  MUFU.EX2 R249, R0 ;  /* 0x0000000000f97308 */ /* 0x0003e40000000800 */
[----:B-1----:R-:W-:-:S05]  /*7890*/  FMUL.FTZ R0, R3, c[0x0][0x2d0] ;  /* 0x0000b40003007a20 */ /* 0x002fca0000410000 */
[----:B------:R-:W-:Y:S02]  /*78a0*/  FSEL R0, R0, RZ, P0 ;  /* 0x000000ff00007208 */ /* 0x000fe40000000000 */
[----:B------:R-:W-:-:S03]  /*78b0*/  PLOP3.LUT P0, PT, PT, PT, UP0, 0x40, 0x0 ;  /* 0x000000000000781c */ /* 0x000fc60003f0e808 */
[--C-:B------:R-:W-:Y:S02]  /*78c0*/  FFMA.FTZ R4, R116, c[0x0][0x2d0], -R0.reuse ;  /* 0x0000b40074047a23 */ /* 0x100fe40000010800 */
[----:B------:R-:W-:Y:S02]  /*78d0*/  IMAD.MOV.U32 R116, RZ, RZ, R245 ;  /* 0x000000ffff747224 */ /* 0x000fe400078e00f5 */
[----:B------:R1:W-:Y:S02]  /*78e0*/  MUFU.EX2 R184, R4 ;  /* 0x0000000400b87308 */ /* 0x0003e40000000800 */
[----:B-1----:R-:W-:Y:S01]  /*78f0*/  FFMA.FTZ R4, R115, c[0x0][0x2d0], -R0 ;  /* 0x0000b40073047a23 */ /* 0x002fe20000010800 */
[----:B------:R-:W-:-:S05]  /*7900*/  MOV R115, R183 ;  /* 0x000000b700737202 */ /* 0x000fca0000000f00 */
[----:B------:R1:W5:Y:S02]  /*7910*/  MUFU.EX2 R183, R4 ;  /* 0x0000000400b77308 */ /* 0x0003640000000800 */
[----:B-1----:R-:W-:Y:S02]  /*7920*/  FFMA.FTZ R4, R114, c[0x0][0x2d0], -R0 ;  /* 0x0000b40072047a23 */ /* 0x002fe40000010800 */
[----:B------:R-:W-:-:S04]  /*7930*/  IMAD.MOV.U32 R114, RZ, RZ, R139 ;  /* 0x000000ffff727224 */ /* 0x000fc800078e008b */
[----:B------:R1:W-:Y:S01]  /*7940*/  MUFU.EX2 R181, R4 ;  /* 0x0000000400b57308 */ /* 0x0003e20000000800 */
[C---:B---3--:R-:W-:Y:S07]  /*7950*/  HMMA.16816.F32.BF16 R136, R8.reuse, R156, R40 ;  /* 0x0000009c0888723c */ /* 0x048fee0000041828 */
[----:B------:R-:W-:Y:S01]  /*7960*/  IMAD.MOV.U32 R41, RZ, RZ, R153 ;  /* 0x000000ffff297224 */ /* 0x000fe200078e0099 */
[----:B------:R-:W-:Y:S01]  /*7970*/  MOV R43, R151 ;  /* 0x00000097002b7202 */ /* 0x000fe20000000f00 */
[----:B------:R-:W-:Y:S01]  /*7980*/  IMAD.MOV.U32 R42, RZ, RZ, R152 ;  /* 0x000000ffff2a7224 */ /* 0x000fe200078e0098 */
[----:B------:R-:W-:Y:S01]  /*7990*/  HMMA.16816.F32.BF16 R148, R8, R158, R24 ;  /* 0x0000009e0894723c */ /* 0x000fe20000041818 */
[----:B-1----:R-:W-:-:S02]  /*79a0*/  FFMA.FTZ R4, R113, c[0x0][0x2d0], -R0 ;  /* 0x0000b40071047a23 */ /* 0x002fc40000010800 */
[----:B------:R-:W-:Y:S01]  /*79b0*/  IMAD.MOV.U32 R113, RZ, RZ, R38 ;  /* 0x000000ffff717224 */ /* 0x000fe200078e0026 */
[----:B------:R-:W-:Y:S01]  /*79c0*/  MOV R38, R122 ;  /* 0x0000007a00267202 */ /* 0x000fe20000000f00 */
[----:B------:R1:W3:Y:S01]  /*79d0*/  MUFU.EX2 R182, R4 ;  /* 0x0000000400b67308 */ /* 0x0002e20000000800 */
[----:B------:R-:W-:Y:S02]  /*79e0*/  IMAD.MOV.U32 R122, RZ, RZ, R55 ;  /* 0x000000ffff7a7224 */ /* 0x000fe400078e0037 */
[C---:B------:R-:W-:Y:S08]  /*79f0*/  HMMA.16816.F32.BF16 R152, R8.reuse, R172, R28 ;  /* 0x000000ac0898723c */ /* 0x040ff0000004181c */
[----:B------:R-:W-:Y:S01]  /*7a00*/  HMMA.16816.F32.BF16 R52, R8, R174, R12 ;  /* 0x000000ae0834723c */ /* 0x000fe2000004180c */
[----:B-1----:R-:W-:-:S06]  /*7a10*/  FFMA.FTZ R4, R141, c[0x0][0x2d0], -R2 ;  /* 0x0000b4008d047a23 */ /* 0x002fcc0000010802 */
[----:B--2---:R-:W-:Y:S01]  /*7a20*/  F2FP.BF16.PACK_AB R8, R250, R252 ;  /* 0x000000fcfa08723e */ /* 0x004fe200000010ff */
[----:B------:R-:W-:Y:S01]  /*7a30*/  IMAD.MOV.U32 R141, RZ, RZ, R47 ;  /* 0x000000ffff8d7224 */ /* 0x000fe200078e002f */
[----:B----4-:R-:W-:Y:S01]  /*7a40*/  F2FP.BF16.PACK_AB R10, R248, R251 ;  /* 0x000000fbf80a723e */ /* 0x010fe200000010ff */
[----:B------:R1:W-:Y:S01]  /*7a50*/  MUFU.EX2 R246, R4 ;  /* 0x0000000400f67308 */ /* 0x0003e20000000800 */
[----:B-----5:R-:W-:Y:S02]  /*7a60*/  F2FP.BF16.PACK_AB R9, R183, R184 ;  /* 0x000000b8b709723e */ /* 0x020fe400000010ff */
[----:B---3--:R-:W-:-:S07]  /*7a70*/  F2FP.BF16.PACK_AB R11, R182, R181 ;  /* 0x000000b5b60b723e */ /* 0x008fce00000010ff */
[----:B------:R-:W-:Y:S01]  /*7a80*/  HMMA.16816.F32.BF16 R24, R8, R84, RZ ;  /* 0x000000540818723c */ /* 0x000fe200000418ff */
[----:B-1----:R-:W-:-:S07]  /*7a90*/  FFMA.FTZ R4, R140, c[0x0][0x2d0], -R2 ;  /* 0x0000b4008c047a23 */ /* 0x002fce0000010802 */
[C---:B------:R-:W-:Y:S01]  /*7aa0*/  HMMA.16816.F32.BF16 R20, R8.reuse, R86, RZ ;  /* 0x000000560814723c */ /* 0x040fe200000418ff */
[----:B------:R-:W-:Y:S01]  /*7ab0*/  IMAD.MOV.U32 R140, RZ, RZ, R46 ;  /* 0x000000ffff8c7224 */ /* 0x000fe200078e002e */
[----:B------:R1:W2:Y:S05]  /*7ac0*/  MUFU.EX2 R245, R4 ;  /* 0x0000000400f57308 */ /* 0x0002aa0000000800 */
[----:B------:R-:W-:Y:S01]  /*7ad0*/  IMAD.MOV.U32 R87, RZ, RZ, R36 ;  /* 0x000000ffff577224 */ /* 0x000fe200078e0024 */
[----:B------:R-:W-:Y:S01]  /*7ae0*/  HMMA.16816.F32.BF16 R28, R8, R62, RZ ;  /* 0x0000003e081c723c */ /* 0x000fe200000418ff */
[----:B------:R-:W-:-:S06]  /*7af0*/  IMAD.MOV.U32 R86, RZ, RZ, R37 ;  /* 0x000000ffff567224 */ /* 0x000fcc00078e0025 */
[----:B------:R-:W-:Y:S01]  /*7b00*/  IMAD.MOV.U32 R62, RZ, RZ, R42 ;  /* 0x000000ffff3e7224 */ /* 0x000fe200078e002a */
[C---:B------:R-:W-:Y:S01]  /*7b10*/  HMMA.16816.F32.BF16 R16, R8.reuse, R100, RZ ;  /* 0x000000640810723c */ /* 0x040fe200000418ff */
[----:B------:R-:W-:Y:S02]  /*7b20*/  IMAD.MOV.U32 R63, RZ, RZ, R43 ;  /* 0x000000ffff3f7224 */ /* 0x000fe400078e002b */
[----:B-1----:R-:W-:Y:S02]  /*7b30*/  FFMA.FTZ R4, R117, c[0x0][0x2d0], -R0 ;  /* 0x0000b40075047a23 */ /* 0x002fe40000010800 */
[----:B------:R-:W-:Y:S02]  /*7b40*/  IMAD.MOV.U32 R117, RZ, RZ, R49 ;  /* 0x000000ffff757224 */ /* 0x000fe400078e0031 */
[----:B------:R1:W-:Y:S01]  /*7b50*/  MUFU.EX2 R75, R4 ;  /* 0x00000004004b7308 */ /* 0x0003e20000000800 */
[----:B------:R-:W-:Y:S01]  /*7b60*/  HMMA.16816.F32.BF16 R12, R8, R96, RZ ;  /* 0x00000060080c723c */ /* 0x000fe200000418ff */
[----:B------:R-:W-:Y:S01]  /*7b70*/  IMAD.MOV.U32 R101, RZ, RZ, R41 ;  /* 0x000000ffff657224 */ /* 0x000fe200078e0029 */
[----:B------:R-:W-:Y:S01]  /*7b80*/  MOV R100, R116 ;  /* 0x0000007400647202 */ /* 0x000fe20000000f00 */
[----:B------:R-:W-:-:S04]  /*7b90*/  IMAD.MOV.U32 R116, RZ, RZ, R48 ;  /* 0x000000ffff747224 */ /* 0x000fc800078e0030 */
[----:B------:R-:W-:Y:S01]  /*7ba0*/  MOV R97, R39 ;  /* 0x0000002700617202 */ /* 0x000fe20000000f00 */
[----:B------:R-:W-:Y:S01]  /*7bb0*/  HMMA.16816.F32.BF16 R32, R8, R60, RZ ;  /* 0x0000003c0820723c */ /* 0x000fe200000418ff */
[----:B-1----:R-:W-:-:S07]  /*7bc0*/  FFMA.FTZ R4, R119, c[0x0][0x2d0], -R0 ;  /* 0x0000b40077047a23 */ /* 0x002fce0000010800 */
[----:B------:R-:W-:Y:S01]  /*7bd0*/  HMMA.16816.F32.BF16 R40, R8, R98, RZ ;  /* 0x000000620828723c */ /* 0x000fe200000418ff */
[----:B------:R-:W-:Y:S01]  /*7be0*/  MOV R60, R44 ;  /* 0x0000002c003c7202 */ /* 0x000fe20000000f00 */
[----:B------:R-:W-:Y:S01]  /*7bf0*/  IMAD.MOV.U32 R61, RZ, RZ, R45 ;  /* 0x000000ffff3d7224 */ /* 0x000fe200078e002d */
[----:B------:R1:W3:Y:S01]  /*7c00*/  MUFU.EX2 R180, R4 ;  /* 0x0000000400b47308 */ /* 0x0002e20000000800 */
[----:B------:R-:W-:-:S03]  /*7c10*/  IMAD.MOV.U32 R119, RZ, RZ, R50 ;  /* 0x000000ffff777224 */ /* 0x000fc600078e0032 */
[----:B------:R-:W-:Y:S02]  /*7c20*/  IMAD.MOV.U32 R98, RZ, RZ, R101 ;  /* 0x000000ffff627224 */ /* 0x000fe400078e0065 */
[----:B-1----:R-:W-:Y:S01]  /*7c30*/  FFMA.FTZ R4, R121, c[0x0][0x2d0], -R0 ;  /* 0x0000b40079047a23 */ /* 0x002fe20000010800 */
[----:B------:R-:W-:-:S03]  /*7c40*/  MOV R121, R51 ;  /* 0x0000003300797202 */ /* 0x000fc60000000f00 */
[----:B------:R1:W-:Y:S02]  /*7c50*/  MUFU.EX2 R84, R4 ;  /* 0x0000000400547308 */ /* 0x0003e40000000800 */
[----:B-1----:R-:W-:Y:S02]  /*7c60*/  FFMA.FTZ R4, R123, c[0x0][0x2d0], -R0 ;  /* 0x0000b4007b047a23 */ /* 0x002fe40000010800 */
[----:B------:R-:W-:-:S04]  /*7c70*/  IMAD.MOV.U32 R123, RZ, RZ, R38 ;  /* 0x000000ffff7b7224 */ /* 0x000fc800078e0026 */
[----:B------:R1:W4:Y:S01]  /*7c80*/  MUFU.EX2 R85, R4 ;  /* 0x0000000400557308 */ /* 0x0003220000000800 */
[----:B------:R-:W-:Y:S07]  /*7c90*/  HMMA.16816.F32.BF16 R36, R8, R102, RZ ;  /* 0x000000660824723c */ /* 0x000fee00000418ff */
[----:B------:R-:W-:Y:S02]  /*7ca0*/  F2FP.BF16.PACK_AB R8, R247, R249 ;  /* 0x000000f9f708723e */ /* 0x000fe400000010ff */
[----:B--2---:R-:W-:-:S02]  /*7cb0*/  F2FP.BF16.PACK_AB R10, R245, R246 ;  /* 0x000000f6f50a723e */ /* 0x004fc400000010ff */
[----:B---3--:R-:W-:Y:S01]  /*7cc0*/  F2FP.BF16.PACK_AB R9, R180, R75 ;  /* 0x0000004bb409723e */ /* 0x008fe200000010ff */
[----:B-1----:R-:W-:Y:S01]  /*7cd0*/  FFMA.FTZ R4, R226, c[0x0][0x2d0], -R7 ;  /* 0x0000b400e2047a23 */ /* 0x002fe20000010807 */
[----:B----4-:R-:W-:-:S03]  /*7ce0*/  F2FP.BF16.PACK_AB R11, R85, R84 ;  /* 0x00000054550b723e */ /* 0x010fc600000010ff */
[----:B------:R1:W-:Y:S04]  /*7cf0*/  MUFU.EX2 R226, R4 ;  /* 0x0000000400e27308 */ /* 0x0003e80000000800 */
[C---:B------:R-:W-:Y:S07]  /*7d00*/  HMMA.16816.F32.BF16 R20, R8.reuse, R94, R20 ;  /* 0x0000005e0814723c */ /* 0x040fee0000041814 */
[----:B------:R-:W-:Y:S01]  /*7d10*/  IMAD.MOV.U32 R94, RZ, RZ, R74 ;  /* 0x000000ffff5e7224 */ /* 0x000fe200078e004a */
[----:B------:R-:W-:Y:S01]  /*7d20*/  HMMA.16816.F32.BF16 R44, R8, R92, R24 ;  /* 0x0000005c082c723c */ /* 0x000fe20000041818 */
[----:B-1----:R-:W-:-:S02]  /*7d30*/  FFMA.FTZ R4, R186, c[0x0][0x2d0], -R2 ;  /* 0x0000b400ba047a23 */ /* 0x002fc40000010802 */
[----:B------:R-:W-:-:S04]  /*7d40*/  IMAD.MOV.U32 R186, RZ, RZ, R100 ;  /* 0x000000ffffba7224 */ /* 0x000fc800078e0064 */
[----:B------:R-:W-:Y:S01]  /*7d50*/  MOV R93, R113 ;  /* 0x00000071005d7202 */ /* 0x000fe20000000f00 */
[----:B------:R1:W-:Y:S01]  /*7d60*/  MUFU.EX2 R95, R4 ;  /* 0x00000004005f7308 */ /* 0x0003e20000000800 */
[----:B------:R-:W-:Y:S01]  /*7d70*/  HMMA.16816.F32.BF16 R24, R8, R104, R12 ;  /* 0x000000680818723c */ /* 0x000fe2000004180c */
[----:B------:R-:W-:-:S06]  /*7d80*/  IMAD.MOV.U32 R92, RZ, RZ, R114 ;  /* 0x000000ffff5c7224 */ /* 0x000fcc00078e0072 */
[----:B------:R-:W-:Y:S01]  /*7d90*/  IMAD.MOV.U32 R105, RZ, RZ, R68 ;  /* 0x000000ffff697224 */ /* 0x000fe200078e0044 */
[----:B------:R-:W-:Y:S01]  /*7da0*/  HMMA.16816.F32.BF16 R48, R8, R108, R32 ;  /* 0x0000006c0830723c */ /* 0x000fe20000041820 */
[----:B------:R-:W-:Y:S01]  /*7db0*/  MOV R104, R73 ;  /* 0x0000004900687202 */ /* 0x000fe20000000f00 */
[----:B-1----:R-:W-:-:S06]  /*7dc0*/  FFMA.FTZ R4, R185, c[0x0][0x2d0], -R2 ;  /* 0x0000b400b9047a23 */ /* 0x002fcc0000010802 */
[C---:B------:R-:W-:Y:S01]  /*7dd0*/  HMMA.16816.F32.BF16 R32, R8.reuse, R88, R16 ;  /* 0x000000580820723c */ /* 0x040fe20000041810 */
[----:B------:R-:W-:Y:S01]  /*7de0*/  IMAD.MOV.U32 R185, RZ, RZ, R97 ;  /* 0x000000ffffb97224 */ /* 0x000fe200078e0061 */
[----:B------:R1:W2:Y:S05]  /*7df0*/  MUFU.EX2 R96, R4 ;  /* 0x0000000400607308 */ /* 0x0002aa0000000800 */
[----:B------:R-:W-:Y:S01]  /*7e00*/  MOV R88, R69 ;  /* 0x0000004500587202 */ /* 0x000fe20000000f00 */
[----:B------:R-:W-:Y:S01]  /*7e10*/  HMMA.16816.F32.BF16 R28, R8, R110, R28 ;  /* 0x0000006e081c723c */ /* 0x000fe2000004181c */
[----:B------:R-:W-:-:S07]  /*7e20*/  IMAD.MOV.U32 R89, RZ, RZ, R115 ;  /* 0x000000ffff597224 */ /* 0x000fce00078e0073 */
[----:B------:R-:W-:Y:S01]  /*7e30*/  HMMA.16816.F32.BF16 R16, R8, R90, R36 ;  /* 0x0000005a0810723c */ /* 0x000fe20000041824 */
[----:B------:R-:W3:Y:S01]  /*7e40*/  LDSM.16.MT88.4 R36, [R209+0x2100] ;  /* 0x00210000d124783b */ /* 0x000ee20000004200 */
[----:B-1----:R-:W-:-:S04]  /*7e50*/  FFMA.FTZ R4, R147, c[0x0][0x2d0], -R2 ;  /* 0x0000b40093047a23 */ /* 0x002fc80000010802 */
[----:B------:R1:W-:Y:S02]  /*7e60*/  MUFU.EX2 R97, R4 ;  /* 0x0000000400617308 */ /* 0x0003e40000000800 */
[----:B------:R-:W-:Y:S07]  /*7e70*/  HMMA.16816.F32.BF16 R12, R8, R106, R40 ;  /* 0x0000006a080c723c */ /* 0x000fee0000041828 */
[----:B--2---:R-:W-:Y:S01]  /*7e80*/  F2FP.BF16.PACK_AB R8, R96, R95 ;  /* 0x0000005f6008723e */ /* 0x004fe200000010ff */
[----:B------:R-:W-:Y:S01]  /*7e90*/  IMAD.MOV.U32 R41, RZ, RZ, R140 ;  /* 0x000000ffff297224 */ /* 0x000fe200078e008c */
[----:B------:R-:W-:Y:S01]  /*7ea0*/  MOV R42, R141 ;  /* 0x0000008d002a7202 */ /* 0x000fe20000000f00 */
[----:B------:R-:W-:-:S02]  /*7eb0*/  IMAD.MOV.U32 R43, RZ, RZ, R131 ;  /* 0x000000ffff2b7224 */ /* 0x000fc400078e0083 */
[----:B------:R-:W-:Y:S02]  /*7ec0*/  IMAD.MOV.U32 R40, RZ, RZ, R61 ;  /* 0x000000ffff287224 */ /* 0x000fe400078e003d */
[----:B-1----:R-:W-:-:S04]  /*7ed0*/  FFMA.FTZ R4, R146, c[0x0][0x2d0], -R2 ;  /* 0x0000b40092047a23 */ /* 0x002fc80000010802 */
        /* <DEDUP_REMOVED lines=12> */
[----:B--2---:R-:W-:Y:S01]  /*7fa0*/  F2FP.BF16.PACK_AB R11, R74, R73 ;  /* 0x000000494a0b723e */ /* 0x004fe200000010ff */
[----:B------:R-:W-:-:S04]  /*7fb0*/  IMAD.MOV.U32 R231, RZ, RZ, R63 ;  /* 0x000000ffffe77224 */ /* 0x000fc800078e003f */
[----:B------:R1:W2:Y:S02]  /*7fc0*/  MUFU.EX2 R103, R4 ;  /* 0x0000000400677308 */ /* 0x0002a40000000800 */
[C---:B------:R-:W-:Y:S07]  /*7fd0*/  HMMA.16816.F32.BF16 R108, R8.reuse, R80, R48 ;  /* 0x00000050086c723c */ /* 0x040fee0000041830 */
[----:B------:R-:W-:Y:S01]  /*7fe0*/  IMAD.MOV.U32 R80, RZ, RZ, R93 ;  /* 0x000000ffff507224 */ /* 0x000fe200078e005d */
[C---:B------:R-:W-:Y:S01]  /*7ff0*/  HMMA.16816.F32.BF16 R44, R8.reuse, R76, R44 ;  /* 0x0000004c082c723c */ /* 0x040fe2000004182c */
[----:B------:R-:W-:Y:S01]  /*8000*/  IMAD.MOV.U32 R50, RZ, RZ, R88 ;  /* 0x000000ffff327224 */ /* 0x000fe200078e0058 */
[----:B------:R-:W-:Y:S01]  /*8010*/  MOV R49, R60 ;  /* 0x0000003c00317202 */ /* 0x000fe20000000f00 */
[----:B------:R-:W-:Y:S01]  /*8020*/  IMAD.MOV.U32 R81, RZ, RZ, R62 ;  /* 0x000000ffff517224 */ /* 0x000fe200078e003e */
[----:B------:R-:W-:Y:S01]  /*8030*/  MOV R48, R104 ;  /* 0x0000006800307202 */ /* 0x000fe20000000f00 */
[----:B-1----:R-:W-:Y:S01]  /*8040*/  FFMA.FTZ R4, R230, c[0x0][0x2d0], -R7 ;  /* 0x0000b400e6047a23 */ /* 0x002fe20000010807 */
[----:B------:R-:W-:Y:S01]  /*8050*/  MOV R51, R89 ;  /* 0x0000005900337202 */ /* 0x000fe20000000f00 */
[----:B------:R-:W-:Y:S01]  /*8060*/  IMAD.MOV.U32 R230, RZ, RZ, R129 ;  /* 0x000000ffffe67224 */ /* 0x000fe200078e0081 */
[----:B------:R-:W-:Y:S01]  /*8070*/  MOV R76, R130 ;  /* 0x00000082004c7202 */ /* 0x000fe20000000f00 */
[----:B------:R1:W-:Y:S01]  /*8080*/  MUFU.EX2 R101, R4 ;  /* 0x0000000400657308 */ /* 0x0003e20000000800 */
[----:B------:R-:W-:Y:S01]  /*8090*/  IMAD.MOV.U32 R77, RZ, RZ, R128 ;  /* 0x000000ffff4d7224 */ /* 0x000fe200078e0080 */
[C---:B------:R-:W-:Y:S01]  /*80a0*/  HMMA.16816.F32.BF16 R140, R8.reuse, R64, R32 ;  /* 0x00000040088c723c */ /* 0x040fe20000041820 */
[----:B------:R-:W4:Y:S06]  /*80b0*/  LDSM.16.MT88.4 R32, [R212+0x2100] ;  /* 0x00210000d420783b */ /* 0x000f2c0000004200 */
[----:B------:R-:W-:Y:S01]  /*80c0*/  IMAD.MOV.U32 R65, RZ, RZ, R87 ;  /* 0x000000ffff417224 */ /* 0x000fe200078e0057 */
[----:B------:R-:W-:Y:S01]  /*80d0*/  HMMA.16816.F32.BF16 R128, R8, R78, R20 ;  /* 0x0000004e0880723c */ /* 0x000fe20000041814 */
[----:B------:R-:W-:Y:S01]  /*80e0*/  LDSM.16.MT88.4 R20, [R211+0x2100] ;  /* 0x00210000d314783b */ /* 0x000fe20000004200 */
[----:B------:R-:W-:-:S02]  /*80f0*/  IMAD.MOV.U32 R64, RZ, RZ, R121 ;  /* 0x000000ffff407224 */ /* 0x000fc400078e0079 */
[----:B-1----:R-:W-:Y:S01]  /*8100*/  FFMA.FTZ R4, R232, c[0x0][0x2d0], -R7 ;  /* 0x0000b400e8047a23 */ /* 0x002fe20000010807 */
[----:B------:R-:W-:-:S03]  /*8110*/  MOV R232, R98 ;  /* 0x0000006200e87202 */ /* 0x000fc60000000f00 */
[C---:B------:R-:W-:Y:S01]  /*8120*/  HMMA.16816.F32.BF16 R60, R8.reuse, R56, R24 ;  /* 0x00000038083c723c */ /* 0x040fe20000041818 */
[----:B------:R-:W-:Y:S01]  /*8130*/  MOV R78, R86 ;  /* 0x00000056004e7202 */ /* 0x000fe20000000f00 */
[----:B------:R1:W5:Y:S01]  /*8140*/  MUFU.EX2 R102, R4 ;  /* 0x0000000400667308 */ /* 0x0003620000000800 */
[----:B------:R-:W-:Y:S01]  /*8150*/  IMAD.MOV.U32 R79, RZ, RZ, R116 ;  /* 0x000000ffff4f7224 */ /* 0x000fe200078e0074 */
[----:B------:R-:W-:Y:S04]  /*8160*/  LDSM.16.MT88.4 R24, [R212+0x2900] ;  /* 0x00290000d418783b */ /* 0x000fe80000004200 */
[C---:B------:R-:W-:Y:S07]  /*8170*/  HMMA.16816.F32.BF16 R144, R8.reuse, R66, R16 ;  /* 0x000000420890723c */ /* 0x040fee0000041810 */
[----:B------:R-:W-:Y:S01]  /*8180*/  MOV R67, R64 ;  /* 0x0000004000437202 */ /* 0x000fe20000000f00 */
[----:B------:R-:W-:Y:S01]  /*8190*/  HMMA.16816.F32.BF16 R56, R8, R58, R12 ;  /* 0x0000003a0838723c */ /* 0x000fe2000004180c */
[----:B-1----:R-:W-:-:S02]  /*81a0*/  FFMA.FTZ R4, R233, c[0x0][0x2d0], -R7 ;  /* 0x0000b400e9047a23 */ /* 0x002fc40000010807 */
[----:B------:R-:W-:Y:S02]  /*81b0*/  IMAD.MOV.U32 R233, RZ, RZ, R112 ;  /* 0x000000ffffe97224 */ /* 0x000fe400078e0070 */
[----:B------:R1:W-:Y:S02]  /*81c0*/  MUFU.EX2 R100, R4 ;  /* 0x0000000400647308 */ /* 0x0003e40000000800 */
[----:B------:R-:W-:Y:S01]  /*81d0*/  MOV R12, R42 ;  /* 0x0000002a000c7202 */ /* 0x000fe20000000f00 */
[----:B------:R-:W-:Y:S01]  /*81e0*/  HMMA.16816.F32.BF16 R112, R8, R82, R28 ;  /* 0x000000520870723c */ /* 0x000fe2000004181c */
[----:B------:R-:W3:Y:S01]  /*81f0*/  LDSM.16.MT88.4 R28, [R210+0x2100] ;  /* 0x00210000d21c783b */ /* 0x000ee20000004200 */
[----:B------:R-:W-:-:S05]  /*8200*/  IMAD.MOV.U32 R13, RZ, RZ, R43 ;  /* 0x000000ffff0d7224 */ /* 0x000fca00078e002b */
[----:B------:R-:W-:Y:S01]  /*8210*/  IMAD.MOV.U32 R83, RZ, RZ, R94 ;  /* 0x000000ffff537224 */ /* 0x000fe200078e005e */
[----:B--2---:R-:W-:Y:S01]  /*8220*/  F2FP.BF16.PACK_AB R8, R103, R226 ;  /* 0x000000e26708723e */ /* 0x004fe200000010ff */
[----:B------:R-:W-:Y:S01]  /*8230*/  IMAD.MOV.U32 R82, RZ, RZ, R105 ;  /* 0x000000ffff527224 */ /* 0x000fe200078e0069 */
[----:B-----5:R-:W-:-:S03]  /*8240*/  F2FP.BF16.PACK_AB R10, R102, R101 ;  /* 0x00000065660a723e */ /* 0x020fc600000010ff */
[----:B------:R-:W-:Y:S02]  /*8250*/  IMAD.MOV.U32 R19, RZ, RZ, R82 ;  /* 0x000000ffff137224 */ /* 0x000fe400078e0052 */
[----:B-1----:R-:W-:Y:S02]  /*8260*/  FFMA.FTZ R4, R234, c[0x0][0x2d0], -R7 ;  /* 0x0000b400ea047a23 */ /* 0x002fe40000010807 */
[----:B------:R-:W-:Y:S02]  /*8270*/  IMAD.MOV.U32 R234, RZ, RZ, R92 ;  /* 0x000000ffffea7224 */ /* 0x000fe400078e005c */
[----:B------:R1:W-:Y:S01]  /*8280*/  MUFU.EX2 R98, R4 ;  /* 0x0000000400627308 */ /* 0x0003e20000000800 */
[----:B------:R-:W-:Y:S02]  /*8290*/  IMAD.MOV.U32 R15, RZ, RZ, R19 ;  /* 0x000000ffff0f7224 */ /* 0x000fe400078e0013 */
[----:B------:R-:W-:Y:S02]  /*82a0*/  IMAD.MOV.U32 R18, RZ, RZ, R234 ;  /* 0x000000ffff127224 */ /* 0x000fe400078e00ea */
[----:B------:R-:W-:-:S02]  /*82b0*/  IMAD.MOV.U32 R234, RZ, RZ, R120 ;  /* 0x000000ffffea7224 */ /* 0x000fc400078e0078 */
[----:B-1----:R-:W-:Y:S01]  /*82c0*/  FFMA.FTZ R4, R202, c[0x0][0x2d0], -R6 ;  /* 0x0000b400ca047a23 */ /* 0x002fe20000010806 */
[----:B------:R-:W-:-:S03]  /*82d0*/  MOV R202, R122 ;  /* 0x0000007a00ca7202 */ /* 0x000fc60000000f00 */
[----:B------:R1:W-:Y:S02]  /*82e0*/  MUFU.EX2 R94, R4 ;  /* 0x00000004005e7308 */ /* 0x0003e40000000800 */
[----:B-1----:R-:W-:Y:S02]  /*82f0*/  FFMA.FTZ R4, R205, c[0x0][0x2d0], -R6 ;  /* 0x0000b400cd047a23 */ /* 0x002fe40000010806 */
[----:B------:R-:W-:-:S04]  /*8300*/  IMAD.MOV.U32 R205, RZ, RZ, R117 ;  /* 0x000000ffffcd7224 */ /* 0x000fc800078e0075 */
[----:B------:R1:W2:Y:S01]  /*8310*/  MUFU.EX2 R93, R4 ;  /* 0x00000004005d7308 */ /* 0x0002a20000000800 */
[----:B------:R-:W-:Y:S02]  /*8320*/  IMAD.MOV.U32 R66, RZ, RZ, R205 ;  /* 0x000000ffff427224 */ /* 0x000fe400078e00cd */
[----:B------:R-:W-:Y:S02]  /*8330*/  IMAD.MOV.U32 R205, RZ, RZ, R234 ;  /* 0x000000ffffcd7224 */ /* 0x000fe400078e00ea */
[----:B------:R-:W-:Y:S02]  /*8340*/  IMAD.MOV.U32 R234, RZ, RZ, R40 ;  /* 0x000000ffffea7224 */ /* 0x000fe400078e0028 */
[--C-:B-1----:R-:W-:Y:S01]  /*8350*/  FFMA.FTZ R4, R203, c[0x0][0x2d0], -R6.reuse ;  /* 0x0000b400cb047a23 */ /* 0x102fe20000010806 */
[----:B--2---:R-:W-:Y:S02]  /*8360*/  F2FP.BF16.PACK_AB R9, R93, R94 ;  /* 0x0000005e5d09723e */ /* 0x004fe400000010ff */
[----:B------:R-:W-:Y:S01]  /*8370*/  MOV R203, R119 ;  /* 0x0000007700cb7202 */ /* 0x000fe20000000f00 */
[----:B------:R1:W-:Y:S02]  /*8380*/  MUFU.EX2 R92, R4 ;  /* 0x00000004005c7308 */ /* 0x0003e40000000800 */
[----:B-1----:R-:W-:Y:S01]  /*8390*/  FFMA.FTZ R4, R206, c[0x0][0x2d0], -R6 ;  /* 0x0000b400ce047a23 */ /* 0x002fe20000010806 */
[----:B------:R-:W-:-:S05]  /*83a0*/  MOV R206, R83 ;  /* 0x0000005300ce7202 */ /* 0x000fca0000000f00 */
[----:B------:R1:W2:Y:S01]  /*83b0*/  MUFU.EX2 R90, R4 ;  /* 0x00000004005a7308 */ /* 0x0002a20000000800 */
[----:B------:R-:W-:Y:S02]  /*83c0*/  IMAD.MOV.U32 R14, RZ, RZ, R206 ;  /* 0x000000ffff0e7224 */ /* 0x000fe400078e00ce */
[----:B------:R-:W-:Y:S02]  /*83d0*/  IMAD.MOV.U32 R206, RZ, RZ, R203 ;  /* 0x000000ffffce7224 */ /* 0x000fe400078e00cb */
[--C-:B-1----:R-:W-:Y:S01]  /*83e0*/  FFMA.FTZ R4, R241, c[0x0][0x2d0], -R7.reuse ;  /* 0x0000b400f1047a23 */ /* 0x102fe20000010807 */
[----:B--2---:R-:W-:Y:S01]  /*83f0*/  F2FP.BF16.PACK_AB R11, R90, R92 ;  /* 0x0000005c5a0b723e */ /* 0x004fe200000010ff */
[----:B------:R-:W-:Y:S01]  /*8400*/  FFMA.FTZ R7, R244, c[0x0][0x2d0], -R7 ;  /* 0x0000b400f4077a23 */ /* 0x000fe20000010807 */
[----:B------:R-:W-:Y:S01]  /*8410*/  MOV R241, R79 ;  /* 0x0000004f00f17202 */ /* 0x000fe20000000f00 */
[----:B------:R1:W-:Y:S01]  /*8420*/  MUFU.EX2 R91, R4 ;  /* 0x00000004005b7308 */ /* 0x0003e20000000800 */
[----:B------:R-:W-:-:S02]  /*8430*/  IMAD.MOV.U32 R244, RZ, RZ, R202 ;  /* 0x000000fffff47224 */ /* 0x000fc400078e00ca */
[----:B------:R-:W-:Y:S01]  /*8440*/  IMAD.MOV.U32 R202, RZ, RZ, R41 ;  /* 0x000000ffffca7224 */ /* 0x000fe200078e0029 */
[C---:B---3--:R-:W-:Y:S01]  /*8450*/  HMMA.16816.F32.BF16 R104, R8.reuse, R36, R176 ;  /* 0x000000240868723c */ /* 0x048fe200000418b0 */
[----:B------:R-:W2:Y:S03]  /*8460*/  LDSM.16.MT88.4 R40, [R210+0x2900] ;  /* 0x00290000d228783b */ /* 0x000ea60000004200 */
[----:B------:R3:W5:Y:S03]  /*8470*/  MUFU.EX2 R89, R7 ;  /* 0x0000000700597308 */ /* 0x0007660000000800 */
[----:B------:R-:W-:Y:S01]  /*8480*/  MOV R179, R77 ;  /* 0x0000004d00b37202 */ /* 0x000fe20000000f00 */
[----:B------:R-:W-:Y:S01]  /*8490*/  IMAD.MOV.U32 R77, RZ, RZ, R233 ;  /* 0x000000ffff4d7224 */ /* 0x000fe200078e00e9 */
[----:B----4-:R-:W-:Y:S01]  /*84a0*/  HMMA.16816.F32.BF16 R132, R8, R34, R132 ;  /* 0x000000220884723c */ /* 0x010fe20000041884 */
[----:B------:R-:W-:-:S02]  /*84b0*/  IMAD.MOV.U32 R233, RZ, RZ, R118 ;  /* 0x000000ffffe97224 */ /* 0x000fc400078e0076 */
[----:B-1----:R-:W-:Y:S02]  /*84c0*/  FFMA.FTZ R4, R207, c[0x0][0x2d0], -R6 ;  /* 0x0000b400cf047a23 */ /* 0x002fe40000010806 */
[----:B------:R-:W-:Y:S01]  /*84d0*/  IMAD.MOV.U32 R178, RZ, RZ, R76 ;  /* 0x000000ffffb27224 */ /* 0x000fe200078e004c */
[----:B------:R-:W-:Y:S01]  /*84e0*/  MOV R203, R233 ;  /* 0x000000e900cb7202 */ /* 0x000fe20000000f00 */
[----:B------:R1:W-:Y:S01]  /*84f0*/  MUFU.EX2 R88, R4 ;  /* 0x0000000400587308 */ /* 0x0003e20000000800 */
[----:B------:R-:W-:Y:S01]  /*8500*/  IMAD.MOV.U32 R233, RZ, RZ, R81 ;  /* 0x000000ffffe97224 */ /* 0x000fe200078e0051 */
[----:B------:R-:W-:Y:S01]  /*8510*/  HMMA.16816.F32.BF16 R116, R8, R38, R164 ;  /* 0x000000260874723c */ /* 0x000fe200000418a4 */
[----:B------:R-:W-:Y:S01]  /*8520*/  IMAD.MOV.U32 R76, RZ, RZ, R123 ;  /* 0x000000ffff4c7224 */ /* 0x000fe200078e007b */
[----:B---3--:R-:W-:Y:S01]  /*8530*/  MOV R7, R49 ;  /* 0x0000003100077202 */ /* 0x008fe20000000f00 */
[----:B------:R-:W-:Y:S02]  /*8540*/  IMAD.MOV.U32 R207, RZ, RZ, R80 ;  /* 0x000000ffffcf7224 */ /* 0x000fe400078e0050 */
[----:B------:R-:W-:Y:S01]  /*8550*/  IMAD.MOV.U32 R176, RZ, RZ, R12 ;  /* 0x000000ffffb07224 */ /* 0x000fe200078e000c */
[----:B------:R-:W-:-:S02]  /*8560*/  MOV R177, R7 ;  /* 0x0000000700b17202 */ /* 0x000fc40000000f00 */
[----:B------:R-:W-:Y:S01]  /*8570*/  HMMA.16816.F32.BF16 R120, R8, R32, R124 ;  /* 0x000000200878723c */ /* 0x000fe2000004187c */
[----:B------:R-:W-:Y:S02]  /*8580*/  F2FP.BF16.PACK_AB R164, R98, R100 ;  /* 0x0000006462a4723e */ /* 0x000fe400000010ff */
[----:B-----5:R-:W-:Y:S01]  /*8590*/  F2FP.BF16.PACK_AB R166, R89, R91 ;  /* 0x0000005b59a6723e */ /* 0x020fe200000010ff */
[----:B-1----:R-:W-:Y:S01]  /*85a0*/  FFMA.FTZ R4, R225, c[0x0][0x2d0], -R6 ;  /* 0x0000b400e1047a23 */ /* 0x002fe20000010806 */
[----:B------:R-:W-:-:S03]  /*85b0*/  MOV R225, R14 ;  /* 0x0000000e00e17202 */ /* 0x000fc60000000f00 */
[C---:B------:R-:W-:Y:S01]  /*85c0*/  HMMA.16816.F32.BF16 R136, R8.reuse, R28, R136 ;  /* 0x0000001c0888723c */ /* 0x040fe20000041888 */
[----:B------:R1:W3:Y:S07]  /*85d0*/  MUFU.EX2 R87, R4 ;  /* 0x0000000400577308 */ /* 0x0002ee0000000800 */
[C---:B------:R-:W-:Y:S08]  /*85e0*/  HMMA.16816.F32.BF16 R148, R8.reuse, R30, R148 ;  /* 0x0000001e0894723c */ /* 0x040ff00000041894 */
[----:B------:R-:W-:Y:S01]  /*85f0*/  HMMA.16816.F32.BF16 R152, R8, R20, R152 ;  /* 0x000000140898723c */ /* 0x000fe20000041898 */
[--C-:B-1----:R-:W-:Y:S01]  /*8600*/  FFMA.FTZ R4, R228, c[0x0][0x2d0], -R6.reuse ;  /* 0x0000b400e4047a23 */ /* 0x102fe20000010806 */
[----:B---3--:R-:W-:Y:S01]  /*8610*/  F2FP.BF16.PACK_AB R165, R87, R88 ;  /* 0x0000005857a5723e */ /* 0x008fe200000010ff */
[----:B------:R-:W-:-:S02]  /*8620*/  FFMA.FTZ R6, R229, c[0x0][0x2d0], -R6 ;  /* 0x0000b400e5067a23 */ /* 0x000fc40000010806 */
[----:B------:R1:W-:Y:S01]  /*8630*/  MUFU.EX2 R86, R4 ;  /* 0x0000000400567308 */ /* 0x0003e20000000800 */
[----:B------:R-:W-:Y:S02]  /*8640*/  IMAD.MOV.U32 R229, RZ, RZ, R67 ;  /* 0x000000ffffe57224 */ /* 0x000fe400078e0043 */
[----:B------:R-:W-:Y:S01]  /*8650*/  HMMA.16816.F32.BF16 R8, R8, R22, R52 ;  /* 0x000000160808723c */ /* 0x000fe20000041834 */
[----:B------:R-:W3:Y:S01]  /*8660*/  LDSM.16.MT88.4 R52, [R211+0x2900] ;  /* 0x00290000d334783b */ /* 0x000ee20000004200 */
[----:B------:R-:W-:-:S03]  /*8670*/  IMAD.MOV.U32 R228, RZ, RZ, R15 ;  /* 0x000000ffffe47224 */ /* 0x000fc600078e000f */
[----:B------:R-:W4:Y:S01]  /*8680*/  MUFU.EX2 R83, R6 ;  /* 0x0000000600537308 */ /* 0x000f220000000800 */
[----:B-1----:R-:W-:Y:S01]  /*8690*/  FFMA.FTZ R4, R199, c[0x0][0x2d0], -R2 ;  /* 0x0000b400c7047a23 */ /* 0x002fe20000010802 */
[----:B------:R-:W-:-:S06]  /*86a0*/  MOV R199, R78 ;  /* 0x0000004e00c77202 */ /* 0x000fcc0000000f00 */
[----:B------:R1:W-:Y:S01]  /*86b0*/  MUFU.EX2 R82, R4 ;  /* 0x0000000400527308 */ /* 0x0003e20000000800 */
[----:B----4-:R-:W-:-:S07]  /*86c0*/  F2FP.BF16.PACK_AB R167, R83, R86 ;  /* 0x0000005653a7723e */ /* 0x010fce00000010ff */
[C---:B------:R-:W-:Y:S01]  /*86d0*/  HMMA.16816.F32.BF16 R120, R164.reuse, R24, R120 ;  /* 0x00000018a478723c */ /* 0x040fe20000041878 */
[--C-:B-1----:R-:W-:Y:S01]  /*86e0*/  FFMA.FTZ R4, R200, c[0x0][0x2d0], -R2.reuse ;  /* 0x0000b400c8047a23 */ /* 0x102fe20000010802 */
[----:B------:R-:W-:Y:S02]  /*86f0*/  MOV R200, R18 ;  /* 0x0000001200c87202 */ /* 0x000fe40000000f00 */
[----:B------:R-:W1:Y:S01]  /*8700*/  LDSM.16.MT88.4 R16, [R209+0x2900] ;  /* 0x00290000d110783b */ /* 0x000e620000004200 */
[----:B------:R4:W-:Y:S03]  /*8710*/  MUFU.EX2 R81, R4 ;  /* 0x0000000400517308 */ /* 0x0009e60000000800 */
[C---:B------:R-:W-:Y:S08]  /*8720*/  HMMA.16816.F32.BF16 R132, R164.reuse, R26, R132 ;  /* 0x0000001aa484723c */ /* 0x040ff00000041884 */
[----:B--2---:R-:W-:Y:S01]  /*8730*/  HMMA.16816.F32.BF16 R136, R164, R40, R136 ;  /* 0x00000028a488723c */ /* 0x004fe20000041888 */
[----:B----4-:R-:W-:-:S07]  /*8740*/  FFMA.FTZ R4, R201, c[0x0][0x2d0], -R2 ;  /* 0x0000b400c9047a23 */ /* 0x010fce0000010802 */
[C---:B------:R-:W-:Y:S01]  /*8750*/  HMMA.16816.F32.BF16 R148, R164.reuse, R42, R148 ;  /* 0x0000002aa494723c */ /* 0x040fe20000041894 */
[----:B------:R-:W-:Y:S01]  /*8760*/  IMAD.MOV.U32 R201, RZ, RZ, R13 ;  /* 0x000000ffffc97224 */ /* 0x000fe200078e000d */
[----:B------:R2:W-:Y:S06]  /*8770*/  MUFU.EX2 R80, R4 ;  /* 0x0000000400507308 */ /* 0x0005ec0000000800 */
[----:B---3--:R-:W-:Y:S01]  /*8780*/  HMMA.16816.F32.BF16 R152, R164, R52, R152 ;  /* 0x00000034a498723c */ /* 0x008fe20000041898 */
[----:B--2---:R-:W-:Y:S02]  /*8790*/  FFMA.FTZ R4, R204, c[0x0][0x2d0], -R2 ;  /* 0x0000b400cc047a23 */ /* 0x004fe40000010802 */
[----:B------:R-:W-:-:S05]  /*87a0*/  IMAD.MOV.U32 R204, RZ, RZ, R50 ;  /* 0x000000ffffcc7224 */ /* 0x000fca00078e0032 */
[C---:B-1----:R-:W-:Y:S01]  /*87b0*/  HMMA.16816.F32.BF16 R104, R164.reuse, R16, R104 ;  /* 0x00000010a468723c */ /* 0x042fe20000041868 */
[----:B------:R1:W2:Y:S07]  /*87c0*/  MUFU.EX2 R79, R4 ;  /* 0x00000004004f7308 */ /* 0x0002ae0000000800 */
[C---:B------:R-:W-:Y:S08]  /*87d0*/  HMMA.16816.F32.BF16 R116, R164.reuse, R18, R116 ;  /* 0x00000012a474723c */ /* 0x040ff00000041874 */
[----:B------:R-:W-:Y:S01]  /*87e0*/  HMMA.16816.F32.BF16 R164, R164, R54, R8 ;  /* 0x00000036a4a4723c */ /* 0x000fe20000041808 */
[----:B-1----:R-:W-:Y:S01]  /*87f0*/  FFMA.FTZ R4, R193, c[0x0][0x2d0], -R0 ;  /* 0x0000b400c1047a23 */ /* 0x002fe20000010800 */
[----:B------:R-:W-:-:S02]  /*8800*/  MOV R193, R51 ;  /* 0x0000003300c17202 */ /* 0x000fc40000000f00 */
[----:B--2---:R-:W-:Y:S01]  /*8810*/  F2FP.BF16.PACK_AB R6, R79, R80 ;  /* 0x000000504f06723e */ /* 0x004fe200000010ff */
[----:B------:R1:W-:Y:S02]  /*8820*/  MUFU.EX2 R49, R4 ;  /* 0x0000000400317308 */ /* 0x0003e40000000800 */
[----:B------:R-:W-:Y:S02]  /*8830*/  FFMA.FTZ R8, R240, c[0x0][0x2d0], -R2 ;  /* 0x0000b400f0087a23 */ /* 0x000fe40000010802 */
[----:B-1----:R-:W-:Y:S02]  /*8840*/  FFMA.FTZ R4, R194, c[0x0][0x2d0], -R0 ;  /* 0x0000b400c2047a23 */ /* 0x002fe40000010800 */
[----:B------:R-:W-:Y:S02]  /*8850*/  IMAD.MOV.U32 R194, RZ, RZ, R76 ;  /* 0x000000ffffc27224 */ /* 0x000fe400078e004c */
[----:B------:R1:W2:Y:S02]  /*8860*/  MUFU.EX2 R64, R4 ;  /* 0x0000000400407308 */ /* 0x0002a40000000800 */
[----:B-1----:R-:W-:-:S02]  /*8870*/  FFMA.FTZ R4, R195, c[0x0][0x2d0], -R0 ;  /* 0x0000b400c3047a23 */ /* 0x002fc40000010800 */
[----:B------:R-:W-:-:S04]  /*8880*/  IMAD.MOV.U32 R195, RZ, RZ, R207 ;  /* 0x000000ffffc37224 */ /* 0x000fc800078e00cf */
[----:B------:R1:W-:Y:S01]  /*8890*/  MUFU.EX2 R51, R4 ;  /* 0x0000000400337308 */ /* 0x0003e20000000800 */
[----:B------:R-:W-:-:S07]  /*88a0*/  IMAD.MOV.U32 R207, RZ, RZ, R65 ;  /* 0x000000ffffcf7224 */ /* 0x000fce00078e0041 */
[----:B------:R3:W-:Y:S01]  /*88b0*/  MUFU.EX2 R65, R8 ;  /* 0x0000000800417308 */ /* 0x0007e20000000800 */
[----:B-1----:R-:W-:Y:S02]  /*88c0*/  FFMA.FTZ R4, R196, c[0x0][0x2d0], -R0 ;  /* 0x0000b400c4047a23 */ /* 0x002fe40000010800 */
[----:B------:R-:W-:Y:S01]  /*88d0*/  IMAD.MOV.U32 R196, RZ, RZ, R5 ;  /* 0x000000ffffc47224 */ /* 0x000fe200078e0005 */
[----:B--2---:R-:W-:-:S04]  /*88e0*/  F2FP.BF16.PACK_AB R5, R64, R49 ;  /* 0x000000314005723e */ /* 0x004fc800000010ff */
[----:B------:R1:W2:Y:S01]  /*88f0*/  MUFU.EX2 R50, R4 ;  /* 0x0000000400327308 */ /* 0x0002a20000000800 */
[----:B---3--:R-:W-:Y:S01]  /*8900*/  FFMA.FTZ R8, R239, c[0x0][0x2d0], -R2 ;  /* 0x0000b400ef087a23 */ /* 0x008fe20000010802 */
[----:B-1----:R-:W-:Y:S02]  /*8910*/  F2FP.BF16.PACK_AB R4, R81, R82 ;  /* 0x000000525104723e */ /* 0x002fe400000010ff */
[----:B--2---:R-:W-:-:S07]  /*8920*/  F2FP.BF16.PACK_AB R7, R50, R51 ;  /* 0x000000333207723e */ /* 0x004fce00000010ff */
[C---:B------:R-:W-:Y:S07]  /*8930*/  HMMA.16816.F32.BF16 R108, R4.reuse, R168, R108 ;  /* 0x000000a8046c723c */ /* 0x040fee000004186c */
[----:B------:R-:W-:Y:S01]  /*8940*/  IMAD.MOV.U32 R169, RZ, RZ, R244 ;  /* 0x000000ffffa97224 */ /* 0x000fe200078e00f4 */
[----:B------:R-:W-:Y:S01]  /*8950*/  MOV R244, R66 ;  /* 0x0000004200f47202 */ /* 0x000fe20000000f00 */
[----:B------:R-:W-:Y:S01]  /*8960*/  IMAD.MOV.U32 R168, RZ, RZ, R77 ;  /* 0x000000ffffa87224 */ /* 0x000fe200078e004d */
[----:B------:R1:W-:Y:S01]  /*8970*/  MUFU.EX2 R66, R8 ;  /* 0x0000000800427308 */ /* 0x0003e20000000800 */
[C---:B------:R-:W-:Y:S08]  /*8980*/  HMMA.16816.F32.BF16 R124, R4.reuse, R160, R44 ;  /* 0x000000a0047c723c */ /* 0x040ff0000004182c */
[----:B------:R-:W-:Y:S01]  /*8990*/  HMMA.16816.F32.BF16 R112, R4, R170, R112 ;  /* 0x000000aa0470723c */ /* 0x000fe20000041870 */
[----:B-1----:R-:W-:-:S06]  /*89a0*/  FFMA.FTZ R8, R236, c[0x0][0x2d0], -R2 ;  /* 0x0000b400ec087a23 */ /* 0x002fcc0000010802 */
[----:B------:R-:W-:Y:S01]  /*89b0*/  MOV R171, R48 ;  /* 0x0000003000ab7202 */ /* 0x000fe20000000f00 */
[C---:B------:R-:W-:Y:S01]  /*89c0*/  HMMA.16816.F32.BF16 R12, R4.reuse, R172, R60 ;  /* 0x000000ac040c723c */ /* 0x040fe2000004183c */
[----:B------:R1:W-:Y:S07]  /*89d0*/  MUFU.EX2 R67, R8 ;  /* 0x0000000800437308 */ /* 0x0003ee0000000800 */
        /* <DEDUP_REMOVED lines=14> */
[----:B-1----:R-:W-:-:S06]  /*8ac0*/  FFMA.FTZ R8, R188, c[0x0][0x2d0], -R0 ;  /* 0x0000b400bc087a23 */ /* 0x002fcc0000010800 */
[----:B------:R1:W-:Y:S02]  /*8ad0*/  MUFU.EX2 R47, R8 ;  /* 0x00000008002f7308 */ /* 0x0003e40000000800 */
[----:B-1----:R-:W-:-:S06]  /*8ae0*/  FFMA.FTZ R8, R187, c[0x0][0x2d0], -R0 ;  /* 0x0000b400bb087a23 */ /* 0x002fcc0000010800 */
[----:B------:R1:W3:Y:S02]  /*8af0*/  MUFU.EX2 R48, R8 ;  /* 0x0000000800307308 */ /* 0x0002e40000000800 */
[--C-:B-1----:R-:W-:Y:S02]  /*8b00*/  FFMA.FTZ R8, R242, c[0x0][0x2d0], -R2.reuse ;  /* 0x0000b400f2087a23 */ /* 0x102fe40000010802 */
[----:B------:R-:W-:-:S04]  /*8b10*/  FFMA.FTZ R2, R243, c[0x0][0x2d0], -R2 ;  /* 0x0000b400f3027a23 */ /* 0x000fc80000010802 */
[----:B------:R1:W-:Y:S02]  /*8b20*/  MUFU.EX2 R60, R8 ;  /* 0x00000008003c7308 */ /* 0x0003e40000000800 */
[----:B-1----:R-:W-:Y:S06]  /*8b30*/  HMMA.16816.F32.BF16 R8, R4, R174, R56 ;  /* 0x000000ae0408723c */ /* 0x002fec0000041838 */
[----:B------:R1:W4:Y:S01]  /*8b40*/  MUFU.EX2 R56, R2 ;  /* 0x0000000200387308 */ /* 0x0003220000000800 */
[----:B------:R-:W-:Y:S02]  /*8b50*/  F2FP.BF16.PACK_AB R4, R66, R65 ;  /* 0x000000414204723e */ /* 0x000fe400000010ff */
[----:B------:R-:W-:-:S02]  /*8b60*/  F2FP.BF16.PACK_AB R6, R76, R67 ;  /* 0x000000434c06723e */ /* 0x000fc400000010ff */
[----:B--2---:R-:W-:Y:S02]  /*8b70*/  F2FP.BF16.PACK_AB R5, R45, R44 ;  /* 0x0000002c2d05723e */ /* 0x004fe400000010ff */
[----:B---3--:R-:W-:Y:S01]  /*8b80*/  F2FP.BF16.PACK_AB R7, R48, R47 ;  /* 0x0000002f3007723e */ /* 0x008fe200000010ff */
[----:B-1----:R-:W-:Y:S01]  /*8b90*/  FFMA.FTZ R2, R190, c[0x0][0x2d0], -R0 ;  /* 0x0000b400be027a23 */ /* 0x002fe20000010800 */
[----:B----4-:R-:W-:-:S05]  /*8ba0*/  F2FP.BF16.PACK_AB R162, R56, R60 ;  /* 0x0000003c38a2723e */ /* 0x010fca00000010ff */
[C---:B------:R-:W-:Y:S01]  /*8bb0*/  HMMA.16816.F32.BF16 R108, R4.reuse, R36, R108 ;  /* 0x00000024046c723c */ /* 0x040fe2000004186c */
[----:B------:R1:W-:Y:S07]  /*8bc0*/  MUFU.EX2 R46, R2 ;  /* 0x00000002002e7308 */ /* 0x0003ee0000000800 */
[C---:B------:R-:W-:Y:S08]  /*8bd0*/  HMMA.16816.F32.BF16 R124, R4.reuse, R32, R124 ;  /* 0x00000020047c723c */ /* 0x040ff0000004187c */
[----:B------:R-:W-:Y:S01]  /*8be0*/  HMMA.16816.F32.BF16 R112, R4, R38, R112 ;  /* 0x000000260470723c */ /* 0x000fe20000041870 */
[----:B-1----:R-:W-:-:S04]  /*8bf0*/  FFMA.FTZ R2, R192, c[0x0][0x2d0], -R0 ;  /* 0x0000b400c0027a23 */ /* 0x002fc80000010800 */
[----:B------:R1:W2:Y:S03]  /*8c00*/  MUFU.EX2 R37, R2 ;  /* 0x0000000200257308 */ /* 0x0002a60000000800 */
[C---:B------:R-:W-:Y:S08]  /*8c10*/  HMMA.16816.F32.BF16 R128, R4.reuse, R34, R128 ;  /* 0x000000220480723c */ /* 0x040ff00000041880 */
[----:B------:R-:W-:Y:S01]  /*8c20*/  HMMA.16816.F32.BF16 R140, R4, R28, R140 ;  /* 0x0000001c048c723c */ /* 0x000fe2000004188c */
[--C-:B-1----:R-:W-:Y:S01]  /*8c30*/  FFMA.FTZ R2, R191, c[0x0][0x2d0], -R0.reuse ;  /* 0x0000b400bf027a23 */ /* 0x102fe20000010800 */
[----:B--2---:R-:W-:Y:S01]  /*8c40*/  F2FP.BF16.PACK_AB R161, R37, R46 ;  /* 0x0000002e25a1723e */ /* 0x004fe200000010ff */
[----:B------:R-:W-:-:S05]  /*8c50*/  FFMA.FTZ R0, R189, c[0x0][0x2d0], -R0 ;  /* 0x0000b400bd007a23 */ /* 0x000fca0000010800 */
[C---:B------:R-:W-:Y:S01]  /*8c60*/  HMMA.16816.F32.BF16 R144, R4.reuse, R30, R144 ;  /* 0x0000001e0490723c */ /* 0x040fe20000041890 */
[----:B------:R1:W-:Y:S07]  /*8c70*/  MUFU.EX2 R36, R2 ;  /* 0x0000000200247308 */ /* 0x0003ee0000000800 */
[C---:B------:R-:W-:Y:S01]  /*8c80*/  HMMA.16816.F32.BF16 R12, R4.reuse, R20, R12 ;  /* 0x00000014040c723c */ /* 0x040fe2000004180c */
[----:B------:R2:W3:Y:S07]  /*8c90*/  MUFU.EX2 R32, R0 ;  /* 0x0000000000207308 */ /* 0x0004ee0000000800 */
[----:B------:R-:W-:Y:S01]  /*8ca0*/  HMMA.16816.F32.BF16 R8, R4, R22, R8 ;  /* 0x000000160408723c */ /* 0x000fe20000041808 */
[----:B-1----:R-:W-:-:S04]  /*8cb0*/  FADD.FTZ R2, R196, R169 ;  /* 0x000000a9c4027221 */ /* 0x002fc80000010000 */
[----:B------:R-:W-:Y:S02]  /*8cc0*/  FADD.FTZ R2, R194, R2 ;  /* 0x00000002c2027221 */ /* 0x000fe40000010000 */
[----:B------:R-:W-:Y:S02]  /*8cd0*/  FADD.FTZ R6, R252, R250 ;  /* 0x000000fafc067221 */ /* 0x000fe40000010000 */
[----:B--2---:R-:W-:Y:S01]  /*8ce0*/  FADD.FTZ R0, R168, R171 ;  /* 0x000000aba8007221 */ /* 0x004fe20000010000 */
[----:B---3--:R-:W-:Y:S01]  /*8cf0*/  F2FP.BF16.PACK_AB R163, R32, R36 ;  /* 0x0000002420a3723e */ /* 0x008fe200000010ff */
        /* <DEDUP_REMOVED lines=96> */
[----:B------:R-:W-:-:S02]  /*9300*/  FADD.FTZ R0, R32, R0 ;  /* 0x0000000020007221 */ /* 0x000fc40000010000 */
[----:B------:R-:W-:Y:S01]  /*9310*/  IMAD.U32 R225, RZ, RZ, UR13 ;  /* 0x0000000dffe17e24 */ /* 0x000fe2000f8e00ff */
[----:B------:R1:W-:Y:S04]  /*9320*/  STL [R1+0x14], R4 ;  /* 0x0000140401007387 */ /* 0x0003e80000100800 */
[----:B------:R1:W-:Y:S04]  /*9330*/  STL [R1+0x18], R2 ;  /* 0x0000180201007387 */ /* 0x0003e80000100800 */
[----:B------:R1:W-:Y:S01]  /*9340*/  STL [R1+0x1c], R0 ;  /* 0x00001c0001007387 */ /* 0x0003e20000100800 */
[----:B------:R-:W-:Y:S05]  /*9350*/  @P0 BRA `(.L_x_258) ;  /* 0x0000015000000947 */ /* 0x000fea0003800000 */
[----:B------:R-:W-:Y:S01]  /*9360*/  ISETP.LT.AND P0, PT, RZ, UR14, PT ;  /* 0x0000000eff007c0c */ /* 0x000fe2000bf01270 */
        /* <DEDUP_REMOVED lines=11> */
.L_x_259:
[----:B------:R-:W-:Y:S02]  /*9420*/  UISETP.NE.AND UP2, UPT, UR5, 0x1, UPT ;  /* 0x000000010500788c */ /* 0x000fe4000bf45270 */
[----:B------:R-:W-:Y:S02]  /*9430*/  ULDC.64 UR14, c[0x0][0x330] ;  /* 0x0000cc00000e7ab9 */ /* 0x000fe40000000a00 */
[----:B------:R-:W-:-:S07]  /*9440*/  UIMAD.WIDE.U32 UR16, UR11, UR14, URZ ;  /* 0x0000000e0b1072a5 */ /* 0x000fce000f8e003f */
[----:B------:R-:W-:Y:S02]  /*9450*/  @UP2 UMOV UR13, UR17 ;  /* 0x00000011000d2c82 */ /* 0x000fe40008000000 */
[----:B------:R-:W-:-:S03]  /*9460*/  @UP2 USHF.R.U32.HI UR11, URZ, UR15, UR13 ;  /* 0x0000000f3f0b2299 */ /* 0x000fc6000801160d */
.L_x_260:
[----:B------:R-:W-:Y:S02]  /*9470*/  ULDC UR13, c[0x0][0x32c] ;  /* 0x0000cb00000d7ab9 */ /* 0x000fe40000000800 */
[----:B------:R-:W-:-:S04]  /*9480*/  UIMAD UR13, UR11, UR5, UR13 ;  /* 0x000000050b0d72a4 */ /* 0x000fc8000f8e020d */
[----:B------:R-:W-:-:S04]  /*9490*/  UISETP.LT.AND UP2, UPT, UR6, UR13, UPT ;  /* 0x0000000d0600728c */ /* 0x000fc8000bf41270 */
[----:B------:R-:W-:-:S04]  /*94a0*/  USEL UR6, UR6, UR13, UP2 ;  /* 0x0000000d06067287 */ /* 0x000fc80009000000 */
.L_x_258:
[----:B------:R-:W-:-:S07]  /*94b0*/  UIMAD.WIDE UR14, UR6, 0x2aaaaaab, URZ ;  /* 0x2aaaaaab060e78a5 */ /* 0x000fce000f8e023f */
[----:B------:R-:W-:Y:S02]  /*94c0*/  UMOV UR11, UR15 ;  /* 0x0000000f000b7c82 */ /* 0x000fe40008000000 */
[----:B------:R-:W-:-:S04]  /*94d0*/  USHF.R.U32.HI UR5, URZ, 0x1f, UR11 ;  /* 0x0000001f3f057899 */ /* 0x000fc8000801160b */
[----:B------:R-:W-:-:S04]  /*94e0*/  ULEA.HI.SX32 UR5, UR11, UR5, 0x1c ;  /* 0x000000050b057291 */ /* 0x000fc8000f8fe23f */
[----:B------:R-:W-:-:S04]  /*94f0*/  UISETP.LT.AND UP2, UPT, UR4, UR5, UPT ;  /* 0x000000050400728c */ /* 0x000fc8000bf41270 */
[----:B------:R-:W-:-:S06]  /*9500*/  USEL UR5, UR4, UR5, !UP2 ;  /* 0x0000000504057287 */ /* 0x000fcc000d000000 */
[----:B------:R-:W-:-:S13]  /*9510*/  ISETP.GE.AND P0, PT, R225, UR5, PT ;  /* 0x00000005e1007c0c */ /* 0x000fda000bf06270 */
[----:B------:R-:W-:Y:S05]  /*9520*/  @!P0 BRA `(.L_x_261) ;  /* 0x0000680000008947 */ /* 0x000fea0003800000 */
[----:B-1----:R-:W2:Y:S01]  /*9530*/  LDL R0, [R1+0x24] ;  /* 0x0000240001007983 */ /* 0x002ea20000100800 */
        /* <DEDUP_REMOVED lines=9> */
.L_x_278:
[----:B------:R-:W-:Y:S04]  /*95d0*/  DEPBAR.LE SB0, 0x0 ;  /* 0x000080000000791a */ /* 0x000fe80000000000 */
[----:B------:R-:W-:Y:S01]  /*95e0*/  BAR.SYNC.DEFER_BLOCKING 0x0 ;  /* 0x0000000000007b1d */ /* 0x000fe20000010000 */
[C---:B------:R-:W-:Y:S02]  /*95f0*/  ISETP.LT.AND P2, PT, R225.reuse, UR4, PT ;  /* 0x00000004e1007c0c */ /* 0x040fe4000bf41270 */
[C---:B------:R-:W-:Y:S02]  /*9600*/  ISETP.GT.AND P4, PT, R225.reuse, UR4, PT ;  /* 0x00000004e1007c0c */ /* 0x040fe4000bf84270 */
[----:B------:R-:W-:Y:S02]  /*9610*/  MOV R228, c[0x0][0x1e0] ;  /* 0x0000780000e47a02 */ /* 0x000fe40000000f00 */
[----:B------:R-:W-:Y:S07]  /*9620*/  MOV R230, c[0x0][0x1e4] ;  /* 0x0000790000e67a02 */ /* 0x000fee0000000f00 */
[----:B-1----:R-:W-:Y:S05]  /*9630*/  @!P2 SHF.R.S32.HI R0, RZ, 0x1f, R225 ;  /* 0x0000001fff00a819 */ /* 0x002fea00000114e1 */
[----:B------:R-:W-:Y:S04]  /*9640*/  @!P2 IMAD R0, R0, c[0x0][0x208], RZ ;  /* 0x000082000000aa24 */ /* 0x000fe800078e02ff */
[C---:B------:R-:W-:Y:S01]  /*9650*/  @!P2 IMAD R0, R225.reuse, c[0x0][0x20c], R0 ;  /* 0x00008300e100aa24 */ /* 0x040fe200078e0200 */
[----:B------:R-:W-:Y:S08]  /*9660*/  LDSM.16.M88.4 R96, [R215+0x6100] ;  /* 0x00610000d760783b */ /* 0x000ff00000000200 */
[----:B------:R-:W1:Y:S08]  /*9670*/  LDSM.16.M88.4 R16, [R208+0x3100] ;  /* 0x00310000d010783b */ /* 0x000e700000000200 */
[----:B------:R-:W2:Y:S08]  /*9680*/  LDSM.16.M88.4 R92, [R215+0x8100] ;  /* 0x00810000d75c783b */ /* 0x000eb00000000200 */
[----:B------:R-:W3:Y:S06]  /*9690*/  LDL.64 R194, [R1+0x38] ;  /* 0x0000380001c27983 */ /* 0x000eec0000100a00 */
[----:B------:R-:W3:Y:S06]  /*96a0*/  LDL.64 R2, [R1+0x40] ;  /* 0x0000400001027983 */ /* 0x000eec0000100a00 */
[----:B------:R-:W4:Y:S08]  /*96b0*/  LDSM.16.M88.4 R32, [R208+0x3900] ;  /* 0x00390000d020783b */ /* 0x000f300000000200 */
[----:B------:R-:W5:Y:S08]  /*96c0*/  LDSM.16.M88.4 R48, [R208+0x4100] ;  /* 0x00410000d030783b */ /* 0x000f700000000200 */
[----:B------:R-:W1:Y:S08]  /*96d0*/  LDSM.16.M88.4 R64, [R208+0x4900] ;  /* 0x00490000d040783b */ /* 0x000e700000000200 */
[----:B------:R-:W1:Y:S08]  /*96e0*/  LDSM.16.M88.4 R80, [R208+0x5100] ;  /* 0x00510000d050783b */ /* 0x000e700000000200 */
[----:B------:R-:W1:Y:S08]  /*96f0*/  LDSM.16.M88.4 R168, [R208+0x5900] ;  /* 0x00590000d0a8783b */ /* 0x000e700000000200 */
[----:B------:R-:W-:Y:S08]  /*9700*/  LDSM.16.M88.4 R172, [R218+0x6100] ;  /* 0x00610000daac783b */ /* 0x000ff00000000200 */
[----:B------:R-:W2:Y:S08]  /*9710*/  LDSM.16.M88.4 R176, [R219] ;  /* 0x00000000dbb0783b */ /* 0x000eb00000000200 */
[----:B------:R-:W4:Y:S08]  /*9720*/  LDSM.16.M88.4 R180, [R218+0x8100] ;  /* 0x00810000dab4783b */ /* 0x000f300000000200 */
[----:B------:R-:W3:Y:S08]  /*9730*/  LDSM.16.M88.4 R184, [R224] ;  /* 0x00000000e0b8783b */ /* 0x000ef00000000200 */
[----:B------:R-:W3:Y:S06]  /*9740*/  LDL.64 R248, [R1+0x28] ;  /* 0x0000280001f87983 */ /* 0x000eec0000100a00 */
[----:B------:R-:W3:Y:S08]  /*9750*/  LDSM.16.M88.4 R188, [R223] ;  /* 0x00000000dfbc783b */ /* 0x000ef00000000200 */
[----:B------:R-:W3:Y:S01]  /*9760*/  LDL.64 R242, [R1+0x30] ;  /* 0x0000300001f27983 */ /* 0x000ee20000100a00 */
        /* <DEDUP_REMOVED lines=8> */
[-C--:B-----5:R-:W-:Y:S08]  /*97f0*/  HMMA.16816.F32.BF16 R36, R96, R48.reuse, RZ ;  /* 0x000000306024723c */ /* 0x0a0ff000000418ff */
        /* <DEDUP_REMOVED lines=31> */
[----:B------:R-:W-:Y:S02]  /*99f0*/  @!P2 LEA.HI.X R193, R2, c[0x0][0x1fc], R0, 0x1, P1 ;  /* 0x00007f0002c1aa11 */ /* 0x000fe400008f0c00 */
[----:B------:R-:W-:Y:S02]  /*9a00*/  @P4 IADD3 R0, R225, -0x1, RZ ;  /* 0xffffffffe1004810 */ /* 0x000fe40007ffe0ff */
        /* <DEDUP_REMOVED lines=23> */
[----:B------:R5:W-:Y:S03]  /*9b80*/  @!P2 LDGSTS.E.BYPASS.LTC128B.128 [R227+0x1900], [R168.64], !P3 ;  /* 0x01900000a8e3afae */ /* 0x000be6000d901d68 */
[----:B------:R-:W-:Y:S02]  /*9b90*/  @!P2 IADD3.X R3, R169, UR8, RZ, P1, !PT ;  /* 0x00000008a903ac10 */ /* 0x000fe40008ffe4ff */
[----:B----4-:R-:W-:Y:S02]  /*9ba0*/  @!P2 IADD3 R192, P0, R2, UR9, RZ ;  /* 0x0000000902c0ac10 */ /* 0x010fe4000ff1e0ff */
[-C--:B--2---:R-:W-:Y:S01]  /*9bb0*/  HMMA.16816.F32.BF16 R68, R172, R176.reuse, R68 ;  /* 0x000000b0ac44723c */ /* 0x084fe20000041844 */
[----:B------:R2:W-:Y:S03]  /*9bc0*/  @!P2 LDGSTS.E.BYPASS.LTC128B.128 [R227+0x2100], [R2.64], !P3 ;  /* 0x0210000002e3afae */ /* 0x0005e6000d901d68 */
[----:B------:R-:W-:Y:S04]  /*9bd0*/  @!P2 IADD3.X R193, R3, UR8, RZ, P0, !PT ;  /* 0x0000000803c1ac10 */ /* 0x000fe800087fe4ff */
[C---:B------:R-:W-:Y:S01]  /*9be0*/  HMMA.16816.F32.BF16 R72, R180.reuse, R176, R72 ;  /* 0x000000b0b448723c */ /* 0x040fe20000041848 */
[----:B------:R4:W-:Y:S07]  /*9bf0*/  @!P2 LDGSTS.E.BYPASS.LTC128B.128 [R227+0x2900], [R192.64], !P3 ;  /* 0x02900000c0e3afae */ /* 0x0009ee000d901d68 */
[-C--:B------:R-:W-:Y:S01]  /*9c00*/  HMMA.16816.F32.BF16 R76, R180, R178.reuse, R76 ;  /* 0x000000b2b44c723c */ /* 0x080fe2000004184c */
[----:B-1----:R-:W-:Y:S07]  /*9c10*/  LDSM.16.M88.4 R188, [R214+0x3100] ;  /* 0x00310000d6bc783b */ /* 0x002fee0000000200 */
[C---:B------:R-:W-:Y:S01]  /*9c20*/  HMMA.16816.F32.BF16 R80, R172.reuse, R178, R80 ;  /* 0x000000b2ac50723c */ /* 0x040fe20000041850 */
[----:B------:R-:W0:Y:S03]  /*9c30*/  LDGDEPBAR ;  /* 0x00000000000079af */ /* 0x000e260000000000 */
[----:B--2---:R-:W-:Y:S02]  /*9c40*/  @P4 SHF.R.S32.HI R2, RZ, 0x1f, R0 ;  /* 0x0000001fff024819 */ /* 0x004fe40000011400 */
[----:B------:R-:W-:Y:S02]  /*9c50*/  @P4 MOV R3, R249 ;  /* 0x000000f900034202 */ /* 0x000fe40000000f00 */
[-C--:B---3--:R-:W-:Y:S01]  /*9c60*/  HMMA.16816.F32.BF16 R84, R172, R184.reuse, R84 ;  /* 0x000000b8ac54723c */ /* 0x088fe20000041854 */
[----:B-----5:R-:W1:Y:S03]  /*9c70*/  LDSM.16.M88.4 R168, [R216+0x6100] ;  /* 0x00610000d8a8783b */ /* 0x020e660000000200 */
[----:B------:R-:W-:Y:S04]  /*9c80*/  @P4 IMAD R2, R2, c[0x0][0x1e0], RZ ;  /* 0x0000780002024a24 */ /* 0x000fe800078e02ff */
[C---:B------:R-:W-:Y:S01]  /*9c90*/  HMMA.16816.F32.BF16 R88, R180.reuse, R184, R88 ;  /* 0x000000b8b458723c */ /* 0x040fe20000041858 */
[----:B----4-:R-:W2:Y:S03]  /*9ca0*/  LDSM.16.M88.4 R192, [R216+0x8100] ;  /* 0x00810000d8c0783b */ /* 0x010ea60000000200 */
[----:B------:R-:W-:Y:S04]  /*9cb0*/  @P4 IMAD R2, R0, c[0x0][0x1e4], R2 ;  /* 0x0000790000024a24 */ /* 0x000fe800078e0202 */
[-C--:B------:R-:W-:Y:S01]  /*9cc0*/  HMMA.16816.F32.BF16 R92, R180, R186.reuse, R92 ;  /* 0x000000bab45c723c */ /* 0x080fe2000004185c */
[----:B------:R-:W3:Y:S07]  /*9cd0*/  LDSM.16.M88.4 R196, [R214+0x3900] ;  /* 0x00390000d6c4783b */ /* 0x000eee0000000200 */
[----:B------:R-:W-:Y:S01]  /*9ce0*/  HMMA.16816.F32.BF16 R96, R172, R186, R96 ;  /* 0x000000baac60723c */ /* 0x000fe20000041860 */
[----:B------:R-:W4:Y:S08]  /*9cf0*/  LDSM.16.M88.4 R200, [R214+0x4100] ;  /* 0x00410000d6c8783b */ /* 0x000f300000000200 */
[----:B------:R-:W5:Y:S08]  /*9d00*/  LDSM.16.M88.4 R176, [R214+0x4900] ;  /* 0x00490000d6b0783b */ /* 0x000f700000000200 */
        /* <DEDUP_REMOVED lines=17> */
[-C--:B-----5:R-:W-:Y:S08]  /*9e20*/  HMMA.16816.F32.BF16 R52, R168, R176.reuse, R52 ;  /* 0x000000b0a834723c */ /* 0x0a0ff00000041834 */
        /* <DEDUP_REMOVED lines=33> */
[----:B------:R4:W1:Y:S01]  /*a040*/  MUFU.TANH R229, R7 ;  /* 0x0000000700e57308 */ /* 0x0008620000002400 */
[----:B------:R-:W-:Y:S09]  /*a050*/  FMUL.FTZ R19, R19, c[0x0][0x320] ;  /* 0x0000c80013137a20 */ /* 0x000ff20000410000 */
[----:B------:R-:W1:Y:S10]  /*a060*/  MUFU.TANH R247, R8 ;  /* 0x0000000800f77308 */ /* 0x000e740000002400 */
[----:B------:R-:W1:Y:S01]  /*a070*/  MUFU.TANH R240, R9 ;  /* 0x0000000900f07308 */ /* 0x000e620000002400 */
[----:B----4-:R-:W4:Y:S09]  /*a080*/  LDSM.16.M88.4 R4, [R213+0x800] ;  /* 0x00080000d504783b */ /* 0x010f320000000200 */
[----:B------:R-:W1:Y:S10]  /*a090*/  MUFU.TANH R251, R10 ;  /* 0x0000000a00fb7308 */ /* 0x000e740000002400 */
[----:B------:R5:W1:Y:S10]  /*a0a0*/  MUFU.TANH R250, R11 ;  /* 0x0000000b00fa7308 */ /* 0x000a740000002400 */
[----:B------:R-:W1:Y:S10]  /*a0b0*/  MUFU.TANH R238, R12 ;  /* 0x0000000c00ee7308 */ /* 0x000e740000002400 */
[----:B------:R-:W1:Y:S01]  /*a0c0*/  MUFU.TANH R237, R13 ;  /* 0x0000000d00ed7308 */ /* 0x000e620000002400 */
[----:B-----5:R-:W5:Y:S01]  /*a0d0*/  LDSM.16.M88.4 R8, [R213+0x1000] ;  /* 0x00100000d508783b */ /* 0x020f620000000200 */
[-C--:B----4-:R-:W-:Y:S08]  /*a0e0*/  HMMA.16816.F32.BF16 R20, R172, R4.reuse, R20 ;  /* 0x00000004ac14723c */ /* 0x090ff00000041814 */
[----:B------:R-:W4:Y:S01]  /*a0f0*/  MUFU.TANH R245, R14 ;  /* 0x0000000e00f57308 */ /* 0x000f220000002400 */
[C---:B------:R-:W-:Y:S09]  /*a100*/  HMMA.16816.F32.BF16 R24, R188.reuse, R4, R24 ;  /* 0x00000004bc18723c */ /* 0x040ff20000041818 */
[----:B------:R-:W1:Y:S01]  /*a110*/  MUFU.TANH R244, R15 ;  /* 0x0000000f00f47308 */ /* 0x000e620000002400 */
[-C--:B------:R-:W-:Y:S08]  /*a120*/  HMMA.16816.F32.BF16 R28, R188, R6.reuse, R28 ;  /* 0x00000006bc1c723c */ /* 0x080ff0000004181c */
[C---:B------:R-:W-:Y:S01]  /*a130*/  HMMA.16816.F32.BF16 R32, R172.reuse, R6, R32 ;  /* 0x00000006ac20723c */ /* 0x040fe20000041820 */
[----:B------:R-:W1:Y:S01]  /*a140*/  MUFU.TANH R16, R16 ;  /* 0x0000001000107308 */ /* 0x000e620000002400 */
[----:B------:R-:W1:Y:S02]  /*a150*/  LDSM.16.M88.4 R4, [R213+0x1800] ;  /* 0x00180000d504783b */ /* 0x000e640000000200 */
[----:B------:R-:W-:Y:S02]  /*a160*/  FMUL.FTZ R20, R20, c[0x0][0x320] ;  /* 0x0000c80014147a20 */ /* 0x000fe40000410000 */
[----:B------:R-:W-:Y:S02]  /*a170*/  FMUL.FTZ R21, R21, c[0x0][0x320] ;  /* 0x0000c80015157a20 */ /* 0x000fe40000410000 */
[----:B------:R-:W-:Y:S03]  /*a180*/  FMUL.FTZ R27, R27, c[0x0][0x320] ;  /* 0x0000c8001b1b7a20 */ /* 0x000fe60000410000 */
[----:B------:R-:W1:Y:S01]  /*a190*/  MUFU.TANH R17, R17 ;  /* 0x0000001100117308 */ /* 0x000e620000002400 */
[----:B------:R-:W-:Y:S02]  /*a1a0*/  FMUL.FTZ R22, R22, c[0x0][0x320] ;  /* 0x0000c80016167a20 */ /* 0x000fe40000410000 */
[----:B------:R-:W-:Y:S01]  /*a1b0*/  FMUL.FTZ R23, R23, c[0x0][0x320] ;  /* 0x0000c80017177a20 */ /* 0x000fe20000410000 */
[-C--:B-----5:R-:W-:Y:S03]  /*a1c0*/  HMMA.16816.F32.BF16 R36, R172, R8.reuse, R36 ;  /* 0x00000008ac24723c */ /* 0x0a0fe60000041824 */
[----:B------:R-:W-:Y:S02]  /*a1d0*/  FMUL.FTZ R28, R28, c[0x0][0x320] ;  /* 0x0000c8001c1c7a20 */ /* 0x000fe40000410000 */
[----:B------:R-:W-:Y:S01]  /*a1e0*/  FMUL.FTZ R29, R29, c[0x0][0x320] ;  /* 0x0000c8001d1d7a20 */ /* 0x000fe20000410000 */
[----:B------:R5:W1:Y:S01]  /*a1f0*/  MUFU.TANH R234, R27 ;  /* 0x0000001b00ea7308 */ /* 0x000a620000002400 */
[----:B------:R-:W-:Y:S01]  /*a200*/  FMUL.FTZ R30, R30, c[0x0][0x320] ;  /* 0x0000c8001e1e7a20 */ /* 0x000fe20000410000 */
[C---:B------:R-:W-:Y:S04]  /*a210*/  HMMA.16816.F32.BF16 R40, R188.reuse, R8, R40 ;  /* 0x00000008bc28723c */ /* 0x040fe80000041828 */
[----:B------:R-:W-:Y:S02]  /*a220*/  FMUL.FTZ R33, R33, c[0x0][0x320] ;  /* 0x0000c80021217a20 */ /* 0x000fe40000410000 */
[----:B------:R-:W-:Y:S02]  /*a230*/  FMUL.FTZ R34, R34, c[0x0][0x320] ;  /* 0x0000c80022227a20 */ /* 0x000fe40000410000 */
[----:B------:R2:W2:Y:S01]  /*a240*/  MUFU.TANH R203, R28 ;  /* 0x0000001c00cb7308 */ /* 0x0004a20000002400 */
[-C--:B------:R-:W-:Y:S03]  /*a250*/  HMMA.16816.F32.BF16 R44, R188, R10.reuse, R44 ;  /* 0x0000000abc2c723c */ /* 0x080fe6000004182c */
[----:B------:R-:W-:Y:S02]  /*a260*/  FMUL.FTZ R24, R24, c[0x0][0x320] ;  /* 0x0000c80018187a20 */ /* 0x000fe40000410000 */
[----:B------:R-:W-:Y:S02]  /*a270*/  FMUL.FTZ R25, R25, c[0x0][0x320] ;  /* 0x0000c80019197a20 */ /* 0x000fe40000410000 */
[----:B------:R-:W-:Y:S01]  /*a280*/  FMUL.FTZ R37, R37, c[0x0][0x320] ;  /* 0x0000c80025257a20 */ /* 0x000fe20000410000 */
[C---:B------:R-:W-:Y:S01]  /*a290*/  HMMA.16816.F32.BF16 R48, R172.reuse, R10, R48 ;  /* 0x0000000aac30723c */ /* 0x040fe20000041830 */
[----:B------:R-:W2:Y:S01]  /*a2a0*/  MUFU.TANH R202, R29 ;  /* 0x0000001d00ca7308 */ /* 0x000ea20000002400 */
[----:B------:R-:W2:Y:S02]  /*a2b0*/  LDSM.16.M88.4 R8, [R213+0x2000] ;  /* 0x00200000d508783b */ /* 0x000ea40000000200 */
[----:B------:R-:W-:Y:S02]  /*a2c0*/  FMUL.FTZ R26, R26, c[0x0][0x320] ;  /* 0x0000c8001a1a7a20 */ /* 0x000fe40000410000 */
[----:B------:R-:W-:Y:S02]  /*a2d0*/  FMUL.FTZ R31, R31, c[0x0][0x320] ;  /* 0x0000c8001f1f7a20 */ /* 0x000fe40000410000 */
[-C--:B-1----:R-:W-:Y:S03]  /*a2e0*/  HMMA.16816.F32.BF16 R52, R172, R4.reuse, R52 ;  /* 0x00000004ac34723c */ /* 0x082fe60000041834 */
[----:B------:R1:W1:Y:S01]  /*a2f0*/  MUFU.TANH R232, R30 ;  /* 0x0000001e00e87308 */ /* 0x0002620000002400 */
[----:B------:R-:W-:Y:S02]  /*a300*/  FMUL.FTZ R32, R32, c[0x0][0x320] ;  /* 0x0000c80020207a20 */ /* 0x000fe40000410000 */
[----:B------:R-:W-:Y:S02]  /*a310*/  FMUL.FTZ R35, R35, c[0x0][0x320] ;  /* 0x0000c80023237a20 */ /* 0x000fe40000410000 */
[C---:B------:R-:W-:Y:S04]  /*a320*/  HMMA.16816.F32.BF16 R56, R188.reuse, R4, R56 ;  /* 0x00000004bc38723c */ /* 0x040fe80000041838 */
[----:B------:R-:W-:Y:S01]  /*a330*/  FMUL.FTZ R36, R36, c[0x0][0x320] ;  /* 0x0000c80024247a20 */ /* 0x000fe20000410000 */
[----:B------:R1:W1:Y:S01]  /*a340*/  MUFU.TANH R205, R18 ;  /* 0x0000001200cd7308 */ /* 0x0002620000002400 */
[----:B------:R-:W-:Y:S02]  /*a350*/  FMUL.FTZ R38, R38, c[0x0][0x320] ;  /* 0x0000c80026267a20 */ /* 0x000fe40000410000 */
[-C--:B------:R-:W-:Y:S04]  /*a360*/  HMMA.16816.F32.BF16 R60, R188, R6.reuse, R60 ;  /* 0x00000006bc3c723c */ /* 0x080fe8000004183c */
[----:B------:R-:W-:Y:S02]  /*a370*/  FMUL.FTZ R48, R48, c[0x0][0x320] ;  /* 0x0000c80030307a20 */ /* 0x000fe40000410000 */
[----:B------:R-:W-:Y:S01]  /*a380*/  FMUL.FTZ R49, R49, c[0x0][0x320] ;  /* 0x0000c80031317a20 */ /* 0x000fe20000410000 */
[----:B------:R1:W1:Y:S01]  /*a390*/  MUFU.TANH R194, R19 ;  /* 0x0000001300c27308 */ /* 0x0002620000002400 */
[C---:B------:R-:W-:Y:S01]  /*a3a0*/  HMMA.16816.F32.BF16 R64, R172.reuse, R6, R64 ;  /* 0x00000006ac40723c */ /* 0x040fe20000041840 */
[----:B------:R-:W1:Y:S01]  /*a3b0*/  LDSM.16.M88.4 R4, [R213+0x2800] ;  /* 0x00280000d504783b */ /* 0x000e620000000200 */
[----:B------:R-:W-:Y:S04]  /*a3c0*/  DEPBAR.LE SB0, 0x0 ;  /* 0x000080000000791a */ /* 0x000fe80000000000 */
[----:B------:R-:W-:Y:S02]  /*a3d0*/  FMUL.FTZ R50, R50, c[0x0][0x320] ;  /* 0x0000c80032327a20 */ /* 0x000fe40000410000 */
[----:B------:R-:W-:Y:S01]  /*a3e0*/  FMUL.FTZ R51, R51, c[0x0][0x320] ;  /* 0x0000c80033337a20 */ /* 0x000fe20000410000 */
[----:B------:R-:W1:Y:S01]  /*a3f0*/  MUFU.TANH R20, R20 ;  /* 0x0000001400147308 */ /* 0x000e620000002400 */
[----:B------:R-:W-:Y:S01]  /*a400*/  BAR.SYNC.DEFER_BLOCKING 0x0 ;  /* 0x0000000000007b1d */ /* 0x000fe20000010000 */
[-C--:B--2---:R-:W-:Y:S05]  /*a410*/  HMMA.16816.F32.BF16 R68, R172, R8.reuse, R68 ;  /* 0x00000008ac44723c */ /* 0x084fea0000041844 */
[----:B------:R-:W-:Y:S02]  /*a420*/  FMUL.FTZ R52, R52, c[0x0][0x320] ;  /* 0x0000c80034347a20 */ /* 0x000fe40000410000 */
[----:B------:R-:W-:Y:S01]  /*a430*/  FMUL.FTZ R53, R53, c[0x0][0x320] ;  /* 0x0000c80035357a20 */ /* 0x000fe20000410000 */
[----:B------:R-:W2:Y:S01]  /*a440*/  MUFU.TANH R21, R21 ;  /* 0x0000001500157308 */ /* 0x000ea20000002400 */
[C---:B------:R-:W-:Y:S04]  /*a450*/  HMMA.16816.F32.BF16 R72, R188.reuse, R8, R72 ;  /* 0x00000008bc48723c */ /* 0x040fe80000041848 */
[----:B------:R-:W-:Y:S02]  /*a460*/  FMUL.FTZ R54, R54, c[0x0][0x320] ;  /* 0x0000c80036367a20 */ /* 0x000fe40000410000 */
[----:B------:R-:W-:Y:S02]  /*a470*/  FMUL.FTZ R55, R55, c[0x0][0x320] ;  /* 0x0000c80037377a20 */ /* 0x000fe40000410000 */
[-C--:B------:R-:W-:Y:S01]  /*a480*/  HMMA.16816.F32.BF16 R76, R188, R10.reuse, R76 ;  /* 0x0000000abc4c723c */ /* 0x080fe2000004184c */
[----:B------:R2:W2:Y:S03]  /*a490*/  MUFU.TANH R193, R22 ;  /* 0x0000001600c17308 */ /* 0x0004a60000002400 */
[----:B------:R-:W-:Y:S02]  /*a4a0*/  FMUL.FTZ R56, R56, c[0x0][0x320] ;  /* 0x0000c80038387a20 */ /* 0x000fe40000410000 */
[----:B------:R-:W-:Y:S02]  /*a4b0*/  FMUL.FTZ R59, R59, c[0x0][0x320] ;  /* 0x0000c8003b3b7a20 */ /* 0x000fe40000410000 */
[C---:B------:R-:W-:Y:S01]  /*a4c0*/  HMMA.16816.F32.BF16 R80, R172.reuse, R10, R80 ;  /* 0x0000000aac50723c */ /* 0x040fe20000041850 */
[----:B------:R-:W2:Y:S02]  /*a4d0*/  LDL R10, [R1] ;  /* 0x00000000010a7983 */ /* 0x000ea40000100800 */
[----:B------:R2:W2:Y:S01]  /*a4e0*/  MUFU.TANH R185, R23 ;  /* 0x0000001700b97308 */ /* 0x0004a20000002400 */
[----:B------:R-:W-:Y:S01]  /*a4f0*/  FMUL.FTZ R60, R60, c[0x0][0x320] ;  /* 0x0000c8003c3c7a20 */ /* 0x000fe20000410000 */
[----:B------:R-:W2:Y:S01]  /*a500*/  LDL R11, [R1+0x20] ;  /* 0x00002000010b7983 */ /* 0x000ea20000100800 */
[----:B------:R-:W-:Y:S02]  /*a510*/  FMUL.FTZ R61, R61, c[0x0][0x320] ;  /* 0x0000c8003d3d7a20 */ /* 0x000fe40000410000 */
[-C--:B-1----:R-:W-:Y:S04]  /*a520*/  HMMA.16816.F32.BF16 R84, R172, R4.reuse, R84 ;  /* 0x00000004ac54723c */ /* 0x082fe80000041854 */
        /* <DEDUP_REMOVED lines=11> */
[----:B------:R1:W2:Y:S02]  /*a5e0*/  LDL R6, [R1+0x24] ;  /* 0x0000240001067983 */ /* 0x0002a40000100800 */
[----:B------:R-:W-:Y:S01]  /*a5f0*/  @P4 IADD3 R0, R5, R2, RZ ;  /* 0x0000000205004210 */ /* 0x000fe20007ffe0ff */
[----:B------:R-:W-:Y:S01]  /*a600*/  FMUL.FTZ R67, R67, c[0x0][0x320] ;  /* 0x0000c80043437a20 */ /* 0x000fe20000410000 */
[----:B------:R-:W-:Y:S01]  /*a610*/  @P4 MOV R2, R242 ;  /* 0x000000f200024202 */ /* 0x000fe20000000f00 */
[----:B------:R-:W-:Y:S01]  /*a620*/  FMUL.FTZ R68, R68, c[0x0][0x320] ;  /* 0x0000c80044447a20 */ /* 0x000fe20000410000 */
[----:B------:R-:W-:Y:S01]  /*a630*/  @P4 SHF.L.U32 R7, R228, 0x5, RZ ;  /* 0x00000005e4074819 */ /* 0x000fe200000006ff */
[----:B------:R-:W-:Y:S02]  /*a640*/  @P4 IMAD R0, R0, 0x60, RZ ;  /* 0x0000006000004824 */ /* 0x000fe400078e02ff */
[----:B------:R1:W1:Y:S01]  /*a650*/  MUFU.TANH R231, R31 ;  /* 0x0000001f00e77308 */ /* 0x0002620000002400 */
[----:B------:R-:W-:Y:S04]  /*a660*/  @P4 IMAD.WIDE.U32 R2, R4, 0x60, R2 ;  /* 0x0000006004024825 */ /* 0x000fe800078e0002 */
[----:B------:R-:W-:Y:S01]  /*a670*/  FMUL.FTZ R69, R69, c[0x0][0x320] ;  /* 0x0000c80045457a20 */ /* 0x000fe20000410000 */
[----:B------:R-:W-:Y:S01]  /*a680*/  @P4 LEA R4, P0, R2, c[0x0][0x1c8], 0x1 ;  /* 0x0000720002044a11 */ /* 0x000fe200078008ff */
[----:B------:R-:W-:Y:S01]  /*a690*/  FMUL.FTZ R70, R70, c[0x0][0x320] ;  /* 0x0000c80046467a20 */ /* 0x000fe20000410000 */
[----:B------:R-:W-:Y:S01]  /*a6a0*/  @P4 IADD3 R0, R3, R0, RZ ;  /* 0x0000000003004210 */ /* 0x000fe20007ffe0ff */
[----:B------:R-:W-:Y:S01]  /*a6b0*/  FMUL.FTZ R71, R71, c[0x0][0x320] ;  /* 0x0000c80047477a20 */ /* 0x000fe20000410000 */
[----:B------:R1:W1:Y:S01]  /*a6c0*/  MUFU.TANH R13, R32 ;  /* 0x00000020000d7308 */ /* 0x0002620000002400 */
[----:B------:R-:W-:Y:S01]  /*a6d0*/  FMUL.FTZ R72, R72, c[0x0][0x320] ;  /* 0x0000c80048487a20 */ /* 0x000fe20000410000 */
[----:B------:R-:W-:Y:S01]  /*a6e0*/  @P4 LEA.HI.X R5, R2, c[0x0][0x1cc], R0, 0x1, P0 ;  /* 0x0000730002054a11 */ /* 0x000fe200000f0c00 */
[----:B------:R-:W-:Y:S01]  /*a6f0*/  FMUL.FTZ R73, R73, c[0x0][0x320] ;  /* 0x0000c80049497a20 */ /* 0x000fe20000410000 */
[-C--:B------:R-:W-:Y:S01]  /*a700*/  @P4 IADD3 R2, P2, R4, R7.reuse, RZ ;  /* 0x0000000704024210 */ /* 0x080fe20007f5e0ff */
[----:B------:R-:W-:Y:S01]  /*a710*/  FMUL.FTZ R74, R74, c[0x0][0x320] ;  /* 0x0000c8004a4a7a20 */ /* 0x000fe20000410000 */
[----:B------:R-:W-:Y:S01]  /*a720*/  @P4 SHF.L.U64.HI R0, R228, 0x5, R230 ;  /* 0x00000005e4004819 */ /* 0x000fe200000102e6 */
[----:B------:R-:W-:Y:S01]  /*a730*/  @!PT LDS RZ, [RZ] ;  /* 0x00000000fffff984 */ /* 0x000fe20000000800 */
[----:B------:R-:W-:Y:S01]  /*a740*/  @!PT LDS RZ, [RZ] ;  /* 0x00000000fffff984 */ /* 0x000fe20000000800 */
[----:B------:R-:W-:Y:S01]  /*a750*/  @!PT LDS RZ, [RZ] ;  /* 0x00000000fffff984 */ /* 0x000fe20000000800 */
[----:B------:R1:W-:Y:S01]  /*a760*/  @P4 LDGSTS.E.BYPASS.LTC128B.128 [R227+0x3100], [R4.64], !P3 ;  /* 0x0310000004e34fae */ /* 0x0003e2000d901d68 */
[-C--:B------:R-:W-:Y:S01]  /*a770*/  @P4 IADD3 R8, P1, R2, R7.reuse, RZ ;  /* 0x0000000702084210 */ /* 0x080fe20007f3e0ff */
[----:B------:R-:W-:Y:S01]  /*a780*/  FMUL.FTZ R75, R75, c[0x0][0x320] ;  /* 0x0000c8004b4b7a20 */ /* 0x000fe20000410000 */
[----:B------:R-:W1:Y:S01]  /*a790*/  MUFU.TANH R33, R33 ;  /* 0x0000002100217308 */ /* 0x000e620000002400 */
[-C--:B------:R-:W-:Y:S01]  /*a7a0*/  @P4 IADD3.X R3, R5, R0.reuse, RZ, P2, !PT ;  /* 0x0000000005034210 */ /* 0x080fe200017fe4ff */
[----:B------:R-:W-:Y:S01]  /*a7b0*/  FMUL.FTZ R76, R76, c[0x0][0x320] ;  /* 0x0000c8004c4c7a20 */ /* 0x000fe20000410000 */
[----:B------:R-:W-:Y:S01]  /*a7c0*/  PLOP3.LUT P0, PT, PT, PT, UP1, 0x80, 0x0 ;  /* 0x000000000000781c */ /* 0x000fe20003f0f018 */
[----:B------:R-:W-:Y:S01]  /*a7d0*/  FMUL.FTZ R77, R77, c[0x0][0x320] ;  /* 0x0000c8004d4d7a20 */ /* 0x000fe20000410000 */
[-C--:B------:R-:W-:Y:S01]  /*a7e0*/  @P4 IADD3.X R9, R3, R0.reuse, RZ, P1, !PT ;  /* 0x0000000003094210 */ /* 0x080fe20000ffe4ff */
[----:B------:R3:W-:Y:S01]  /*a7f0*/  @P4 LDGSTS.E.BYPASS.LTC128B.128 [R227+0x3900], [R2.64], !P3 ;  /* 0x0390000002e34fae */ /* 0x0007e2000d901d68 */
[----:B------:R-:W-:Y:S02]  /*a800*/  FMUL.FTZ R78, R78, c[0x0][0x320] ;  /* 0x0000c8004e4e7a20 */ /* 0x000fe40000410000 */
[----:B------:R-:W-:Y:S01]  /*a810*/  FMUL.FTZ R79, R79, c[0x0][0x320] ;  /* 0x0000c8004f4f7a20 */ /* 0x000fe20000410000 */
[----:B------:R2:W2:Y:S01]  /*a820*/  MUFU.TANH R183, R34 ;  /* 0x0000002200b77308 */ /* 0x0004a20000002400 */
[----:B------:R-:W-:Y:S02]  /*a830*/  FMUL.FTZ R80, R80, c[0x0][0x320] ;  /* 0x0000c80050507a20 */ /* 0x000fe40000410000 */
[----:B------:R-:W-:Y:S01]  /*a840*/  FMUL.FTZ R81, R81, c[0x0][0x320] ;  /* 0x0000c80051517a20 */ /* 0x000fe20000410000 */
[----:B------:R2:W-:Y:S01]  /*a850*/  @P4 LDGSTS.E.BYPASS.LTC128B.128 [R227+0x4100], [R8.64], !P3 ;  /* 0x0410000008e34fae */ /* 0x0005e2000d901d68 */
[----:B------:R-:W-:Y:S02]  /*a860*/  FMUL.FTZ R82, R82, c[0x0][0x320] ;  /* 0x0000c80052527a20 */ /* 0x000fe40000410000 */
[----:B------:R-:W-:Y:S02]  /*a870*/  FMUL.FTZ R83, R83, c[0x0][0x320] ;  /* 0x0000c80053537a20 */ /* 0x000fe40000410000 */
[----:B------:R-:W-:Y:S01]  /*a880*/  FMUL.FTZ R84, R84, c[0x0][0x320] ;  /* 0x0000c80054547a20 */ /* 0x000fe20000410000 */
[----:B------:R2:W2:Y:S01]  /*a890*/  MUFU.TANH R171, R35 ;  /* 0x0000002300ab7308 */ /* 0x0004a20000002400 */
[----:B------:R-:W-:Y:S02]  /*a8a0*/  FMUL.FTZ R85, R85, c[0x0][0x320] ;  /* 0x0000c80055557a20 */ /* 0x000fe40000410000 */
[----:B------:R-:W-:Y:S01]  /*a8b0*/  FMUL.FTZ R86, R86, c[0x0][0x320] ;  /* 0x0000c80056567a20 */ /* 0x000fe20000410000 */
[-C--:B-1----:R-:W-:Y:S01]  /*a8c0*/  @P4 IADD3 R4, P2, R8, R7.reuse, RZ ;  /* 0x0000000708044210 */ /* 0x082fe20007f5e0ff */
[----:B------:R-:W-:Y:S02]  /*a8d0*/  FMUL.FTZ R87, R87, c[0x0][0x320] ;  /* 0x0000c80057577a20 */ /* 0x000fe40000410000 */
[----:B------:R-:W-:Y:S01]  /*a8e0*/  FMUL.FTZ R88, R88, c[0x0][0x320] ;  /* 0x0000c80058587a20 */ /* 0x000fe20000410000 */
[-C--:B------:R-:W-:Y:S01]  /*a8f0*/  @P4 IADD3.X R5, R9, R0.reuse, RZ, P2, !PT ;  /* 0x0000000009054210 */ /* 0x080fe200017fe4ff */
[----:B------:R-:W-:Y:S01]  /*a900*/  FMUL.FTZ R89, R89, c[0x0][0x320] ;  /* 0x0000c80059597a20 */ /* 0x000fe20000410000 */
[----:B------:R1:W1:Y:S01]  /*a910*/  MUFU.TANH R12, R36 ;  /* 0x00000024000c7308 */ /* 0x0002620000002400 */
[----:B------:R-:W-:Y:S02]  /*a920*/  FMUL.FTZ R91, R91, c[0x0][0x320] ;  /* 0x0000c8005b5b7a20 */ /* 0x000fe40000410000 */
[----:B------:R1:W-:Y:S01]  /*a930*/  @P4 LDGSTS.E.BYPASS.LTC128B.128 [R227+0x4900], [R4.64], !P3 ;  /* 0x0490000004e34fae */ /* 0x0003e2000d901d68 */
[-C--:B---3--:R-:W-:Y:S01]  /*a940*/  @P4 IADD3 R2, P1, R4, R7.reuse, RZ ;  /* 0x0000000704024210 */ /* 0x088fe20007f3e0ff */
[----:B------:R-:W-:Y:S02]  /*a950*/  FMUL.FTZ R92, R92, c[0x0][0x320] ;  /* 0x0000c8005c5c7a20 */ /* 0x000fe40000410000 */
[----:B------:R-:W-:Y:S01]  /*a960*/  FMUL.FTZ R93, R93, c[0x0][0x320] ;  /* 0x0000c8005d5d7a20 */ /* 0x000fe20000410000 */
[----:B------:R-:W-:Y:S01]  /*a970*/  @P4 IADD3.X R3, R5, R0, RZ, P1, !PT ;  /* 0x0000000005034210 */ /* 0x000fe20000ffe4ff */
[----:B-----5:R-:W-:Y:S01]  /*a980*/  FMUL.FTZ R27, R96, c[0x0][0x320] ;  /* 0x0000c800601b7a20 */ /* 0x020fe20000410000 */
[----:B------:R-:W3:Y:S01]  /*a990*/  MUFU.TANH R37, R37 ;  /* 0x0000002500257308 */ /* 0x000ee20000002400 */
[----:B------:R-:W-:Y:S02]  /*a9a0*/  FMUL.FTZ R28, R97, c[0x0][0x320] ;  /* 0x0000c800611c7a20 */ /* 0x000fe40000410000 */
[----:B------:R5:W-:Y:S01]  /*a9b0*/  @P4 LDGSTS.E.BYPASS.LTC128B.128 [R227+0x5100], [R2.64], !P3 ;  /* 0x0510000002e34fae */ /* 0x000be2000d901d68 */
[----:B------:R-:W-:Y:S02]  /*a9c0*/  FMUL.FTZ R30, R98, c[0x0][0x320] ;  /* 0x0000c800621e7a20 */ /* 0x000fe40000410000 */
[----:B------:R-:W-:Y:S02]  /*a9d0*/  FMUL.FTZ R29, R99, c[0x0][0x320] ;  /* 0x0000c800631d7a20 */ /* 0x000fe40000410000 */
[----:B------:R-:W-:Y:S02]  /*a9e0*/  FMUL.FTZ R39, R39, c[0x0][0x320] ;  /* 0x0000c80027277a20 */ /* 0x000fe40000410000 */
[----:B------:R2:W2:Y:S01]  /*a9f0*/  MUFU.TANH R169, R38 ;  /* 0x0000002600a97308 */ /* 0x0004a20000002400 */
[----:B------:R-:W-:Y:S02]  /*aa00*/  FMUL.FTZ R40, R40, c[0x0][0x320] ;  /* 0x0000c80028287a20 */ /* 0x000fe40000410000 */
[----:B------:R-:W-:Y:S02]  /*aa10*/  FMUL.FTZ R41, R41, c[0x0][0x320] ;  /* 0x0000c80029297a20 */ /* 0x000fe40000410000 */
[----:B------:R-:W-:Y:S02]  /*aa20*/  FMUL.FTZ R42, R42, c[0x0][0x320] ;  /* 0x0000c8002a2a7a20 */ /* 0x000fe40000410000 */
[----:B------:R-:W-:Y:S02]  /*aa30*/  FMUL.FTZ R43, R43, c[0x0][0x320] ;  /* 0x0000c8002b2b7a20 */ /* 0x000fe40000410000 */
[----:B------:R-:W-:Y:S01]  /*aa40*/  FMUL.FTZ R44, R44, c[0x0][0x320] ;  /* 0x0000c8002c2c7a20 */ /* 0x000fe20000410000 */
[----:B------:R2:W2:Y:S01]  /*aa50*/  MUFU.TANH R34, R39 ;  /* 0x0000002700227308 */ /* 0x0004a20000002400 */
[----:B------:R-:W-:Y:S01]  /*aa60*/  FMUL.FTZ R45, R45, c[0x0][0x320] ;  /* 0x0000c8002d2d7a20 */ /* 0x000fe20000410000 */
[----:B-1----:R-:W-:Y:S01]  /*aa70*/  MOV R4, UR12 ;  /* 0x0000000c00047c02 */ /* 0x002fe20008000f00 */
        /* <DEDUP_REMOVED lines=8> */
[----:B------:R-:W-:Y:S03]  /*ab00*/  FMUL.FTZ R95, R95, c[0x0][0x320] ;  /* 0x0000c8005f5f7a20 */ /* 0x000fe60000410000 */
[----:B------:R1:W1:Y:S10]  /*ab10*/  MUFU.TANH R192, R41 ;  /* 0x0000002900c07308 */ /* 0x0002740000002400 */
[----:B------:R1:W1:Y:S10]  /*ab20*/  MUFU.TANH R201, R42 ;  /* 0x0000002a00c97308 */ /* 0x0002740000002400 */
[----:B------:R1:W1:Y:S10]  /*ab30*/  MUFU.TANH R200, R43 ;  /* 0x0000002b00c87308 */ /* 0x0002740000002400 */
[----:B------:R1:W1:Y:S10]  /*ab40*/  MUFU.TANH R184, R44 ;  /* 0x0000002c00b87308 */ /* 0x0002740000002400 */
[----:B------:R1:W1:Y:S10]  /*ab50*/  MUFU.TANH R170, R45 ;  /* 0x0000002d00aa7308 */ /* 0x0002740000002400 */
[----:B------:R1:W1:Y:S10]  /*ab60*/  MUFU.TANH R199, R46 ;  /* 0x0000002e00c77308 */ /* 0x0002740000002400 */
        /* <DEDUP_REMOVED lines=13> */
[----:B------:R-:W1:Y:S01]  /*ac40*/  MUFU.TANH R60, R60 ;  /* 0x0000003c003c7308 */ /* 0x000e620000002400 */
[----:B--2---:R-:W-:Y:S02]  /*ac50*/  @P0 MOV R6, R10 ;  /* 0x0000000a00060202 */ /* 0x004fe40000000f00 */
[----:B------:R-:W-:Y:S03]  /*ac60*/  @P4 IADD3 R8, P0, R2, R7, RZ ;  /* 0x0000000702084210 */ /* 0x000fe60007f1e0ff */
[----:B------:R-:W5:Y:S01]  /*ac70*/  SHFL.IDX PT, R5, R6, RZ, 0x1c1f ;  /* 0x001c1fff06057589 */ /* 0x000f6200000e0000 */
[----:B------:R-:W-:Y:S01]  /*ac80*/  @P4 IADD3.X R9, R3, R0, RZ, P0, !PT ;  /* 0x0000000003094210 */ /* 0x000fe200007fe4ff */
[----:B------:R-:W-:Y:S01]  /*ac90*/  IMAD R0, R225, -0x60, RZ ;  /* 0xffffffa0e1007824 */ /* 0x000fe200078e02ff */
[----:B------:R-:W-:Y:S01]  /*aca0*/  PLOP3.LUT P0, PT, PT, PT, UP0, 0x40, 0x0 ;  /* 0x000000000000781c */ /* 0x000fe20003f0e808 */
[----:B------:R-:W2:Y:S04]  /*acb0*/  MUFU.TANH R61, R61 ;  /* 0x0000003d003d7308 */ /* 0x000ea80000002400 */
[----:B------:R1:W-:Y:S06]  /*acc0*/  @P4 LDGSTS.E.BYPASS.LTC128B.128 [R227+0x5900], [R8.64], !P3 ;  /* 0x0590000008e34fae */ /* 0x0003ec000d901d68 */
[----:B------:R2:W2:Y:S02]  /*acd0*/  MUFU.TANH R179, R62 ;  /* 0x0000003e00b37308 */ /* 0x0004a40000002400 */
[----:B------:R-:W0:Y:S08]  /*ace0*/  LDGDEPBAR ;  /* 0x00000000000079af */ /* 0x000e300000000000 */
[----:B------:R2:W2:Y:S10]  /*acf0*/  MUFU.TANH R178, R63 ;  /* 0x0000003f00b27308 */ /* 0x0004b40000002400 */
[----:B------:R-:W2:Y:S01]  /*ad00*/  MUFU.TANH R64, R64 ;  /* 0x0000004000407308 */ /* 0x000ea20000002400 */
[----:B-1----:R-:W-:Y:S04]  /*ad10*/  IADD3 R8, -R11, 0x1, R0 ;  /* 0x000000010b087810 */ /* 0x002fe80007ffe100 */
[----:B------:R-:W-:Y:S04]  /*ad20*/  IADD3 R4, -R4, UR7, R8 ;  /* 0x0000000704047c10 */ /* 0x000fe8000fffe108 */
[C---:B------:R-:W-:Y:S01]  /*ad30*/  IADD3 R7, R4.reuse, c[0x0][0x328], RZ ;  /* 0x0000ca0004077a10 */ /* 0x040fe20007ffe0ff */
[----:B------:R-:W1:Y:S01]  /*ad40*/  MUFU.TANH R65, R65 ;  /* 0x0000004100417308 */ /* 0x000e620000002400 */
[----:B------:R-:W-:Y:S02]  /*ad50*/  IADD3 R9, R4, UR10, RZ ;  /* 0x0000000a04097c10 */ /* 0x000fe4000fffe0ff */
[----:B-----5:R-:W-:Y:S02]  /*ad60*/  IADD3 R3, R7, R5, RZ ;  /* 0x0000000507037210 */ /* 0x020fe40007ffe0ff */
[----:B------:R-:W-:Y:S05]  /*ad70*/  IADD3 R2, R5, R9, RZ ;  /* 0x0000000905027210 */ /* 0x000fea0007ffe0ff */
        /* <DEDUP_REMOVED lines=35> */
[----:B--234-:R-:W-:Y:S01]  /*afb0*/  IMAD.U32 R10, RZ, RZ, UR12 ;  /* 0x0000000cff0a7e24 */ /* 0x01cfe2000f8e00ff */
[----:B------:R-:W-:Y:S04]  /*afc0*/  BSSY B0, `(.L_x_263) ;  /* 0x0000012000007945 */ /* 0x000fe80003800000 */
[----:B------:R-:W-:Y:S04]  /*afd0*/  IADD3 R5, -R10, UR7, R5 ;  /* 0x000000070a057c10 */ /* 0x000fe8000fffe105 */
        /* <DEDUP_REMOVED lines=11> */
.L_x_264:
[----:B------:R-:W-:Y:S04]  /*b090*/  MOV R10, c[0x0][0x32c] ;  /* 0x0000cb00000a7a02 */ /* 0x000fe80000000f00 */
[----:B------:R-:W-:Y:S11]  /*b0a0*/  ISETP.NE.AND P0, PT, R10, 0x1, PT ;  /* 0x000000010a00780c */ /* 0x000ff60003f05270 */
[----:B------:R-:W-:Y:S02]  /*b0b0*/  @!UPT UIADD3 URZ, URZ, URZ, URZ ;  /* 0x0000003f3f3ff290 */ /* 0x000fe4000fffe03f */
[----:B------:R-:W-:Y:S05]  /*b0c0*/  @P0 IMAD.HI.U32 R10, R5, c[0x0][0x330], RZ ;  /* 0x0000cc00050a0a27 */ /* 0x000fea00078e00ff */
[----:B------:R-:W-:Y:S02]  /*b0d0*/  @P0 SHF.R.U32.HI R5, RZ, c[0x0][0x334], R10 ;  /* 0x0000cd00ff050a19 */ /* 0x000fe4000001160a */
.L_x_265:
[----:B------:R-:W-:Y:S05]  /*b0e0*/  BSYNC B0 ;  /* 0x0000000000007941 */ /* 0x000fea0003800000 */
.L_x_263:
[----:B------:R-:W-:Y:S04]  /*b0f0*/  IMAD.IADD R10, R0, 0x1, -R11 ;  /* 0x00000001000a7824 */ /* 0x000fe800078e0a0b */
[----:B------:R-:W-:Y:S05]  /*b100*/  IMAD R5, R5, c[0x0][0x32c], R10 ;  /* 0x0000cb0005057a24 */ /* 0x000fea00078e020a */
[----:B------:R-:W-:Y:S02]  /*b110*/  IADD3 R10, R5, c[0x0][0x32c], RZ ;  /* 0x0000cb00050a7a10 */ /* 0x000fe40007ffe0ff */
[----:B------:R-:W-:Y:S02]  /*b120*/  IMNMX R2, R2, R5, !PT ;  /* 0x0000000502027217 */ /* 0x000fe40007800200 */
[----:B------:R-:W-:Y:S02]  /*b130*/  IMNMX R3, R3, R10, PT ;  /* 0x0000000a03037217 */ /* 0x000fe40003800200 */
.L_x_262:
        /* <DEDUP_REMOVED lines=90> */
[C---:B------:R-:W-:Y:S02]  /*b6e0*/  ISETP.GE.AND P6, PT, R0.reuse, 0x51, PT ;  /* 0x000000510000780c */ /* 0x040fe40003fc6270 */
        /* <DEDUP_REMOVED lines=13> */
[C---:B------:R-:W-:Y:S04]  /*b7c0*/  ISETP.GT.AND P0, PT, R2.reuse, 0x58, !P4 ;  /* 0x000000580200780c */ /* 0x040fe80006704270 */
[----:B------:R-:W-:Y:S04]  /*b7d0*/  ISETP.LT.OR P0, PT, R3, 0x59, P0 ;  /* 0x000000590300780c */ /* 0x000fe80000701670 */
[----:B------:R-:W-:Y:S02]  /*b7e0*/  FSEL R252, R27, -INF , !P0 ;  /* 0xff8000001bfc7808 */ /* 0x000fe40004000000 */
[----:B------:R-:W-:Y:S02]  /*b7f0*/  ISETP.GT.AND P0, PT, R2, RZ, !P2 ;  /* 0x000000ff0200720c */ /* 0x000fe40005704270 */
[----:B------:R-:W-:Y:S02]  /*b800*/  P2R R27, PR, RZ, 0x4 ;  /* 0x00000004ff1b7803 */ /* 0x000fe40000000000 */
[C---:B------:R-:W-:Y:S04]  /*b810*/  ISETP.LT.OR P0, PT, R3.reuse, 0x1, P0 ;  /* 0x000000010300780c */ /* 0x040fe80000701670 */
[----:B------:R-:W-:Y:S02]  /*b820*/  FSEL R31, R206, -INF , !P0 ;  /* 0xff800000ce1f7808 */ /* 0x000fe40004000000 */
[----:B------:R-:W-:Y:S04]  /*b830*/  ISETP.GE.AND P0, PT, R0, 0x5a, PT ;  /* 0x0000005a0000780c */ /* 0x000fe80003f06270 */
        /* <DEDUP_REMOVED lines=8> */
[----:B------:R-:W-:Y:S01]  /*b8c0*/  IMAD.U32 R0, RZ, RZ, UR12 ;  /* 0x0000000cff007e24 */ /* 0x000fe2000f8e00ff */
        /* <DEDUP_REMOVED lines=13> */
.L_x_268:
[----:B------:R-:W-:Y:S04]  /*b9a0*/  MOV R2, c[0x0][0x32c] ;  /* 0x0000cb0000027a02 */ /* 0x000fe80000000f00 */
[----:B------:R-:W-:Y:S11]  /*b9b0*/  ISETP.NE.AND P2, PT, R2, 0x1, PT ;  /* 0x000000010200780c */ /* 0x000ff60003f45270 */
[----:B------:R-:W-:Y:S02]  /*b9c0*/  @!UPT UIADD3 URZ, URZ, URZ, URZ ;  /* 0x0000003f3f3ff290 */ /* 0x000fe4000fffe03f */
[----:B------:R-:W-:Y:S05]  /*b9d0*/  @P2 IMAD.HI.U32 R2, R0, c[0x0][0x330], RZ ;  /* 0x0000cc0000022a27 */ /* 0x000fea00078e00ff */
[----:B------:R-:W-:Y:S02]  /*b9e0*/  @P2 SHF.R.U32.HI R0, RZ, c[0x0][0x334], R2 ;  /* 0x0000cd00ff002a19 */ /* 0x000fe40000011602 */
.L_x_269:
[----:B------:R-:W-:Y:S05]  /*b9f0*/  BSYNC B0 ;  /* 0x0000000000007941 */ /* 0x000fea0003800000 */
.L_x_267:
[----:B------:R-:W-:Y:S02]  /*ba00*/  IADD3 R2, R8, -0x1, RZ ;  /* 0xffffffff08027810 */ /* 0x000fe40007ffe0ff */
[C-C-:B------:R-:W-:Y:S02]  /*ba10*/  IADD3 R28, R3.reuse, UR10, R4.reuse ;  /* 0x0000000a031c7c10 */ /* 0x140fe4000fffe004 */
[----:B------:R-:W-:Y:S01]  /*ba20*/  IADD3 R3, R3, c[0x0][0x328], R4 ;  /* 0x0000ca0003037a10 */ /* 0x000fe20007ffe004 */
[----:B------:R-:W-:Y:S05]  /*ba30*/  IMAD R0, R0, c[0x0][0x32c], R2 ;  /* 0x0000cb0000007a24 */ /* 0x000fea00078e0202 */
[----:B------:R-:W-:Y:S02]  /*ba40*/  IADD3 R2, R0, c[0x0][0x32c], RZ ;  /* 0x0000cb0000027a10 */ /* 0x000fe40007ffe0ff */
[----:B------:R-:W-:Y:S02]  /*ba50*/  IMNMX R0, R28, R0, !PT ;  /* 0x000000001c007217 */ /* 0x000fe40007800200 */
[----:B------:R-:W-:Y:S02]  /*ba60*/  IMNMX R2, R3, R2, PT ;  /* 0x0000000203027217 */ /* 0x000fe40003800200 */
.L_x_266:
        /* <DEDUP_REMOVED lines=86> */
[----:B------:R-:W-:Y:S04]  /*bfd0*/  ISETP.GT.AND P2, PT, R0, RZ, !P2 ;  /* 0x000000ff0000720c */ /* 0x000fe80005744270 */
[----:B------:R-:W-:Y:S04]  /*bfe0*/  ISETP.LT.OR P2, PT, R2, 0x1, P2 ;  /* 0x000000010200780c */ /* 0x000fe80001741670 */
[----:B------:R-:W-:Y:S02]  /*bff0*/  FSEL R30, R239, -INF , !P2 ;  /* 0xff800000ef1e7808 */ /* 0x000fe40005000000 */
        /* <DEDUP_REMOVED lines=22> */
.L_x_272:
[----:B------:R-:W-:Y:S04]  /*c160*/  MOV R2, c[0x0][0x32c] ;  /* 0x0000cb0000027a02 */ /* 0x000fe80000000f00 */
[----:B------:R-:W-:Y:S11]  /*c170*/  ISETP.NE.AND P2, PT, R2, 0x1, PT ;  /* 0x000000010200780c */ /* 0x000ff60003f45270 */
[----:B------:R-:W-:Y:S02]  /*c180*/  @!UPT UIADD3 URZ, URZ, URZ, URZ ;  /* 0x0000003f3f3ff290 */ /* 0x000fe4000fffe03f */
[----:B------:R-:W-:Y:S05]  /*c190*/  @P2 IMAD.HI.U32 R2, R0, c[0x0][0x330], RZ ;  /* 0x0000cc0000022a27 */ /* 0x000fea00078e00ff */
[----:B------:R-:W-:Y:S02]  /*c1a0*/  @P2 SHF.R.U32.HI R0, RZ, c[0x0][0x334], R2 ;  /* 0x0000cd00ff002a19 */ /* 0x000fe40000011602 */
.L_x_273:
[----:B------:R-:W-:Y:S05]  /*c1b0*/  BSYNC B0 ;  /* 0x0000000000007941 */ /* 0x000fea0003800000 */
.L_x_271:
[----:B------:R-:W-:Y:S02]  /*c1c0*/  IADD3 R2, R8, -0x1, RZ ;  /* 0xffffffff08027810 */ /* 0x000fe40007ffe0ff */
[C-C-:B------:R-:W-:Y:S02]  /*c1d0*/  IADD3 R28, R3.reuse, UR10, R4.reuse ;  /* 0x0000000a031c7c10 */ /* 0x140fe4000fffe004 */
[----:B------:R-:W-:Y:S01]  /*c1e0*/  IADD3 R3, R3, c[0x0][0x328], R4 ;  /* 0x0000ca0003037a10 */ /* 0x000fe20007ffe004 */
[----:B------:R-:W-:Y:S05]  /*c1f0*/  IMAD R0, R0, c[0x0][0x32c], R2 ;  /* 0x0000cb0000007a24 */ /* 0x000fea00078e0202 */
[----:B------:R-:W-:Y:S02]  /*c200*/  IADD3 R2, R0, c[0x0][0x32c], RZ ;  /* 0x0000cb0000027a10 */ /* 0x000fe40007ffe0ff */
[----:B------:R-:W-:Y:S02]  /*c210*/  IMNMX R0, R28, R0, !PT ;  /* 0x000000001c007217 */ /* 0x000fe40007800200 */
[----:B------:R-:W-:Y:S02]  /*c220*/  IMNMX R2, R3, R2, PT ;  /* 0x0000000203027217 */ /* 0x000fe40003800200 */
.L_x_270:
        /* <DEDUP_REMOVED lines=111> */
.L_x_276:
[----:B------:R-:W-:Y:S04]  /*c920*/  MOV R2, c[0x0][0x32c] ;  /* 0x0000cb0000027a02 */ /* 0x000fe80000000f00 */
[----:B------:R-:W-:Y:S11]  /*c930*/  ISETP.NE.AND P2, PT, R2, 0x1, PT ;  /* 0x000000010200780c */ /* 0x000ff60003f45270 */
[----:B------:R-:W-:Y:S02]  /*c940*/  @!UPT UIADD3 URZ, URZ, URZ, URZ ;  /* 0x0000003f3f3ff290 */ /* 0x000fe4000fffe03f */
[----:B------:R-:W-:Y:S05]  /*c950*/  @P2 IMAD.HI.U32 R2, R0, c[0x0][0x330], RZ ;  /* 0x0000cc0000022a27 */ /* 0x000fea00078e00ff */
[----:B------:R-:W-:Y:S02]  /*c960*/  @P2 SHF.R.U32.HI R0, RZ, c[0x0][0x334], R2 ;  /* 0x0000cd00ff002a19 */ /* 0x000fe40000011602 */
.L_x_277:
[----:B------:R-:W-:Y:S05]  /*c970*/  BSYNC B0 ;  /* 0x0000000000007941 */ /* 0x000fea0003800000 */
.L_x_275:
[----:B------:R-:W-:Y:S02]  /*c980*/  IADD3 R8, R8, -0x1, RZ ;  /* 0xffffffff08087810 */ /* 0x000fe40007ffe0ff */
[C-C-:B------:R-:W-:Y:S02]  /*c990*/  IADD3 R6, R3.reuse, UR10, R4.reuse ;  /* 0x0000000a03067c10 */ /* 0x140fe4000fffe004 */
[----:B------:R-:W-:Y:S01]  /*c9a0*/  IADD3 R3, R3, c[0x0][0x328], R4 ;  /* 0x0000ca0003037a10 */ /* 0x000fe20007ffe004 */
[----:B------:R-:W-:Y:S05]  /*c9b0*/  IMAD R0, R0, c[0x0][0x32c], R8 ;  /* 0x0000cb0000007a24 */ /* 0x000fea00078e0208 */
[----:B------:R-:W-:Y:S02]  /*c9c0*/  IADD3 R2, R0, c[0x0][0x32c], RZ ;  /* 0x0000cb0000027a10 */ /* 0x000fe40007ffe0ff */
[----:B------:R-:W-:Y:S02]  /*c9d0*/  IMNMX R0, R6, R0, !PT ;  /* 0x0000000006007217 */ /* 0x000fe40007800200 */
[----:B------:R-:W-:Y:S02]  /*c9e0*/  IMNMX R2, R3, R2, PT ;  /* 0x0000000203027217 */ /* 0x000fe40003800200 */
.L_x_274:
[----:B------:R-:W-:Y:S02]  /*c9f0*/  ISETP.NE.AND P2, PT, R27, RZ, PT ;  /* 0x000000ff1b00720c */ /* 0x000fe40003f45270 */
[----:B------:R-:W-:Y:S02]  /*ca00*/  FMNMX.FTZ R72, R31, R100, !PT ;  /* 0x000000641f487209 */ /* 0x000fe40007810000 */
[----:B------:R-:W-:Y:S02]  /*ca10*/  ISETP.GT.AND P2, PT, R0, RZ, !P2 ;  /* 0x000000ff0000720c */ /* 0x000fe40005744270 */
        /* <DEDUP_REMOVED lines=125> */
[----:B------:R-:W-:Y:S01]  /*d1f0*/  SHFL.BFLY PT, R6, R3, 0x2, 0x1f ;  /* 0x0c401f0003067f89 */ /* 0x000fe200000e0000 */
[----:B------:R-:W-:Y:S02]  /*d200*/  FMNMX.FTZ R4, R50, R4, !PT ;  /* 0x0000000432047209 */ /* 0x000fe40007810000 */
[----:B------:R-:W-:Y:S02]  /*d210*/  ISETP.GT.AND P2, PT, R0, 0x48, !P2 ;  /* 0x000000480000780c */ /* 0x000fe40005744270 */
[----:B------:R-:W-:Y:S02]  /*d220*/  FMNMX.FTZ R4, R51, R4, !PT ;  /* 0x0000000433047209 */ /* 0x000fe40007810000 */
[----:B------:R-:W-:Y:S01]  /*d230*/  ISETP.LT.OR P2, PT, R2, 0x49, P2 ;  /* 0x000000490200780c */ /* 0x000fe20001741670 */
[----:B------:R-:W1:Y:S01]  /*d240*/  SHFL.BFLY PT, R5, R72, 0x2, 0x1f ;  /* 0x0c401f0048057f89 */ /* 0x000e6200000e0000 */
[----:B------:R-:W-:Y:S02]  /*d250*/  FMNMX.FTZ R4, R99, R4, !PT ;  /* 0x0000000463047209 */ /* 0x000fe40007810000 */
[----:B------:R-:W-:Y:S02]  /*d260*/  FSEL R190, R186, -INF , !P2 ;  /* 0xff800000babe7808 */ /* 0x000fe40005000000 */
[----:B------:R-:W-:Y:S02]  /*d270*/  FMNMX.FTZ R4, R171, R4, !PT ;  /* 0x00000004ab047209 */ /* 0x000fe40007810000 */
[----:B------:R-:W-:Y:S02]  /*d280*/  ISETP.GT.AND P1, PT, R0, 0x49, !P1 ;  /* 0x000000490000780c */ /* 0x000fe40004f24270 */
[----:B------:R-:W-:Y:S02]  /*d290*/  FMNMX.FTZ R4, R172, R4, !PT ;  /* 0x00000004ac047209 */ /* 0x000fe40007810000 */
[----:B------:R-:W-:Y:S02]  /*d2a0*/  ISETP.LT.OR P1, PT, R2, 0x4a, P1 ;  /* 0x0000004a0200780c */ /* 0x000fe40000f21670 */
[----:B------:R-:W-:Y:S02]  /*d2b0*/  FMNMX.FTZ R4, R174, R4, !PT ;  /* 0x00000004ae047209 */ /* 0x000fe40007810000 */
[----:B------:R-:W-:Y:S02]  /*d2c0*/  FSEL R186, R79, -INF , !P1 ;  /* 0xff8000004fba7808 */ /* 0x000fe40004800000 */
[----:B------:R-:W-:Y:S02]  /*d2d0*/  FMNMX.FTZ R4, R184, R4, !PT ;  /* 0x00000004b8047209 */ /* 0x000fe40007810000 */
[----:B------:R-:W-:Y:S02]  /*d2e0*/  ISETP.GT.AND P6, PT, R0, 0x50, !P6 ;  /* 0x000000500000780c */ /* 0x000fe400077c4270 */
[----:B------:R-:W-:Y:S02]  /*d2f0*/  FMNMX.FTZ R4, R188, R4, !PT ;  /* 0x00000004bc047209 */ /* 0x000fe40007810000 */
[----:B------:R-:W-:Y:S02]  /*d300*/  ISETP.GT.AND P5, PT, R0, 0x51, !P5 ;  /* 0x000000510000780c */ /* 0x000fe40006fa4270 */
[----:B-1----:R-:W-:Y:S02]  /*d310*/  FMNMX.FTZ R72, R72, R5, !PT ;  /* 0x0000000548487209 */ /* 0x002fe40007810000 */
[----:B------:R-:W-:Y:S02]  /*d320*/  FMNMX.FTZ R5, R8, R103, !PT ;  /* 0x0000006708057209 */ /* 0x000fe40007810000 */
[----:B------:R-:W-:Y:S01]  /*d330*/  FMNMX.FTZ R3, R3, R6, !PT ;  /* 0x0000000603037209 */ /* 0x000fe20007810000 */
[----:B------:R-:W1:Y:S01]  /*d340*/  SHFL.BFLY PT, R7, R72, 0x1, 0x1f ;  /* 0x0c201f0048077f89 */ /* 0x000e6200000e0000 */
[----:B------:R-:W-:Y:S02]  /*d350*/  FMNMX.FTZ R5, R9, R5, !PT ;  /* 0x0000000509057209 */ /* 0x000fe40007810000 */
[----:B------:R-:W-:Y:S02]  /*d360*/  FMNMX.FTZ R4, R189, R4, !PT ;  /* 0x00000004bd047209 */ /* 0x000fe40007810000 */
[----:B------:R-:W-:Y:S02]  /*d370*/  FMNMX.FTZ R5, R25, R5, !PT ;  /* 0x0000000519057209 */ /* 0x000fe40007810000 */
[----:B------:R-:W-:Y:S01]  /*d380*/  FMNMX.FTZ R4, R191, R4, !PT ;  /* 0x00000004bf047209 */ /* 0x000fe20007810000 */
[----:B------:R-:W2:Y:S01]  /*d390*/  SHFL.BFLY PT, R71, R3, 0x1, 0x1f ;  /* 0x0c201f0003477f89 */ /* 0x000ea200000e0000 */
        /* <DEDUP_REMOVED lines=8> */
[----:B-1----:R-:W-:Y:S02]  /*d420*/  FMNMX.FTZ R72, R72, R7, !PT ;  /* 0x0000000748487209 */ /* 0x002fe40007810000 */
[----:B------:R-:W-:Y:S02]  /*d430*/  FMNMX.FTZ R5, R88, R5, !PT ;  /* 0x0000000558057209 */ /* 0x000fe40007810000 */
[C---:B------:R-:W-:Y:S01]  /*d440*/  FSETP.NEU.FTZ.AND P2, PT, R72.reuse, -INF , PT ;  /* 0xff8000004800780b */ /* 0x040fe20003f5d000 */
[----:B------:R-:W-:Y:S01]  /*d450*/  FMUL.FTZ R74, R72, c[0x0][0x2d0] ;  /* 0x0000b400484a7a20 */ /* 0x000fe20000410000 */
[----:B------:R-:W-:Y:S02]  /*d460*/  FMNMX.FTZ R6, R98, R5, !PT ;  /* 0x0000000562067209 */ /* 0x000fe40007810000 */
[----:B------:R-:W-:Y:S02]  /*d470*/  FMNMX.FTZ R4, R237, R4, !PT ;  /* 0x00000004ed047209 */ /* 0x000fe40007810000 */
[----:B------:R-:W-:Y:S02]  /*d480*/  FSEL R74, R74, RZ, P2 ;  /* 0x000000ff4a4a7208 */ /* 0x000fe40001000000 */
[----:B--2---:R-:W-:Y:S02]  /*d490*/  FMNMX.FTZ R71, R3, R71, !PT ;  /* 0x0000004703477209 */ /* 0x004fe40007810000 */
[----:B------:R-:W-:Y:S01]  /*d4a0*/  FMNMX.FTZ R4, R238, R4, !PT ;  /* 0x00000004ee047209 */ /* 0x000fe20007810000 */
[--C-:B------:R-:W-:Y:S01]  /*d4b0*/  FFMA.FTZ R5, R31, c[0x0][0x2d0], -R74.reuse ;  /* 0x0000b4001f057a23 */ /* 0x100fe2000001084a */
[----:B------:R-:W-:Y:S01]  /*d4c0*/  FMNMX.FTZ R6, R168, R6, !PT ;  /* 0x00000006a8067209 */ /* 0x000fe20007810000 */
[--C-:B------:R-:W-:Y:S01]  /*d4d0*/  FFMA.FTZ R3, R36, c[0x0][0x2d0], -R74.reuse ;  /* 0x0000b40024037a23 */ /* 0x100fe2000001084a */
[C---:B------:R-:W-:Y:S01]  /*d4e0*/  ISETP.LT.OR P6, PT, R2.reuse, 0x51, P6 ;  /* 0x000000510200780c */ /* 0x040fe200037c1670 */
[----:B------:R1:W-:Y:S01]  /*d4f0*/  MUFU.EX2 R55, R5 ;  /* 0x0000000500377308 */ /* 0x0003e20000000800 */
[----:B------:R-:W-:Y:S01]  /*d500*/  ISETP.LT.OR P5, PT, R2, 0x52, P5 ;  /* 0x000000520200780c */ /* 0x000fe20002fa1670 */
[--C-:B------:R-:W-:Y:S01]  /*d510*/  FFMA.FTZ R16, R45, c[0x0][0x2d0], -R74.reuse ;  /* 0x0000b4002d107a23 */ /* 0x100fe2000001084a */
[----:B------:R-:W-:Y:S01]  /*d520*/  FSEL R192, R78, -INF , !P6 ;  /* 0xff8000004ec07808 */ /* 0x000fe20007000000 */
[----:B------:R-:W-:Y:S01]  /*d530*/  FMUL.FTZ R75, R71, c[0x0][0x2d0] ;  /* 0x0000b400474b7a20 */ /* 0x000fe20000410000 */
[----:B------:R-:W-:Y:S02]  /*d540*/  FSEL R195, R91, -INF , !P5 ;  /* 0xff8000005bc37808 */ /* 0x000fe40006800000 */
[----:B------:R-:W-:Y:S02]  /*d550*/  FSETP.NEU.FTZ.AND P1, PT, R71, -INF , PT ;  /* 0xff8000004700780b */ /* 0x000fe40003f3d000 */
[----:B------:R-:W-:Y:S01]  /*d560*/  ISETP.GT.AND P4, PT, R0, 0x58, !P4 ;  /* 0x000000580000780c */ /* 0x000fe20006784270 */
[----:B------:R2:W-:Y:S01]  /*d570*/  MUFU.EX2 R92, R3 ;  /* 0x00000003005c7308 */ /* 0x0005e20000000800 */
[----:B------:R-:W-:Y:S02]  /*d580*/  FMNMX.FTZ R4, R239, R4, !PT ;  /* 0x00000004ef047209 */ /* 0x000fe40007810000 */
[----:B------:R-:W-:Y:S02]  /*d590*/  FSEL R75, R75, RZ, P1 ;  /* 0x000000ff4b4b7208 */ /* 0x000fe40000800000 */
[----:B------:R-:W-:Y:S02]  /*d5a0*/  FMNMX.FTZ R4, R240, R4, !PT ;  /* 0x00000004f0047209 */ /* 0x000fe40007810000 */
[----:B------:R-:W-:Y:S01]  /*d5b0*/  ISETP.GT.AND P0, PT, R0, 0x59, !P0 ;  /* 0x000000590000780c */ /* 0x000fe20004704270 */
[--C-:B------:R-:W-:Y:S01]  /*d5c0*/  FFMA.FTZ R0, R35, c[0x0][0x2d0], -R75.reuse ;  /* 0x0000b40023007a23 */ /* 0x100fe2000001084b */
[C---:B------:R-:W-:Y:S01]  /*d5d0*/  ISETP.LT.OR P4, PT, R2.reuse, 0x59, P4 ;  /* 0x000000590200780c */ /* 0x040fe20002781670 */
[----:B------:R-:W3:Y:S01]  /*d5e0*/  SHFL.BFLY PT, R7, R4, 0x2, 0x1f ;  /* 0x0c401f0004077f89 */ /* 0x000ee200000e0000 */
[----:B------:R-:W-:Y:S01]  /*d5f0*/  ISETP.LT.OR P0, PT, R2, 0x5a, P0 ;  /* 0x0000005a0200780c */ /* 0x000fe20000701670 */
[----:B------:R4:W-:Y:S01]  /*d600*/  MUFU.EX2 R60, R0 ;  /* 0x00000000003c7308 */ /* 0x0009e20000000800 */
[--C-:B------:R-:W-:Y:S01]  /*d610*/  FFMA.FTZ R2, R37, c[0x0][0x2d0], -R75.reuse ;  /* 0x0000b40025027a23 */ /* 0x100fe2000001084b */
[----:B-1----:R-:W-:Y:S01]  /*d620*/  FMNMX.FTZ R5, R169, R6, !PT ;  /* 0x00000006a9057209 */ /* 0x002fe20007810000 */
[--C-:B------:R-:W-:Y:S01]  /*d630*/  FFMA.FTZ R6, R32, c[0x0][0x2d0], -R74.reuse ;  /* 0x0000b40020067a23 */ /* 0x100fe2000001084a */
[----:B------:R-:W-:Y:S01]  /*d640*/  FSEL R73, R59, -INF , !P0 ;  /* 0xff8000003b497808 */ /* 0x000fe20004000000 */
[--C-:B------:R-:W-:Y:S01]  /*d650*/  FFMA.FTZ R12, R43, c[0x0][0x2d0], -R75.reuse ;  /* 0x0000b4002b0c7a23 */ /* 0x100fe2000001084b */
[----:B------:R-:W-:Y:S02]  /*d660*/  FMNMX.FTZ R5, R170, R5, !PT ;  /* 0x00000005aa057209 */ /* 0x000fe40007810000 */
[----:B------:R-:W-:Y:S02]  /*d670*/  FSEL R197, R63, -INF , !P4 ;  /* 0xff8000003fc57808 */ /* 0x000fe40006000000 */
[----:B------:R-:W-:Y:S01]  /*d680*/  MUFU.EX2 R89, R2 ;  /* 0x0000000200597308 */ /* 0x000fe20000000800 */
[----:B------:R-:W-:Y:S04]  /*d690*/  FMNMX.FTZ R5, R181, R5, !PT ;  /* 0x00000005b5057209 */ /* 0x000fe80007810000 */
[----:B------:R-:W-:Y:S04]  /*d6a0*/  FMNMX.FTZ R5, R180, R5, !PT ;  /* 0x00000005b4057209 */ /* 0x000fe80007810000 */
[----:B--2---:R-:W-:Y:S01]  /*d6b0*/  FMNMX.FTZ R3, R179, R5, !PT ;  /* 0x00000005b3037209 */ /* 0x004fe20007810000 */
[----:B------:R-:W-:Y:S01]  /*d6c0*/  MUFU.EX2 R61, R6 ;  /* 0x00000006003d7308 */ /* 0x000fe20000000800 */
[----:B------:R-:W-:Y:S01]  /*d6d0*/  FFMA.FTZ R5, R38, c[0x0][0x2d0], -R74 ;  /* 0x0000b40026057a23 */ /* 0x000fe2000001084a */
[----:B---3--:R-:W-:Y:S02]  /*d6e0*/  FMNMX.FTZ R4, R4, R7, !PT ;  /* 0x0000000704047209 */ /* 0x008fe40007810000 */
[----:B------:R-:W-:Y:S03]  /*d6f0*/  FMNMX.FTZ R3, R178, R3, !PT ;  /* 0x00000003b2037209 */ /* 0x000fe60007810000 */
[----:B------:R-:W1:Y:S01]  /*d700*/  SHFL.BFLY PT, R70, R4, 0x1, 0x1f ;  /* 0x0c201f0004467f89 */ /* 0x000e6200000e0000 */
[----:B------:R-:W-:Y:S02]  /*d710*/  FMNMX.FTZ R3, R199, R3, !PT ;  /* 0x00000003c7037209 */ /* 0x000fe40007810000 */
[----:B------:R2:W3:Y:S02]  /*d720*/  MUFU.EX2 R86, R5 ;  /* 0x0000000500567308 */ /* 0x0004e40000000800 */
[----:B------:R-:W-:Y:S04]  /*d730*/  FMNMX.FTZ R3, R200, R3, !PT ;  /* 0x00000003c8037209 */ /* 0x000fe80007810000 */
[----:B------:R-:W-:Y:S04]  /*d740*/  FMNMX.FTZ R3, R190, R3, !PT ;  /* 0x00000003be037209 */ /* 0x000fe80007810000 */
[----:B------:R-:W-:Y:S04]  /*d750*/  FMNMX.FTZ R3, R186, R3, !PT ;  /* 0x00000003ba037209 */ /* 0x000fe80007810000 */
[----:B------:R-:W-:Y:S04]  /*d760*/  FMNMX.FTZ R3, R192, R3, !PT ;  /* 0x00000003c0037209 */ /* 0x000fe80007810000 */
[----:B----4-:R-:W-:Y:S01]  /*d770*/  FMNMX.FTZ R0, R195, R3, !PT ;  /* 0x00000003c3007209 */ /* 0x010fe20007810000 */
[--C-:B------:R-:W-:Y:S02]  /*d780*/  FFMA.FTZ R3, R39, c[0x0][0x2d0], -R75.reuse ;  /* 0x0000b40027037a23 */ /* 0x100fe4000001084b */
[----:B------:R-:W-:Y:S01]  /*d790*/  LDSM.16.MT88.4 R36, [R212+0x100] ;  /* 0x00010000d424783b */ /* 0x000fe20000004200 */
[----:B------:R-:W-:Y:S01]  /*d7a0*/  FMNMX.FTZ R0, R197, R0, !PT ;  /* 0x00000000c5007209 */ /* 0x000fe20007810000 */
[----:B------:R4:W5:Y:S01]  /*d7b0*/  MUFU.EX2 R85, R3 ;  /* 0x0000000300557308 */ /* 0x0009620000000800 */
[----:B-1----:R-:W-:Y:S01]  /*d7c0*/  FMNMX.FTZ R70, R4, R70, !PT ;  /* 0x0000004604467209 */ /* 0x002fe20007810000 */
[--C-:B--2---:R-:W-:Y:S01]  /*d7d0*/  FFMA.FTZ R5, R30, c[0x0][0x2d0], -R75.reuse ;  /* 0x0000b4001e057a23 */ /* 0x104fe2000001084b */
[----:B------:R-:W-:Y:S02]  /*d7e0*/  FMNMX.FTZ R0, R73, R0, !PT ;  /* 0x0000000049007209 */ /* 0x000fe40007810000 */
[C---:B------:R-:W-:Y:S01]  /*d7f0*/  FSETP.NEU.FTZ.AND P0, PT, R70.reuse, -INF , PT ;  /* 0xff8000004600780b */ /* 0x040fe20003f1d000 */
[----:B------:R-:W-:Y:S01]  /*d800*/  FMUL.FTZ R96, R70, c[0x0][0x2d0] ;  /* 0x0000b40046607a20 */ /* 0x000fe20000410000 */
[----:B---3--:R-:W-:Y:S01]  /*d810*/  F2FP.BF16.PACK_AB R78, R86, R92 ;  /* 0x0000005c564e723e */ /* 0x008fe200000010ff */
[----:B------:R-:W1:Y:S02]  /*d820*/  SHFL.BFLY PT, R2, R0, 0x2, 0x1f ;  /* 0x0c401f0000027f89 */ /* 0x000e6400000e0000 */
[----:B------:R-:W2:Y:S01]  /*d830*/  MUFU.EX2 R54, R5 ;  /* 0x0000000500367308 */ /* 0x000ea20000000800 */
[----:B------:R-:W-:Y:S05]  /*d840*/  FSEL R96, R96, RZ, P0 ;  /* 0x000000ff60607208 */ /* 0x000fea0000000000 */
[--C-:B------:R-:W-:Y:S02]  /*d850*/  FFMA.FTZ R4, R34, c[0x0][0x2d0], -R96.reuse ;  /* 0x0000b40022047a23 */ /* 0x100fe40000010860 */
[--C-:B------:R-:W-:Y:S02]  /*d860*/  FFMA.FTZ R32, R46, c[0x0][0x2d0], -R96.reuse ;  /* 0x0000b4002e207a23 */ /* 0x100fe40000010860 */
[----:B------:R-:W-:Y:S01]  /*d870*/  MUFU.EX2 R52, R4 ;  /* 0x0000000400347308 */ /* 0x000fe20000000800 */
[--C-:B----4-:R-:W-:Y:S01]  /*d880*/  FFMA.FTZ R3, R28, c[0x0][0x2d0], -R96.reuse ;  /* 0x0000b4001c037a23 */ /* 0x110fe20000010860 */
[----:B-----5:R-:W-:Y:S01]  /*d890*/  F2FP.BF16.PACK_AB R79, R85, R89 ;  /* 0x00000059554f723e */ /* 0x020fe200000010ff */
[----:B------:R-:W-:Y:S07]  /*d8a0*/  FFMA.FTZ R28, R49, c[0x0][0x2d0], -R75 ;  /* 0x0000b400311c7a23 */ /* 0x000fee000001084b */
[----:B------:R3:W-:Y:S02]  /*d8b0*/  MUFU.EX2 R53, R3 ;  /* 0x0000000300357308 */ /* 0x0007e40000000800 */
[--C-:B---3--:R-:W-:Y:S08]  /*d8c0*/  FFMA.FTZ R3, R29, c[0x0][0x2d0], -R96.reuse ;  /* 0x0000b4001d037a23 */ /* 0x108ff00000010860 */
[----:B------:R3:W-:Y:S02]  /*d8d0*/  MUFU.EX2 R93, R3 ;  /* 0x00000003005d7308 */ /* 0x0007e40000000800 */
[----:B---3--:R-:W-:Y:S08]  /*d8e0*/  FFMA.FTZ R3, R33, c[0x0][0x2d0], -R96 ;  /* 0x0000b40021037a23 */ /* 0x008ff00000010860 */
[----:B------:R-:W-:Y:S10]  /*d8f0*/  MUFU.EX2 R33, R16 ;  /* 0x0000001000217308 */ /* 0x000ff40000000800 */
[----:B------:R1:W-:Y:S02]  /*d900*/  MUFU.EX2 R87, R3 ;  /* 0x0000000300577308 */ /* 0x0003e40000000800 */
[----:B-1----:R-:W-:Y:S01]  /*d910*/  FMNMX.FTZ R3, R0, R2, !PT ;  /* 0x0000000200037209 */ /* 0x002fe20007810000 */
[----:B------:R-:W-:Y:S01]  /*d920*/  FFMA.FTZ R2, R40, c[0x0][0x2d0], -R74 ;  /* 0x0000b40028027a23 */ /* 0x000fe2000001084a */
[----:B------:R-:W-:Y:S01]  /*d930*/  FSEL R0, R72, RZ, P2 ;  /* 0x000000ff48007208 */ /* 0x000fe20001000000 */
[----:B------:R-:W-:Y:S05]  /*d940*/  FFMA.FTZ R40, R50, c[0x0][0x2d0], -R96 ;  /* 0x0000b40032287a23 */ /* 0x000fea0000010860 */
[----:B------:R1:W-:Y:S01]  /*d950*/  MUFU.EX2 R80, R2 ;  /* 0x0000000200507308 */ /* 0x0003e20000000800 */
[----:B------:R-:W3:Y:S01]  /*d960*/  SHFL.BFLY PT, R4, R3, 0x1, 0x1f ;  /* 0x0c201f0003047f89 */ /* 0x000ee200000e0000 */
[----:B------:R-:W-:Y:S01]  /*d970*/  FADD.FTZ R0, -R0, R100 ;  /* 0x0000006400007221 */ /* 0x000fe20000010100 */
[----:B------:R-:W-:Y:S03]  /*d980*/  MOV R100, R55 ;  /* 0x0000003700647202 */ /* 0x000fe60000000f00 */
[----:B------:R-:W-:Y:S01]  /*d990*/  FMUL.FTZ R0, R0, c[0x0][0x2d0] ;  /* 0x0000b40000007a20 */ /* 0x000fe20000410000 */
[----:B------:R-:W-:Y:S03]  /*d9a0*/  F2FP.BF16.PACK_AB R76, R61, R100 ;  /* 0x000000643d4c723e */ /* 0x000fe600000010ff */
[----:B------:R4:W5:Y:S01]  /*d9b0*/  MUFU.EX2 R69, R0 ;  /* 0x0000000000457308 */ /* 0x0009620000000800 */
[----:B-1----:R-:W-:Y:S02]  /*d9c0*/  FSEL R2, R71, RZ, P1 ;  /* 0x000000ff47027208 */ /* 0x002fe40000800000 */
[----:B---3--:R-:W-:Y:S03]  /*d9d0*/  FMNMX.FTZ R3, R3, R4, !PT ;  /* 0x0000000403037209 */ /* 0x008fe60007810000 */
[----:B------:R-:W-:Y:S02]  /*d9e0*/  FADD.FTZ R2, -R2, R101 ;  /* 0x0000006502027221 */ /* 0x000fe40000010100 */
[C---:B------:R-:W-:Y:S02]  /*d9f0*/  FMUL.FTZ R97, R3.reuse, c[0x0][0x2d0] ;  /* 0x0000b40003617a20 */ /* 0x040fe40000410000 */
[----:B------:R-:W-:Y:S01]  /*da00*/  FMUL.FTZ R2, R2, c[0x0][0x2d0] ;  /* 0x0000b40002027a20 */ /* 0x000fe20000410000 */
[----:B----4-:R-:W-:Y:S01]  /*da10*/  FSEL R0, R70, RZ, P0 ;  /* 0x000000ff46007208 */ /* 0x010fe20000000000 */
[----:B--2---:R-:W-:Y:S01]  /*da20*/  IMAD.MOV.U32 R101, RZ, RZ, R54 ;  /* 0x000000ffff657224 */ /* 0x004fe200078e0036 */
[----:B------:R-:W-:Y:S01]  /*da30*/  FSETP.NEU.FTZ.AND P0, PT, R3, -INF , PT ;  /* 0xff8000000300780b */ /* 0x000fe20003f1d000 */
[----:B------:R-:W1:Y:S01]  /*da40*/  MUFU.EX2 R68, R2 ;  /* 0x0000000200447308 */ /* 0x000e620000000800 */
[----:B-----5:R-:W-:Y:S01]  /*da50*/  FMUL.FTZ R16, R69, R116 ;  /* 0x0000007445107220 */ /* 0x020fe20000410000 */
[----:B------:R-:W-:Y:S01]  /*da60*/  MOV R116, R61 ;  /* 0x0000003d00747202 */ /* 0x000fe20000000f00 */
[----:B------:R-:W-:Y:S01]  /*da70*/  FADD.FTZ R0, -R0, R102 ;  /* 0x0000006600007221 */ /* 0x000fe20000010100 */
[----:B------:R-:W-:Y:S01]  /*da80*/  FSEL R97, R97, RZ, P0 ;  /* 0x000000ff61617208 */ /* 0x000fe20000000000 */
[----:B------:R-:W-:Y:S01]  /*da90*/  FMUL.FTZ R17, R69, R117 ;  /* 0x0000007545117220 */ /* 0x000fe20000410000 */
[----:B------:R-:W-:Y:S01]  /*daa0*/  F2FP.BF16.PACK_AB R77, R60, R101 ;  /* 0x000000653c4d723e */ /* 0x000fe200000010ff */
[----:B------:R-:W-:Y:S01]  /*dab0*/  FMUL.FTZ R0, R0, c[0x0][0x2d0] ;  /* 0x0000b40000007a20 */ /* 0x000fe20000410000 */
[----:B------:R-:W-:Y:S01]  /*dac0*/  MOV R102, R53 ;  /* 0x0000003500667202 */ /* 0x000fe20000000f00 */
[----:B------:R-:W-:Y:S02]  /*dad0*/  IMAD.MOV.U32 R117, RZ, RZ, R60 ;  /* 0x000000ffff757224 */ /* 0x000fe400078e003c */
[----:B------:R2:W3:Y:S01]  /*dae0*/  MUFU.EX2 R2, R0 ;  /* 0x0000000000027308 */ /* 0x0004e20000000800 */
[--C-:B------:R-:W-:Y:S01]  /*daf0*/  FFMA.FTZ R4, R25, c[0x0][0x2d0], -R97.reuse ;  /* 0x0000b40019047a23 */ /* 0x100fe20000010861 */
[----:B------:R-:W-:Y:S01]  /*db00*/  F2FP.BF16.PACK_AB R64, R93, R102 ;  /* 0x000000665d40723e */ /* 0x000fe200000010ff */
[--C-:B------:R-:W-:Y:S02]  /*db10*/  FFMA.FTZ R58, R58, c[0x0][0x2d0], -R97.reuse ;  /* 0x0000b4003a3a7a23 */ /* 0x100fe40000010861 */
[----:B------:R-:W-:Y:S02]  /*db20*/  FMUL.FTZ R49, R69, R149 ;  /* 0x0000009545317220 */ /* 0x000fe40000410000 */
[--C-:B------:R-:W-:Y:S03]  /*db30*/  FFMA.FTZ R62, R62, c[0x0][0x2d0], -R97.reuse ;  /* 0x0000b4003e3e7a23 */ /* 0x100fe60000010861 */
[----:B------:R4:W-:Y:S01]  /*db40*/  MUFU.EX2 R5, R4 ;  /* 0x0000000400057308 */ /* 0x0009e20000000800 */
[C---:B-1----:R-:W-:Y:S02]  /*db50*/  FMUL.FTZ R18, R68.reuse, R118 ;  /* 0x0000007644127220 */ /* 0x042fe40000410000 */
[C---:B------:R-:W-:Y:S02]  /*db60*/  FMUL.FTZ R19, R68.reuse, R119 ;  /* 0x0000007744137220 */ /* 0x040fe40000410000 */
[C---:B------:R-:W-:Y:S02]  /*db70*/  FMUL.FTZ R34, R68.reuse, R134 ;  /* 0x0000008644227220 */ /* 0x040fe40000410000 */
[C---:B------:R-:W-:Y:S03]  /*db80*/  FMUL.FTZ R35, R68.reuse, R135 ;  /* 0x0000008744237220 */ /* 0x040fe60000410000 */
[----:B------:R1:W-:Y:S01]  /*db90*/  MUFU.EX2 R119, R40 ;  /* 0x0000002800777308 */ /* 0x0003e20000000800 */
[----:B------:R-:W-:Y:S02]  /*dba0*/  FMUL.FTZ R50, R68, R150 ;  /* 0x0000009644327220 */ /* 0x000fe40000410000 */
[----:B--2---:R-:W-:Y:S02]  /*dbb0*/  FFMA.FTZ R0, R8, c[0x0][0x2d0], -R97 ;  /* 0x0000b40008007a23 */ /* 0x004fe40000010861 */
[C---:B---3--:R-:W-:Y:S02]  /*dbc0*/  FMUL.FTZ R60, R2.reuse, R160 ;  /* 0x000000a0023c7220 */ /* 0x048fe40000410000 */
[----:B------:R-:W2:Y:S01]  /*dbd0*/  LDL.LU R160, [R1+0x10] ;  /* 0x0000100001a07983 */ /* 0x000ea20000300800 */
[----:B------:R-:W-:Y:S02]  /*dbe0*/  FMUL.FTZ R13, R2, R113 ;  /* 0x00000071020d7220 */ /* 0x000fe40000410000 */
[----:B------:R3:W-:Y:S01]  /*dbf0*/  MUFU.EX2 R59, R0 ;  /* 0x00000000003b7308 */ /* 0x0007e20000000800 */
[----:B------:R-:W-:Y:S02]  /*dc00*/  FFMA.FTZ R8, R41, c[0x0][0x2d0], -R75 ;  /* 0x0000b40029087a23 */ /* 0x000fe4000001084b */
[----:B------:R-:W-:Y:S02]  /*dc10*/  IMAD.MOV.U32 R113, RZ, RZ, R89 ;  /* 0x000000ffff717224 */ /* 0x000fe400078e0059 */
[----:B----4-:R-:W-:Y:S02]  /*dc20*/  FFMA.FTZ R4, R24, c[0x0][0x2d0], -R97 ;  /* 0x0000b40018047a23 */ /* 0x010fe40000010861 */
[C---:B------:R-:W-:Y:S02]  /*dc30*/  FMUL.FTZ R45, R2.reuse, R145 ;  /* 0x00000091022d7220 */ /* 0x040fe40000410000 */
[C---:B------:R-:W-:Y:S01]  /*dc40*/  FMUL.FTZ R25, R2.reuse, R125 ;  /* 0x0000007d02197220 */ /* 0x040fe20000410000 */
[----:B------:R4:W-:Y:S01]  /*dc50*/  MUFU.EX2 R6, R4 ;  /* 0x0000000400067308 */ /* 0x0009e20000000800 */
[C---:B------:R-:W-:Y:S02]  /*dc60*/  FMUL.FTZ R29, R2.reuse, R129 ;  /* 0x00000081021d7220 */ /* 0x040fe40000410000 */
[C---:B------:R-:W-:Y:S02]  /*dc70*/  FMUL.FTZ R41, R2.reuse, R141 ;  /* 0x0000008d02297220 */ /* 0x040fe40000410000 */
[C---:B-1----:R-:W-:Y:S02]  /*dc80*/  FMUL.FTZ R40, R2.reuse, R140 ;  /* 0x0000008c02287220 */ /* 0x042fe40000410000 */
[----:B------:R-:W-:Y:S01]  /*dc90*/  FMUL.FTZ R61, R2, R161 ;  /* 0x000000a1023d7220 */ /* 0x000fe20000410000 */
[----:B------:R-:W-:Y:S01]  /*dca0*/  MOV R161, R100 ;  /* 0x0000006400a17202 */ /* 0x000fe20000000f00 */
[----:B------:R-:W-:Y:S01]  /*dcb0*/  FFMA.FTZ R24, R44, c[0x0][0x2d0], -R75 ;  /* 0x0000b4002c187a23 */ /* 0x000fe2000001084b */
[----:B------:R1:W5:Y:S01]  /*dcc0*/  MUFU.EX2 R31, R8 ;  /* 0x00000008001f7308 */ /* 0x0003620000000800 */
[----:B------:R-:W-:Y:S02]  /*dcd0*/  FFMA.FTZ R44, R51, c[0x0][0x2d0], -R96 ;  /* 0x0000b400332c7a23 */ /* 0x000fe40000010860 */
[----:B------:R-:W-:Y:S02]  /*dce0*/  FMUL.FTZ R51, R68, R151 ;  /* 0x0000009744337220 */ /* 0x000fe40000410000 */
[----:B---3--:R-:W-:Y:S02]  /*dcf0*/  FFMA.FTZ R0, R9, c[0x0][0x2d0], -R97 ;  /* 0x0000b40009007a23 */ /* 0x008fe40000010861 */
[----:B------:R-:W-:Y:S01]  /*dd00*/  FMUL.FTZ R9, R2, R109 ;  /* 0x0000006d02097220 */ /* 0x000fe20000410000 */
[----:B------:R-:W-:Y:S02]  /*dd10*/  MOV R109, R86 ;  /* 0x00000056006d7202 */ /* 0x000fe40000000f00 */
[----:B------:R3:W3:Y:S01]  /*dd20*/  MUFU.EX2 R7, R0 ;  /* 0x0000000000077308 */ /* 0x0006e20000000800 */
[----:B----4-:R-:W-:Y:S09]  /*dd30*/  FFMA.FTZ R4, R42, c[0x0][0x2d0], -R74 ;  /* 0x0000b4002a047a23 */ /* 0x010ff2000001084a */
[----:B------:R4:W-:Y:S01]  /*dd40*/  MUFU.EX2 R63, R4 ;  /* 0x00000004003f7308 */ /* 0x0009e20000000800 */
[----:B-1----:R-:W-:Y:S02]  /*dd50*/  FMUL.FTZ R8, R2, R108 ;  /* 0x0000006c02087220 */ /* 0x002fe40000410000 */
[----:B-----5:R-:W-:Y:S07]  /*dd60*/  IMAD.MOV.U32 R125, RZ, RZ, R31 ;  /* 0x000000ffff7d7224 */ /* 0x020fee00078e001f */
[----:B------:R-:W1:Y:S01]  /*dd70*/  MUFU.EX2 R30, R24 ;  /* 0x00000018001e7308 */ /* 0x000e620000000800 */
[----:B---3--:R-:W-:Y:S02]  /*dd80*/  FSEL R0, R3, RZ, P0 ;  /* 0x000000ff03007208 */ /* 0x008fe40000000000 */
[C---:B------:R-:W-:Y:S02]  /*dd90*/  ISETP.GT.AND P0, PT, R225.reuse, UR5, PT ;  /* 0x00000005e1007c0c */ /* 0x040fe4000bf04270 */
[----:B------:R-:W-:Y:S01]  /*dda0*/  IADD3 R225, R225, -0x1, RZ ;  /* 0xffffffffe1e17810 */ /* 0x000fe20007ffe0ff */
[----:B------:R-:W-:Y:S04]  /*ddb0*/  FADD.FTZ R0, -R0, R103 ;  /* 0x0000006700007221 */ /* 0x000fe80000010100 */
[----:B------:R3:W5:Y:S01]  /*ddc0*/  MUFU.EX2 R108, R44 ;  /* 0x0000002c006c7308 */ /* 0x0007620000000800 */
[----:B------:R-:W-:Y:S02]  /*ddd0*/  IMAD.MOV.U32 R103, RZ, RZ, R6 ;  /* 0x000000ffff677224 */ /* 0x000fe400078e0006 */
[----:B------:R-:W-:Y:S02]  /*dde0*/  FMUL.FTZ R0, R0, c[0x0][0x2d0] ;  /* 0x0000b40000007a20 */ /* 0x000fe40000410000 */
[C---:B----4-:R-:W-:Y:S01]  /*ddf0*/  FMUL.FTZ R4, R69.reuse, R104 ;  /* 0x0000006845047220 */ /* 0x050fe20000410000 */
[----:B------:R-:W-:Y:S01]  /*de00*/  MOV R104, R5 ;  /* 0x0000000500687202 */ /* 0x000fe20000000f00 */
[----:B------:R-:W-:Y:S02]  /*de10*/  FMUL.FTZ R5, R69, R105 ;  /* 0x0000006945057220 */ /* 0x000fe40000410000 */
[C---:B------:R-:W-:Y:S01]  /*de20*/  FMUL.FTZ R6, R68.reuse, R106 ;  /* 0x0000006a44067220 */ /* 0x040fe20000410000 */
[----:B------:R-:W4:Y:S01]  /*de30*/  MUFU.EX2 R0, R0 ;  /* 0x0000000000007308 */ /* 0x000f220000000800 */
[----:B------:R-:W-:Y:S01]  /*de40*/  IMAD.MOV.U32 R106, RZ, RZ, R7 ;  /* 0x000000ffff6a7224 */ /* 0x000fe200078e0007 */
[----:B------:R-:W-:Y:S01]  /*de50*/  F2FP.BF16.PACK_AB R67, R103, R104 ;  /* 0x000000686743723e */ /* 0x000fe200000010ff */
[----:B------:R-:W-:Y:S01]  /*de60*/  FMUL.FTZ R7, R68, R107 ;  /* 0x0000006b44077220 */ /* 0x000fe20000410000 */
[----:B------:R-:W-:Y:S01]  /*de70*/  MOV R107, R52 ;  /* 0x00000034006b7202 */ /* 0x000fe20000000f00 */
[----:B-1----:R-:W-:Y:S01]  /*de80*/  IMAD.MOV.U32 R129, RZ, RZ, R30 ;  /* 0x000000ffff817224 */ /* 0x002fe200078e001e */
[----:B------:R-:W1:Y:S01]  /*de90*/  LDSM.16.MT88.4 R52, [R210+0x100] ;  /* 0x00010000d234783b */ /* 0x000e620000004200 */
[----:B------:R-:W-:Y:S01]  /*dea0*/  F2FP.BF16.PACK_AB R65, R106, R59 ;  /* 0x0000003b6a41723e */ /* 0x000fe200000010ff */
[C---:B------:R-:W-:Y:S01]  /*deb0*/  FMUL.FTZ R24, R2.reuse, R124 ;  /* 0x0000007c02187220 */ /* 0x040fe20000410000 */
[----:B------:R-:W-:Y:S01]  /*dec0*/  F2FP.BF16.PACK_AB R66, R107, R87 ;  /* 0x000000576b42723e */ /* 0x000fe200000010ff */
[-C--:B------:R-:W-:Y:S01]  /*ded0*/  HMMA.16816.F32.BF16 R4, R76, R20.reuse, R4 ;  /* 0x000000144c04723c */ /* 0x080fe20000041804 */
[----:B------:R-:W1:Y:S04]  /*dee0*/  MUFU.EX2 R105, R28 ;  /* 0x0000001c00697308 */ /* 0x000e680000000800 */
[----:B---3--:R-:W-:Y:S02]  /*def0*/  FMUL.FTZ R44, R2, R144 ;  /* 0x00000090022c7220 */ /* 0x008fe40000410000 */
[----:B-----5:R-:W-:Y:S02]  /*df00*/  IMAD.MOV.U32 R149, RZ, RZ, R108 ;  /* 0x000000ffff957224 */ /* 0x020fe400078e006c */
[----:B------:R-:W-:Y:S02]  /*df10*/  IMAD.MOV.U32 R108, RZ, RZ, R85 ;  /* 0x000000ffff6c7224 */ /* 0x000fe400078e0055 */
[----:B------:R-:W-:Y:S01]  /*df20*/  MUFU.EX2 R124, R32 ;  /* 0x00000020007c7308 */ /* 0x000fe20000000800 */
[C---:B----4-:R-:W-:Y:S02]  /*df30*/  FMUL.FTZ R10, R0.reuse, R110 ;  /* 0x0000006e000a7220 */ /* 0x050fe40000410000 */
[C---:B------:R-:W-:Y:S02]  /*df40*/  FMUL.FTZ R11, R0.reuse, R111 ;  /* 0x0000006f000b7220 */ /* 0x040fe40000410000 */
[C---:B------:R-:W-:Y:S02]  /*df50*/  FMUL.FTZ R27, R0.reuse, R127 ;  /* 0x0000007f001b7220 */ /* 0x040fe40000410000 */
[----:B------:R-:W3:Y:S03]  /*df60*/  LDL.LU R127, [R1+0x14] ;  /* 0x00001400017f7983 */ /* 0x000ee60000300800 */
[----:B------:R4:W-:Y:S01]  /*df70*/  MUFU.EX2 R110, R12 ;  /* 0x0000000c006e7308 */ /* 0x0009e20000000800 */
[----:B------:R-:W-:Y:S01]  /*df80*/  IMAD.MOV.U32 R111, RZ, RZ, R87 ;  /* 0x000000ffff6f7224 */ /* 0x000fe200078e0057 */
[C---:B------:R-:W-:Y:S04]  /*df90*/  HMMA.16816.F32.BF16 R8, R64.reuse, R20, R8 ;  /* 0x000000144008723c */ /* 0x040fe80000041808 */
[C---:B------:R-:W-:Y:S01]  /*dfa0*/  FMUL.FTZ R15, R0.reuse, R115 ;  /* 0x00000073000f7220 */ /* 0x040fe20000410000 */
[----:B-1----:R-:W-:Y:S01]  /*dfb0*/  MOV R150, R105 ;  /* 0x0000006900967202 */ /* 0x002fe20000000f00 */
[C---:B------:R-:W-:Y:S01]  /*dfc0*/  FMUL.FTZ R14, R0.reuse, R114 ;  /* 0x00000072000e7220 */ /* 0x040fe20000410000 */
[----:B------:R-:W-:Y:S01]  /*dfd0*/  MOV R105, R63 ;  /* 0x0000003f00697202 */ /* 0x000fe20000000f00 */
[----:B------:R-:W-:Y:S01]  /*dfe0*/  FFMA.FTZ R20, R47, c[0x0][0x2d0], -R74 ;  /* 0x0000b4002f147a23 */ /* 0x000fe2000001084a */
[----:B------:R-:W-:Y:S03]  /*dff0*/  MOV R114, R92 ;  /* 0x0000005c00727202 */ /* 0x000fe60000000f00 */
[----:B------:R-:W1:Y:S01]  /*e000*/  MUFU.EX2 R91, R20 ;  /* 0x00000014005b7308 */ /* 0x000e620000000800 */
[C---:B------:R-:W-:Y:S01]  /*e010*/  FMUL.FTZ R21, R69.reuse, R121 ;  /* 0x0000007945157220 */ /* 0x040fe20000410000 */
[----:B------:R-:W-:Y:S01]  /*e020*/  MOV R121, R84 ;  /* 0x0000005400797202 */ /* 0x000fe20000000f00 */
[----:B------:R-:W-:Y:S01]  /*e030*/  FMUL.FTZ R26, R0, R126 ;  /* 0x0000007e001a7220 */ /* 0x000fe20000410000 */
[----:B------:R-:W-:Y:S01]  /*e040*/  MOV R126, R80 ;  /* 0x00000050007e7202 */ /* 0x000fe20000000f00 */
[----:B------:R-:W-:Y:S01]  /*e050*/  FMUL.FTZ R28, R2, R128 ;  /* 0x00000080021c7220 */ /* 0x000fe20000410000 */
[----:B------:R-:W5:Y:S01]  /*e060*/  LDSM.16.MT88.4 R80, [R211+0x100] ;  /* 0x00010000d350783b */ /* 0x000f620000004200 */
[C---:B------:R-:W-:Y:S01]  /*e070*/  FMUL.FTZ R30, R0.reuse, R130 ;  /* 0x00000082001e7220 */ /* 0x040fe20000410000 */
[----:B------:R-:W-:Y:S01]  /*e080*/  MOV R130, R33 ;  /* 0x0000002100827202 */ /* 0x000fe20000000f00 */
[----:B------:R-:W-:Y:S01]  /*e090*/  FMUL.FTZ R31, R0, R131 ;  /* 0x00000083001f7220 */ /* 0x000fe20000410000 */
[----:B------:R-:W-:Y:S01]  /*e0a0*/  MOV R131, R101 ;  /* 0x0000006500837202 */ /* 0x000fe20000000f00 */
[----:B----4-:R-:W-:Y:S01]  /*e0b0*/  FMUL.FTZ R12, R2, R112 ;  /* 0x00000070020c7220 */ /* 0x010fe20000410000 */
[----:B------:R-:W-:Y:S01]  /*e0c0*/  MOV R112, R59 ;  /* 0x0000003b00707202 */ /* 0x000fe20000000f00 */
[C---:B------:R-:W-:Y:S01]  /*e0d0*/  FMUL.FTZ R32, R69.reuse, R132 ;  /* 0x0000008445207220 */ /* 0x040fe20000410000 */
[----:B------:R-:W4:Y:S01]  /*e0e0*/  LDSM.16.MT88.4 R84, [R209+0x900] ;  /* 0x00090000d154783b */ /* 0x000f220000004200 */
[----:B------:R-:W-:Y:S02]  /*e0f0*/  FMUL.FTZ R33, R69, R133 ;  /* 0x0000008545217220 */ /* 0x000fe40000410000 */
[----:B------:R-:W-:Y:S01]  /*e100*/  FFMA.FTZ R92, R95, c[0x0][0x2d0], -R75 ;  /* 0x0000b4005f5c7a23 */ /* 0x000fe2000001084b */
[-C--:B------:R-:W-:Y:S03]  /*e110*/  HMMA.16816.F32.BF16 R12, R64, R22.reuse, R12 ;  /* 0x00000016400c723c */ /* 0x080fe6000004180c */
[----:B------:R-:W-:Y:S01]  /*e120*/  IMAD.MOV.U32 R115, RZ, RZ, R93 ;  /* 0x000000ffff737224 */ /* 0x000fe200078e005d */
[----:B------:R-:W-:Y:S01]  /*e130*/  LDSM.16.MT88.4 R132, [R212+0x2900] ;  /* 0x00290000d484783b */ /* 0x000fe20000004200 */
[C---:B------:R-:W-:Y:S02]  /*e140*/  FMUL.FTZ R42, R0.reuse, R142 ;  /* 0x0000008e002a7220 */ /* 0x040fe40000410000 */
[----:B-1----:R-:W-:Y:S01]  /*e150*/  IMAD.MOV.U32 R151, RZ, RZ, R91 ;  /* 0x000000ffff977224 */ /* 0x002fe200078e005b */
[C---:B------:R-:W-:Y:S04]  /*e160*/  HMMA.16816.F32.BF16 R16, R76.reuse, R22, R16 ;  /* 0x000000164c10723c */ /* 0x040fe80000041810 */
[C---:B------:R-:W-:Y:S02]  /*e170*/  FMUL.FTZ R20, R69.reuse, R120 ;  /* 0x0000007845147220 */ /* 0x040fe40000410000 */
[----:B------:R-:W-:Y:S02]  /*e180*/  FMUL.FTZ R43, R0, R143 ;  /* 0x0000008f002b7220 */ /* 0x000fe40000410000 */
[C---:B------:R-:W-:Y:S02]  /*e190*/  FMUL.FTZ R22, R68.reuse, R122 ;  /* 0x0000007a44167220 */ /* 0x040fe40000410000 */
[----:B------:R1:W-:Y:S02]  /*e1a0*/  MUFU.EX2 R122, R62 ;  /* 0x0000003e007a7308 */ /* 0x0003e40000000800 */
[----:B------:R-:W-:Y:S02]  /*e1b0*/  FMUL.FTZ R23, R68, R123 ;  /* 0x0000007b44177220 */ /* 0x000fe40000410000 */
[C---:B------:R-:W-:Y:S02]  /*e1c0*/  FMUL.FTZ R46, R0.reuse, R146 ;  /* 0x00000092002e7220 */ /* 0x040fe40000410000 */
[C---:B------:R-:W-:Y:S02]  /*e1d0*/  FMUL.FTZ R47, R0.reuse, R147 ;  /* 0x00000093002f7220 */ /* 0x040fe40000410000 */
[C---:B------:R-:W-:Y:S01]  /*e1e0*/  FMUL.FTZ R59, R0.reuse, R159 ;  /* 0x0000009f003b7220 */ /* 0x040fe20000410000 */
[-C--:B------:R-:W-:Y:S03]  /*e1f0*/  HMMA.16816.F32.BF16 R20, R76, R36.reuse, R20 ;  /* 0x000000244c14723c */ /* 0x080fe60000041814 */
[----:B------:R-:W-:Y:S02]  /*e200*/  FMUL.FTZ R63, R0, R163 ;  /* 0x000000a3003f7220 */ /* 0x000fe40000410000 */
[----:B------:R-:W-:Y:S03]  /*e210*/  IMAD.MOV.U32 R123, RZ, RZ, R102 ;  /* 0x000000ffff7b7224 */ /* 0x000fe600078e0066 */
[C---:B------:R-:W-:Y:S07]  /*e220*/  HMMA.16816.F32.BF16 R24, R64.reuse, R36, R24 ;  /* 0x000000244018723c */ /* 0x040fee0000041818 */
[----:B------:R-:W-:Y:S01]  /*e230*/  FFMA.FTZ R36, R48, c[0x0][0x2d0], -R96 ;  /* 0x0000b40030247a23 */ /* 0x000fe20000010860 */
[-C--:B------:R-:W-:Y:S03]  /*e240*/  HMMA.16816.F32.BF16 R28, R64, R38.reuse, R28 ;  /* 0x00000026401c723c */ /* 0x080fe6000004181c */
[----:B------:R4:W-:Y:S01]  /*e250*/  MUFU.EX2 R128, R36 ;  /* 0x0000002400807308 */ /* 0x0009e20000000800 */
[----:B------:R-:W-:Y:S02]  /*e260*/  FMUL.FTZ R37, R69, R137 ;  /* 0x0000008945257220 */ /* 0x000fe40000410000 */
[--C-:B------:R-:W-:Y:S02]  /*e270*/  FFMA.FTZ R48, R57, c[0x0][0x2d0], -R74.reuse ;  /* 0x0000b40039307a23 */ /* 0x100fe4000001084a */
[C---:B------:R-:W-:Y:S04]  /*e280*/  HMMA.16816.F32.BF16 R32, R76.reuse, R38, R32 ;  /* 0x000000264c20723c */ /* 0x040fe80000041820 */
[----:B------:R-:W-:Y:S01]  /*e290*/  FMUL.FTZ R57, R2, R157 ;  /* 0x0000009d02397220 */ /* 0x000fe20000410000 */
[----:B------:R5:W-:Y:S01]  /*e2a0*/  MUFU.EX2 R118, R48 ;  /* 0x0000003000767308 */ /* 0x000be20000000800 */
[----:B-1----:R-:W-:Y:S02]  /*e2b0*/  FMUL.FTZ R62, R0, R162 ;  /* 0x000000a2003e7220 */ /* 0x002fe40000410000 */
[C---:B------:R-:W-:Y:S04]  /*e2c0*/  FMUL.FTZ R38, R68.reuse, R138 ;  /* 0x0000008a44267220 */ /* 0x040fe80000410000 */
[----:B------:R-:W-:Y:S03]  /*e2d0*/  FMUL.FTZ R39, R68, R139 ;  /* 0x0000008b44277220 */ /* 0x000fe60000410000 */
[----:B------:R-:W-:Y:S01]  /*e2e0*/  MUFU.EX2 R138, R92 ;  /* 0x0000005c008a7308 */ /* 0x000fe20000000800 */
[C---:B----4-:R-:W-:Y:S07]  /*e2f0*/  FMUL.FTZ R36, R69.reuse, R136 ;  /* 0x0000008845247220 */ /* 0x050fee0000410000 */
[-C--:B------:R-:W-:Y:S03]  /*e300*/  HMMA.16816.F32.BF16 R36, R76, R52.reuse, R36 ;  /* 0x000000344c24723c */ /* 0x080fe60000041824 */
[C---:B-----5:R-:W-:Y:S02]  /*e310*/  FMUL.FTZ R48, R69.reuse, R148 ;  /* 0x0000009445307220 */ /* 0x060fe40000410000 */
[----:B------:R1:W-:Y:S03]  /*e320*/  MUFU.EX2 R148, R58 ;  /* 0x0000003a00947308 */ /* 0x0003e60000000800 */
[C---:B------:R-:W-:Y:S07]  /*e330*/  HMMA.16816.F32.BF16 R40, R64.reuse, R52, R40 ;  /* 0x000000344028723c */ /* 0x040fee0000041828 */
[--C-:B------:R-:W-:Y:S01]  /*e340*/  FFMA.FTZ R52, R56, c[0x0][0x2d0], -R97.reuse ;  /* 0x0000b40038347a23 */ /* 0x100fe20000010861 */
[-C--:B------:R-:W-:Y:S03]  /*e350*/  HMMA.16816.F32.BF16 R44, R64, R54.reuse, R44 ;  /* 0x00000036402c723c */ /* 0x080fe6000004182c */
[----:B------:R4:W5:Y:S01]  /*e360*/  MUFU.EX2 R120, R52 ;  /* 0x0000003400787308 */ /* 0x0009620000000800 */
[----:B------:R-:W-:Y:S02]  /*e370*/  FMUL.FTZ R56, R2, R156 ;  /* 0x0000009c02387220 */ /* 0x000fe40000410000 */
[C---:B------:R-:W-:Y:S02]  /*e380*/  FMUL.FTZ R53, R69.reuse, R153 ;  /* 0x0000009945357220 */ /* 0x040fe40000410000 */
[C---:B------:R-:W-:Y:S04]  /*e390*/  HMMA.16816.F32.BF16 R48, R76.reuse, R54, R48 ;  /* 0x000000364c30723c */ /* 0x040fe80000041830 */
[----:B-1----:R-:W-:Y:S03]  /*e3a0*/  FMUL.FTZ R58, R0, R158 ;  /* 0x0000009e003a7220 */ /* 0x002fe60000410000 */
[C---:B------:R-:W-:Y:S02]  /*e3b0*/  FMUL.FTZ R54, R68.reuse, R154 ;  /* 0x0000009a44367220 */ /* 0x040fe40000410000 */
[----:B------:R-:W-:Y:S03]  /*e3c0*/  FMUL.FTZ R55, R68, R155 ;  /* 0x0000009b44377220 */ /* 0x000fe60000410000 */
[C---:B----4-:R-:W-:Y:S07]  /*e3d0*/  FMUL.FTZ R52, R69.reuse, R152 ;  /* 0x0000009845347220 */ /* 0x050fee0000410000 */
[-C--:B------:R-:W-:Y:S08]  /*e3e0*/  HMMA.16816.F32.BF16 R52, R76, R80.reuse, R52 ;  /* 0x000000504c34723c */ /* 0x080ff00000041834 */
[C---:B------:R-:W-:Y:S07]  /*e3f0*/  HMMA.16816.F32.BF16 R56, R64.reuse, R80, R56 ;  /* 0x000000504038723c */ /* 0x040fee0000041838 */
[----:B------:R-:W-:Y:S01]  /*e400*/  FFMA.FTZ R80, R88, c[0x0][0x2d0], -R97 ;  /* 0x0000b40058507a23 */ /* 0x000fe20000010861 */
[-C--:B------:R-:W-:Y:S03]  /*e410*/  HMMA.16816.F32.BF16 R60, R64, R82.reuse, R60 ;  /* 0x00000052403c723c */ /* 0x080fe6000004183c */
[----:B------:R1:W4:Y:S01]  /*e420*/  MUFU.EX2 R251, R80 ;  /* 0x0000005000fb7308 */ /* 0x0003220000000800 */
[----:B-----5:R-:W-:Y:S03]  /*e430*/  F2FP.BF16.PACK_AB R81, R148, R120 ;  /* 0x000000789451723e */ /* 0x020fe600000010ff */
[C---:B------:R-:W-:Y:S02]  /*e440*/  FMUL.FTZ R64, R69.reuse, R164 ;  /* 0x000000a445407220 */ /* 0x040fe40000410000 */
[C---:B------:R-:W-:Y:S03]  /*e450*/  FMUL.FTZ R65, R69.reuse, R165 ;  /* 0x000000a545417220 */ /* 0x040fe60000410000 */
[C---:B------:R-:W-:Y:S02]  /*e460*/  FMUL.FTZ R66, R68.reuse, R166 ;  /* 0x000000a644427220 */ /* 0x040fe40000410000 */
[----:B------:R-:W-:Y:S07]  /*e470*/  FMUL.FTZ R67, R68, R167 ;  /* 0x000000a744437220 */ /* 0x000fee0000410000 */
[----:B------:R-:W-:Y:S04]  /*e480*/  HMMA.16816.F32.BF16 R64, R76, R82, R64 ;  /* 0x000000524c40723c */ /* 0x000fe80000041840 */
[----:B--2---:R-:W-:Y:S02]  /*e490*/  FFMA.FTZ R69, R69, R160, R161 ;  /* 0x000000a045457223 */ /* 0x004fe400000100a1 */
[--C-:B-1----:R-:W-:Y:S01]  /*e4a0*/  FFMA.FTZ R80, R90, c[0x0][0x2d0], -R74.reuse ;  /* 0x0000b4005a507a23 */ /* 0x102fe2000001084a */
[----:B------:R-:W-:Y:S01]  /*e4b0*/  F2FP.BF16.PACK_AB R78, R151, R130 ;  /* 0x00000082974e723e */ /* 0x000fe200000010ff */
[----:B------:R-:W1:Y:S01]  /*e4c0*/  LDSM.16.MT88.4 R88, [R212+0x900] ;  /* 0x00090000d458783b */ /* 0x000e620000004200 */
[----:B------:R-:W-:Y:S01]  /*e4d0*/  F2FP.BF16.PACK_AB R79, R150, R129 ;  /* 0x00000081964f723e */ /* 0x000fe200000010ff */
[----:B------:R2:W-:Y:S02]  /*e4e0*/  MUFU.EX2 R250, R80 ;  /* 0x0000005000fa7308 */ /* 0x0005e40000000800 */
[----:B------:R-:W-:Y:S02]  /*e4f0*/  F2FP.BF16.PACK_AB R76, R105, R126 ;  /* 0x0000007e694c723e */ /* 0x000fe400000010ff */
[----:B------:R-:W-:Y:S02]  /*e500*/  F2FP.BF16.PACK_AB R77, R110, R125 ;  /* 0x0000007d6e4d723e */ /* 0x000fe400000010ff */
[----:B------:R-:W-:Y:S02]  /*e510*/  F2FP.BF16.PACK_AB R82, R149, R119 ;  /* 0x000000779552723e */ /* 0x000fe400000010ff */
[----:B----4-:R-:W-:Y:S03]  /*e520*/  F2FP.BF16.PACK_AB R83, R251, R122 ;  /* 0x0000007afb53723e */ /* 0x010fe600000010ff */
[-C--:B------:R-:W-:Y:S03]  /*e530*/  HMMA.16816.F32.BF16 R4, R76, R84.reuse, R4 ;  /* 0x000000544c04723c */ /* 0x080fe60000041804 */
[----:B--2---:R-:W-:Y:S02]  /*e540*/  FFMA.FTZ R80, R94, c[0x0][0x2d0], -R75 ;  /* 0x0000b4005e507a23 */ /* 0x004fe4000001084b */
[----:B------:R-:W2:Y:S02]  /*e550*/  LDSM.16.MT88.4 R92, [R210+0x900] ;  /* 0x00090000d25c783b */ /* 0x000ea40000004200 */
[----:B------:R4:W-:Y:S02]  /*e560*/  MUFU.EX2 R139, R80 ;  /* 0x00000050008b7308 */ /* 0x0009e40000000800 */
[----:B----4-:R-:W-:Y:S07]  /*e570*/  F2FP.BF16.PACK_AB R80, R128, R124 ;  /* 0x0000007c8050723e */ /* 0x010fee00000010ff */
[C---:B------:R-:W-:Y:S07]  /*e580*/  HMMA.16816.F32.BF16 R8, R80.reuse, R84, R8 ;  /* 0x000000545008723c */ /* 0x040fee0000041808 */
[--C-:B------:R-:W-:Y:S01]  /*e590*/  FFMA.FTZ R84, R176, c[0x0][0x2d0], -R74.reuse ;  /* 0x0000b400b0547a23 */ /* 0x100fe2000001084a */
[-C--:B------:R-:W-:Y:S03]  /*e5a0*/  HMMA.16816.F32.BF16 R12, R80, R86.reuse, R12 ;  /* 0x00000056500c723c */ /* 0x080fe6000004180c */
[----:B------:R4:W-:Y:S05]  /*e5b0*/  MUFU.EX2 R247, R84 ;  /* 0x0000005400f77308 */ /* 0x0009ea0000000800 */
[C---:B------:R-:W-:Y:S08]  /*e5c0*/  HMMA.16816.F32.BF16 R16, R76.reuse, R86, R16 ;  /* 0x000000564c10723c */ /* 0x040ff00000041810 */
[-C--:B-1----:R-:W-:Y:S08]  /*e5d0*/  HMMA.16816.F32.BF16 R20, R76, R88.reuse, R20 ;  /* 0x000000584c14723c */ /* 0x082ff00000041814 */
[C---:B------:R-:W-:Y:S04]  /*e5e0*/  HMMA.16816.F32.BF16 R24, R80.reuse, R88, R24 ;  /* 0x000000585018723c */ /* 0x040fe80000041818 */
[----:B----4-:R-:W-:Y:S02]  /*e5f0*/  FFMA.FTZ R84, R177, c[0x0][0x2d0], -R74 ;  /* 0x0000b400b1547a23 */ /* 0x010fe4000001084a */
[----:B---3--:R-:W-:Y:S01]  /*e600*/  FFMA.FTZ R68, R68, R127, R131 ;  /* 0x0000007f44447223 */ /* 0x008fe20000010083 */
[----:B------:R-:W-:Y:S01]  /*e610*/  MOV R127, R106 ;  /* 0x0000006a007f7202 */ /* 0x000fe20000000f00 */
[-C--:B------:R-:W-:Y:S01]  /*e620*/  HMMA.16816.F32.BF16 R28, R80, R90.reuse, R28 ;  /* 0x0000005a501c723c */ /* 0x080fe2000004181c */
[----:B------:R1:W-:Y:S03]  /*e630*/  MUFU.EX2 R245, R84 ;  /* 0x0000005400f57308 */ /* 0x0003e60000000800 */
[--C-:B------:R-:W-:Y:S04]  /*e640*/  FFMA.FTZ R88, R171, c[0x0][0x2d0], -R96.reuse ;  /* 0x0000b400ab587a23 */ /* 0x100fe80000010860 */
        /* <DEDUP_REMOVED lines=10> */
[----:B------:R2:W-:Y:S10]  /*e6f0*/  MUFU.EX2 R142, R88 ;  /* 0x00000058008e7308 */ /* 0x0005f40000000800 */
        /* <DEDUP_REMOVED lines=58> */
[----:B--2---:R-:W-:Y:S02]  /*eaa0*/  FFMA.FTZ R84, R188, c[0x0][0x2d0], -R96 ;  /* 0x0000b400bc547a23 */ /* 0x004fe40000010860 */
[----:B------:R-:W-:Y:S01]  /*eab0*/  IMAD.MOV.U32 R188, RZ, RZ, R120 ;  /* 0x000000ffffbc7224 */ /* 0x000fe200078e0078 */
[----:B------:R-:W-:Y:S01]  /*eac0*/  MOV R120, R103 ;  /* 0x0000006700787202 */ /* 0x000fe20000000f00 */
[C---:B------:R-:W-:Y:S03]  /*ead0*/  HMMA.16816.F32.BF16 R48, R76.reuse, R94, R48 ;  /* 0x0000005e4c30723c */ /* 0x040fe60000041830 */
[----:B------:R2:W-:Y:S01]  /*eae0*/  MUFU.EX2 R185, R84 ;  /* 0x0000005400b97308 */ /* 0x0005e20000000800 */
[----:B------:R-:W-:Y:S01]  /*eaf0*/  IMAD.MOV.U32 R131, RZ, RZ, R120 ;  /* 0x000000ffff837224 */ /* 0x000fe200078e0078 */
[----:B------:R-:W-:Y:S08]  /*eb00*/  MOV R120, R112 ;  /* 0x0000007000787202 */ /* 0x000ff00000000f00 */
[----:B------:R3:W-:Y:S01]  /*eb10*/  MUFU.EX2 R155, R92 ;  /* 0x0000005c009b7308 */ /* 0x0007e20000000800 */
[----:B-1----:R-:W-:Y:S01]  /*eb20*/  FFMA.FTZ R88, R194, c[0x0][0x2d0], -R75 ;  /* 0x0000b400c2587a23 */ /* 0x002fe2000001084b */
[----:B------:R-:W-:Y:S08]  /*eb30*/  MOV R194, R118 ;  /* 0x0000007600c27202 */ /* 0x000ff00000000f00 */
[----:B------:R1:W-:Y:S01]  /*eb40*/  MUFU.EX2 R193, R88 ;  /* 0x0000005800c17308 */ /* 0x0003e20000000800 */
[--C-:B--2---:R-:W-:Y:S01]  /*eb50*/  FFMA.FTZ R84, R189, c[0x0][0x2d0], -R96.reuse ;  /* 0x0000b400bd547a23 */ /* 0x104fe20000010860 */
[----:B------:R-:W-:Y:S08]  /*eb60*/  MOV R189, R119 ;  /* 0x0000007700bd7202 */ /* 0x000ff00000000f00 */
[----:B------:R2:W-:Y:S01]  /*eb70*/  MUFU.EX2 R183, R84 ;  /* 0x0000005400b77308 */ /* 0x0005e20000000800 */
[----:B---3--:R-:W-:Y:S09]  /*eb80*/  FFMA.FTZ R92, R179, c[0x0][0x2d0], -R97 ;  /* 0x0000b400b35c7a23 */ /* 0x008ff20000010861 */
[----:B------:R3:W-:Y:S01]  /*eb90*/  MUFU.EX2 R154, R92 ;  /* 0x0000005c009a7308 */ /* 0x0007e20000000800 */
[----:B-1----:R-:W1:Y:S01]  /*eba0*/  LDSM.16.MT88.4 R88, [R211+0x1100] ;  /* 0x00110000d358783b */ /* 0x002e620000004200 */
[----:B--2---:R-:W-:Y:S02]  /*ebb0*/  FFMA.FTZ R84, R191, c[0x0][0x2d0], -R96 ;  /* 0x0000b400bf547a23 */ /* 0x004fe40000010860 */
[----:B------:R-:W-:Y:S06]  /*ebc0*/  IMAD.MOV.U32 R191, RZ, RZ, R117 ;  /* 0x000000ffffbf7224 */ /* 0x000fec00078e0075 */
[----:B------:R2:W4:Y:S01]  /*ebd0*/  MUFU.EX2 R184, R84 ;  /* 0x0000005400b87308 */ /* 0x0005220000000800 */
[----:B---3--:R-:W-:Y:S02]  /*ebe0*/  FFMA.FTZ R92, R206, c[0x0][0x2d0], -R75 ;  /* 0x0000b400ce5c7a23 */ /* 0x008fe4000001084b */
[----:B------:R-:W-:Y:S02]  /*ebf0*/  IMAD.MOV.U32 R206, RZ, RZ, R110 ;  /* 0x000000ffffce7224 */ /* 0x000fe400078e006e */
[--C-:B--2---:R-:W-:Y:S01]  /*ec00*/  FFMA.FTZ R84, R204, c[0x0][0x2d0], -R74.reuse ;  /* 0x0000b400cc547a23 */ /* 0x104fe2000001084a */
[----:B------:R-:W-:Y:S01]  /*ec10*/  MOV R204, R116 ;  /* 0x0000007400cc7202 */ /* 0x000fe20000000f00 */
[-C--:B-1----:R-:W-:Y:S01]  /*ec20*/  HMMA.16816.F32.BF16 R52, R76, R88.reuse, R52 ;  /* 0x000000584c34723c */ /* 0x082fe20000041834 */
[----:B------:R-:W-:Y:S02]  /*ec30*/  LDSM.16.MT88.4 R116, [R209+0x2900] ;  /* 0x00290000d174783b */ /* 0x000fe40000004200 */
[----:B------:R1:W-:Y:S05]  /*ec40*/  MUFU.EX2 R182, R84 ;  /* 0x0000005400b67308 */ /* 0x0003ea0000000800 */
[C---:B------:R-:W-:Y:S07]  /*ec50*/  HMMA.16816.F32.BF16 R56, R80.reuse, R88, R56 ;  /* 0x000000585038723c */ /* 0x040fee0000041838 */
[--C-:B------:R-:W-:Y:S01]  /*ec60*/  FFMA.FTZ R88, R178, c[0x0][0x2d0], -R97.reuse ;  /* 0x0000b400b2587a23 */ /* 0x100fe20000010861 */
[-C--:B------:R-:W-:Y:S01]  /*ec70*/  HMMA.16816.F32.BF16 R60, R80, R90.reuse, R60 ;  /* 0x0000005a503c723c */ /* 0x080fe2000004183c */
[----:B------:R2:W-:Y:S06]  /*ec80*/  MUFU.EX2 R178, R92 ;  /* 0x0000005c00b27308 */ /* 0x0005ec0000000800 */
[----:B------:R-:W-:Y:S01]  /*ec90*/  FFMA.FTZ R80, R228, c[0x0][0x2d0], -R74 ;  /* 0x0000b400e4507a23 */ /* 0x000fe2000001084a */
[----:B------:R-:W-:Y:S03]  /*eca0*/  HMMA.16816.F32.BF16 R64, R76, R90, R64 ;  /* 0x0000005a4c40723c */ /* 0x000fe60000041840 */
[----:B------:R3:W-:Y:S01]  /*ecb0*/  MUFU.EX2 R179, R80 ;  /* 0x0000005000b37308 */ /* 0x0007e20000000800 */
[----:B-1----:R-:W-:Y:S01]  /*ecc0*/  FFMA.FTZ R84, R181, c[0x0][0x2d0], -R97 ;  /* 0x0000b400b5547a23 */ /* 0x002fe20000010861 */
[----:B----4-:R-:W-:Y:S02]  /*ecd0*/  F2FP.BF16.PACK_AB R82, R184, R183 ;  /* 0x000000b7b852723e */ /* 0x010fe400000010ff */
[----:B------:R-:W-:Y:S02]  /*ece0*/  F2FP.BF16.PACK_AB R76, R147, R236 ;  /* 0x000000ec934c723e */ /* 0x000fe400000010ff */
[----:B------:R-:W-:Y:S03]  /*ecf0*/  F2FP.BF16.PACK_AB R77, R145, R146 ;  /* 0x00000092914d723e */ /* 0x000fe600000010ff */
[----:B------:R-:W-:Y:S01]  /*ed00*/  F2FP.BF16.PACK_AB R78, R196, R201 ;  /* 0x000000c9c44e723e */ /* 0x000fe200000010ff */
[----:B------:R1:W4:Y:S01]  /*ed10*/  MUFU.EX2 R181, R84 ;  /* 0x0000005400b57308 */ /* 0x0003220000000800 */
[----:B------:R-:W-:Y:S02]  /*ed20*/  F2FP.BF16.PACK_AB R79, R193, R187 ;  /* 0x000000bbc14f723e */ /* 0x000fe400000010ff */
[----:B------:R-:W-:Y:S01]  /*ed30*/  MOV R228, R188 ;  /* 0x000000bc00e47202 */ /* 0x000fe20000000f00 */
[----:B--2---:R-:W-:Y:S01]  /*ed40*/  LDSM.16.MT88.4 R92, [R210+0x1900] ;  /* 0x00190000d25c783b */ /* 0x004fe20000004200 */
[----:B------:R-:W-:Y:S05]  /*ed50*/  IMAD.MOV.U32 R188, RZ, RZ, R148 ;  /* 0x000000ffffbc7224 */ /* 0x000fea00078e0094 */
[----:B------:R2:W5:Y:S01]  /*ed60*/  MUFU.EX2 R180, R88 ;  /* 0x0000005800b47308 */ /* 0x0005620000000800 */
[--C-:B---3--:R-:W-:Y:S01]  /*ed70*/  FFMA.FTZ R80, R205, c[0x0][0x2d0], -R75.reuse ;  /* 0x0000b400cd507a23 */ /* 0x108fe2000001084b */
[----:B------:R-:W-:Y:S02]  /*ed80*/  MOV R205, R189 ;  /* 0x000000bd00cd7202 */ /* 0x000fe40000000f00 */
[----:B------:R-:W-:Y:S06]  /*ed90*/  MOV R189, R149 ;  /* 0x0000009500bd7202 */ /* 0x000fec0000000f00 */
[----:B------:R3:W-:Y:S01]  /*eda0*/  MUFU.EX2 R153, R80 ;  /* 0x0000005000997308 */ /* 0x0007e20000000800 */
[----:B-1----:R-:W1:Y:S01]  /*edb0*/  LDSM.16.MT88.4 R84, [R209+0x1900] ;  /* 0x00190000d154783b */ /* 0x002e620000004200 */
[----:B----4-:R-:W-:Y:S07]  /*edc0*/  F2FP.BF16.PACK_AB R81, R155, R181 ;  /* 0x000000b59b51723e */ /* 0x010fee00000010ff */
[----:B--2---:R-:W2:Y:S01]  /*edd0*/  LDSM.16.MT88.4 R88, [R212+0x1900] ;  /* 0x00190000d458783b */ /* 0x004ea20000004200 */
[----:B-----5:R-:W-:Y:S02]  /*ede0*/  F2FP.BF16.PACK_AB R83, R180, R154 ;  /* 0x0000009ab453723e */ /* 0x020fe400000010ff */
[----:B---3--:R-:W-:Y:S01]  /*edf0*/  F2FP.BF16.PACK_AB R80, R185, R144 ;  /* 0x00000090b950723e */ /* 0x008fe200000010ff */
[-C--:B-1----:R-:W-:Y:S08]  /*ee00*/  HMMA.16816.F32.BF16 R4, R76, R84.reuse, R4 ;  /* 0x000000544c04723c */ /* 0x082ff00000041804 */
[C---:B------:R-:W-:Y:S07]  /*ee10*/  HMMA.16816.F32.BF16 R8, R80.reuse, R84, R8 ;  /* 0x000000545008723c */ /* 0x040fee0000041808 */
[--C-:B------:R-:W-:Y:S01]  /*ee20*/  FFMA.FTZ R84, R233, c[0x0][0x2d0], -R74.reuse ;  /* 0x0000b400e9547a23 */ /* 0x100fe2000001084a */
[-C--:B------:R-:W-:Y:S03]  /*ee30*/  HMMA.16816.F32.BF16 R12, R80, R86.reuse, R12 ;  /* 0x00000056500c723c */ /* 0x080fe6000004180c */
[----:B------:R1:W-:Y:S01]  /*ee40*/  MUFU.EX2 R159, R84 ;  /* 0x00000054009f7308 */ /* 0x0003e20000000800 */
[----:B------:R-:W-:Y:S04]  /*ee50*/  MOV R233, R105 ;  /* 0x0000006900e97202 */ /* 0x000fe80000000f00 */
[C---:B------:R-:W-:Y:S08]  /*ee60*/  HMMA.16816.F32.BF16 R16, R76.reuse, R86, R16 ;  /* 0x000000564c10723c */ /* 0x040ff00000041810 */
[-C--:B--2---:R-:W-:Y:S08]  /*ee70*/  HMMA.16816.F32.BF16 R20, R76, R88.reuse, R20 ;  /* 0x000000584c14723c */ /* 0x084ff00000041814 */
        /* <DEDUP_REMOVED lines=11> */
[----:B-1----:R-:W-:Y:S02]  /*ef30*/  FFMA.FTZ R84, R229, c[0x0][0x2d0], -R75 ;  /* 0x0000b400e5547a23 */ /* 0x002fe4000001084b */
[----:B------:R-:W-:Y:S02]  /*ef40*/  IMAD.MOV.U32 R229, RZ, RZ, R107 ;  /* 0x000000ffffe57224 */ /* 0x000fe400078e006b */
[-C--:B------:R-:W-:Y:S01]  /*ef50*/  HMMA.16816.F32.BF16 R44, R80, R94.reuse, R44 ;  /* 0x0000005e502c723c */ /* 0x080fe2000004182c */
[----:B------:R1:W-:Y:S03]  /*ef60*/  MUFU.EX2 R158, R84 ;  /* 0x00000054009e7308 */ /* 0x0003e60000000800 */
[--C-:B--2---:R-:W-:Y:S02]  /*ef70*/  FFMA.FTZ R88, R207, c[0x0][0x2d0], -R96.reuse ;  /* 0x0000b400cf587a23 */ /* 0x104fe40000010860 */
[----:B------:R-:W-:Y:S02]  /*ef80*/  FFMA.FTZ R92, R200, c[0x0][0x2d0], -R97 ;  /* 0x0000b400c85c7a23 */ /* 0x000fe40000010861 */
[C---:B------:R-:W-:Y:S03]  /*ef90*/  HMMA.16816.F32.BF16 R48, R76.reuse, R94, R48 ;  /* 0x0000005e4c30723c */ /* 0x040fe60000041830 */
[----:B------:R2:W-:Y:S10]  /*efa0*/  MUFU.EX2 R175, R88 ;  /* 0x0000005800af7308 */ /* 0x0005f40000000800 */
[----:B------:R3:W-:Y:S01]  /*efb0*/  MUFU.EX2 R172, R92 ;  /* 0x0000005c00ac7308 */ /* 0x0007e20000000800 */
[----:B-1----:R-:W-:Y:S01]  /*efc0*/  FFMA.FTZ R84, R230, c[0x0][0x2d0], -R75 ;  /* 0x0000b400e6547a23 */ /* 0x002fe2000001084b */
[----:B------:R-:W-:Y:S08]  /*efd0*/  MOV R230, R108 ;  /* 0x0000006c00e67202 */ /* 0x000ff00000000f00 */
[----:B------:R1:W-:Y:S01]  /*efe0*/  MUFU.EX2 R176, R84 ;  /* 0x0000005400b07308 */ /* 0x0003e20000000800 */
[--C-:B--2---:R-:W-:Y:S09]  /*eff0*/  FFMA.FTZ R88, R226, c[0x0][0x2d0], -R96.reuse ;  /* 0x0000b400e2587a23 */ /* 0x104ff20000010860 */
[----:B------:R2:W4:Y:S01]  /*f000*/  MUFU.EX2 R174, R88 ;  /* 0x0000005800ae7308 */ /* 0x0005220000000800 */
[----:B---3--:R-:W-:Y:S09]  /*f010*/  FFMA.FTZ R92, R190, c[0x0][0x2d0], -R97 ;  /* 0x0000b400be5c7a23 */ /* 0x008ff20000010861 */
[----:B------:R3:W-:Y:S01]  /*f020*/  MUFU.EX2 R99, R92 ;  /* 0x0000005c00637308 */ /* 0x0007e20000000800 */
[----:B-1----:R-:W-:Y:S01]  /*f030*/  FFMA.FTZ R84, R202, c[0x0][0x2d0], -R96 ;  /* 0x0000b400ca547a23 */ /* 0x002fe20000010860 */
[----:B------:R-:W-:Y:S08]  /*f040*/  MOV R202, R109 ;  /* 0x0000006d00ca7202 */ /* 0x000ff00000000f00 */
        /* <DEDUP_REMOVED lines=18> */
[----:B------:R4:W4:Y:S01]  /*f170*/  MUFU.EX2 R171, R80 ;  /* 0x0000005000ab7308 */ /* 0x0009220000000800 */
        /* <DEDUP_REMOVED lines=8> */
[--C-:B----4-:R-:W-:Y:S01]  /*f200*/  FFMA.FTZ R80, R242, c[0x0][0x2d0], -R75.reuse ;  /* 0x0000b400f2507a23 */ /* 0x110fe2000001084b */
[----:B------:R-:W-:Y:S03]  /*f210*/  F2FP.BF16.PACK_AB R164, R171, R173 ;  /* 0x000000adaba4723e */ /* 0x000fe600000010ff */
[----:B------:R2:W3:Y:S02]  /*f220*/  MUFU.EX2 R170, R80 ;  /* 0x0000005000aa7308 */ /* 0x0004e40000000800 */
[----:B--2---:R-:W-:Y:S03]  /*f230*/  F2FP.BF16.PACK_AB R80, R157, R152 ;  /* 0x000000989d50723e */ /* 0x004fe600000010ff */
[----:B---3--:R-:W-:Y:S04]  /*f240*/  F2FP.BF16.PACK_AB R165, R168, R170 ;  /* 0x000000aaa8a5723e */ /* 0x008fe800000010ff */
[C---:B------:R-:W-:Y:S07]  /*f250*/  HMMA.16816.F32.BF16 R8, R80.reuse, R88, R8 ;  /* 0x000000585008723c */ /* 0x040fee0000041808 */
[--C-:B------:R-:W-:Y:S01]  /*f260*/  FFMA.FTZ R88, R252, c[0x0][0x2d0], -R74.reuse ;  /* 0x0000b400fc587a23 */ /* 0x100fe2000001084a */
[-C--:B------:R-:W-:Y:S03]  /*f270*/  HMMA.16816.F32.BF16 R12, R80, R90.reuse, R12 ;  /* 0x0000005a500c723c */ /* 0x080fe6000004180c */
[----:B------:R2:W-:Y:S01]  /*f280*/  MUFU.EX2 R169, R88 ;  /* 0x0000005800a97308 */ /* 0x0005e20000000800 */
[----:B------:R-:W-:Y:S02]  /*f290*/  FFMA.FTZ R74, R121, c[0x0][0x2d0], -R74 ;  /* 0x0000b400794a7a23 */ /* 0x000fe4000001084a */
[----:B------:R-:W3:Y:S02]  /*f2a0*/  LDL.LU R121, [R1+0x18] ;  /* 0x0000180001797983 */ /* 0x000ee40000300800 */
[C---:B------:R-:W-:Y:S05]  /*f2b0*/  HMMA.16816.F32.BF16 R16, R76.reuse, R90, R16 ;  /* 0x0000005a4c10723c */ /* 0x040fea0000041810 */
[----:B------:R4:W5:Y:S03]  /*f2c0*/  MUFU.EX2 R103, R74 ;  /* 0x0000004a00677308 */ /* 0x0009660000000800 */
[-C--:B-1----:R-:W-:Y:S08]  /*f2d0*/  HMMA.16816.F32.BF16 R20, R76, R84.reuse, R20 ;  /* 0x000000544c14723c */ /* 0x082ff00000041814 */
[C---:B------:R-:W-:Y:S01]  /*f2e0*/  HMMA.16816.F32.BF16 R24, R80.reuse, R84, R24 ;  /* 0x000000545018723c */ /* 0x040fe20000041818 */
[----:B--2---:R-:W1:Y:S07]  /*f2f0*/  LDSM.16.MT88.4 R88, [R211+0x2100] ;  /* 0x00210000d358783b */ /* 0x004e6e0000004200 */
[-C--:B------:R-:W-:Y:S04]  /*f300*/  HMMA.16816.F32.BF16 R28, R80, R86.reuse, R28 ;  /* 0x00000056501c723c */ /* 0x080fe8000004181c */
[--C-:B----4-:R-:W-:Y:S01]  /*f310*/  FFMA.FTZ R74, R248, c[0x0][0x2d0], -R75.reuse ;  /* 0x0000b400f84a7a23 */ /* 0x110fe2000001084b */
[----:B-----5:R-:W-:Y:S01]  /*f320*/  F2FP.BF16.PACK_AB R166, R103, R169 ;  /* 0x000000a967a6723e */ /* 0x020fe200000010ff */
[----:B------:R-:W-:Y:S02]  /*f330*/  FFMA.FTZ R75, R249, c[0x0][0x2d0], -R75 ;  /* 0x0000b400f94b7a23 */ /* 0x000fe4000001084b */
[C---:B------:R-:W-:Y:S01]  /*f340*/  HMMA.16816.F32.BF16 R32, R76.reuse, R86, R32 ;  /* 0x000000564c20723c */ /* 0x040fe20000041820 */
[----:B------:R2:W-:Y:S07]  /*f350*/  MUFU.EX2 R102, R74 ;  /* 0x0000004a00667308 */ /* 0x0005ee0000000800 */
[-C--:B------:R-:W-:Y:S03]  /*f360*/  HMMA.16816.F32.BF16 R36, R76, R92.reuse, R36 ;  /* 0x0000005c4c24723c */ /* 0x080fe60000041824 */
[----:B------:R-:W4:Y:S05]  /*f370*/  MUFU.EX2 R101, R75 ;  /* 0x0000004b00657308 */ /* 0x000f2a0000000800 */
[C---:B------:R-:W-:Y:S08]  /*f380*/  HMMA.16816.F32.BF16 R40, R80.reuse, R92, R40 ;  /* 0x0000005c5028723c */ /* 0x040ff00000041828 */
[-C--:B------:R-:W-:Y:S04]  /*f390*/  HMMA.16816.F32.BF16 R44, R80, R94.reuse, R44 ;  /* 0x0000005e502c723c */ /* 0x080fe8000004182c */
[--C-:B--2---:R-:W-:Y:S04]  /*f3a0*/  FFMA.FTZ R74, R237, c[0x0][0x2d0], -R96.reuse ;  /* 0x0000b400ed4a7a23 */ /* 0x104fe80000010860 */
[----:B------:R2:W-:Y:S01]  /*f3b0*/  MUFU.EX2 R100, R74 ;  /* 0x0000004a00647308 */ /* 0x0005e20000000800 */
[C---:B------:R-:W-:Y:S04]  /*f3c0*/  HMMA.16816.F32.BF16 R48, R76.reuse, R94, R48 ;  /* 0x0000005e4c30723c */ /* 0x040fe80000041830 */
[----:B----4-:R-:W-:Y:S04]  /*f3d0*/  F2FP.BF16.PACK_AB R167, R101, R102 ;  /* 0x0000006665a7723e */ /* 0x010fe800000010ff */
[-C--:B-1----:R-:W-:Y:S08]  /*f3e0*/  HMMA.16816.F32.BF16 R52, R76, R88.reuse, R52 ;  /* 0x000000584c34723c */ /* 0x082ff00000041834 */
[C---:B------:R-:W-:Y:S04]  /*f3f0*/  HMMA.16816.F32.BF16 R56, R80.reuse, R88, R56 ;  /* 0x000000585038723c */ /* 0x040fe80000041838 */
[----:B--2---:R-:W-:Y:S04]  /*f400*/  FFMA.FTZ R74, R238, c[0x0][0x2d0], -R96 ;  /* 0x0000b400ee4a7a23 */ /* 0x004fe80000010860 */
[-C--:B------:R-:W-:Y:S01]  /*f410*/  HMMA.16816.F32.BF16 R60, R80, R90.reuse, R60 ;  /* 0x0000005a503c723c */ /* 0x080fe2000004183c */
[----:B------:R1:W2:Y:S07]  /*f420*/  MUFU.EX2 R85, R74 ;  /* 0x0000004a00557308 */ /* 0x0002ae0000000800 */
[----:B------:R-:W-:Y:S08]  /*f430*/  HMMA.16816.F32.BF16 R64, R76, R90, R64 ;  /* 0x0000005a4c40723c */ /* 0x000ff00000041840 */
[-C--:B------:R-:W-:Y:S07]  /*f440*/  HMMA.16816.F32.BF16 R104, R164, R116.reuse, R4 ;  /* 0x00000074a468723c */ /* 0x080fee0000041804 */
[----:B------:R-:W-:Y:S02]  /*f450*/  FADD.FTZ R4, R204, R69 ;  /* 0x00000045cc047221 */ /* 0x000fe40000010000 */
[----:B------:R-:W-:Y:S03]  /*f460*/  FADD.FTZ R6, R191, R68 ;  /* 0x00000044bf067221 */ /* 0x000fe60000010000 */
[--C-:B-1----:R-:W-:Y:S01]  /*f470*/  FFMA.FTZ R74, R239, c[0x0][0x2d0], -R96.reuse ;  /* 0x0000b400ef4a7a23 */ /* 0x102fe20000010860 */
[----:B------:R-:W-:Y:S01]  /*f480*/  MOV R191, R150 ;  /* 0x0000009600bf7202 */ /* 0x000fe20000000f00 */
[----:B------:R-:W-:Y:S01]  /*f490*/  FFMA.FTZ R96, R240, c[0x0][0x2d0], -R96 ;  /* 0x0000b400f0607a23 */ /* 0x000fe20000010860 */
[----:B--2---:R-:W-:Y:S01]  /*f4a0*/  F2FP.BF16.PACK_AB R160, R85, R100 ;  /* 0x0000006455a0723e */ /* 0x004fe200000010ff */
[----:B------:R-:W-:Y:S01]  /*f4b0*/  IMAD.MOV.U32 R204, RZ, RZ, R151 ;  /* 0x000000ffffcc7224 */ /* 0x000fe200078e0097 */
[----:B------:R1:W-:Y:S01]  /*f4c0*/  MUFU.EX2 R86, R74 ;  /* 0x0000004a00567308 */ /* 0x0003e20000000800 */
[----:B------:R-:W-:Y:S01]  /*f4d0*/  FADD.FTZ R4, R198, R4 ;  /* 0x00000004c6047221 */ /* 0x000fe20000010000 */
[----:B------:R-:W2:Y:S01]  /*f4e0*/  LDSM.16.MT88.4 R148, [R210+0x2900] ;  /* 0x00290000d294783b */ /* 0x000ea20000004200 */
[----:B------:R-:W-:Y:S02]  /*f4f0*/  MOV R198, R122 ;  /* 0x0000007a00c67202 */ /* 0x000fe40000000f00 */
[----:B------:R-:W-:Y:S05]  /*f500*/  FADD.FTZ R4, R202, R4 ;  /* 0x00000004ca047221 */ /* 0x000fea0000010000 */
[----:B------:R-:W4:Y:S01]  /*f510*/  MUFU.EX2 R96, R96 ;  /* 0x0000006000607308 */ /* 0x000f220000000800 */
[--C-:B-1----:R-:W-:Y:S09]  /*f520*/  FFMA.FTZ R74, R192, c[0x0][0x2d0], -R97.reuse ;  /* 0x0000b400c04a7a23 */ /* 0x102ff20000010861 */
[----:B------:R1:W-:Y:S01]  /*f530*/  MUFU.EX2 R75, R74 ;  /* 0x0000004a004b7308 */ /* 0x0003e20000000800 */
[----:B----4-:R-:W-:Y:S01]  /*f540*/  F2FP.BF16.PACK_AB R162, R96, R86 ;  /* 0x0000005660a2723e */ /* 0x010fe200000010ff */
[--C-:B-1----:R-:W-:Y:S08]  /*f550*/  FFMA.FTZ R74, R195, c[0x0][0x2d0], -R97.reuse ;  /* 0x0000b400c34a7a23 */ /* 0x102ff00000010861 */
[----:B------:R1:W4:Y:S02]  /*f560*/  MUFU.EX2 R84, R74 ;  /* 0x0000004a00547308 */ /* 0x0003240000000800 */
[--C-:B-1----:R-:W-:Y:S01]  /*f570*/  FFMA.FTZ R74, R197, c[0x0][0x2d0], -R97.reuse ;  /* 0x0000b400c54a7a23 */ /* 0x102fe20000010861 */
[----:B----4-:R-:W-:Y:S01]  /*f580*/  F2FP.BF16.PACK_AB R161, R84, R75 ;  /* 0x0000004b54a1723e */ /* 0x010fe200000010ff */
[----:B------:R-:W-:Y:S02]  /*f590*/  FFMA.FTZ R97, R73, c[0x0][0x2d0], -R97 ;  /* 0x0000b40049617a23 */ /* 0x000fe40000010861 */
[----:B------:R-:W4:Y:S04]  /*f5a0*/  LDL.LU R73, [R1+0x1c] ;  /* 0x00001c0001497983 */ /* 0x000f280000300800 */
[----:B------:R-:W-:Y:S10]  /*f5b0*/  MUFU.EX2 R74, R74 ;  /* 0x0000004a004a7308 */ /* 0x000ff40000000800 */
[----:B------:R-:W1:Y:S02]  /*f5c0*/  MUFU.EX2 R97, R97 ;  /* 0x0000006100617308 */ /* 0x000e640000000800 */
[----:B-1----:R-:W-:Y:S01]  /*f5d0*/  F2FP.BF16.PACK_AB R163, R97, R74 ;  /* 0x0000004a61a3723e */ /* 0x002fe200000010ff */
[----:B---3--:R-:W-:Y:S01]  /*f5e0*/  FFMA.FTZ R2, R2, R121, R123 ;  /* 0x0000007902027223 */ /* 0x008fe2000001007b */
[----:B------:R-:W-:Y:S01]  /*f5f0*/  MOV R121, R111 ;  /* 0x0000006f00797202 */ /* 0x000fe20000000f00 */
[----:B------:R-:W-:Y:S04]  /*f600*/  IMAD.MOV.U32 R123, RZ, RZ, R113 ;  /* 0x000000ffff7b7224 */ /* 0x000fe800078e0071 */
[C---:B------:R-:W-:Y:S04]  /*f610*/  HMMA.16816.F32.BF16 R108, R160.reuse, R116, R8 ;  /* 0x00000074a06c723c */ /* 0x040fe80000041808 */
[----:B------:R-:W-:Y:S02]  /*f620*/  FADD.FTZ R2, R203, R2 ;  /* 0x00000002cb027221 */ /* 0x000fe40000010000 */
[----:B------:R-:W-:Y:S02]  /*f630*/  FADD.FTZ R6, R123, R6 ;  /* 0x000000067b067221 */ /* 0x000fe40000010000 */
[----:B------:R-:W-:Y:S01]  /*f640*/  FADD.FTZ R5, R121, R2 ;  /* 0x0000000279057221 */ /* 0x000fe20000010000 */
[-C--:B------:R-:W-:Y:S03]  /*f650*/  HMMA.16816.F32.BF16 R112, R160, R118.reuse, R12 ;  /* 0x00000076a070723c */ /* 0x080fe6000004180c */
[----:B------:R-:W-:Y:S02]  /*f660*/  FADD.FTZ R2, R230, R6 ;  /* 0x00000006e6027221 */ /* 0x000fe40000010000 */
[----:B------:R-:W-:Y:S03]  /*f670*/  FADD.FTZ R6, R126, R4 ;  /* 0x000000047e067221 */ /* 0x000fe60000010000 */
[C---:B------:R-:W-:Y:S04]  /*f680*/  HMMA.16816.F32.BF16 R116, R164.reuse, R118, R16 ;  /* 0x00000076a474723c */ /* 0x040fe80000041810 */
[----:B----4-:R-:W-:Y:S02]  /*f690*/  FFMA.FTZ R8, R0, R73, R120 ;  /* 0x0000004900087223 */ /* 0x010fe40000010078 */
[----:B------:R-:W-:Y:S02]  /*f6a0*/  FADD.FTZ R0, R229, R5 ;  /* 0x00000005e5007221 */ /* 0x000fe40000010000 */
[-C--:B------:R-:W-:Y:S04]  /*f6b0*/  HMMA.16816.F32.BF16 R120, R164, R132.reuse, R20 ;  /* 0x00000084a478723c */ /* 0x080fe80000041814 */
[----:B------:R-:W-:Y:S02]  /*f6c0*/  FADD.FTZ R8, R127, R8 ;  /* 0x000000087f087221 */ /* 0x000fe40000010000 */
[----:B------:R-:W-:Y:S02]  /*f6d0*/  FADD.FTZ R5, R125, R2 ;  /* 0x000000027d057221 */ /* 0x000fe40000010000 */
[----:B------:R-:W-:Y:S04]  /*f6e0*/  FADD.FTZ R7, R124, R0 ;  /* 0x000000007c077221 */ /* 0x000fe80000010000 */
        /* <DEDUP_REMOVED lines=67> */
[----:B------:R-:W-:Y:S03]  /*fb20*/  FADD.FTZ R0, R177, R11 ;  /* 0x0000000bb1007221 */ /* 0x000fe60000010000 */
        /* <DEDUP_REMOVED lines=16> */
[----:B------:R-:W-:Y:S01]  /*fc30*/  MOV R102, R70 ;  /* 0x0000004600667202 */ /* 0x000fe20000000f00 */
[----:B------:R-:W-:Y:S01]  /*fc40*/  FADD.FTZ R6, R103, R0 ;  /* 0x0000000067067221 */ /* 0x000fe20000010000 */
[----:B------:R-:W-:Y:S01]  /*fc50*/  MOV R103, R3 ;  /* 0x0000000300677202 */ /* 0x000fe20000000f00 */
[----:B------:R-:W-:Y:S01]  /*fc60*/  FADD.FTZ R5, R101, R5 ;  /* 0x0000000565057221 */ /* 0x000fe20000010000 */
[----:B------:R-:W-:Y:S01]  /*fc70*/  MOV R101, R71 ;  /* 0x0000004700657202 */ /* 0x000fe20000000f00 */
        /* <DEDUP_REMOVED lines=11> */
.L_x_261:
[----:B------:R-:W2:Y:S01]  /*fd30*/  S2UR UR5, SR_CTAID.X ;  /* 0x00000000000579c3 */ /* 0x000ea20000002500 */
[----:B------:R-:W-:Y:S01]  /*fd40*/  ULDC.64 UR14, c[0x0][0x2c8] ;  /* 0x0000b200000e7ab9 */ /* 0x000fe20000000a00 */
[----:B------:R-:W-:Y:S01]  /*fd50*/  PLOP3.LUT P0, PT, PT, PT, UP0, 0x40, 0x0 ;  /* 0x000000000000781c */ /* 0x000fe20003f0e808 */
[----:B------:R-:W-:-:S02]  /*fd60*/  UIADD3 UR6, UR7, 0x1, -UR12 ;  /* 0x0000000107067890 */ /* 0x000fc4000fffe80c */
[----:B--2---:R-:W-:-:S04]  /*fd70*/  ULEA UR5, UR5, 0x7f, 0x7 ;  /* 0x0000007f05057891 */ /* 0x004fc8000f8e383f */
[----:B------:R-:W-:-:S04]  /*fd80*/  UIMAD.WIDE.U32 UR16, UR5, UR14, URZ ;  /* 0x0000000e051072a5 */ /* 0x000fc8000f8e003f */
[----:B------:R-:W-:-:S04]  /*fd90*/  @UP1 USHF.R.U32.HI UR5, URZ, UR15, UR17 ;  /* 0x0000000f3f051299 */ /* 0x000fc80008011611 */
[----:B------:R-:W-:-:S03]  /*fda0*/  UIADD3 UR6, UR6, UR5, URZ ;  /* 0x0000000506067290 */ /* 0x000fc6000fffe03f */
        /* <DEDUP_REMOVED lines=15> */
.L_x_280:
[----:B------:R-:W-:Y:S02]  /*fea0*/  ULDC UR11, c[0x0][0x32c] ;  /* 0x0000cb00000b7ab9 */ /* 0x000fe40000000800 */
[----:B------:R-:W-:Y:S02]  /*feb0*/  UISETP.NE.AND UP2, UPT, UR11, 0x1, UPT ;  /* 0x000000010b00788c */ /* 0x000fe4000bf45270 */
[----:B------:R-:W-:Y:S02]  /*fec0*/  ULDC.64 UR14, c[0x0][0x330] ;  /* 0x0000cc00000e7ab9 */ /* 0x000fe40000000a00 */
[----:B------:R-:W-:-:S07]  /*fed0*/  UIMAD.WIDE.U32 UR16, UR6, UR14, URZ ;  /* 0x0000000e061072a5 */ /* 0x000fce000f8e003f */
[----:B------:R-:W-:Y:S02]  /*fee0*/  @UP2 UMOV UR11, UR17 ;  /* 0x00000011000b2c82 */ /* 0x000fe40008000000 */
[----:B------:R-:W-:-:S03]  /*fef0*/  @UP2 USHF.R.U32.HI UR6, URZ, UR15, UR11 ;  /* 0x0000000f3f062299 */ /* 0x000fc6000801160b */
.L_x_281:
[----:B------:R-:W-:Y:S02]  /*ff00*/  ULDC UR11, c[0x0][0x32c] ;  /* 0x0000cb00000b7ab9 */ /* 0x000fe40000000800 */
[----:B------:R-:W-:-:S04]  /*ff10*/  UIMAD UR11, UR6, UR11, URZ ;  /* 0x0000000b060b72a4 */ /* 0x000fc8000f8e023f */
[----:B------:R-:W-:-:S04]  /*ff20*/  UISETP.LT.AND UP2, UPT, UR5, UR11, UPT ;  /* 0x0000000b0500728c */ /* 0x000fc8000bf41270 */
[----:B------:R-:W-:-:S04]  /*ff30*/  USEL UR5, UR5, UR11, !UP2 ;  /* 0x0000000b05057287 */ /* 0x000fc8000d000000 */
.L_x_279:
[----:B------:R-:W-:-:S04]  /*ff40*/  UIADD3 UR5, UR5, 0x5f, URZ ;  /* 0x0000005f05057890 */ /* 0x000fc8000fffe03f */
        /* <DEDUP_REMOVED lines=13> */
.L_x_283:
[----:B------:R-:W-:Y:S04]  /*10020*/  DEPBAR.LE SB0, 0x0 ;  /* 0x000080000000791a */ /* 0x000fe80000000000 */
[----:B------:R-:W-:Y:S01]  /*10030*/  BAR.SYNC.DEFER_BLOCKING 0x0 ;  /* 0x0000000000007b1d */ /* 0x000fe20000010000 */
[C---:B------:R-:W-:Y:S02]  /*10040*/  ISETP.LT.AND P2, PT, R103.reuse, UR4, PT ;  /* 0x0000000467007c0c */ /* 0x040fe4000bf41270 */
[C---:B------:R-:W-:Y:S11]  /*10050*/  ISETP.GT.AND P4, PT, R103.reuse, UR4, PT ;  /* 0x0000000467007c0c */ /* 0x040ff6000bf84270 */
        /* <DEDUP_REMOVED lines=98> */
[----:B------:R2:W-:Y:S07]  /*10680*/  @!P2 LDGSTS.E.BYPASS.LTC128B.128 [R227+0x2900], [R194.64], !P3 ;  /* 0x02900000c2e3afae */ /* 0x0005ee000d901d68 */
        /* <DEDUP_REMOVED lines=148> */
[----:B------:R-:W-:Y:S01]  /*10fd0*/  MUFU.TANH R201, R44 ;  /* 0x0000002c00c97308 */ /* 0x000fe20000002400 */
[C---:B------:R-:W-:Y:S04]  /*10fe0*/  HMMA.16816.F32.BF16 R88, R188.reuse, R4, R88 ;  /* 0x00000004bc58723c */ /* 0x040fe80000041858 */
[----:B------:R-:W-:Y:S02]  /*10ff0*/  FMUL.FTZ R67, R67, c[0x0][0x320] ;  /* 0x0000c80043437a20 */ /* 0x000fe40000410000 */
[----:B------:R-:W-:Y:S01]  /*11000*/  FMUL.FTZ R68, R68, c[0x0][0x320] ;  /* 0x0000c80044447a20 */ /* 0x000fe20000410000 */
[----:B------:R-:W-:Y:S01]  /*11010*/  FMNMX.FTZ R5, R180, R101, !PT ;  /* 0x00000065b4057209 */ /* 0x000fe20007810000 */
[-C--:B------:R-:W-:Y:S01]  /*11020*/  HMMA.16816.F32.BF16 R92, R188, R6.reuse, R92 ;  /* 0x00000006bc5c723c */ /* 0x080fe2000004185c */
[----:B------:R-:W-:Y:S03]  /*11030*/  MUFU.TANH R44, R72 ;  /* 0x00000048002c7308 */ /* 0x000fe60000002400 */
[----:B----4-:R-:W-:Y:S01]  /*11040*/  FMNMX.FTZ R4, R16, R0, !PT ;  /* 0x0000000010047209 */ /* 0x010fe20007810000 */
[----:B------:R-:W-:Y:S02]  /*11050*/  FMUL.FTZ R82, R82, c[0x0][0x320] ;  /* 0x0000c80052527a20 */ /* 0x000fe40000410000 */
[----:B------:R-:W-:Y:S01]  /*11060*/  FMUL.FTZ R80, R80, c[0x0][0x320] ;  /* 0x0000c80050507a20 */ /* 0x000fe20000410000 */
[----:B------:R-:W-:Y:S01]  /*11070*/  FMNMX.FTZ R4, R17, R4, !PT ;  /* 0x0000000411047209 */ /* 0x000fe20007810000 */
[----:B------:R-:W-:Y:S01]  /*11080*/  FMUL.FTZ R84, R84, c[0x0][0x320] ;  /* 0x0000c80054547a20 */ /* 0x000fe20000410000 */
[----:B------:R-:W-:Y:S01]  /*11090*/  HMMA.16816.F32.BF16 R96, R172, R6, R96 ;  /* 0x00000006ac60723c */ /* 0x000fe20000041860 */
[----:B------:R-:W-:Y:S03]  /*110a0*/  MUFU.TANH R200, R39 ;  /* 0x0000002700c87308 */ /* 0x000fe60000002400 */
[----:B------:R-:W-:Y:S01]  /*110b0*/  FMNMX.FTZ R4, R20, R4, !PT ;  /* 0x0000000414047209 */ /* 0x000fe20007810000 */
[----:B------:R-:W-:Y:S02]  /*110c0*/  FMUL.FTZ R83, R83, c[0x0][0x320] ;  /* 0x0000c80053537a20 */ /* 0x000fe40000410000 */
[----:B------:R-:W-:Y:S01]  /*110d0*/  FMUL.FTZ R81, R81, c[0x0][0x320] ;  /* 0x0000c80051517a20 */ /* 0x000fe20000410000 */
[----:B------:R-:W-:Y:S01]  /*110e0*/  FMNMX.FTZ R4, R21, R4, !PT ;  /* 0x0000000415047209 */ /* 0x000fe20007810000 */
[----:B------:R-:W-:Y:S02]  /*110f0*/  FMUL.FTZ R86, R86, c[0x0][0x320] ;  /* 0x0000c80056567a20 */ /* 0x000fe40000410000 */
[----:B------:R-:W1:Y:S01]  /*11100*/  MUFU.TANH R3, R84 ;  /* 0x0000005400037308 */ /* 0x000e620000002400 */
[----:B------:R-:W-:Y:S02]  /*11110*/  FMUL.FTZ R87, R87, c[0x0][0x320] ;  /* 0x0000c80057577a20 */ /* 0x000fe40000410000 */
[----:B------:R-:W-:Y:S02]  /*11120*/  FMUL.FTZ R85, R85, c[0x0][0x320] ;  /* 0x0000c80055557a20 */ /* 0x000fe40000410000 */
[----:B------:R-:W-:Y:S02]  /*11130*/  FMUL.FTZ R88, R88, c[0x0][0x320] ;  /* 0x0000c80058587a20 */ /* 0x000fe40000410000 */
[----:B------:R-:W-:Y:S02]  /*11140*/  FMUL.FTZ R89, R89, c[0x0][0x320] ;  /* 0x0000c80059597a20 */ /* 0x000fe40000410000 */
[----:B------:R-:W-:Y:S01]  /*11150*/  FMUL.FTZ R90, R90, c[0x0][0x320] ;  /* 0x0000c8005a5a7a20 */ /* 0x000fe20000410000 */
[----:B------:R2:W4:Y:S01]  /*11160*/  MUFU.TANH R195, R37 ;  /* 0x0000002500c37308 */ /* 0x0005220000002400 */
        /* <DEDUP_REMOVED lines=8> */
[----:B-1----:R-:W-:Y:S01]  /*111f0*/  MOV R189, R3 ;  /* 0x0000000300bd7202 */ /* 0x002fe20000000f00 */
[----:B------:R-:W-:Y:S01]  /*11200*/  FMUL.FTZ R61, R61, c[0x0][0x320] ;  /* 0x0000c8003d3d7a20 */ /* 0x000fe20000410000 */
[----:B------:R-:W-:Y:S01]  /*11210*/  FMNMX.FTZ R3, R177, R100, !PT ;  /* 0x00000064b1037209 */ /* 0x000fe20007810000 */
[----:B------:R-:W-:Y:S02]  /*11220*/  FMUL.FTZ R73, R73, c[0x0][0x320] ;  /* 0x0000c80049497a20 */ /* 0x000fe40000410000 */
[----:B------:R-:W-:Y:S01]  /*11230*/  FMUL.FTZ R77, R77, c[0x0][0x320] ;  /* 0x0000c8004d4d7a20 */ /* 0x000fe20000410000 */
[----:B------:R-:W1:Y:S01]  /*11240*/  MUFU.TANH R184, R48 ;  /* 0x0000003000b87308 */ /* 0x000e620000002400 */
[----:B------:R-:W-:Y:S01]  /*11250*/  FMNMX.FTZ R3, R170, R3, !PT ;  /* 0x00000003aa037209 */ /* 0x000fe20007810000 */
[----:B------:R-:W-:Y:S01]  /*11260*/  FMUL.FTZ R74, R74, c[0x0][0x320] ;  /* 0x0000c8004a4a7a20 */ /* 0x000fe20000410000 */
[----:B--2---:R-:W2:Y:S02]  /*11270*/  LDL.64 R36, [R1+0x28] ;  /* 0x0000280001247983 */ /* 0x004ea40000100a00 */
[----:B------:R-:W-:Y:S01]  /*11280*/  FMNMX.FTZ R0, R18, R3, !PT ;  /* 0x0000000312007209 */ /* 0x000fe20007810000 */
[----:B------:R-:W-:Y:S01]  /*11290*/  FMUL.FTZ R92, R92, c[0x0][0x320] ;  /* 0x0000c8005c5c7a20 */ /* 0x000fe20000410000 */
[----:B------:R-:W-:Y:S01]  /*112a0*/  FMNMX.FTZ R3, R171, R5, !PT ;  /* 0x00000005ab037209 */ /* 0x000fe20007810000 */
[----:B------:R-:W-:Y:S01]  /*112b0*/  FMUL.FTZ R79, R79, c[0x0][0x320] ;  /* 0x0000c8004f4f7a20 */ /* 0x000fe20000410000 */
[----:B------:R-:W-:Y:S01]  /*112c0*/  FMNMX.FTZ R0, R19, R0, !PT ;  /* 0x0000000013007209 */ /* 0x000fe20007810000 */
[----:B------:R1:W-:Y:S01]  /*112d0*/  MUFU.TANH R238, R74 ;  /* 0x0000004a00ee7308 */ /* 0x0003e20000002400 */
        /* <DEDUP_REMOVED lines=9> */
[----:B------:R-:W1:Y:S01]  /*11370*/  MUFU.TANH R198, R51 ;  /* 0x0000003300c67308 */ /* 0x000e620000002400 */
        /* <DEDUP_REMOVED lines=10> */
[----:B------:R-:W-:Y:S01]  /*11420*/  FMUL.FTZ R24, R24, c[0x0][0x320] ;  /* 0x0000c80018187a20 */ /* 0x000fe20000410000 */
[----:B----4-:R-:W-:Y:S01]  /*11430*/  FMNMX.FTZ R72, R195, R72, !PT ;  /* 0x00000048c3487209 */ /* 0x010fe20007810000 */
[----:B------:R-:W-:Y:S01]  /*11440*/  FMUL.FTZ R76, R76, c[0x0][0x320] ;  /* 0x0000c8004c4c7a20 */ /* 0x000fe20000410000 */
[----:B------:R-:W-:Y:S01]  /*11450*/  FMNMX.FTZ R0, R200, R0, !PT ;  /* 0x00000000c8007209 */ /* 0x000fe20007810000 */
[----:B-1----:R-:W-:Y:S01]  /*11460*/  FMUL.FTZ R74, R94, c[0x0][0x320] ;  /* 0x0000c8005e4a7a20 */ /* 0x002fe20000410000 */
[----:B------:R-:W-:Y:S01]  /*11470*/  FMNMX.FTZ R72, R184, R72, !PT ;  /* 0x00000048b8487209 */ /* 0x000fe20007810000 */
[----:B------:R-:W-:Y:S01]  /*11480*/  FMUL.FTZ R62, R62, c[0x0][0x320] ;  /* 0x0000c8003e3e7a20 */ /* 0x000fe20000410000 */
[----:B------:R-:W-:Y:S01]  /*11490*/  FMNMX.FTZ R0, R197, R0, !PT ;  /* 0x00000000c5007209 */ /* 0x000fe20007810000 */
[----:B------:R-:W-:Y:S01]  /*114a0*/  FMUL.FTZ R63, R63, c[0x0][0x320] ;  /* 0x0000c8003f3f7a20 */ /* 0x000fe20000410000 */
[----:B------:R-:W1:Y:S01]  /*114b0*/  MUFU.TANH R228, R54 ;  /* 0x0000003600e47308 */ /* 0x000e620000002400 */
[----:B------:R-:W-:Y:S02]  /*114c0*/  FMUL.FTZ R75, R75, c[0x0][0x320] ;  /* 0x0000c8004b4b7a20 */ /* 0x000fe40000410000 */
[----:B------:R-:W-:Y:S01]  /*114d0*/  FMUL.FTZ R78, R78, c[0x0][0x320] ;  /* 0x0000c8004e4e7a20 */ /* 0x000fe20000410000 */
[----:B------:R-:W-:Y:S01]  /*114e0*/  FMNMX.FTZ R0, R198, R0, !PT ;  /* 0x00000000c6007209 */ /* 0x000fe20007810000 */
[----:B------:R-:W-:Y:S02]  /*114f0*/  FMUL.FTZ R25, R25, c[0x0][0x320] ;  /* 0x0000c80019197a20 */ /* 0x000fe40000410000 */
[----:B------:R-:W-:Y:S02]  /*11500*/  FMUL.FTZ R28, R28, c[0x0][0x320] ;  /* 0x0000c8001c1c7a20 */ /* 0x000fe40000410000 */
[----:B------:R-:W-:Y:S01]  /*11510*/  FMUL.FTZ R29, R29, c[0x0][0x320] ;  /* 0x0000c8001d1d7a20 */ /* 0x000fe20000410000 */
[----:B------:R-:W4:Y:S01]  /*11520*/  MUFU.TANH R52, R52 ;  /* 0x0000003400347308 */ /* 0x000f220000002400 */
[----:B------:R-:W-:Y:S02]  /*11530*/  FMUL.FTZ R43, R43, c[0x0][0x320] ;  /* 0x0000c8002b2b7a20 */ /* 0x000fe40000410000 */
[----:B------:R-:W-:Y:S01]  /*11540*/  FMUL.FTZ R71, R71, c[0x0][0x320] ;  /* 0x0000c80047477a20 */ /* 0x000fe20000410000 */
[----:B------:R-:W-:Y:S06]  /*11550*/  FMNMX.FTZ R72, R183, R72, !PT ;  /* 0x00000048b7487209 */ /* 0x000fec0007810000 */
[----:B------:R-:W-:Y:S01]  /*11560*/  MUFU.TANH R226, R40 ;  /* 0x0000002800e27308 */ /* 0x000fe20000002400 */
[----:B-1----:R-:W-:Y:S09]  /*11570*/  FMNMX.FTZ R0, R228, R0, !PT ;  /* 0x00000000e4007209 */ /* 0x002ff20007810000 */
[----:B------:R-:W1:Y:S01]  /*11580*/  MUFU.TANH R40, R55 ;  /* 0x0000003700287308 */ /* 0x000e620000002400 */
[----:B----4-:R-:W-:Y:S09]  /*11590*/  FMNMX.FTZ R72, R52, R72, !PT ;  /* 0x0000004834487209 */ /* 0x010ff20007810000 */
[----:B------:R-:W4:Y:S10]  /*115a0*/  MUFU.TANH R24, R24 ;  /* 0x0000001800187308 */ /* 0x000f340000002400 */
[----:B------:R-:W4:Y:S01]  /*115b0*/  MUFU.TANH R234, R53 ;  /* 0x0000003500ea7308 */ /* 0x000f220000002400 */
[----:B-1----:R-:W-:Y:S09]  /*115c0*/  FMNMX.FTZ R0, R40, R0, !PT ;  /* 0x0000000028007209 */ /* 0x002ff20007810000 */
[----:B------:R-:W1:Y:S01]  /*115d0*/  MUFU.TANH R221, R66 ;  /* 0x0000004200dd7308 */ /* 0x000e620000002400 */
[----:B----4-:R-:W-:Y:S09]  /*115e0*/  FMNMX.FTZ R4, R24, R5, !PT ;  /* 0x0000000518047209 */ /* 0x010ff20007810000 */
[----:B------:R-:W4:Y:S01]  /*115f0*/  MUFU.TANH R25, R25 ;  /* 0x0000001900197308 */ /* 0x000f220000002400 */
[----:B------:R-:W-:Y:S09]  /*11600*/  FMNMX.FTZ R72, R234, R72, !PT ;  /* 0x00000048ea487209 */ /* 0x000ff20007810000 */
        /* <DEDUP_REMOVED lines=12> */
[----:B------:R-:W3:Y:S01]  /*116d0*/  MUFU.TANH R51, R68 ;  /* 0x0000004400337308 */ /* 0x000ee20000002400 */
[----:B-1----:R-:W-:Y:S09]  /*116e0*/  FMNMX.FTZ R0, R223, R0, !PT ;  /* 0x00000000df007209 */ /* 0x002ff20007810000 */
[----:B------:R-:W1:Y:S01]  /*116f0*/  MUFU.TANH R222, R69 ;  /* 0x0000004500de7308 */ /* 0x000e620000002400 */
[----:B----4-:R-:W-:Y:S02]  /*11700*/  FMNMX.FTZ R3, R29, R4, !PT ;  /* 0x000000041d037209 */ /* 0x010fe40007810000 */
[----:B------:R-:W-:Y:S02]  /*11710*/  FMNMX.FTZ R4, R176, R102, !PT ;  /* 0x00000066b0047209 */ /* 0x000fe40007810000 */
[----:B------:R-:W-:Y:S05]  /*11720*/  FMNMX.FTZ R3, R226, R3, !PT ;  /* 0x00000003e2037209 */ /* 0x000fea0007810000 */
[----:B------:R-:W-:Y:S01]  /*11730*/  MUFU.TANH R236, R43 ;  /* 0x0000002b00ec7308 */ /* 0x000fe20000002400 */
[----:B------:R-:W-:Y:S02]  /*11740*/  FMNMX.FTZ R4, R178, R4, !PT ;  /* 0x00000004b2047209 */ /* 0x000fe40007810000 */
[----:B---3--:R-:W-:Y:S07]  /*11750*/  FMNMX.FTZ R72, R51, R72, !PT ;  /* 0x0000004833487209 */ /* 0x008fee0007810000 */
[----:B------:R-:W3:Y:S01]  /*11760*/  MUFU.TANH R43, R71 ;  /* 0x00000047002b7308 */ /* 0x000ee20000002400 */
[----:B------:R-:W-:Y:S02]  /*11770*/  MOV R23, c[0x0][0x1e4] ;  /* 0x0000790000177a02 */ /* 0x000fe40000000f00 */
[----:B-1----:R-:W-:Y:S04]  /*11780*/  MOV R191, R222 ;  /* 0x000000de00bf7202 */ /* 0x002fe80000000f00 */
[----:B------:R-:W-:Y:S03]  /*11790*/  FMNMX.FTZ R72, R191, R72, !PT ;  /* 0x00000048bf487209 */ /* 0x000fe60007810000 */
[----:B------:R-:W1:Y:S10]  /*117a0*/  MUFU.TANH R230, R82 ;  /* 0x0000005200e67308 */ /* 0x000e740000002400 */
[----:B------:R-:W4:Y:S01]  /*117b0*/  MUFU.TANH R14, R14 ;  /* 0x0000000e000e7308 */ /* 0x000f220000002400 */
[----:B---3--:R-:W-:Y:S09]  /*117c0*/  FMNMX.FTZ R0, R43, R0, !PT ;  /* 0x000000002b007209 */ /* 0x008ff20007810000 */
[----:B------:R-:W3:Y:S01]  /*117d0*/  MUFU.TANH R219, R80 ;  /* 0x0000005000db7308 */ /* 0x000ee20000002400 */
[----:B-1----:R-:W-:Y:S09]  /*117e0*/  FMNMX.FTZ R0, R230, R0, !PT ;  /* 0x00000000e6007209 */ /* 0x002ff20007810000 */
[----:B------:R-:W1:Y:S01]  /*117f0*/  MUFU.TANH R225, R46 ;  /* 0x0000002e00e17308 */ /* 0x000e620000002400 */
[----:B----4-:R-:W-:Y:S04]  /*11800*/  FMNMX.FTZ R4, R14, R4, !PT ;  /* 0x000000040e047209 */ /* 0x010fe80007810000 */
[----:B------:R-:W-:Y:S05]  /*11810*/  FMNMX.FTZ R4, R179, R4, !PT ;  /* 0x00000004b3047209 */ /* 0x000fea0007810000 */
[----:B------:R-:W4:Y:S01]  /*11820*/  MUFU.TANH R46, R83 ;  /* 0x00000053002e7308 */ /* 0x000f220000002400 */
[----:B---3--:R-:W-:Y:S09]  /*11830*/  FMNMX.FTZ R72, R219, R72, !PT ;  /* 0x00000048db487209 */ /* 0x008ff20007810000 */
[----:B------:R-:W3:Y:S01]  /*11840*/  MUFU.TANH R204, R81 ;  /* 0x0000005100cc7308 */ /* 0x000ee20000002400 */
[----:B-1----:R-:W-:Y:S02]  /*11850*/  MOV R48, R225 ;  /* 0x000000e100307202 */ /* 0x002fe40000000f00 */
[----:B------:R-:W-:Y:S07]  /*11860*/  IADD3 R225, R103, -0x1, RZ ;  /* 0xffffffff67e17810 */ /* 0x000fee0007ffe0ff */
[----:B------:R-:W1:Y:S01]  /*11870*/  MUFU.TANH R220, R86 ;  /* 0x0000005600dc7308 */ /* 0x000e620000002400 */
[----:B----4-:R-:W-:Y:S09]  /*11880*/  FMNMX.FTZ R0, R46, R0, !PT ;  /* 0x000000002e007209 */ /* 0x010ff20007810000 */
[----:B------:R-:W4:Y:S01]  /*11890*/  MUFU.TANH R182, R26 ;  /* 0x0000001a00b67308 */ /* 0x000f220000002400 */
[----:B---3--:R-:W-:Y:S04]  /*118a0*/  FMNMX.FTZ R72, R204, R72, !PT ;  /* 0x00000048cc487209 */ /* 0x008fe80007810000 */
[----:B------:R-:W-:Y:S05]  /*118b0*/  FMNMX.FTZ R72, R189, R72, !PT ;  /* 0x00000048bd487209 */ /* 0x000fea0007810000 */
[----:B------:R-:W3:Y:S01]  /*118c0*/  MUFU.TANH R202, R41 ;  /* 0x0000002900ca7308 */ /* 0x000ee20000002400 */
[----:B-1----:R-:W-:Y:S09]  /*118d0*/  FMNMX.FTZ R0, R220, R0, !PT ;  /* 0x00000000dc007209 */ /* 0x002ff20007810000 */
[----:B------:R-:W-:Y:S01]  /*118e0*/  MUFU.TANH R196, R31 ;  /* 0x0000001f00c47308 */ /* 0x000fe20000002400 */
[----:B----4-:R-:W-:Y:S09]  /*118f0*/  FMNMX.FTZ R4, R182, R4, !PT ;  /* 0x00000004b6047209 */ /* 0x010ff20007810000 */
[----:B------:R-:W1:Y:S01]  /*11900*/  MUFU.TANH R31, R87 ;  /* 0x00000057001f7308 */ /* 0x000e620000002400 */
[----:B---3--:R-:W-:Y:S04]  /*11910*/  FMNMX.FTZ R3, R202, R3, !PT ;  /* 0x00000003ca037209 */ /* 0x008fe80007810000 */
[----:B------:R-:W-:Y:S05]  /*11920*/  FMNMX.FTZ R3, R201, R3, !PT ;  /* 0x00000003c9037209 */ /* 0x000fea0007810000 */
[----:B------:R-:W3:Y:S10]  /*11930*/  MUFU.TANH R192, R27 ;  /* 0x0000001b00c07308 */ /* 0x000ef40000002400 */
[----:B------:R-:W-:Y:S01]  /*11940*/  MUFU.TANH R41, R42 ;  /* 0x0000002a00297308 */ /* 0x000fe20000002400 */
[----:B-1----:R-:W-:Y:S09]  /*11950*/  FMNMX.FTZ R0, R31, R0, !PT ;  /* 0x000000001f007209 */ /* 0x002ff20007810000 */
[----:B------:R-:W1:Y:S01]  /*11960*/  MUFU.TANH R42, R85 ;  /* 0x00000055002a7308 */ /* 0x000e620000002400 */
[----:B---3--:R-:W-:Y:S09]  /*11970*/  FMNMX.FTZ R4, R192, R4, !PT ;  /* 0x00000004c0047209 */ /* 0x008ff20007810000 */
[----:B------:R-:W3:Y:S10]  /*11980*/  MUFU.TANH R27, R98 ;  /* 0x00000062001b7308 */ /* 0x000ef40000002400 */
[----:B------:R-:W4:Y:S01]  /*11990*/  MUFU.TANH R193, R30 ;  /* 0x0000001e00c17308 */ /* 0x000f220000002400 */
[----:B-1----:R-:W-:Y:S09]  /*119a0*/  FMNMX.FTZ R72, R42, R72, !PT ;  /* 0x000000482a487209 */ /* 0x002ff20007810000 */
[----:B------:R-:W1:Y:S01]  /*119b0*/  MUFU.TANH R30, R45 ;  /* 0x0000002d001e7308 */ /* 0x000e620000002400 */
[----:B---3--:R-:W-:Y:S09]  /*119c0*/  FMNMX.FTZ R0, R27, R0, !PT ;  /* 0x000000001b007209 */ /* 0x008ff20007810000 */
[----:B------:R-:W3:Y:S01]  /*119d0*/  MUFU.TANH R173, R96 ;  /* 0x0000006000ad7308 */ /* 0x000ee20000002400 */
[----:B----4-:R-:W-:Y:S04]  /*119e0*/  FMNMX.FTZ R4, R193, R4, !PT ;  /* 0x00000004c1047209 */ /* 0x010fe80007810000 */
[----:B------:R-:W-:Y:S05]  /*119f0*/  FMNMX.FTZ R4, R196, R4, !PT ;  /* 0x00000004c4047209 */ /* 0x000fea0007810000 */
[----:B------:R4:W2:Y:S01]  /*11a00*/  MUFU.TANH R175, R99 ;  /* 0x0000006300af7308 */ /* 0x0008a20000002400 */
[----:B------:R-:W-:Y:S02]  /*11a10*/  FMNMX.FTZ R4, R41, R4, !PT ;  /* 0x0000000429047209 */ /* 0x000fe40007810000 */
[----:B-1----:R-:W-:Y:S02]  /*11a20*/  FMNMX.FTZ R3, R30, R3, !PT ;  /* 0x000000031e037209 */ /* 0x002fe40007810000 */
[----:B------:R-:W-:Y:S05]  /*11a30*/  MOV R45, R236 ;  /* 0x000000ec002d7202 */ /* 0x000fea0000000f00 */
[----:B------:R-:W1:Y:S01]  /*11a40*/  MUFU.TANH R218, R56 ;  /* 0x0000003800da7308 */ /* 0x000e620000002400 */
[----:B------:R-:W-:Y:S02]  /*11a50*/  FMNMX.FTZ R4, R45, R4, !PT ;  /* 0x000000042d047209 */ /* 0x000fe40007810000 */
[----:B---3--:R-:W-:Y:S02]  /*11a60*/  FMNMX.FTZ R72, R173, R72, !PT ;  /* 0x00000048ad487209 */ /* 0x008fe40007810000 */
[----:B------:R-:W-:Y:S05]  /*11a70*/  FMNMX.FTZ R4, R48, R4, !PT ;  /* 0x0000000430047209 */ /* 0x000fea0007810000 */
[----:B------:R-:W3:Y:S01]  /*11a80*/  MUFU.TANH R172, R97 ;  /* 0x0000006100ac7308 */ /* 0x000ee20000002400 */
[----:B----4-:R-:W-:Y:S02]  /*11a90*/  MOV R99, R238 ;  /* 0x000000ee00637202 */ /* 0x010fe40000000f00 */
[----:B--2---:R-:W-:Y:S07]  /*11aa0*/  FMNMX.FTZ R0, R175, R0, !PT ;  /* 0x00000000af007209 */ /* 0x004fee0007810000 */
[----:B------:R-:W2:Y:S01]  /*11ab0*/  MUFU.TANH R224, R57 ;  /* 0x0000003900e07308 */ /* 0x000ea20000002400 */
[----:B------:R-:W4:Y:S01]  /*11ac0*/  SHFL.BFLY PT, R71, R0, 0x2, 0x1f ;  /* 0x0c401f0000477f89 */ /* 0x000f2200000e0000 */
[----:B-1----:R-:W-:Y:S08]  /*11ad0*/  FMNMX.FTZ R3, R218, R3, !PT ;  /* 0x00000003da037209 */ /* 0x002ff00007810000 */
[----:B------:R-:W1:Y:S01]  /*11ae0*/  MUFU.TANH R233, R60 ;  /* 0x0000003c00e97308 */ /* 0x000e620000002400 */
[----:B---3--:R-:W-:Y:S05]  /*11af0*/  FMNMX.FTZ R72, R172, R72, !PT ;  /* 0x00000048ac487209 */ /* 0x008fea0007810000 */
[----:B------:R-:W3:Y:S04]  /*11b00*/  SHFL.BFLY PT, R5, R72, 0x2, 0x1f ;  /* 0x0c401f0048057f89 */ /* 0x000ee800000e0000 */
[----:B------:R-:W3:Y:S01]  /*11b10*/  MUFU.TANH R215, R47 ;  /* 0x0000002f00d77308 */ /* 0x000ee20000002400 */
[----:B--2---:R-:W-:Y:S02]  /*11b20*/  FMNMX.FTZ R3, R224, R3, !PT ;  /* 0x00000003e0037209 */ /* 0x004fe40007810000 */
[----:B----4-:R-:W-:Y:S07]  /*11b30*/  FMNMX.FTZ R71, R0, R71, !PT ;  /* 0x0000004700477209 */ /* 0x010fee0007810000 */
[----:B------:R-:W2:Y:S01]  /*11b40*/  MUFU.TANH R235, R61 ;  /* 0x0000003d00eb7308 */ /* 0x000ea20000002400 */
[----:B-1----:R-:W-:Y:S09]  /*11b50*/  FMNMX.FTZ R3, R233, R3, !PT ;  /* 0x00000003e9037209 */ /* 0x002ff20007810000 */
[----:B------:R-:W1:Y:S01]  /*11b60*/  MUFU.TANH R229, R58 ;  /* 0x0000003a00e57308 */ /* 0x000e620000002400 */
[----:B---3--:R-:W-:Y:S02]  /*11b70*/  FMNMX.FTZ R72, R72, R5, !PT ;  /* 0x0000000548487209 */ /* 0x008fe40007810000 */
[----:B------:R-:W-:Y:S01]  /*11b80*/  MOV R50, R215 ;  /* 0x000000d700327202 */ /* 0x000fe20000000f00 */
[----:B------:R-:W3:Y:S03]  /*11b90*/  SHFL.BFLY PT, R5, R71, 0x1, 0x1f ;  /* 0x0c201f0047057f89 */ /* 0x000ee600000e0000 */
[----:B------:R-:W-:Y:S03]  /*11ba0*/  FMNMX.FTZ R4, R50, R4, !PT ;  /* 0x0000000432047209 */ /* 0x000fe60007810000 */
[----:B------:R-:W4:Y:S01]  /*11bb0*/  MUFU.TANH R231, R73 ;  /* 0x0000004900e77308 */ /* 0x000f220000002400 */
[----:B--2---:R-:W-:Y:S01]  /*11bc0*/  MOV R94, R235 ;  /* 0x000000eb005e7202 */ /* 0x004fe20000000f00 */
[----:B------:R-:W2:Y:S01]  /*11bd0*/  SHFL.BFLY PT, R7, R72, 0x1, 0x1f ;  /* 0x0c201f0048077f89 */ /* 0x000ea200000e0000 */
[----:B------:R-:W-:Y:S07]  /*11be0*/  FMNMX.FTZ R3, R235, R3, !PT ;  /* 0x00000003eb037209 */ /* 0x000fee0007810000 */
[----:B------:R-:W2:Y:S01]  /*11bf0*/  MUFU.TANH R232, R59 ;  /* 0x0000003b00e87308 */ /* 0x000ea20000002400 */
[----:B------:R-:W-:Y:S02]  /*11c00*/  FMNMX.FTZ R3, R44, R3, !PT ;  /* 0x000000032c037209 */ /* 0x000fe40007810000 */
[----:B-1----:R-:W-:Y:S07]  /*11c10*/  FMNMX.FTZ R4, R229, R4, !PT ;  /* 0x00000004e5047209 */ /* 0x002fee0007810000 */
[----:B------:R-:W1:Y:S01]  /*11c20*/  MUFU.TANH R47, R76 ;  /* 0x0000004c002f7308 */ /* 0x000e620000002400 */
[----:B---3--:R-:W-:Y:S02]  /*11c30*/  FMNMX.FTZ R71, R71, R5, !PT ;  /* 0x0000000547477209 */ /* 0x008fe40007810000 */
[----:B----4-:R-:W-:Y:S02]  /*11c40*/  FMNMX.FTZ R3, R231, R3, !PT ;  /* 0x00000003e7037209 */ /* 0x010fe40007810000 */
[----:B--2---:R-:W-:Y:S05]  /*11c50*/  FMNMX.FTZ R72, R72, R7, !PT ;  /* 0x0000000748487209 */ /* 0x004fea0007810000 */
        /* <DEDUP_REMOVED lines=16> */
[----:B--2---:R-:W-:Y:S07]  /*11d60*/  FMNMX.FTZ R3, R174, R3, !PT ;  /* 0x00000003ae037209 */ /* 0x004fee0007810000 */
[----:B------:R-:W2:Y:S01]  /*11d70*/  MUFU.TANH R237, R75 ;  /* 0x0000004b00ed7308 */ /* 0x000ea20000002400 */
[----:B-1----:R-:W-:Y:S09]  /*11d80*/  FMNMX.FTZ R3, R222, R3, !PT ;  /* 0x00000003de037209 */ /* 0x002ff20007810000 */
[----:B------:R1:W-:Y:S01]  /*11d90*/  MUFU.TANH R75, R0 ;  /* 0x00000000004b7308 */ /* 0x0003e20000002400 */
[----:B---3--:R-:W-:Y:S02]  /*11da0*/  FMNMX.FTZ R3, R97, R3, !PT ;  /* 0x0000000361037209 */ /* 0x008fe40007810000 */
[----:B------:R-:W-:Y:S02]  /*11db0*/  MOV R92, R226 ;  /* 0x000000e2005c7202 */ /* 0x000fe40000000f00 */
[----:B------:R-:W-:Y:S05]  /*11dc0*/  FMNMX.FTZ R3, R26, R3, !PT ;  /* 0x000000031a037209 */ /* 0x000fea0007810000 */
[----:B------:R-:W3:Y:S01]  /*11dd0*/  MUFU.TANH R98, R78 ;  /* 0x0000004e00627308 */ /* 0x000ee20000002400 */
[----:B------:R-:W4:Y:S01]  /*11de0*/  SHFL.BFLY PT, R6, R3, 0x2, 0x1f ;  /* 0x0c401f0003067f89 */ /* 0x000f2200000e0000 */
[----:B--2---:R-:W-:Y:S04]  /*11df0*/  MOV R190, R237 ;  /* 0x000000ed00be7202 */ /* 0x004fe80000000f00 */
[----:B------:R-:W-:Y:S04]  /*11e00*/  FMNMX.FTZ R4, R190, R4, !PT ;  /* 0x00000004be047209 */ /* 0x000fe80007810000 */
[----:B------:R-:W2:Y:S01]  /*11e10*/  MUFU.TANH R96, R79 ;  /* 0x0000004f00607308 */ /* 0x000ea20000002400 */
[----:B-1----:R-:W-:Y:S04]  /*11e20*/  FADD.FTZ R0, -R72, R2 ;  /* 0x0000000248007221 */ /* 0x002fe80000010100 */
[----:B------:R-:W-:Y:S05]  /*11e30*/  FMUL.FTZ R2, R0, c[0x0][0x2d0] ;  /* 0x0000b40000027a20 */ /* 0x000fea0000410000 */
        /* <DEDUP_REMOVED lines=9> */
[----:B------:R-:W2:Y:S01]  /*11ed0*/  MUFU.TANH R74, R74 ;  /* 0x0000004a004a7308 */ /* 0x000ea20000002400 */
[----:B-1----:R-:W-:Y:S09]  /*11ee0*/  FMNMX.FTZ R4, R215, R4, !PT ;  /* 0x00000004d7047209 */ /* 0x002ff20007810000 */
[----:B------:R1:W1:Y:S01]  /*11ef0*/  MUFU.EX2 R73, R2 ;  /* 0x0000000200497308 */ /* 0x0002620000000800 */
[----:B---3--:R-:W-:Y:S02]  /*11f00*/  FMNMX.FTZ R0, R208, R4, !PT ;  /* 0x00000004d0007209 */ /* 0x008fe40007810000 */
[----:B----4-:R-:W-:Y:S02]  /*11f10*/  FMNMX.FTZ R70, R3, R70, !PT ;  /* 0x0000004603467209 */ /* 0x010fe40007810000 */
[----:B--2---:R-:W-:Y:S04]  /*11f20*/  FMNMX.FTZ R0, R74, R0, !PT ;  /* 0x000000004a007209 */ /* 0x004fe80007810000 */
[----:B------:R-:W-:Y:S05]  /*11f30*/  FMNMX.FTZ R0, R75, R0, !PT ;  /* 0x000000004b007209 */ /* 0x000fea0007810000 */
[----:B------:R-:W2:Y:S01]  /*11f40*/  SHFL.BFLY PT, R3, R0, 0x2, 0x1f ;  /* 0x0c401f0000037f89 */ /* 0x000ea200000e0000 */
[----:B-1----:R-:W-:Y:S02]  /*11f50*/  FADD.FTZ R2, -R71, R100 ;  /* 0x0000006447027221 */ /* 0x002fe40000010100 */
[----:B------:R-:W-:Y:S02]  /*11f60*/  FMUL.FTZ R100, R72, c[0x0][0x2d0] ;  /* 0x0000b40048647a20 */ /* 0x000fe40000410000 */
[----:B------:R-:W-:Y:S02]  /*11f70*/  FMUL.FTZ R2, R2, c[0x0][0x2d0] ;  /* 0x0000b40002027a20 */ /* 0x000fe40000410000 */
[--C-:B------:R-:W-:Y:S01]  /*11f80*/  FFMA.FTZ R4, R169, c[0x0][0x2d0], -R100.reuse ;  /* 0x0000b400a9047a23 */ /* 0x100fe20000010864 */
[----:B------:R-:W-:Y:S01]  /*11f90*/  MOV R169, R42 ;  /* 0x0000002a00a97202 */ /* 0x000fe20000000f00 */
[----:B------:R1:W-:Y:S01]  /*11fa0*/  MUFU.EX2 R69, R2 ;  /* 0x0000000200457308 */ /* 0x0003e20000000800 */
[--C-:B------:R-:W-:Y:S09]  /*11fb0*/  FFMA.FTZ R56, R183, c[0x0][0x2d0], -R100.reuse ;  /* 0x0000b400b7387a23 */ /* 0x100ff20000010864 */
[----:B------:R-:W-:Y:S01]  /*11fc0*/  MUFU.EX2 R245, R4 ;  /* 0x0000000400f57308 */ /* 0x000fe20000000800 */
[----:B--2---:R-:W-:Y:S01]  /*11fd0*/  FMNMX.FTZ R0, R0, R3, !PT ;  /* 0x0000000300007209 */ /* 0x004fe20007810000 */
[--C-:B------:R-:W-:Y:S02]  /*11fe0*/  FFMA.FTZ R3, R17, c[0x0][0x2d0], -R100.reuse ;  /* 0x0000b40011037a23 */ /* 0x100fe40000010864 */
[----:B------:R-:W-:Y:S01]  /*11ff0*/  FMUL.FTZ R17, R73, R117 ;  /* 0x0000007549117220 */ /* 0x000fe20000410000 */
[----:B------:R-:W-:Y:S05]  /*12000*/  MOV R117, R229 ;  /* 0x000000e500757202 */ /* 0x000fea0000000f00 */
[----:B------:R2:W-:Y:S01]  /*12010*/  MUFU.EX2 R252, R3 ;  /* 0x0000000300fc7308 */ /* 0x0005e20000000800 */
[----:B-1----:R-:W-:Y:S02]  /*12020*/  FADD.FTZ R2, -R70, R101 ;  /* 0x0000006546027221 */ /* 0x002fe40000010100 */
[----:B------:R-:W-:Y:S02]  /*12030*/  FMUL.FTZ R101, R71, c[0x0][0x2d0] ;  /* 0x0000b40047657a20 */ /* 0x000fe40000410000 */
[----:B------:R-:W-:Y:S02]  /*12040*/  FMUL.FTZ R2, R2, c[0x0][0x2d0] ;  /* 0x0000b40002027a20 */ /* 0x000fe40000410000 */
[--C-:B------:R-:W-:Y:S03]  /*12050*/  FFMA.FTZ R60, R199, c[0x0][0x2d0], -R101.reuse ;  /* 0x0000b400c73c7a23 */ /* 0x100fe60000010865 */
[----:B------:R1:W3:Y:S01]  /*12060*/  MUFU.EX2 R68, R2 ;  /* 0x0000000200447308 */ /* 0x0002e20000000800 */
[--C-:B--2---:R-:W-:Y:S01]  /*12070*/  FFMA.FTZ R3, R177, c[0x0][0x2d0], -R101.reuse ;  /* 0x0000b400b1037a23 */ /* 0x104fe20000010865 */
[----:B------:R-:W-:Y:S08]  /*12080*/  MOV R177, R31 ;  /* 0x0000001f00b17202 */ /* 0x000ff00000000f00 */
[----:B------:R2:W-:Y:S01]  /*12090*/  MUFU.EX2 R244, R3 ;  /* 0x0000000300f47308 */ /* 0x0005e20000000800 */
[--C-:B-1----:R-:W-:Y:S01]  /*120a0*/  FFMA.FTZ R2, R168, c[0x0][0x2d0], -R100.reuse ;  /* 0x0000b400a8027a23 */ /* 0x102fe20000010864 */
[----:B------:R-:W-:Y:S01]  /*120b0*/  MOV R168, R27 ;  /* 0x0000001b00a87202 */ /* 0x000fe20000000f00 */
[C---:B---3--:R-:W-:Y:S07]  /*120c0*/  FMUL.FTZ R57, R68.reuse, R157 ;  /* 0x0000009d44397220 */ /* 0x048fee0000410000 */
[----:B------:R1:W3:Y:S01]  /*120d0*/  MUFU.EX2 R251, R2 ;  /* 0x0000000200fb7308 */ /* 0x0002e20000000800 */
[----:B------:R-:W-:Y:S02]  /*120e0*/  FMUL.FTZ R61, R68, R161 ;  /* 0x000000a1443d7220 */ /* 0x000fe40000410000 */
[--C-:B--2---:R-:W-:Y:S01]  /*120f0*/  FFMA.FTZ R3, R170, c[0x0][0x2d0], -R101.reuse ;  /* 0x0000b400aa037a23 */ /* 0x104fe20000010865 */
[----:B------:R-:W-:Y:S06]  /*12100*/  MOV R170, R43 ;  /* 0x0000002b00aa7202 */ /* 0x000fec0000000f00 */
[----:B------:R2:W4:Y:S01]  /*12110*/  MUFU.EX2 R247, R3 ;  /* 0x0000000300f77308 */ /* 0x0005220000000800 */
[----:B-1----:R-:W-:Y:S01]  /*12120*/  FFMA.FTZ R2, R16, c[0x0][0x2d0], -R100 ;  /* 0x0000b40010027a23 */ /* 0x002fe20000010864 */
[----:B---3--:R-:W-:Y:S08]  /*12130*/  F2FP.BF16.PACK_AB R76, R251, R245 ;  /* 0x000000f5fb4c723e */ /* 0x008ff000000010ff */
[----:B------:R1:W3:Y:S01]  /*12140*/  MUFU.EX2 R250, R2 ;  /* 0x0000000200fa7308 */ /* 0x0002e20000000800 */
[--C-:B--2---:R-:W-:Y:S01]  /*12150*/  FFMA.FTZ R3, R18, c[0x0][0x2d0], -R101.reuse ;  /* 0x0000b40012037a23 */ /* 0x104fe20000010865 */
[----:B----4-:R-:W-:Y:S01]  /*12160*/  F2FP.BF16.PACK_AB R77, R247, R244 ;  /* 0x000000f4f74d723e */ /* 0x010fe200000010ff */
[----:B------:R-:W-:Y:S01]  /*12170*/  FMUL.FTZ R18, R69, R118 ;  /* 0x0000007645127220 */ /* 0x000fe20000410000 */
[----:B------:R-:W-:Y:S06]  /*12180*/  MOV R118, R49 ;  /* 0x0000003100767202 */ /* 0x000fec0000000f00 */
[----:B------:R2:W-:Y:S01]  /*12190*/  MUFU.EX2 R249, R3 ;  /* 0x0000000300f97308 */ /* 0x0005e20000000800 */
[----:B------:R-:W-:Y:S01]  /*121a0*/  FMUL.FTZ R49, R73, R149 ;  /* 0x0000009549317220 */ /* 0x000fe20000410000 */
[----:B-1----:R-:W2:Y:S01]  /*121b0*/  SHFL.BFLY PT, R2, R0, 0x1, 0x1f ;  /* 0x0c201f0000027f89 */ /* 0x002ea200000e0000 */
[----:B---3--:R-:W-:Y:S02]  /*121c0*/  F2FP.BF16.PACK_AB R78, R252, R250 ;  /* 0x000000fafc4e723e */ /* 0x008fe400000010ff */
[----:B--2---:R-:W-:Y:S01]  /*121d0*/  FMNMX.FTZ R3, R0, R2, !PT ;  /* 0x0000000200037209 */ /* 0x004fe20007810000 */
        /* <DEDUP_REMOVED lines=17> */
[----:B------:R1:W3:Y:S01]  /*122f0*/  MUFU.EX2 R242, R2 ;  /* 0x0000000200f27308 */ /* 0x0002e20000000800 */
[C---:B--2---:R-:W-:Y:S02]  /*12300*/  FMUL.FTZ R27, R0.reuse, R127 ;  /* 0x0000007f001b7220 */ /* 0x044fe40000410000 */
[C---:B------:R-:W-:Y:S02]  /*12310*/  FMUL.FTZ R31, R0.reuse, R131 ;  /* 0x00000083001f7220 */ /* 0x040fe40000410000 */
[C---:B------:R-:W-:Y:S02]  /*12320*/  FMUL.FTZ R42, R0.reuse, R142 ;  /* 0x0000008e002a7220 */ /* 0x040fe40000410000 */
[C---:B------:R-:W-:Y:S02]  /*12330*/  FMUL.FTZ R43, R0.reuse, R143 ;  /* 0x0000008f002b7220 */ /* 0x040fe40000410000 */
[C---:B------:R-:W-:Y:S02]  /*12340*/  FMUL.FTZ R47, R0.reuse, R147 ;  /* 0x00000093002f7220 */ /* 0x040fe40000410000 */
[C---:B------:R-:W-:Y:S02]  /*12350*/  FMUL.FTZ R58, R0.reuse, R158 ;  /* 0x0000009e003a7220 */ /* 0x040fe40000410000 */
[C---:B------:R-:W-:Y:S02]  /*12360*/  FMUL.FTZ R59, R0.reuse, R159 ;  /* 0x0000009f003b7220 */ /* 0x040fe40000410000 */
[C---:B------:R-:W-:Y:S02]  /*12370*/  FMUL.FTZ R62, R0.reuse, R162 ;  /* 0x000000a2003e7220 */ /* 0x040fe40000410000 */
[----:B------:R-:W-:Y:S02]  /*12380*/  FMUL.FTZ R63, R0, R163 ;  /* 0x000000a3003f7220 */ /* 0x000fe40000410000 */
[--C-:B-1----:R-:W-:Y:S01]  /*12390*/  FFMA.FTZ R2, R12, c[0x0][0x2d0], -R102.reuse ;  /* 0x0000b4000c027a23 */ /* 0x102fe20000010866 */
        /* <DEDUP_REMOVED lines=11> */
[----:B------:R-:W-:Y:S01]  /*12450*/  FMUL.FTZ R14, R0, R114 ;  /* 0x00000072000e7220 */ /* 0x000fe20000410000 */
[----:B------:R-:W-:Y:S01]  /*12460*/  MOV R114, R52 ;  /* 0x0000003400727202 */ /* 0x000fe20000000f00 */
[--C-:B------:R-:W-:Y:S05]  /*12470*/  FFMA.FTZ R74, R74, c[0x0][0x2d0], -R2.reuse ;  /* 0x0000b4004a4a7a23 */ /* 0x100fea0000010802 */
[----:B------:R2:W-:Y:S10]  /*12480*/  MUFU.EX2 R185, R4 ;  /* 0x0000000400b97308 */ /* 0x0005f40000000800 */
[----:B------:R3:W-:Y:S01]  /*12490*/  MUFU.EX2 R188, R7 ;  /* 0x0000000700bc7308 */ /* 0x0007e20000000800 */
[----:B-1----:R-:W-:Y:S01]  /*124a0*/  FMUL.FTZ R16, R73, R116 ;  /* 0x0000007449107220 */ /* 0x002fe20000410000 */
[----:B------:R-:W-:Y:S01]  /*124b0*/  MOV R116, R50 ;  /* 0x0000003200747202 */ /* 0x000fe20000000f00 */
[----:B------:R-:W-:Y:S07]  /*124c0*/  FMUL.FTZ R50, R69, R150 ;  /* 0x0000009645327220 */ /* 0x000fee0000410000 */
[----:B------:R-:W1:Y:S01]  /*124d0*/  MUFU.EX2 R186, R8 ;  /* 0x0000000800ba7308 */ /* 0x000e620000000800 */
[----:B--2---:R-:W-:Y:S01]  /*124e0*/  FFMA.FTZ R4, R178, c[0x0][0x2d0], -R2 ;  /* 0x0000b400b2047a23 */ /* 0x004fe20000010802 */
[----:B------:R-:W-:Y:S08]  /*124f0*/  MOV R178, R232 ;  /* 0x000000e800b27202 */ /* 0x000ff00000000f00 */
[----:B------:R2:W4:Y:S01]  /*12500*/  MUFU.EX2 R187, R4 ;  /* 0x0000000400bb7308 */ /* 0x0005220000000800 */
[----:B---3--:R-:W-:Y:S02]  /*12510*/  @P4 MOV R7, R37 ;  /* 0x0000002500074202 */ /* 0x008fe40000000f00 */
[----:B-1----:R-:W-:Y:S01]  /*12520*/  F2FP.BF16.PACK_AB R67, R186, R188 ;  /* 0x000000bcba43723e */ /* 0x002fe200000010ff */
[----:B--2---:R-:W-:Y:S01]  /*12530*/  @P4 IMAD.WIDE.U32 R4, R225, c[0x0][0x1e0], RZ ;  /* 0x00007800e1044a25 */ /* 0x004fe200078e00ff */
        /* <DEDUP_REMOVED lines=23> */
[----:B--2---:R-:W-:Y:S01]  /*126b0*/  @P4 IADD3 R4, P1, R6, R13, RZ ;  /* 0x0000000d06044210 */ /* 0x004fe20007f3e0ff */
[----:B---3--:R-:W-:Y:S02]  /*126c0*/  FFMA.FTZ R11, R32, c[0x0][0x2d0], -R100 ;  /* 0x0000b400200b7a23 */ /* 0x008fe40000010864 */
[----:B------:R-:W-:Y:S06]  /*126d0*/  FFMA.FTZ R32, R192, c[0x0][0x2d0], -R2 ;  /* 0x0000b400c0207a23 */ /* 0x000fec0000010802 */
[----:B------:R2:W-:Y:S01]  /*126e0*/  MUFU.EX2 R238, R11 ;  /* 0x0000000b00ee7308 */ /* 0x0005e20000000800 */
[----:B----4-:R-:W-:Y:S01]  /*126f0*/  FMUL.FTZ R8, R68, R108 ;  /* 0x0000006c44087220 */ /* 0x010fe20000410000 */
[----:B------:R-:W-:Y:S01]  /*12700*/  MOV R108, R44 ;  /* 0x0000002c006c7202 */ /* 0x000fe20000000f00 */
[----:B------:R-:W-:Y:S01]  /*12710*/  FFMA.FTZ R44, R194, c[0x0][0x2d0], -R100 ;  /* 0x0000b400c22c7a23 */ /* 0x000fe20000010864 */
[-C--:B-1----:R-:W-:Y:S01]  /*12720*/  @P4 IADD3.X R7, R9, R12.reuse, RZ, P0, !PT ;  /* 0x0000000c09074210 */ /* 0x082fe200007fe4ff */
[----:B------:R-:W-:Y:S01]  /*12730*/  FMUL.FTZ R9, R68, R109 ;  /* 0x0000006d44097220 */ /* 0x000fe20000410000 */
[----:B------:R-:W-:Y:S01]  /*12740*/  @P4 IADD3 R10, P0, R4, R13, RZ ;  /* 0x0000000d040a4210 */ /* 0x000fe20007f1e0ff */
[----:B------:R-:W-:Y:S01]  /*12750*/  FMUL.FTZ R13, R68, R113 ;  /* 0x00000071440d7220 */ /* 0x000fe20000410000 */
[----:B------:R-:W-:Y:S01]  /*12760*/  @P4 IADD3.X R5, R7, R12, RZ, P1, !PT ;  /* 0x0000000c07054210 */ /* 0x000fe20000ffe4ff */
[----:B------:R1:W-:Y:S01]  /*12770*/  @P4 LDGSTS.E.BYPASS.LTC128B.128 [R227+0x4900], [R6.64], !P3 ;  /* 0x0490000006e34fae */ /* 0x0003e2000d901d68 */
[----:B------:R-:W-:Y:S01]  /*12780*/  MOV R109, R40 ;  /* 0x00000028006d7202 */ /* 0x000fe20000000f00 */
[----:B------:R-:W-:Y:S01]  /*12790*/  FFMA.FTZ R40, R196, c[0x0][0x2d0], -R2 ;  /* 0x0000b400c4287a23 */ /* 0x000fe20000010802 */
[----:B------:R-:W-:Y:S01]  /*127a0*/  MOV R113, R51 ;  /* 0x0000003300717202 */ /* 0x000fe20000000f00 */
[----:B------:R-:W-:Y:S04]  /*127b0*/  FMUL.FTZ R51, R69, R151 ;  /* 0x0000009745337220 */ /* 0x000fe80000410000 */
[----:B------:R3:W-:Y:S01]  /*127c0*/  @P4 LDGSTS.E.BYPASS.LTC128B.128 [R227+0x5100], [R4.64], !P3 ;  /* 0x0510000004e34fae */ /* 0x0007e2000d901d68 */
[----:B--2---:R-:W-:Y:S01]  /*127d0*/  @P4 IADD3.X R11, R5, R12, RZ, P0, !PT ;  /* 0x0000000c050b4210 */ /* 0x004fe200007fe4ff */
[--C-:B------:R-:W-:Y:S01]  /*127e0*/  FFMA.FTZ R12, R24, c[0x0][0x2d0], -R102.reuse ;  /* 0x0000b400180c7a23 */ /* 0x100fe20000010866 */
[----:B------:R-:W-:Y:S01]  /*127f0*/  ISETP.GT.AND P0, PT, R103, UR5, PT ;  /* 0x0000000567007c0c */ /* 0x000fe2000bf04270 */
[----:B------:R-:W-:Y:S01]  /*12800*/  FFMA.FTZ R24, R29, c[0x0][0x2d0], -R102 ;  /* 0x0000b4001d187a23 */ /* 0x000fe20000010866 */
[----:B------:R-:W-:Y:S03]  /*12810*/  MOV R103, R225 ;  /* 0x000000e100677202 */ /* 0x000fe60000000f00 */
[----:B------:R2:W-:Y:S01]  /*12820*/  @P4 LDGSTS.E.BYPASS.LTC128B.128 [R227+0x5900], [R10.64], !P3 ;  /* 0x059000000ae34fae */ /* 0x0005e2000d901d68 */
[----:B------:R4:W-:Y:S01]  /*12830*/  MUFU.EX2 R232, R12 ;  /* 0x0000000c00e87308 */ /* 0x0009e20000000800 */
[C---:B------:R-:W-:Y:S06]  /*12840*/  FMUL.FTZ R29, R68.reuse, R129 ;  /* 0x00000081441d7220 */ /* 0x040fec0000410000 */
        /* <DEDUP_REMOVED lines=11> */
[----:B----4-:R-:W-:Y:S01]  /*12900*/  FMUL.FTZ R12, R68, R112 ;  /* 0x00000070440c7220 */ /* 0x010fe20000410000 */
[----:B------:R-:W4:Y:S01]  /*12910*/  LDSM.16.MT88.4 R52, [R210+0x100] ;  /* 0x00010000d234783b */ /* 0x000f220000004200 */
[C---:B--2---:R-:W-:Y:S01]  /*12920*/  FMUL.FTZ R10, R0.reuse, R110 ;  /* 0x0000006e000a7220 */ /* 0x044fe20000410000 */
[----:B------:R-:W-:Y:S01]  /*12930*/  MOV R110, R46 ;  /* 0x0000002e006e7202 */ /* 0x000fe20000000f00 */
[C---:B------:R-:W-:Y:S01]  /*12940*/  FMUL.FTZ R11, R0.reuse, R111 ;  /* 0x0000006f000b7220 */ /* 0x040fe20000410000 */
[----:B------:R-:W-:Y:S01]  /*12950*/  MOV R111, R205 ;  /* 0x000000cd006f7202 */ /* 0x000fe20000000f00 */
[C---:B------:R-:W-:Y:S01]  /*12960*/  FMUL.FTZ R46, R0.reuse, R146 ;  /* 0x00000092002e7220 */ /* 0x040fe20000410000 */
[----:B------:R-:W-:Y:S02]  /*12970*/  MOV R112, R203 ;  /* 0x000000cb00707202 */ /* 0x000fe40000000f00 */
[----:B------:R2:W-:Y:S01]  /*12980*/  MUFU.EX2 R230, R24 ;  /* 0x0000001800e67308 */ /* 0x0005e20000000800 */
[----:B------:R-:W4:Y:S01]  /*12990*/  LDSM.16.MT88.4 R80, [R211+0x100] ;  /* 0x00010000d350783b */ /* 0x000f220000004200 */
[----:B-1----:R-:W-:Y:S01]  /*129a0*/  FMUL.FTZ R6, R69, R106 ;  /* 0x0000006a45067220 */ /* 0x002fe20000410000 */
[----:B------:R-:W-:Y:S01]  /*129b0*/  MOV R106, R26 ;  /* 0x0000001a006a7202 */ /* 0x000fe20000000f00 */
[C---:B------:R-:W-:Y:S05]  /*129c0*/  FMUL.FTZ R26, R0.reuse, R126 ;  /* 0x0000007e001a7220 */ /* 0x040fea0000410000 */
[----:B------:R-:W1:Y:S01]  /*129d0*/  LDSM.16.MT88.4 R84, [R209+0x900] ;  /* 0x00090000d154783b */ /* 0x000e620000004200 */
[----:B------:R4:W-:Y:S01]  /*129e0*/  MUFU.EX2 R181, R32 ;  /* 0x0000002000b57308 */ /* 0x0009e20000000800 */
[--C-:B---3--:R-:W-:Y:S02]  /*129f0*/  FFMA.FTZ R4, R15, c[0x0][0x2d0], -R101.reuse ;  /* 0x0000b4000f047a23 */ /* 0x108fe40000010865 */
[----:B------:R-:W-:Y:S01]  /*12a00*/  FMUL.FTZ R15, R0, R115 ;  /* 0x00000073000f7220 */ /* 0x000fe20000410000 */
[----:B------:R-:W-:Y:S03]  /*12a10*/  MOV R115, R206 ;  /* 0x000000ce00737202 */ /* 0x000fe60000000f00 */
[----:B------:R-:W3:Y:S03]  /*12a20*/  LDSM.16.MT88.4 R88, [R212+0x900] ;  /* 0x00090000d458783b */ /* 0x000ee60000004200 */
[----:B------:R4:W-:Y:S01]  /*12a30*/  MUFU.EX2 R234, R4 ;  /* 0x0000000400ea7308 */ /* 0x0009e20000000800 */
[----:B--2---:R-:W-:Y:S04]  /*12a40*/  FMUL.FTZ R24, R68, R124 ;  /* 0x0000007c44187220 */ /* 0x004fe80000410000 */
[----:B------:R-:W0:Y:S05]  /*12a50*/  LDGDEPBAR ;  /* 0x00000000000079af */ /* 0x000e2a0000000000 */
[----:B------:R2:W-:Y:S01]  /*12a60*/  MUFU.EX2 R206, R56 ;  /* 0x0000003800ce7308 */ /* 0x0005e20000000800 */
[----:B----4-:R-:W-:Y:S02]  /*12a70*/  FMUL.FTZ R32, R73, R132 ;  /* 0x0000008449207220 */ /* 0x010fe40000410000 */
[--C-:B------:R-:W-:Y:S02]  /*12a80*/  FFMA.FTZ R4, R34, c[0x0][0x2d0], -R101.reuse ;  /* 0x0000b40022047a23 */ /* 0x100fe40000010865 */
[----:B------:R-:W-:Y:S05]  /*12a90*/  FMUL.FTZ R34, R69, R134 ;  /* 0x0000008645227220 */ /* 0x000fea0000410000 */
[----:B------:R4:W-:Y:S01]  /*12aa0*/  MUFU.EX2 R235, R4 ;  /* 0x0000000400eb7308 */ /* 0x0009e20000000800 */
[----:B--2---:R-:W-:Y:S02]  /*12ab0*/  FMUL.FTZ R56, R68, R156 ;  /* 0x0000009c44387220 */ /* 0x004fe40000410000 */
[--C-:B----4-:R-:W-:Y:S02]  /*12ac0*/  FFMA.FTZ R4, R35, c[0x0][0x2d0], -R101.reuse ;  /* 0x0000b40023047a23 */ /* 0x110fe40000010865 */
[----:B------:R-:W-:Y:S05]  /*12ad0*/  FMUL.FTZ R35, R69, R135 ;  /* 0x0000008745237220 */ /* 0x000fea0000410000 */
[----:B------:R2:W-:Y:S01]  /*12ae0*/  MUFU.EX2 R236, R4 ;  /* 0x0000000400ec7308 */ /* 0x0005e20000000800 */
[----:B------:R-:W-:Y:S01]  /*12af0*/  LDSM.16.MT88.4 R132, [R212+0x2900] ;  /* 0x00290000d484783b */ /* 0x000fe20000004200 */
[C---:B--2---:R-:W-:Y:S01]  /*12b00*/  FMUL.FTZ R4, R73.reuse, R104 ;  /* 0x0000006849047220 */ /* 0x044fe20000410000 */
        /* <DEDUP_REMOVED lines=9> */
[----:B--2---:R-:W-:Y:S02]  /*12ba0*/  FMUL.FTZ R44, R68, R144 ;  /* 0x00000090442c7220 */ /* 0x004fe40000410000 */
[C---:B------:R-:W-:Y:S04]  /*12bb0*/  HMMA.16816.F32.BF16 R16, R76.reuse, R22, R16 ;  /* 0x000000164c10723c */ /* 0x040fe80000041810 */
[----:B------:R-:W-:Y:S01]  /*12bc0*/  FFMA.FTZ R28, R182, c[0x0][0x2d0], -R2 ;  /* 0x0000b400b61c7a23 */ /* 0x000fe20000010802 */
[----:B------:R-:W-:Y:S01]  /*12bd0*/  MOV R124, R121 ;  /* 0x00000079007c7202 */ /* 0x000fe20000000f00 */
[----:B------:R-:W-:Y:S01]  /*12be0*/  FMUL.FTZ R45, R68, R145 ;  /* 0x00000091442d7220 */ /* 0x000fe20000410000 */
[----:B------:R-:W-:Y:S01]  /*12bf0*/  MOV R121, R114 ;  /* 0x0000007200797202 */ /* 0x000fe20000000f00 */
[C---:B------:R-:W-:Y:S01]  /*12c00*/  FMUL.FTZ R22, R69.reuse, R122 ;  /* 0x0000007a45167220 */ /* 0x040fe20000410000 */
[----:B------:R2:W1:Y:S03]  /*12c10*/  MUFU.EX2 R182, R28 ;  /* 0x0000001c00b67308 */ /* 0x0004660000000800 */
[----:B------:R-:W-:Y:S01]  /*12c20*/  FMUL.FTZ R23, R69, R123 ;  /* 0x0000007b45177220 */ /* 0x000fe20000410000 */
[----:B------:R-:W-:Y:S01]  /*12c30*/  MOV R123, R30 ;  /* 0x0000001e007b7202 */ /* 0x000fe20000000f00 */
[----:B------:R-:W-:Y:S01]  /*12c40*/  FMUL.FTZ R30, R0, R130 ;  /* 0x00000082001e7220 */ /* 0x000fe20000410000 */
[----:B------:R-:W-:Y:S01]  /*12c50*/  MOV R122, R41 ;  /* 0x00000029007a7202 */ /* 0x000fe20000000f00 */
[C---:B------:R-:W-:Y:S01]  /*12c60*/  FMUL.FTZ R41, R68.reuse, R141 ;  /* 0x0000008d44297220 */ /* 0x040fe20000410000 */
[----:B------:R-:W-:Y:S01]  /*12c70*/  MOV R126, R123 ;  /* 0x0000007b007e7202 */ /* 0x000fe20000000f00 */
[----:B----4-:R-:W-:Y:S01]  /*12c80*/  FMUL.FTZ R20, R73, R120 ;  /* 0x0000007849147220 */ /* 0x010fe20000410000 */
        /* <DEDUP_REMOVED lines=8> */
[C---:B--2---:R-:W-:Y:S02]  /*12d10*/  FMUL.FTZ R28, R68.reuse, R128 ;  /* 0x00000080441c7220 */ /* 0x044fe40000410000 */
        /* <DEDUP_REMOVED lines=8> */
[----:B----4-:R-:W-:Y:S02]  /*12da0*/  FMUL.FTZ R48, R73, R148 ;  /* 0x0000009449307220 */ /* 0x010fe40000410000 */
[C---:B------:R-:W-:Y:S01]  /*12db0*/  HMMA.16816.F32.BF16 R32, R76.reuse, R38, R32 ;  /* 0x000000264c20723c */ /* 0x040fe20000041820 */
[----:B------:R-:W-:Y:S03]  /*12dc0*/  LDSM.16.MT88.4 R148, [R210+0x2900] ;  /* 0x00290000d294783b */ /* 0x000fe60000004200 */
[----:B------:R-:W-:Y:S01]  /*12dd0*/  MOV R171, R94 ;  /* 0x0000005e00ab7202 */ /* 0x000fe20000000f00 */
[----:B------:R4:W1:Y:S02]  /*12de0*/  MUFU.EX2 R137, R40 ;  /* 0x0000002800897308 */ /* 0x0008640000000800 */
[C---:B------:R-:W-:Y:S02]  /*12df0*/  FMUL.FTZ R38, R69.reuse, R138 ;  /* 0x0000008a45267220 */ /* 0x040fe40000410000 */
[----:B------:R-:W-:Y:S06]  /*12e00*/  FMUL.FTZ R39, R69, R139 ;  /* 0x0000008b45277220 */ /* 0x000fec0000410000 */
[----:B------:R1:W-:Y:S01]  /*12e10*/  MUFU.EX2 R139, R60 ;  /* 0x0000003c008b7308 */ /* 0x0003e20000000800 */
[C---:B--2---:R-:W-:Y:S09]  /*12e20*/  FMUL.FTZ R36, R73.reuse, R136 ;  /* 0x0000008849247220 */ /* 0x044ff20000410000 */
[----:B------:R2:W-:Y:S01]  /*12e30*/  MUFU.EX2 R138, R92 ;  /* 0x0000005c008a7308 */ /* 0x0005e20000000800 */
[-C--:B------:R-:W-:Y:S03]  /*12e40*/  HMMA.16816.F32.BF16 R36, R76, R52.reuse, R36 ;  /* 0x000000344c24723c */ /* 0x080fe60000041824 */
[C---:B----4-:R-:W-:Y:S07]  /*12e50*/  FMUL.FTZ R40, R68.reuse, R140 ;  /* 0x0000008c44287220 */ /* 0x050fee0000410000 */
[C---:B------:R-:W-:Y:S04]  /*12e60*/  HMMA.16816.F32.BF16 R40, R64.reuse, R52, R40 ;  /* 0x000000344028723c */ /* 0x040fe80000041828 */
[----:B-1----:R-:W-:Y:S03]  /*12e70*/  FMUL.FTZ R60, R68, R160 ;  /* 0x000000a0443c7220 */ /* 0x002fe60000410000 */
[----:B------:R-:W-:Y:S01]  /*12e80*/  FFMA.FTZ R52, R184, c[0x0][0x2d0], -R100 ;  /* 0x0000b400b8347a23 */ /* 0x000fe20000010864 */
[-C--:B------:R-:W-:Y:S03]  /*12e90*/  HMMA.16816.F32.BF16 R44, R64, R54.reuse, R44 ;  /* 0x00000036402c723c */ /* 0x080fe6000004182c */
[----:B------:R1:W4:Y:S01]  /*12ea0*/  MUFU.EX2 R207, R52 ;  /* 0x0000003400cf7308 */ /* 0x0003220000000800 */
[----:B------:R-:W-:Y:S01]  /*12eb0*/  FMUL.FTZ R53, R73, R153 ;  /* 0x0000009949357220 */ /* 0x000fe20000410000 */
[----:B--2---:R-:W2:Y:S03]  /*12ec0*/  LDSM.16.MT88.4 R92, [R210+0x900] ;  /* 0x00090000d25c783b */ /* 0x004ea60000004200 */
[C---:B------:R-:W-:Y:S07]  /*12ed0*/  HMMA.16816.F32.BF16 R48, R76.reuse, R54, R48 ;  /* 0x000000364c30723c */ /* 0x040fee0000041830 */
[C---:B------:R-:W-:Y:S02]  /*12ee0*/  FMUL.FTZ R54, R69.reuse, R154 ;  /* 0x0000009a45367220 */ /* 0x040fe40000410000 */
[----:B------:R-:W-:Y:S03]  /*12ef0*/  FMUL.FTZ R55, R69, R155 ;  /* 0x0000009b45377220 */ /* 0x000fe60000410000 */
[----:B-1----:R-:W-:Y:S07]  /*12f00*/  FMUL.FTZ R52, R73, R152 ;  /* 0x0000009849347220 */ /* 0x002fee0000410000 */
        /* <DEDUP_REMOVED lines=20> */
[--C-:B-1----:R-:W-:Y:S04]  /*13050*/  FFMA.FTZ R80, R198, c[0x0][0x2d0], -R101.reuse ;  /* 0x0000b400c6507a23 */ /* 0x102fe80000010865 */
[----:B------:R1:W1:Y:S02]  /*13060*/  MUFU.EX2 R203, R80 ;  /* 0x0000005000cb7308 */ /* 0x0002640000000800 */
[----:B-1----:R-:W-:Y:S07]  /*13070*/  F2FP.BF16.PACK_AB R80, R231, R232 ;  /* 0x000000e8e750723e */ /* 0x002fee00000010ff */
[C---:B------:R-:W-:Y:S07]  /*13080*/  HMMA.16816.F32.BF16 R8, R80.reuse, R84, R8 ;  /* 0x000000545008723c */ /* 0x040fee0000041808 */
[--C-:B------:R-:W-:Y:S01]  /*13090*/  FFMA.FTZ R84, R202, c[0x0][0x2d0], -R102.reuse ;  /* 0x0000b400ca547a23 */ /* 0x100fe20000010866 */
[-C--:B------:R-:W-:Y:S03]  /*130a0*/  HMMA.16816.F32.BF16 R12, R80, R86.reuse, R12 ;  /* 0x00000056500c723c */ /* 0x080fe6000004180c */
[----:B------:R1:W-:Y:S05]  /*130b0*/  MUFU.EX2 R143, R84 ;  /* 0x00000054008f7308 */ /* 0x0003ea0000000800 */
[C---:B------:R-:W-:Y:S08]  /*130c0*/  HMMA.16816.F32.BF16 R16, R76.reuse, R86, R16 ;  /* 0x000000564c10723c */ /* 0x040ff00000041810 */
[-C--:B---3--:R-:W-:Y:S08]  /*130d0*/  HMMA.16816.F32.BF16 R20, R76, R88.reuse, R20 ;  /* 0x000000584c14723c */ /* 0x088ff00000041814 */
[C---:B------:R-:W-:Y:S04]  /*130e0*/  HMMA.16816.F32.BF16 R24, R80.reuse, R88, R24 ;  /* 0x000000585018723c */ /* 0x040fe80000041818 */
[--C-:B-1----:R-:W-:Y:S04]  /*130f0*/  FFMA.FTZ R84, R201, c[0x0][0x2d0], -R102.reuse ;  /* 0x0000b400c9547a23 */ /* 0x102fe80000010866 */
[-C--:B------:R-:W-:Y:S01]  /*13100*/  HMMA.16816.F32.BF16 R28, R80, R90.reuse, R28 ;  /* 0x0000005a501c723c */ /* 0x080fe2000004181c */
[----:B------:R1:W-:Y:S07]  /*13110*/  MUFU.EX2 R142, R84 ;  /* 0x00000054008e7308 */ /* 0x0003ee0000000800 */
[C---:B------:R-:W-:Y:S08]  /*13120*/  HMMA.16816.F32.BF16 R32, R76.reuse, R90, R32 ;  /* 0x0000005a4c20723c */ /* 0x040ff00000041820 */
[-C--:B--2---:R-:W-:Y:S08]  /*13130*/  HMMA.16816.F32.BF16 R36, R76, R92.reuse, R36 ;  /* 0x0000005c4c24723c */ /* 0x084ff00000041824 */
[C---:B------:R-:W-:Y:S04]  /*13140*/  HMMA.16816.F32.BF16 R40, R80.reuse, R92, R40 ;  /* 0x0000005c5028723c */ /* 0x040fe80000041828 */
[----:B-1----:R-:W-:Y:S01]  /*13150*/  FFMA.FTZ R84, R126, c[0x0][0x2d0], -R102 ;  /* 0x0000b4007e547a23 */ /* 0x002fe20000010866 */
        /* <DEDUP_REMOVED lines=24> */
[----:B------:R1:W1:Y:S01]  /*132e0*/  MUFU.EX2 R141, R88 ;  /* 0x00000058008d7308 */ /* 0x0002620000000800 */
[----:B------:R-:W-:Y:S02]  /*132f0*/  MOV R124, R123 ;  /* 0x0000007b007c7202 */ /* 0x000fe40000000f00 */
[----:B------:R-:W-:Y:S02]  /*13300*/  MOV R121, R120 ;  /* 0x0000007800797202 */ /* 0x000fe40000000f00 */
[----:B------:R-:W-:Y:S02]  /*13310*/  MOV R123, R122 ;  /* 0x0000007a007b7202 */ /* 0x000fe40000000f00 */
[----:B------:R-:W-:Y:S02]  /*13320*/  MOV R122, R121 ;  /* 0x00000079007a7202 */ /* 0x000fe40000000f00 */
[----:B------:R-:W-:Y:S02]  /*13330*/  MOV R120, R119 ;  /* 0x0000007700787202 */ /* 0x000fe40000000f00 */
[----:B------:R-:W-:Y:S02]  /*13340*/  MOV R119, R112 ;  /* 0x0000007000777202 */ /* 0x000fe40000000f00 */
[----:B------:R-:W-:Y:S01]  /*13350*/  MOV R112, R109 ;  /* 0x0000006d00707202 */ /* 0x000fe20000000f00 */
[----:B---3--:R-:W3:Y:S01]  /*13360*/  LDSM.16.MT88.4 R84, [R211+0x900] ;  /* 0x00090000d354783b */ /* 0x008ee20000004200 */
[----:B------:R-:W-:Y:S02]  /*13370*/  MOV R121, R120 ;  /* 0x0000007800797202 */ /* 0x000fe40000000f00 */
[----:B------:R-:W-:Y:S02]  /*13380*/  MOV R120, R119 ;  /* 0x0000007700787202 */ /* 0x000fe40000000f00 */
[----:B------:R-:W-:Y:S02]  /*13390*/  MOV R119, R112 ;  /* 0x0000007000777202 */ /* 0x000fe40000000f00 */
[----:B------:R-:W-:Y:S02]  /*133a0*/  MOV R109, R221 ;  /* 0x000000dd006d7202 */ /* 0x000fe40000000f00 */
[----:B------:R2:W5:Y:S01]  /*133b0*/  LDL.LU R221, [R1+0x68] ;  /* 0x0000680001dd7983 */ /* 0x0005620000300800 */
[--C-:B-1----:R-:W-:Y:S01]  /*133c0*/  FFMA.FTZ R88, R126, c[0x0][0x2d0], -R2.reuse ;  /* 0x0000b4007e587a23 */ /* 0x102fe20000010802 */
        /* <DEDUP_REMOVED lines=15> */
[----:B-1----:R-:W-:Y:S01]  /*134c0*/  FFMA.FTZ R88, R126, c[0x0][0x2d0], -R2 ;  /* 0x0000b4007e587a23 */ /* 0x002fe20000010802 */
[----:B------:R-:W-:Y:S01]  /*134d0*/  MOV R126, R125 ;  /* 0x0000007d007e7202 */ /* 0x000fe20000000f00 */
[-C--:B---3--:R-:W-:Y:S01]  /*134e0*/  HMMA.16816.F32.BF16 R52, R76, R84.reuse, R52 ;  /* 0x000000544c34723c */ /* 0x088fe20000041834 */
[----:B------:R1:W5:Y:S01]  /*134f0*/  LDL.LU R223, [R1+0x60] ;  /* 0x0000600001df7983 */ /* 0x0003620000300800 */
[----:B------:R3:W1:Y:S01]  /*13500*/  MUFU.EX2 R144, R88 ;  /* 0x0000005800907308 */ /* 0x0006620000000800 */
        /* <DEDUP_REMOVED lines=10> */
[--C-:B---3--:R-:W-:Y:S01]  /*135b0*/  FFMA.FTZ R88, R126, c[0x0][0x2d0], -R100.reuse ;  /* 0x0000b4007e587a23 */ /* 0x108fe20000010864 */
        /* <DEDUP_REMOVED lines=8> */
[----:B----4-:R-:W-:Y:S02]  /*13640*/  F2FP.BF16.PACK_AB R78, R206, R207 ;  /* 0x000000cfce4e723e */ /* 0x010fe400000010ff */
[----:B------:R-:W-:Y:S02]  /*13650*/  F2FP.BF16.PACK_AB R77, R205, R139 ;  /* 0x0000008bcd4d723e */ /* 0x000fe400000010ff */
[----:B------:R-:W-:Y:S02]  /*13660*/  F2FP.BF16.PACK_AB R79, R203, R204 ;  /* 0x000000cccb4f723e */ /* 0x000fe400000010ff */
[----:B------:R-:W-:Y:S02]  /*13670*/  MOV R118, R117 ;  /* 0x0000007500767202 */ /* 0x000fe40000000f00 */
[----:B------:R-:W-:Y:S02]  /*13680*/  MOV R117, R224 ;  /* 0x000000e000757202 */ /* 0x000fe40000000f00 */
[----:B------:R-:W-:Y:S01]  /*13690*/  MOV R120, R119 ;  /* 0x0000007700787202 */ /* 0x000fe20000000f00 */
[----:B------:R4:W5:Y:S01]  /*136a0*/  LDL.LU R224, [R1+0x5c] ;  /* 0x00005c0001e07983 */ /* 0x0009620000300800 */
[--C-:B---3--:R-:W-:Y:S01]  /*136b0*/  FFMA.FTZ R88, R126, c[0x0][0x2d0], -R100.reuse ;  /* 0x0000b4007e587a23 */ /* 0x108fe20000010864 */
        /* <DEDUP_REMOVED lines=14> */
[----:B--2---:R-:W-:Y:S01]  /*137a0*/  F2FP.BF16.PACK_AB R82, R202, R142 ;  /* 0x0000008eca52723e */ /* 0x004fe200000010ff */
[----:B------:R2:W5:Y:S01]  /*137b0*/  LDL.LU R218, [R1+0x58] ;  /* 0x0000580001da7983 */ /* 0x0005620000300800 */
[----:B------:R-:W-:Y:S02]  /*137c0*/  F2FP.BF16.PACK_AB R81, R141, R136 ;  /* 0x000000888d51723e */ /* 0x000fe400000010ff */
[----:B-1----:R-:W-:Y:S01]  /*137d0*/  F2FP.BF16.PACK_AB R83, R144, R140 ;  /* 0x0000008c9053723e */ /* 0x002fe200000010ff */
[----:B---3--:R-:W1:Y:S01]  /*137e0*/  LDSM.16.MT88.4 R88, [R209+0x1100] ;  /* 0x00110000d158783b */ /* 0x008e620000004200 */
        /* <DEDUP_REMOVED lines=25> */
[--C-:B---3--:R-:W-:Y:S01]  /*13980*/  FFMA.FTZ R92, R123, c[0x0][0x2d0], -R101.reuse ;  /* 0x0000b4007b5c7a23 */ /* 0x108fe20000010865 */
        /* <DEDUP_REMOVED lines=12> */
[----:B--2---:R-:W2:Y:S08]  /*13a50*/  LDSM.16.MT88.4 R84, [R212+0x1100] ;  /* 0x00110000d454783b */ /* 0x004eb00000004200 */
[----:B-1----:R-:W1:Y:S01]  /*13a60*/  LDSM.16.MT88.4 R92, [R210+0x1100] ;  /* 0x00110000d25c783b */ /* 0x002e620000004200 */
[----:B----4-:R-:W-:Y:S07]  /*13a70*/  F2FP.BF16.PACK_AB R80, R143, R138 ;  /* 0x0000008a8f50723e */ /* 0x010fee00000010ff */
[C---:B------:R-:W-:Y:S07]  /*13a80*/  HMMA.16816.F32.BF16 R8, R80.reuse, R88, R8 ;  /* 0x000000585008723c */ /* 0x040fee0000041808 */
[--C-:B------:R-:W-:Y:S01]  /*13a90*/  FFMA.FTZ R88, R122, c[0x0][0x2d0], -R102.reuse ;  /* 0x0000b4007a587a23 */ /* 0x100fe20000010866 */
[-C--:B------:R-:W-:Y:S03]  /*13aa0*/  HMMA.16816.F32.BF16 R12, R80, R90.reuse, R12 ;  /* 0x0000005a500c723c */ /* 0x080fe6000004180c */
[----:B------:R4:W-:Y:S05]  /*13ab0*/  MUFU.EX2 R145, R88 ;  /* 0x0000005800917308 */ /* 0x0009ea0000000800 */
[C---:B------:R-:W-:Y:S08]  /*13ac0*/  HMMA.16816.F32.BF16 R16, R76.reuse, R90, R16 ;  /* 0x0000005a4c10723c */ /* 0x040ff00000041810 */
[-C--:B--2---:R-:W-:Y:S08]  /*13ad0*/  HMMA.16816.F32.BF16 R20, R76, R84.reuse, R20 ;  /* 0x000000544c14723c */ /* 0x084ff00000041814 */
        /* <DEDUP_REMOVED lines=9> */
[----:B--2---:R-:W-:Y:S03]  /*13b70*/  FFMA.FTZ R88, R120, c[0x0][0x2d0], -R102 ;  /* 0x0000b40078587a23 */ /* 0x004fe60000010866 */
        /* <DEDUP_REMOVED lines=9> */
[----:B--2---:R-:W-:Y:S02]  /*13c10*/  FFMA.FTZ R84, R116, c[0x0][0x2d0], -R2 ;  /* 0x0000b40074547a23 */ /* 0x004fe40000010802 */
[----:B------:R-:W-:Y:S07]  /*13c20*/  LDSM.16.MT88.4 R116, [R209+0x2900] ;  /* 0x00290000d174783b */ /* 0x000fee0000004200 */
[----:B------:R2:W-:Y:S01]  /*13c30*/  MUFU.EX2 R154, R84 ;  /* 0x00000054009a7308 */ /* 0x0005e20000000800 */
[----:B----4-:R-:W-:Y:S09]  /*13c40*/  FFMA.FTZ R92, R114, c[0x0][0x2d0], -R100 ;  /* 0x0000b400725c7a23 */ /* 0x010ff20000010864 */
[----:B------:R-:W-:Y:S01]  /*13c50*/  MUFU.EX2 R192, R92 ;  /* 0x0000005c00c07308 */ /* 0x000fe20000000800 */
[----:B-1----:R-:W1:Y:S01]  /*13c60*/  LDSM.16.MT88.4 R88, [R211+0x1100] ;  /* 0x00110000d358783b */ /* 0x002e620000004200 */
[----:B--2---:R-:W-:Y:S08]  /*13c70*/  FFMA.FTZ R84, R115, c[0x0][0x2d0], -R2 ;  /* 0x0000b40073547a23 */ /* 0x004ff00000010802 */
[----:B------:R2:W4:Y:S02]  /*13c80*/  MUFU.EX2 R152, R84 ;  /* 0x0000005400987308 */ /* 0x0005240000000800 */
[--C-:B--2---:R-:W-:Y:S01]  /*13c90*/  FFMA.FTZ R84, R113, c[0x0][0x2d0], -R100.reuse ;  /* 0x0000b40071547a23 */ /* 0x104fe20000010864 */
[----:B------:R-:W-:Y:S01]  /*13ca0*/  MOV R113, R112 ;  /* 0x0000007000717202 */ /* 0x000fe20000000f00 */
[-C--:B-1----:R-:W-:Y:S03]  /*13cb0*/  HMMA.16816.F32.BF16 R52, R76, R88.reuse, R52 ;  /* 0x000000584c34723c */ /* 0x082fe60000041834 */
[----:B------:R-:W-:Y:S02]  /*13cc0*/  MOV R112, R109 ;  /* 0x0000006d00707202 */ /* 0x000fe40000000f00 */
[----:B------:R-:W-:Y:S02]  /*13cd0*/  MOV R109, R108 ;  /* 0x0000006c006d7202 */ /* 0x000fe40000000f00 */
[----:B------:R-:W-:Y:S01]  /*13ce0*/  MOV R108, R176 ;  /* 0x000000b0006c7202 */ /* 0x000fe20000000f00 */
[C---:B------:R-:W-:Y:S04]  /*13cf0*/  HMMA.16816.F32.BF16 R56, R80.reuse, R88, R56 ;  /* 0x000000585038723c */ /* 0x040fe80000041838 */
[----:B------:R-:W-:Y:S02]  /*13d00*/  MOV R176, R189 ;  /* 0x000000bd00b07202 */ /* 0x000fe40000000f00 */
[----:B------:R1:W-:Y:S01]  /*13d10*/  MUFU.EX2 R189, R84 ;  /* 0x0000005400bd7308 */ /* 0x0003e20000000800 */
[----:B------:R-:W-:Y:S01]  /*13d20*/  FFMA.FTZ R88, R111, c[0x0][0x2d0], -R100 ;  /* 0x0000b4006f587a23 */ /* 0x000fe20000010864 */
[-C--:B------:R-:W-:Y:S04]  /*13d30*/  HMMA.16816.F32.BF16 R60, R80, R90.reuse, R60 ;  /* 0x0000005a503c723c */ /* 0x080fe8000004183c */
[----:B------:R-:W-:Y:S02]  /*13d40*/  MOV R111, R107 ;  /* 0x0000006b006f7202 */ /* 0x000fe40000000f00 */
[----:B------:R-:W-:Y:S01]  /*13d50*/  MOV R107, R190 ;  /* 0x000000be006b7202 */ /* 0x000fe20000000f00 */
[--C-:B------:R-:W-:Y:S01]  /*13d60*/  FFMA.FTZ R80, R113, c[0x0][0x2d0], -R101.reuse ;  /* 0x0000b40071507a23 */ /* 0x100fe20000010865 */
[----:B------:R-:W-:Y:S01]  /*13d70*/  HMMA.16816.F32.BF16 R64, R76, R90, R64 ;  /* 0x0000005a4c40723c */ /* 0x000fe20000041840 */
[----:B------:R2:W-:Y:S03]  /*13d80*/  MUFU.EX2 R190, R88 ;  /* 0x0000005800be7308 */ /* 0x0005e60000000800 */
[----:B------:R-:W-:Y:S01]  /*13d90*/  F2FP.BF16.PACK_AB R82, R193, R195 ;  /* 0x000000c3c152723e */ /* 0x000fe200000010ff */
[--C-:B------:R-:W-:Y:S01]  /*13da0*/  FFMA.FTZ R92, R111, c[0x0][0x2d0], -R101.reuse ;  /* 0x0000b4006f5c7a23 */ /* 0x100fe20000010865 */
[----:B------:R-:W-:Y:S02]  /*13db0*/  F2FP.BF16.PACK_AB R81, R153, R155 ;  /* 0x0000009b9951723e */ /* 0x000fe400000010ff */
[----:B------:R-:W-:Y:S03]  /*13dc0*/  F2FP.BF16.PACK_AB R76, R201, R147 ;  /* 0x00000093c94c723e */ /* 0x000fe600000010ff */
[----:B------:R3:W-:Y:S01]  /*13dd0*/  MUFU.EX2 R159, R80 ;  /* 0x00000050009f7308 */ /* 0x0007e20000000800 */
[----:B------:R-:W-:Y:S01]  /*13de0*/  F2FP.BF16.PACK_AB R78, R200, R199 ;  /* 0x000000c7c84e723e */ /* 0x000fe200000010ff */
[----:B-1----:R-:W1:Y:S01]  /*13df0*/  LDSM.16.MT88.4 R84, [R209+0x1900] ;  /* 0x00190000d154783b */ /* 0x002e620000004200 */
[----:B------:R-:W-:Y:S02]  /*13e00*/  F2FP.BF16.PACK_AB R77, R198, R146 ;  /* 0x00000092c64d723e */ /* 0x000fe400000010ff */
[----:B------:R-:W-:Y:S02]  /*13e10*/  F2FP.BF16.PACK_AB R79, R197, R196 ;  /* 0x000000c4c54f723e */ /* 0x000fe400000010ff */
[----:B----4-:R-:W-:Y:S03]  /*13e20*/  F2FP.BF16.PACK_AB R83, R152, R154 ;  /* 0x0000009a9853723e */ /* 0x010fe600000010ff */
[----:B------:R4:W-:Y:S01]  /*13e30*/  MUFU.EX2 R184, R92 ;  /* 0x0000005c00b87308 */ /* 0x0009e20000000800 */
[----:B--2---:R-:W2:Y:S01]  /*13e40*/  LDSM.16.MT88.4 R88, [R212+0x1900] ;  /* 0x00190000d458783b */ /* 0x004ea20000004200 */
[--C-:B---3--:R-:W-:Y:S08]  /*13e50*/  FFMA.FTZ R80, R112, c[0x0][0x2d0], -R101.reuse ;  /* 0x0000b40070507a23 */ /* 0x108ff00000010865 */
[----:B------:R3:W-:Y:S01]  /*13e60*/  MUFU.EX2 R158, R80 ;  /* 0x00000050009e7308 */ /* 0x0007e20000000800 */
        /* <DEDUP_REMOVED lines=15> */
[----:B------:R-:W-:Y:S04]  /*13f60*/  MOV R104, R97 ;  /* 0x0000006100687202 */ /* 0x000fe80000000f00 */
        /* <DEDUP_REMOVED lines=11> */
[----:B------:R-:W-:Y:S02]  /*14020*/  FFMA.FTZ R92, R176, c[0x0][0x2d0], -R100 ;  /* 0x0000b400b05c7a23 */ /* 0x000fe40000010864 */
[C---:B------:R-:W-:Y:S03]  /*14030*/  HMMA.16816.F32.BF16 R48, R76.reuse, R94, R48 ;  /* 0x0000005e4c30723c */ /* 0x040fe60000041830 */
[----:B------:R2:W-:Y:S01]  /*14040*/  MUFU.EX2 R99, R88 ;  /* 0x0000005800637308 */ /* 0x0005e20000000800 */
[----:B-1----:R-:W-:Y:S09]  /*14050*/  FFMA.FTZ R84, R180, c[0x0][0x2d0], -R102 ;  /* 0x0000b400b4547a23 */ /* 0x002ff20000010866 */
[----:B------:R1:W-:Y:S01]  /*14060*/  MUFU.EX2 R180, R84 ;  /* 0x0000005400b47308 */ /* 0x0003e20000000800 */
[--C-:B--2---:R-:W-:Y:S01]  /*14070*/  FFMA.FTZ R88, R107, c[0x0][0x2d0], -R2.reuse ;  /* 0x0000b4006b587a23 */ /* 0x104fe20000010802 */
[----:B------:R-:W-:Y:S02]  /*14080*/  MOV R107, R106 ;  /* 0x0000006a006b7202 */ /* 0x000fe40000000f00 */
[----:B------:R-:W-:Y:S06]  /*14090*/  MOV R106, R177 ;  /* 0x000000b1006a7202 */ /* 0x000fec0000000f00 */
[----:B------:R2:W-:Y:S01]  /*140a0*/  MUFU.EX2 R97, R88 ;  /* 0x0000005800617308 */ /* 0x0005e20000000800 */
[----:B------:R-:W-:Y:S02]  /*140b0*/  MOV R110, R107 ;  /* 0x0000006b006e7202 */ /* 0x000fe40000000f00 */
[----:B------:R-:W3:Y:S07]  /*140c0*/  LDL.LU R107, [R1+0x10] ;  /* 0x00001000016b7983 */ /* 0x000eee0000300800 */
[----:B------:R4:W-:Y:S01]  /*140d0*/  MUFU.EX2 R177, R92 ;  /* 0x0000005c00b17308 */ /* 0x0009e20000000800 */
[----:B-1----:R-:W1:Y:S01]  /*140e0*/  LDSM.16.MT88.4 R84, [R211+0x1900] ;  /* 0x00190000d354783b */ /* 0x002e620000004200 */
[----:B--2---:R-:W-:Y:S08]  /*140f0*/  FFMA.FTZ R88, R98, c[0x0][0x2d0], -R2 ;  /* 0x0000b40062587a23 */ /* 0x004ff00000010802 */
[----:B------:R2:W-:Y:S01]  /*14100*/  MUFU.EX2 R98, R88 ;  /* 0x0000005800627308 */ /* 0x0005e20000000800 */
[----:B----4-:R-:W-:Y:S01]  /*14110*/  FFMA.FTZ R92, R170, c[0x0][0x2d0], -R100 ;  /* 0x0000b400aa5c7a23 */ /* 0x010fe20000010864 */
[----:B------:R-:W-:Y:S08]  /*14120*/  MOV R170, R175 ;  /* 0x000000af00aa7202 */ /* 0x000ff00000000f00 */
[----:B------:R4:W4:Y:S01]  /*14130*/  MUFU.EX2 R175, R92 ;  /* 0x0000005c00af7308 */ /* 0x0009220000000800 */
[----:B--2---:R-:W-:Y:S01]  /*14140*/  FFMA.FTZ R88, R96, c[0x0][0x2d0], -R2 ;  /* 0x0000b40060587a23 */ /* 0x004fe20000010802 */
[-C--:B-1----:R-:W-:Y:S08]  /*14150*/  HMMA.16816.F32.BF16 R52, R76, R84.reuse, R52 ;  /* 0x000000544c34723c */ /* 0x082ff00000041834 */
[----:B------:R1:W2:Y:S01]  /*14160*/  MUFU.EX2 R96, R88 ;  /* 0x0000005800607308 */ /* 0x0002a20000000800 */
[C---:B------:R-:W-:Y:S04]  /*14170*/  HMMA.16816.F32.BF16 R56, R80.reuse, R84, R56 ;  /* 0x000000545038723c */ /* 0x040fe80000041838 */
[--C-:B----4-:R-:W-:Y:S01]  /*14180*/  FFMA.FTZ R92, R106, c[0x0][0x2d0], -R101.reuse ;  /* 0x0000b4006a5c7a23 */ /* 0x110fe20000010865 */
[----:B------:R-:W-:Y:S01]  /*14190*/  F2FP.BF16.PACK_AB R164, R175, R177 ;  /* 0x000000b1afa4723e */ /* 0x000fe200000010ff */
[----:B------:R-:W4:Y:S01]  /*141a0*/  LDL.LU R106, [R1+0x14] ;  /* 0x00001400016a7983 */ /* 0x000f220000300800 */
[--C-:B------:R-:W-:Y:S01]  /*141b0*/  FFMA.FTZ R84, R173, c[0x0][0x2d0], -R100.reuse ;  /* 0x0000b400ad547a23 */ /* 0x100fe20000010864 */
[-C--:B------:R-:W-:Y:S03]  /*141c0*/  HMMA.16816.F32.BF16 R60, R80, R86.reuse, R60 ;  /* 0x00000056503c723c */ /* 0x080fe6000004183c */
[----:B------:R2:W-:Y:S04]  /*141d0*/  MUFU.EX2 R176, R84 ;  /* 0x0000005400b07308 */ /* 0x0005e80000000800 */
[----:B------:R-:W-:Y:S01]  /*141e0*/  FFMA.FTZ R80, R172, c[0x0][0x2d0], -R100 ;  /* 0x0000b400ac507a23 */ /* 0x000fe20000010864 */
[----:B------:R-:W-:Y:S01]  /*141f0*/  HMMA.16816.F32.BF16 R64, R76, R86, R64 ;  /* 0x000000564c40723c */ /* 0x000fe20000041840 */
[----:B-1----:R-:W1:Y:S03]  /*14200*/  LDSM.16.MT88.4 R88, [R209+0x2100] ;  /* 0x00210000d158783b */ /* 0x002e660000004200 */
[----:B------:R-:W-:Y:S01]  /*14210*/  F2FP.BF16.PACK_AB R82, R178, R180 ;  /* 0x000000b4b252723e */ /* 0x000fe200000010ff */
[----:B------:R2:W2:Y:S01]  /*14220*/  MUFU.EX2 R174, R80 ;  /* 0x0000005000ae7308 */ /* 0x0004a20000000800 */
[----:B------:R-:W-:Y:S02]  /*14230*/  F2FP.BF16.PACK_AB R81, R97, R99 ;  /* 0x000000636151723e */ /* 0x000fe400000010ff */
[----:B------:R-:W-:Y:S04]  /*14240*/  F2FP.BF16.PACK_AB R76, R191, R189 ;  /* 0x000000bdbf4c723e */ /* 0x000fe800000010ff */
[----:B------:R-:W-:Y:S02]  /*14250*/  F2FP.BF16.PACK_AB R78, R190, R192 ;  /* 0x000000c0be4e723e */ /* 0x000fe400000010ff */
[----:B------:R-:W-:Y:S02]  /*14260*/  F2FP.BF16.PACK_AB R77, R158, R159 ;  /* 0x0000009f9e4d723e */ /* 0x000fe400000010ff */
[----:B------:R-:W-:Y:S02]  /*14270*/  F2FP.BF16.PACK_AB R79, R183, R184 ;  /* 0x000000b8b74f723e */ /* 0x000fe400000010ff */
[----:B--2---:R-:W-:Y:S01]  /*14280*/  F2FP.BF16.PACK_AB R83, R96, R98 ;  /* 0x000000626053723e */ /* 0x004fe200000010ff */
[----:B------:R-:W2:Y:S01]  /*14290*/  LDSM.16.MT88.4 R84, [R212+0x2100] ;  /* 0x00210000d454783b */ /* 0x000ea20000004200 */
[--C-:B------:R-:W-:Y:S01]  /*142a0*/  FFMA.FTZ R80, R109, c[0x0][0x2d0], -R101.reuse ;  /* 0x0000b4006d507a23 */ /* 0x100fe20000010865 */
[----:B------:R-:W-:Y:S02]  /*142b0*/  MOV R109, R108 ;  /* 0x0000006c006d7202 */ /* 0x000fe40000000f00 */
[----:B------:R-:W-:Y:S01]  /*142c0*/  MOV R108, R171 ;  /* 0x000000ab006c7202 */ /* 0x000fe20000000f00 */
[----:B------:R2:W-:Y:S01]  /*142d0*/  MUFU.EX2 R173, R80 ;  /* 0x0000005000ad7308 */ /* 0x0005e20000000800 */
[----:B------:R-:W-:Y:S01]  /*142e0*/  F2FP.BF16.PACK_AB R166, R174, R176 ;  /* 0x000000b0aea6723e */ /* 0x000fe200000010ff */
[-C--:B-1----:R-:W-:Y:S08]  /*142f0*/  HMMA.16816.F32.BF16 R4, R76, R88.reuse, R4 ;  /* 0x000000584c04723c */ /* 0x082ff00000041804 */
[----:B------:R1:W1:Y:S01]  /*14300*/  MUFU.EX2 R171, R92 ;  /* 0x0000005c00ab7308 */ /* 0x0002620000000800 */
[----:B--2---:R-:W-:Y:S07]  /*14310*/  F2FP.BF16.PACK_AB R80, R156, R157 ;  /* 0x0000009d9c50723e */ /* 0x004fee00000010ff */
[C---:B------:R-:W-:Y:S01]  /*14320*/  HMMA.16816.F32.BF16 R8, R80.reuse, R88, R8 ;  /* 0x000000585008723c */ /* 0x040fe20000041808 */
[----:B-1----:R-:W1:Y:S03]  /*14330*/  LDSM.16.MT88.4 R92, [R210+0x2100] ;  /* 0x00210000d25c783b */ /* 0x002e660000004200 */
[----:B------:R-:W-:Y:S03]  /*14340*/  F2FP.BF16.PACK_AB R165, R171, R173 ;  /* 0x000000adaba5723e */ /* 0x000fe600000010ff */
        /* <DEDUP_REMOVED lines=10> */
[----:B------:R-:W2:Y:S01]  /*143f0*/  LDL.LU R104, [R1+0x1c] ;  /* 0x00001c0001687983 */ /* 0x000ea20000300800 */
[----:B------:R1:W1:Y:S06]  /*14400*/  MUFU.EX2 R170, R88 ;  /* 0x0000005800aa7308 */ /* 0x00026c0000000800 */
[C---:B------:R-:W-:Y:S04]  /*14410*/  HMMA.16816.F32.BF16 R32, R76.reuse, R86, R32 ;  /* 0x000000564c20723c */ /* 0x040fe80000041820 */
        /* <DEDUP_REMOVED lines=20> */
[----:B------:R-:W3:Y:S10]  /*14560*/  MUFU.EX2 R86, R84 ;  /* 0x0000005400567308 */ /* 0x000ef40000000800 */
[----:B------:R-:W-:Y:S10]  /*14570*/  MUFU.EX2 R84, R74 ;  /* 0x0000004a00547308 */ /* 0x000ff40000000800 */
[----:B------:R-:W1:Y:S01]  /*14580*/  MUFU.EX2 R74, R2 ;  /* 0x00000002004a7308 */ /* 0x000e620000000800 */
[----:B---3--:R-:W-:Y:S01]  /*14590*/  FFMA.FTZ R73, R73, R107, R245 ;  /* 0x0000006b49497223 */ /* 0x008fe200000100f5 */
[----:B------:R-:W-:Y:S01]  /*145a0*/  F2FP.BF16.PACK_AB R161, R86, R85 ;  /* 0x0000005556a1723e */ /* 0x000fe200000010ff */
[-C--:B-1----:R-:W-:Y:S08]  /*145b0*/  HMMA.16816.F32.BF16 R52, R76, R88.reuse, R52 ;  /* 0x000000584c34723c */ /* 0x082ff00000041834 */
[C---:B------:R-:W-:Y:S08]  /*145c0*/  HMMA.16816.F32.BF16 R56, R80.reuse, R88, R56 ;  /* 0x000000585038723c */ /* 0x040ff00000041838 */
[-C--:B------:R-:W-:Y:S04]  /*145d0*/  HMMA.16816.F32.BF16 R60, R80, R90.reuse, R60 ;  /* 0x0000005a503c723c */ /* 0x080fe8000004183c */
[----:B------:R-:W-:Y:S04]  /*145e0*/  F2FP.BF16.PACK_AB R163, R74, R84 ;  /* 0x000000544aa3723e */ /* 0x000fe800000010ff */
[----:B------:R-:W-:Y:S04]  /*145f0*/  HMMA.16816.F32.BF16 R64, R76, R90, R64 ;  /* 0x0000005a4c40723c */ /* 0x000fe80000041840 */
[----:B----4-:R-:W-:Y:S02]  /*14600*/  FFMA.FTZ R69, R69, R106, R244 ;  /* 0x0000006a45457223 */ /* 0x010fe400000100f4 */
[----:B--2---:R-:W-:Y:S06]  /*14610*/  FFMA.FTZ R2, R68, R105, R241 ;  /* 0x0000006944027223 */ /* 0x004fec00000100f1 */
[----:B------:R-:W-:Y:S04]  /*14620*/  FADD.FTZ R2, R242, R2 ;  /* 0x00000002f2027221 */ /* 0x000fe80000010000 */
[----:B------:R-:W-:Y:S02]  /*14630*/  FADD.FTZ R2, R243, R2 ;  /* 0x00000002f3027221 */ /* 0x000fe40000010000 */
[----:B------:R-:W-:Y:S02]  /*14640*/  FFMA.FTZ R0, R0, R104, R185 ;  /* 0x0000006800007223 */ /* 0x000fe400000100b9 */
[-C--:B------:R-:W-:Y:S05]  /*14650*/  HMMA.16816.F32.BF16 R104, R164, R116.reuse, R4 ;  /* 0x00000074a468723c */ /* 0x080fea0000041804 */
        /* <DEDUP_REMOVED lines=30> */
[----:B------:R-:W1:Y:S03]  /*14840*/  LDSM.16.MT88.4 R4, [R211+0x2900] ;  /* 0x00290000d304783b */ /* 0x000e660000004200 */
        /* <DEDUP_REMOVED lines=83> */
.L_x_282:
        /* <DEDUP_REMOVED lines=18> */
[----:B------:R1:W-:Y:S04]  /*14ea0*/  STL.64 [R1+0x8], R2 ;  /* 0x0000080201007387 */ /* 0x0003e80000100a00 */
.L_x_301:
[----:B------:R-:W-:Y:S04]  /*14eb0*/  DEPBAR.LE SB0, 0x0 ;  /* 0x000080000000791a */ /* 0x000fe80000000000 */
[----:B------:R-:W-:Y:S01]  /*14ec0*/  BAR.SYNC.DEFER_BLOCKING 0x0 ;  /* 0x0000000000007b1d */ /* 0x000fe20000010000 */
[C---:B------:R-:W-:Y:S01]  /*14ed0*/  ISETP.GT.AND P4, PT, R225.reuse, UR4, PT ;  /* 0x00000004e1007c0c */ /* 0x040fe2000bf84270 */
[C---:B--2---:R-:W-:Y:S01]  /*14ee0*/  IMAD R0, R225.reuse, UR15, RZ ;  /* 0x0000000fe1007c24 */ /* 0x044fe2000f8e02ff */
[----:B-1----:R-:W-:Y:S05]  /*14ef0*/  SHF.R.S32.HI R2, RZ, 0x1f, R225 ;  /* 0x0000001fff027819 */ /* 0x002fea00000114e1 */
[----:B------:R-:W-:Y:S01]  /*14f00*/  IMAD R0, R2, UR18, R0 ;  /* 0x0000001202007c24 */ /* 0x000fe2000f8e0200 */
[----:B-----5:R-:W-:Y:S08]  /*14f10*/  LDSM.16.M88.4 R96, [R215+0x6100] ;  /* 0x00610000d760783b */ /* 0x020ff00000000200 */
[----:B------:R-:W2:Y:S06]  /*14f20*/  LDL.64 R196, [R1+0x8] ;  /* 0x0000080001c47983 */ /* 0x000eac0000100a00 */
[----:B------:R-:W1:Y:S08]  /*14f30*/  LDSM.16.M88.4 R16, [R208+0x3100] ;  /* 0x00310000d010783b */ /* 0x000e700000000200 */
[----:B------:R-:W3:Y:S08]  /*14f40*/  LDSM.16.M88.4 R92, [R215+0x8100] ;  /* 0x00810000d75c783b */ /* 0x000ef00000000200 */
[----:B------:R-:W4:Y:S08]  /*14f50*/  LDSM.16.M88.4 R32, [R208+0x3900] ;  /* 0x00390000d020783b */ /* 0x000f300000000200 */
[----:B------:R-:W2:Y:S06]  /*14f60*/  LDL.64 R244, [R1+0x28] ;  /* 0x0000280001f47983 */ /* 0x000eac0000100a00 */
[----:B------:R-:W1:Y:S08]  /*14f70*/  LDSM.16.M88.4 R48, [R208+0x4100] ;  /* 0x00410000d030783b */ /* 0x000e700000000200 */
[----:B------:R-:W2:Y:S06]  /*14f80*/  LDL.64 R240, [R1+0x30] ;  /* 0x0000300001f07983 */ /* 0x000eac0000100a00 */
[----:B------:R-:W1:Y:S08]  /*14f90*/  LDSM.16.M88.4 R64, [R208+0x4900] ;  /* 0x00490000d040783b */ /* 0x000e700000000200 */
[----:B------:R-:W2:Y:S04]  /*14fa0*/  LDL R226, [R1+0x24] ;  /* 0x0000240001e27983 */ /* 0x000ea80000100800 */
[----:B------:R-:W1:Y:S08]  /*14fb0*/  LDSM.16.M88.4 R80, [R208+0x5100] ;  /* 0x00510000d050783b */ /* 0x000e700000000200 */
[----:B------:R-:W1:Y:S08]  /*14fc0*/  LDSM.16.M88.4 R168, [R208+0x5900] ;  /* 0x00590000d0a8783b */ /* 0x000e700000000200 */
[----:B------:R-:W-:Y:S08]  /*14fd0*/  LDSM.16.M88.4 R172, [R218+0x6100] ;  /* 0x00610000daac783b */ /* 0x000ff00000000200 */
[----:B------:R-:W3:Y:S08]  /*14fe0*/  LDSM.16.M88.4 R176, [R219] ;  /* 0x00000000dbb0783b */ /* 0x000ef00000000200 */
[----:B------:R-:W4:Y:S08]  /*14ff0*/  LDSM.16.M88.4 R180, [R218+0x8100] ;  /* 0x00810000dab4783b */ /* 0x000f300000000200 */
[----:B------:R-:W2:Y:S08]  /*15000*/  LDSM.16.M88.4 R184, [R224] ;  /* 0x00000000e0b8783b */ /* 0x000eb00000000200 */
[----:B------:R-:W2:Y:S08]  /*15010*/  LDSM.16.M88.4 R188, [R223] ;  /* 0x00000000dfbc783b */ /* 0x000eb00000000200 */
[----:B------:R-:W2:Y:S01]  /*15020*/  LDSM.16.M88.4 R192, [R222] ;  /* 0x00000000dec0783b */ /* 0x000ea20000000200 */
        /* <DEDUP_REMOVED lines=27> */
[----:B--2---:R-:W-:Y:S01]  /*151e0*/  IMAD.WIDE.U32 R176, R225, UR18, R196 ;  /* 0x00000012e1b07c25 */ /* 0x004fe2000f8e00c4 */
        /* <DEDUP_REMOVED lines=36> */
[----:B------:R-:W-:Y:S02]  /*15430*/  PLOP3.LUT P0, PT, PT, PT, UP1, 0x80, 0x0 ;  /* 0x000000000000781c */ /* 0x000fe40003f0f018 */
        /* <DEDUP_REMOVED lines=75> */
[----:B------:R-:W1:Y:S01]  /*158f0*/  MUFU.TANH R238, R6 ;  /* 0x0000000600ee7308 */ /* 0x000e620000002400 */
[----:B------:R-:W-:Y:S09]  /*15900*/  FMUL.FTZ R19, R19, c[0x0][0x320] ;  /* 0x0000c80013137a20 */ /* 0x000ff20000410000 */
[----:B------:R1:W1:Y:S01]  /*15910*/  MUFU.TANH R228, R7 ;  /* 0x0000000700e47308 */ /* 0x0002620000002400 */
[----:B---3--:R-:W3:Y:S09]  /*15920*/  LDL R15, [R1+0x20] ;  /* 0x00002000010f7983 */ /* 0x008ef20000100800 */
[----:B------:R-:W2:Y:S10]  /*15930*/  MUFU.TANH R246, R8 ;  /* 0x0000000800f67308 */ /* 0x000eb40000002400 */
[----:B------:R-:W2:Y:S01]  /*15940*/  MUFU.TANH R239, R9 ;  /* 0x0000000900ef7308 */ /* 0x000ea20000002400 */
[----:B-1----:R-:W1:Y:S09]  /*15950*/  LDSM.16.M88.4 R4, [R213+0x800] ;  /* 0x00080000d504783b */ /* 0x002e720000000200 */
[----:B------:R-:W1:Y:S10]  /*15960*/  MUFU.TANH R248, R10 ;  /* 0x0000000a00f87308 */ /* 0x000e740000002400 */
[----:B------:R1:W1:Y:S10]  /*15970*/  MUFU.TANH R247, R11 ;  /* 0x0000000b00f77308 */ /* 0x0002740000002400 */
[----:B------:R-:W2:Y:S10]  /*15980*/  MUFU.TANH R237, R12 ;  /* 0x0000000c00ed7308 */ /* 0x000eb40000002400 */
[----:B------:R-:W2:Y:S01]  /*15990*/  MUFU.TANH R236, R13 ;  /* 0x0000000d00ec7308 */ /* 0x000ea20000002400 */
[----:B-1----:R-:W1:Y:S01]  /*159a0*/  LDSM.16.M88.4 R8, [R213+0x1000] ;  /* 0x00100000d508783b */ /* 0x002e620000000200 */
[-C--:B------:R-:W-:Y:S08]  /*159b0*/  HMMA.16816.F32.BF16 R20, R172, R4.reuse, R20 ;  /* 0x00000004ac14723c */ /* 0x080ff00000041814 */
[----:B------:R-:W1:Y:S01]  /*159c0*/  MUFU.TANH R243, R14 ;  /* 0x0000000e00f37308 */ /* 0x000e620000002400 */
        /* <DEDUP_REMOVED lines=15> */
[----:B------:R1:W1:Y:S01]  /*15ac0*/  MUFU.TANH R234, R26 ;  /* 0x0000001a00ea7308 */ /* 0x0002620000002400 */
[----:B------:R-:W-:Y:S01]  /*15ad0*/  FMUL.FTZ R23, R23, c[0x0][0x320] ;  /* 0x0000c80017177a20 */ /* 0x000fe20000410000 */
[C---:B------:R-:W-:Y:S04]  /*15ae0*/  HMMA.16816.F32.BF16 R40, R188.reuse, R8, R40 ;  /* 0x00000008bc28723c */ /* 0x040fe80000041828 */
[----:B------:R-:W-:Y:S02]  /*15af0*/  FMUL.FTZ R33, R33, c[0x0][0x320] ;  /* 0x0000c80021217a20 */ /* 0x000fe40000410000 */
[----:B------:R-:W-:Y:S02]  /*15b00*/  FMUL.FTZ R34, R34, c[0x0][0x320] ;  /* 0x0000c80022227a20 */ /* 0x000fe40000410000 */
[----:B------:R1:W1:Y:S01]  /*15b10*/  MUFU.TANH R233, R27 ;  /* 0x0000001b00e97308 */ /* 0x0002620000002400 */
        /* <DEDUP_REMOVED lines=15> */
[----:B------:R2:W2:Y:S01]  /*15c10*/  MUFU.TANH R193, R19 ;  /* 0x0000001300c17308 */ /* 0x0004a20000002400 */
[----:B------:R-:W-:Y:S02]  /*15c20*/  FMUL.FTZ R38, R38, c[0x0][0x320] ;  /* 0x0000c80026267a20 */ /* 0x000fe40000410000 */
[-C--:B------:R-:W-:Y:S04]  /*15c30*/  HMMA.16816.F32.BF16 R60, R188, R6.reuse, R60 ;  /* 0x00000006bc3c723c */ /* 0x080fe8000004183c */
[----:B------:R-:W-:Y:S02]  /*15c40*/  FMUL.FTZ R48, R48, c[0x0][0x320] ;  /* 0x0000c80030307a20 */ /* 0x000fe40000410000 */
[----:B------:R-:W-:Y:S01]  /*15c50*/  FMUL.FTZ R49, R49, c[0x0][0x320] ;  /* 0x0000c80031317a20 */ /* 0x000fe20000410000 */
[----:B------:R-:W2:Y:S01]  /*15c60*/  MUFU.TANH R20, R20 ;  /* 0x0000001400147308 */ /* 0x000ea20000002400 */
        /* <DEDUP_REMOVED lines=32> */
[----:B------:R-:W-:Y:S01]  /*15e70*/  FMUL.FTZ R67, R67, c[0x0][0x320] ;  /* 0x0000c80043437a20 */ /* 0x000fe20000410000 */
[----:B------:R-:W-:Y:S01]  /*15e80*/  @P4 MOV R5, R245 ;  /* 0x000000f500054202 */ /* 0x000fe20000000f00 */
[----:B------:R-:W-:Y:S01]  /*15e90*/  FMUL.FTZ R68, R68, c[0x0][0x320] ;  /* 0x0000c80044447a20 */ /* 0x000fe20000410000 */
[----:B------:R-:W-:Y:S01]  /*15ea0*/  HMMA.16816.F32.BF16 R96, R172, R6, R96 ;  /* 0x00000006ac60723c */ /* 0x000fe20000041860 */
[----:B------:R2:W1:Y:S03]  /*15eb0*/  MUFU.TANH R229, R31 ;  /* 0x0000001f00e57308 */ /* 0x0004660000002400 */
[----:B------:R-:W-:Y:S04]  /*15ec0*/  @P4 IMAD.WIDE.U32 R4, R2, 0x60, R4 ;  /* 0x0000006002044825 */ /* 0x000fe800078e0004 */
[----:B------:R-:W-:Y:S01]  /*15ed0*/  @P1 IMAD.HI.U32 R6, R226, c[0x0][0x2c8], RZ ;  /* 0x0000b200e2061a27 */ /* 0x000fe200078e00ff */
[----:B------:R-:W-:Y:S02]  /*15ee0*/  @P4 LEA R2, P2, R4, c[0x0][0x1c8], 0x1 ;  /* 0x0000720004024a11 */ /* 0x000fe400078408ff */
[----:B------:R2:W1:Y:S01]  /*15ef0*/  MUFU.TANH R13, R32 ;  /* 0x00000020000d7308 */ /* 0x0004620000002400 */
[----:B------:R-:W-:Y:S01]  /*15f00*/  @P4 IADD3 R0, R5, R0, RZ ;  /* 0x0000000005004210 */ /* 0x000fe20007ffe0ff */
[----:B------:R-:W-:Y:S01]  /*15f10*/  FMUL.FTZ R69, R69, c[0x0][0x320] ;  /* 0x0000c80045457a20 */ /* 0x000fe20000410000 */
[----:B------:R-:W-:Y:S01]  /*15f20*/  @P4 IADD3 R10, P1, R2, UR16, RZ ;  /* 0x00000010020a4c10 */ /* 0x000fe2000ff3e0ff */
[----:B------:R-:W-:Y:S01]  /*15f30*/  FMUL.FTZ R70, R70, c[0x0][0x320] ;  /* 0x0000c80046467a20 */ /* 0x000fe20000410000 */
[----:B------:R-:W-:Y:S01]  /*15f40*/  @P4 LEA.HI.X R3, R4, c[0x0][0x1cc], R0, 0x1, P2 ;  /* 0x0000730004034a11 */ /* 0x000fe200010f0c00 */
[----:B------:R-:W-:Y:S01]  /*15f50*/  FMUL.FTZ R71, R71, c[0x0][0x320] ;  /* 0x0000c80047477a20 */ /* 0x000fe20000410000 */
[----:B------:R-:W-:Y:S01]  /*15f60*/  MOV R5, R226 ;  /* 0x000000e200057202 */ /* 0x000fe20000000f00 */
[----:B------:R-:W-:Y:S01]  /*15f70*/  FMUL.FTZ R72, R72, c[0x0][0x320] ;  /* 0x0000c80048487a20 */ /* 0x000fe20000410000 */
[----:B------:R-:W-:Y:S01]  /*15f80*/  @P4 IADD3.X R11, R3, UR17, RZ, P1, !PT ;  /* 0x00000011030b4c10 */ /* 0x000fe20008ffe4ff */
[----:B------:R-:W1:Y:S01]  /*15f90*/  MUFU.TANH R33, R33 ;  /* 0x0000002100217308 */ /* 0x000e620000002400 */
[----:B------:R-:W-:Y:S01]  /*15fa0*/  @!PT LDS RZ, [RZ] ;  /* 0x00000000fffff984 */ /* 0x000fe20000000800 */
[----:B------:R-:W-:Y:S01]  /*15fb0*/  @!PT LDS RZ, [RZ] ;  /* 0x00000000fffff984 */ /* 0x000fe20000000800 */
[----:B------:R-:W-:Y:S01]  /*15fc0*/  @!PT LDS RZ, [RZ] ;  /* 0x00000000fffff984 */ /* 0x000fe20000000800 */
[----:B------:R1:W-:Y:S01]  /*15fd0*/  @P4 LDGSTS.E.BYPASS.LTC128B.128 [R227+0x3100], [R2.64], !P3 ;  /* 0x0310000002e34fae */ /* 0x0003e2000d901d68 */
[----:B------:R-:W-:Y:S01]  /*15fe0*/  @P0 SHF.R.U32.HI R5, RZ, c[0x0][0x2cc], R6 ;  /* 0x0000b300ff050a19 */ /* 0x000fe20000011606 */
[----:B------:R-:W-:Y:S01]  /*15ff0*/  FMUL.FTZ R73, R73, c[0x0][0x320] ;  /* 0x0000c80049497a20 */ /* 0x000fe20000410000 */
[----:B------:R-:W-:Y:S01]  /*16000*/  @P4 IADD3 R8, P0, R10, UR16, RZ ;  /* 0x000000100a084c10 */ /* 0x000fe2000ff1e0ff */
[----:B------:R-:W-:Y:S02]  /*16010*/  FMUL.FTZ R74, R74, c[0x0][0x320] ;  /* 0x0000c8004a4a7a20 */ /* 0x000fe40000410000 */
[----:B------:R-:W-:Y:S01]  /*16020*/  FMUL.FTZ R75, R75, c[0x0][0x320] ;  /* 0x0000c8004b4b7a20 */ /* 0x000fe20000410000 */
[----:B------:R-:W-:Y:S01]  /*16030*/  @P4 IADD3.X R9, R11, UR17, RZ, P0, !PT ;  /* 0x000000110b094c10 */ /* 0x000fe200087fe4ff */
[----:B------:R2:W-:Y:S01]  /*16040*/  @P4 LDGSTS.E.BYPASS.LTC128B.128 [R227+0x3900], [R10.64], !P3 ;  /* 0x039000000ae34fae */ /* 0x0005e2000d901d68 */
[----:B------:R2:W2:Y:S01]  /*16050*/  MUFU.TANH R171, R34 ;  /* 0x0000002200ab7308 */ /* 0x0004a20000002400 */
[----:B------:R-:W-:Y:S01]  /*16060*/  @P4 IADD3 R6, P1, R8, UR16, RZ ;  /* 0x0000001008064c10 */ /* 0x000fe2000ff3e0ff */
[----:B------:R-:W-:Y:S02]  /*16070*/  FMUL.FTZ R76, R76, c[0x0][0x320] ;  /* 0x0000c8004c4c7a20 */ /* 0x000fe40000410000 */
[----:B------:R-:W-:Y:S01]  /*16080*/  FMUL.FTZ R77, R77, c[0x0][0x320] ;  /* 0x0000c8004d4d7a20 */ /* 0x000fe20000410000 */
[----:B------:R-:W-:Y:S01]  /*16090*/  @P4 IADD3.X R7, R9, UR17, RZ, P1, !PT ;  /* 0x0000001109074c10 */ /* 0x000fe20008ffe4ff */
[----:B------:R-:W-:Y:S01]  /*160a0*/  FMUL.FTZ R78, R78, c[0x0][0x320] ;  /* 0x0000c8004e4e7a20 */ /* 0x000fe20000410000 */
[----:B------:R2:W-:Y:S01]  /*160b0*/  @P4 LDGSTS.E.BYPASS.LTC128B.128 [R227+0x4100], [R8.64], !P3 ;  /* 0x0410000008e34fae */ /* 0x0005e2000d901d68 */
[----:B------:R-:W-:Y:S02]  /*160c0*/  FMUL.FTZ R79, R79, c[0x0][0x320] ;  /* 0x0000c8004f4f7a20 */ /* 0x000fe40000410000 */
[----:B------:R2:W2:Y:S01]  /*160d0*/  MUFU.TANH R170, R35 ;  /* 0x0000002300aa7308 */ /* 0x0004a20000002400 */
[----:B------:R-:W-:Y:S02]  /*160e0*/  FMUL.FTZ R80, R80, c[0x0][0x320] ;  /* 0x0000c80050507a20 */ /* 0x000fe40000410000 */
[----:B------:R-:W-:Y:S02]  /*160f0*/  FMUL.FTZ R81, R81, c[0x0][0x320] ;  /* 0x0000c80051517a20 */ /* 0x000fe40000410000 */
[----:B------:R4:W-:Y:S01]  /*16100*/  @P4 LDGSTS.E.BYPASS.LTC128B.128 [R227+0x4900], [R6.64], !P3 ;  /* 0x0490000006e34fae */ /* 0x0009e2000d901d68 */
[----:B------:R-:W-:Y:S01]  /*16110*/  FMUL.FTZ R82, R82, c[0x0][0x320] ;  /* 0x0000c80052527a20 */ /* 0x000fe20000410000 */
[----:B-1----:R-:W-:Y:S01]  /*16120*/  @P4 IADD3 R2, P0, R6, UR16, RZ ;  /* 0x0000001006024c10 */ /* 0x002fe2000ff1e0ff */
[----:B------:R-:W-:Y:S02]  /*16130*/  FMUL.FTZ R83, R83, c[0x0][0x320] ;  /* 0x0000c80053537a20 */ /* 0x000fe40000410000 */
[----:B------:R1:W1:Y:S01]  /*16140*/  MUFU.TANH R12, R36 ;  /* 0x00000024000c7308 */ /* 0x0002620000002400 */
[----:B------:R-:W-:Y:S01]  /*16150*/  FMUL.FTZ R84, R84, c[0x0][0x320] ;  /* 0x0000c80054547a20 */ /* 0x000fe20000410000 */
[----:B------:R-:W-:Y:S01]  /*16160*/  @P4 IADD3.X R3, R7, UR17, RZ, P0, !PT ;  /* 0x0000001107034c10 */ /* 0x000fe200087fe4ff */
[----:B------:R-:W-:Y:S01]  /*16170*/  FMUL.FTZ R85, R85, c[0x0][0x320] ;  /* 0x0000c80055557a20 */ /* 0x000fe20000410000 */
[----:B------:R-:W1:Y:S01]  /*16180*/  SHFL.IDX PT, R4, R5, RZ, 0x1c1f ;  /* 0x001c1fff05047589 */ /* 0x000e6200000e0000 */
[----:B------:R-:W-:Y:S01]  /*16190*/  FMUL.FTZ R86, R86, c[0x0][0x320] ;  /* 0x0000c80056567a20 */ /* 0x000fe20000410000 */
[----:B------:R-:W-:Y:S01]  /*161a0*/  PLOP3.LUT P0, PT, PT, PT, UP0, 0x40, 0x0 ;  /* 0x000000000000781c */ /* 0x000fe20003f0e808 */
[----:B------:R-:W-:Y:S02]  /*161b0*/  FMUL.FTZ R87, R87, c[0x0][0x320] ;  /* 0x0000c80057577a20 */ /* 0x000fe40000410000 */
[----:B------:R-:W-:Y:S01]  /*161c0*/  FMUL.FTZ R88, R88, c[0x0][0x320] ;  /* 0x0000c80058587a20 */ /* 0x000fe20000410000 */
[----:B------:R-:W1:Y:S01]  /*161d0*/  MUFU.TANH R37, R37 ;  /* 0x0000002500257308 */ /* 0x000e620000002400 */
[----:B------:R-:W-:Y:S01]  /*161e0*/  FMUL.FTZ R89, R89, c[0x0][0x320] ;  /* 0x0000c80059597a20 */ /* 0x000fe20000410000 */
[----:B------:R3:W-:Y:S01]  /*161f0*/  @P4 LDGSTS.E.BYPASS.LTC128B.128 [R227+0x5100], [R2.64], !P3 ;  /* 0x0510000002e34fae */ /* 0x0007e2000d901d68 */
[----:B------:R-:W-:Y:S01]  /*16200*/  FMUL.FTZ R91, R91, c[0x0][0x320] ;  /* 0x0000c8005b5b7a20 */ /* 0x000fe20000410000 */
[----:B--2---:R-:W-:Y:S01]  /*16210*/  @P4 IADD3 R8, P1, R2, UR16, RZ ;  /* 0x0000001002084c10 */ /* 0x004fe2000ff3e0ff */
[----:B------:R-:W-:Y:S02]  /*16220*/  FMUL.FTZ R92, R92, c[0x0][0x320] ;  /* 0x0000c8005c5c7a20 */ /* 0x000fe40000410000 */
[----:B------:R-:W-:Y:S01]  /*16230*/  FMUL.FTZ R93, R93, c[0x0][0x320] ;  /* 0x0000c8005d5d7a20 */ /* 0x000fe20000410000 */
[----:B------:R-:W-:Y:S01]  /*16240*/  @P4 IADD3.X R9, R3, UR17, RZ, P1, !PT ;  /* 0x0000001103094c10 */ /* 0x000fe20008ffe4ff */
[----:B------:R-:W-:Y:S01]  /*16250*/  FMUL.FTZ R26, R96, c[0x0][0x320] ;  /* 0x0000c800601a7a20 */ /* 0x000fe20000410000 */
[----:B------:R2:W1:Y:S01]  /*16260*/  MUFU.TANH R169, R38 ;  /* 0x0000002600a97308 */ /* 0x0004620000002400 */
[----:B------:R-:W-:Y:S01]  /*16270*/  FMUL.FTZ R27, R97, c[0x0][0x320] ;  /* 0x0000c800611b7a20 */ /* 0x000fe20000410000 */
[----:B----4-:R-:W-:Y:S01]  /*16280*/  MOV R7, UR12 ;  /* 0x0000000c00077c02 */ /* 0x010fe20008000f00 */
[----:B------:R4:W-:Y:S01]  /*16290*/  @P4 LDGSTS.E.BYPASS.LTC128B.128 [R227+0x5900], [R8.64], !P3 ;  /* 0x0590000008e34fae */ /* 0x0009e2000d901d68 */
[----:B------:R-:W-:Y:S02]  /*162a0*/  FMUL.FTZ R29, R98, c[0x0][0x320] ;  /* 0x0000c800621d7a20 */ /* 0x000fe40000410000 */
[----:B------:R-:W-:Y:S02]  /*162b0*/  FMUL.FTZ R28, R99, c[0x0][0x320] ;  /* 0x0000c800631c7a20 */ /* 0x000fe40000410000 */
[----:B------:R-:W-:Y:S02]  /*162c0*/  FMUL.FTZ R39, R39, c[0x0][0x320] ;  /* 0x0000c80027277a20 */ /* 0x000fe40000410000 */
[----:B------:R-:W1:Y:S01]  /*162d0*/  MUFU.TANH R48, R48 ;  /* 0x0000003000307308 */ /* 0x000e620000002400 */
[----:B------:R-:W0:Y:S01]  /*162e0*/  LDGDEPBAR ;  /* 0x00000000000079af */ /* 0x000e220000000000 */
[----:B------:R-:W-:Y:S02]  /*162f0*/  FMUL.FTZ R40, R40, c[0x0][0x320] ;  /* 0x0000c80028287a20 */ /* 0x000fe40000410000 */
[----:B------:R-:W-:Y:S02]  /*16300*/  FMUL.FTZ R41, R41, c[0x0][0x320] ;  /* 0x0000c80029297a20 */ /* 0x000fe40000410000 */
[----:B------:R-:W-:Y:S02]  /*16310*/  FMUL.FTZ R42, R42, c[0x0][0x320] ;  /* 0x0000c8002a2a7a20 */ /* 0x000fe40000410000 */
[----:B------:R-:W-:Y:S02]  /*16320*/  FMUL.FTZ R43, R43, c[0x0][0x320] ;  /* 0x0000c8002b2b7a20 */ /* 0x000fe40000410000 */
        /* <DEDUP_REMOVED lines=12> */
[----:B------:R2:W2:Y:S01]  /*163f0*/  MUFU.TANH R192, R41 ;  /* 0x0000002900c07308 */ /* 0x0004a20000002400 */
[----:B------:R-:W-:Y:S05]  /*16400*/  IMAD R0, R225, -0x60, RZ ;  /* 0xffffffa0e1007824 */ /* 0x000fea00078e02ff */
[C---:B---3--:R-:W-:Y:S02]  /*16410*/  IADD3 R2, -R15.reuse, 0x1, R0 ;  /* 0x000000010f027810 */ /* 0x048fe40007ffe100 */
[----:B----4-:R-:W-:Y:S02]  /*16420*/  IADD3 R8, -R15, R0, RZ ;  /* 0x000000000f087210 */ /* 0x010fe40007ffe1ff */
[----:B------:R3:W4:Y:S01]  /*16430*/  MUFU.TANH R200, R42 ;  /* 0x0000002a00c87308 */ /* 0x0007220000002400 */
[----:B------:R-:W-:Y:S04]  /*16440*/  IADD3 R7, -R7, UR7, R2 ;  /* 0x0000000707077c10 */ /* 0x000fe8000fffe102 */
[C---:B------:R-:W-:Y:S02]  /*16450*/  IADD3 R6, R7.reuse, c[0x0][0x328], RZ ;  /* 0x0000ca0007067a10 */ /* 0x040fe40007ffe0ff */
[----:B------:R-:W-:Y:S02]  /*16460*/  IADD3 R7, R7, UR10, RZ ;  /* 0x0000000a07077c10 */ /* 0x000fe4000fffe0ff */
[-C--:B-1----:R-:W-:Y:S01]  /*16470*/  IADD3 R3, R6, R4.reuse, RZ ;  /* 0x0000000406037210 */ /* 0x082fe20007ffe0ff */
[----:B------:R3:W1:Y:S01]  /*16480*/  MUFU.TANH R199, R43 ;  /* 0x0000002b00c77308 */ /* 0x0006620000002400 */
[----:B------:R-:W-:Y:S09]  /*16490*/  IADD3 R2, R7, R4, RZ ;  /* 0x0000000407027210 */ /* 0x000ff20007ffe0ff */
        /* <DEDUP_REMOVED lines=70> */
.L_x_287:
[----:B------:R-:W-:Y:S04]  /*16900*/  MOV R9, c[0x0][0x32c] ;  /* 0x0000cb0000097a02 */ /* 0x000fe80000000f00 */
[----:B------:R-:W-:Y:S11]  /*16910*/  ISETP.NE.AND P0, PT, R9, 0x1, PT ;  /* 0x000000010900780c */ /* 0x000ff60003f05270 */
[----:B------:R-:W-:Y:S02]  /*16920*/  @!UPT UIADD3 URZ, URZ, URZ, URZ ;  /* 0x0000003f3f3ff290 */ /* 0x000fe4000fffe03f */
[----:B------:R-:W-:Y:S05]  /*16930*/  @P0 IMAD.HI.U32 R9, R4, c[0x0][0x330], RZ ;  /* 0x0000cc0004090a27 */ /* 0x000fea00078e00ff */
[----:B------:R-:W-:Y:S02]  /*16940*/  @P0 SHF.R.U32.HI R4, RZ, c[0x0][0x334], R9 ;  /* 0x0000cd00ff040a19 */ /* 0x000fe40000011609 */
.L_x_288:
[----:B------:R-:W-:Y:S05]  /*16950*/  BSYNC B0 ;  /* 0x0000000000007941 */ /* 0x000fea0003800000 */
.L_x_286:
[----:B------:R-:W-:Y:S05]  /*16960*/  IMAD R4, R4, c[0x0][0x32c], R8 ;  /* 0x0000cb0004047a24 */ /* 0x000fea00078e0208 */
[----:B------:R-:W-:Y:S02]  /*16970*/  IADD3 R9, R4, c[0x0][0x32c], RZ ;  /* 0x0000cb0004097a10 */ /* 0x000fe40007ffe0ff */
[----:B------:R-:W-:Y:S02]  /*16980*/  IMNMX R2, R2, R4, !PT ;  /* 0x0000000402027217 */ /* 0x000fe40007800200 */
[----:B------:R-:W-:Y:S02]  /*16990*/  IMNMX R3, R3, R9, PT ;  /* 0x0000000903037217 */ /* 0x000fe40003800200 */
.L_x_285:
        /* <DEDUP_REMOVED lines=134> */
.L_x_291:
[----:B------:R-:W-:Y:S04]  /*17200*/  MOV R27, c[0x0][0x32c] ;  /* 0x0000cb00001b7a02 */ /* 0x000fe80000000f00 */
[----:B------:R-:W-:Y:S11]  /*17210*/  ISETP.NE.AND P2, PT, R27, 0x1, PT ;  /* 0x000000011b00780c */ /* 0x000ff60003f45270 */
[----:B------:R-:W-:Y:S02]  /*17220*/  @!UPT UIADD3 URZ, URZ, URZ, URZ ;  /* 0x0000003f3f3ff290 */ /* 0x000fe4000fffe03f */
[----:B------:R-:W-:Y:S05]  /*17230*/  @P2 IMAD.HI.U32 R27, R3, c[0x0][0x330], RZ ;  /* 0x0000cc00031b2a27 */ /* 0x000fea00078e00ff */
[----:B------:R-:W-:Y:S02]  /*17240*/  @P2 SHF.R.U32.HI R3, RZ, c[0x0][0x334], R27 ;  /* 0x0000cd00ff032a19 */ /* 0x000fe4000001161b */
.L_x_292:
[----:B------:R-:W-:Y:S05]  /*17250*/  BSYNC B0 ;  /* 0x0000000000007941 */ /* 0x000fea0003800000 */
.L_x_290:
[----:B------:R-:W-:Y:S05]  /*17260*/  IMAD R3, R3, c[0x0][0x32c], R8 ;  /* 0x0000cb0003037a24 */ /* 0x000fea00078e0208 */
[----:B------:R-:W-:Y:S02]  /*17270*/  IADD3 R27, R3, c[0x0][0x32c], RZ ;  /* 0x0000cb00031b7a10 */ /* 0x000fe40007ffe0ff */
[----:B------:R-:W-:Y:S02]  /*17280*/  IMNMX R0, R0, R3, !PT ;  /* 0x0000000300007217 */ /* 0x000fe40007800200 */
[----:B------:R-:W-:Y:S02]  /*17290*/  IMNMX R2, R2, R27, PT ;  /* 0x0000001b02027217 */ /* 0x000fe40003800200 */
.L_x_289:
        /* <DEDUP_REMOVED lines=111> */
.L_x_295:
[----:B------:R-:W-:Y:S04]  /*17990*/  MOV R27, c[0x0][0x32c] ;  /* 0x0000cb00001b7a02 */ /* 0x000fe80000000f00 */
[----:B------:R-:W-:Y:S11]  /*179a0*/  ISETP.NE.AND P2, PT, R27, 0x1, PT ;  /* 0x000000011b00780c */ /* 0x000ff60003f45270 */
[----:B------:R-:W-:Y:S02]  /*179b0*/  @!UPT UIADD3 URZ, URZ, URZ, URZ ;  /* 0x0000003f3f3ff290 */ /* 0x000fe4000fffe03f */
[----:B------:R-:W-:Y:S05]  /*179c0*/  @P2 IMAD.HI.U32 R27, R3, c[0x0][0x330], RZ ;  /* 0x0000cc00031b2a27 */ /* 0x000fea00078e00ff */
[----:B------:R-:W-:Y:S02]  /*179d0*/  @P2 SHF.R.U32.HI R3, RZ, c[0x0][0x334], R27 ;  /* 0x0000cd00ff032a19 */ /* 0x000fe4000001161b */
.L_x_296:
[----:B------:R-:W-:Y:S05]  /*179e0*/  BSYNC B0 ;  /* 0x0000000000007941 */ /* 0x000fea0003800000 */
.L_x_294:
[----:B------:R-:W-:Y:S05]  /*179f0*/  IMAD R3, R3, c[0x0][0x32c], R8 ;  /* 0x0000cb0003037a24 */ /* 0x000fea00078e0208 */
[----:B------:R-:W-:Y:S02]  /*17a00*/  IADD3 R27, R3, c[0x0][0x32c], RZ ;  /* 0x0000cb00031b7a10 */ /* 0x000fe40007ffe0ff */
[----:B------:R-:W-:Y:S02]  /*17a10*/  IMNMX R0, R0, R3, !PT ;  /* 0x0000000300007217 */ /* 0x000fe40007800200 */
[----:B------:R-:W-:Y:S02]  /*17a20*/  IMNMX R2, R2, R27, PT ;  /* 0x0000001b02027217 */ /* 0x000fe40003800200 */
.L_x_293:
        /* <DEDUP_REMOVED lines=111> */
.L_x_299:
[----:B------:R-:W-:Y:S04]  /*18120*/  MOV R5, c[0x0][0x32c] ;  /* 0x0000cb0000057a02 */ /* 0x000fe80000000f00 */
[----:B------:R-:W-:Y:S11]  /*18130*/  ISETP.NE.AND P2, PT, R5, 0x1, PT ;  /* 0x000000010500780c */ /* 0x000ff60003f45270 */
[----:B------:R-:W-:Y:S02]  /*18140*/  @!UPT UIADD3 URZ, URZ, URZ, URZ ;  /* 0x0000003f3f3ff290 */ /* 0x000fe4000fffe03f */
[----:B------:R-:W-:Y:S05]  /*18150*/  @P2 IMAD.HI.U32 R5, R3, c[0x0][0x330], RZ ;  /* 0x0000cc0003052a27 */ /* 0x000fea00078e00ff */
[----:B------:R-:W-:Y:S02]  /*18160*/  @P2 SHF.R.U32.HI R3, RZ, c[0x0][0x334], R5 ;  /* 0x0000cd00ff032a19 */ /* 0x000fe40000011605 */
.L_x_300:
[----:B------:R-:W-:Y:S05]  /*18170*/  BSYNC B0 ;  /* 0x0000000000007941 */ /* 0x000fea0003800000 */
.L_x_298:
[----:B------:R-:W-:Y:S05]  /*18180*/  IMAD R8, R3, c[0x0][0x32c], R8 ;  /* 0x0000cb0003087a24 */ /* 0x000fea00078e0208 */
[----:B------:R-:W-:Y:S02]  /*18190*/  IADD3 R3, R8, c[0x0][0x32c], RZ ;  /* 0x0000cb0008037a10 */ /* 0x000fe40007ffe0ff */
[----:B------:R-:W-:Y:S02]  /*181a0*/  IMNMX R0, R0, R8, !PT ;  /* 0x0000000800007217 */ /* 0x000fe40007800200 */
[----:B------:R-:W-:Y:S02]  /*181b0*/  IMNMX R2, R2, R3, PT ;  /* 0x0000000302027217 */ /* 0x000fe40003800200 */
.L_x_297:
        /* <DEDUP_REMOVED lines=95> */
[----:B------:R-:W-:Y:S01]  /*187b0*/  FMNMX.FTZ R3, R204, R3, !PT ;  /* 0x00000003cc037209 */ /* 0x000fe20007810000 */
[----:B------:R-:W1:Y:S01]  /*187c0*/  SHFL.BFLY PT, R5, R72, 0x2, 0x1f ;  /* 0x0c401f0048057f89 */ /* 0x000e6200000e0000 */
        /* <DEDUP_REMOVED lines=15> */
[----:B-1----:R-:W-:Y:S02]  /*188c0*/  FMNMX.FTZ R72, R72, R5, !PT ;  /* 0x0000000548487209 */ /* 0x002fe40007810000 */
[----:B------:R-:W-:Y:S02]  /*188d0*/  FSEL R185, R63, -INF , !P2 ;  /* 0xff8000003fb97808 */ /* 0x000fe40005000000 */
[----:B------:R-:W-:Y:S01]  /*188e0*/  ISETP.NE.AND P2, PT, R10, RZ, PT ;  /* 0x000000ff0a00720c */ /* 0x000fe20003f45270 */
[----:B------:R-:W1:Y:S01]  /*188f0*/  SHFL.BFLY PT, R7, R72, 0x1, 0x1f ;  /* 0x0c201f0048077f89 */ /* 0x000e6200000e0000 */
[----:B------:R-:W-:Y:S02]  /*18900*/  FMNMX.FTZ R3, R250, R3, !PT ;  /* 0x00000003fa037209 */ /* 0x000fe40007810000 */
[----:B------:R-:W-:Y:S02]  /*18910*/  ISETP.GT.AND P2, PT, R0, 0x40, !P2 ;  /* 0x000000400000780c */ /* 0x000fe40005744270 */
[----:B------:R-:W-:Y:S02]  /*18920*/  FMNMX.FTZ R5, R8, R103, !PT ;  /* 0x0000006708057209 */ /* 0x000fe40007810000 */
[----:B------:R-:W-:Y:S01]  /*18930*/  ISETP.LT.OR P2, PT, R2, 0x41, P2 ;  /* 0x000000410200780c */ /* 0x000fe20001741670 */
[----:B------:R-:W2:Y:S01]  /*18940*/  SHFL.BFLY PT, R6, R3, 0x2, 0x1f ;  /* 0x0c401f0003067f89 */ /* 0x000ea200000e0000 */
        /* <DEDUP_REMOVED lines=13> */
[----:B-1----:R-:W-:Y:S02]  /*18a20*/  FMNMX.FTZ R72, R72, R7, !PT ;  /* 0x0000000748487209 */ /* 0x002fe40007810000 */
[----:B------:R-:W-:Y:S02]  /*18a30*/  FMNMX.FTZ R4, R34, R4, !PT ;  /* 0x0000000422047209 */ /* 0x000fe40007810000 */
[----:B------:R-:W-:Y:S01]  /*18a40*/  ISETP.LT.OR P2, PT, R2, 0x49, P2 ;  /* 0x000000490200780c */ /* 0x000fe20001741670 */
[----:B------:R-:W-:Y:S01]  /*18a50*/  FMUL.FTZ R74, R72, c[0x0][0x2d0] ;  /* 0x0000b400484a7a20 */ /* 0x000fe20000410000 */
[----:B------:R-:W-:Y:S02]  /*18a60*/  FMNMX.FTZ R4, R35, R4, !PT ;  /* 0x0000000423047209 */ /* 0x000fe40007810000 */
[----:B--2---:R-:W-:Y:S02]  /*18a70*/  FMNMX.FTZ R3, R3, R6, !PT ;  /* 0x0000000603037209 */ /* 0x004fe40007810000 */
[----:B------:R-:W-:Y:S02]  /*18a80*/  FMNMX.FTZ R4, R45, R4, !PT ;  /* 0x000000042d047209 */ /* 0x000fe40007810000 */
[----:B------:R-:W-:Y:S01]  /*18a90*/  FMNMX.FTZ R5, R58, R5, !PT ;  /* 0x000000053a057209 */ /* 0x000fe20007810000 */
[----:B------:R-:W1:Y:S01]  /*18aa0*/  SHFL.BFLY PT, R71, R3, 0x1, 0x1f ;  /* 0x0c201f0003477f89 */ /* 0x000e6200000e0000 */
[----:B------:R-:W-:Y:S02]  /*18ab0*/  FMNMX.FTZ R4, R48, R4, !PT ;  /* 0x0000000430047209 */ /* 0x000fe40007810000 */
[----:B------:R-:W-:Y:S02]  /*18ac0*/  FSEL R192, R183, -INF , !P2 ;  /* 0xff800000b7c07808 */ /* 0x000fe40005000000 */
[----:B------:R-:W-:Y:S02]  /*18ad0*/  FMNMX.FTZ R4, R49, R4, !PT ;  /* 0x0000000431047209 */ /* 0x000fe40007810000 */
[----:B------:R-:W-:Y:S02]  /*18ae0*/  FSETP.NEU.FTZ.AND P2, PT, R72, -INF , PT ;  /* 0xff8000004800780b */ /* 0x000fe40003f5d000 */
[----:B------:R-:W-:Y:S02]  /*18af0*/  FMNMX.FTZ R4, R50, R4, !PT ;  /* 0x0000000432047209 */ /* 0x000fe40007810000 */
[----:B------:R-:W-:Y:S02]  /*18b00*/  FMNMX.FTZ R5, R62, R5, !PT ;  /* 0x000000053e057209 */ /* 0x000fe40007810000 */
[----:B------:R-:W-:Y:S02]  /*18b10*/  FMNMX.FTZ R4, R99, R4, !PT ;  /* 0x0000000463047209 */ /* 0x000fe40007810000 */
[----:B------:R-:W-:Y:S02]  /*18b20*/  FSEL R74, R74, RZ, P2 ;  /* 0x000000ff4a4a7208 */ /* 0x000fe40001000000 */
[----:B------:R-:W-:Y:S02]  /*18b30*/  FMNMX.FTZ R4, R170, R4, !PT ;  /* 0x00000004aa047209 */ /* 0x000fe40007810000 */
[----:B------:R-:W-:Y:S01]  /*18b40*/  FMNMX.FTZ R5, R88, R5, !PT ;  /* 0x0000000558057209 */ /* 0x000fe20007810000 */
[--C-:B------:R-:W-:Y:S01]  /*18b50*/  FFMA.FTZ R16, R43, c[0x0][0x2d0], -R74.reuse ;  /* 0x0000b4002b107a23 */ /* 0x100fe2000001084a */
[----:B------:R-:W-:Y:S02]  /*18b60*/  FMNMX.FTZ R4, R173, R4, !PT ;  /* 0x00000004ad047209 */ /* 0x000fe40007810000 */
[----:B------:R-:W-:Y:S01]  /*18b70*/  FMNMX.FTZ R6, R98, R5, !PT ;  /* 0x0000000562067209 */ /* 0x000fe20007810000 */
[--C-:B------:R-:W-:Y:S01]  /*18b80*/  FFMA.FTZ R5, R30, c[0x0][0x2d0], -R74.reuse ;  /* 0x0000b4001e057a23 */ /* 0x100fe2000001084a */
[----:B------:R-:W-:Y:S02]  /*18b90*/  FMNMX.FTZ R4, R175, R4, !PT ;  /* 0x00000004af047209 */ /* 0x000fe40007810000 */
[----:B------:R-:W-:Y:S01]  /*18ba0*/  FMNMX.FTZ R6, R168, R6, !PT ;  /* 0x00000006a8067209 */ /* 0x000fe20007810000 */
[----:B------:R2:W-:Y:S01]  /*18bb0*/  MUFU.EX2 R55, R5 ;  /* 0x0000000500377308 */ /* 0x0005e20000000800 */
[----:B------:R-:W-:Y:S02]  /*18bc0*/  FMNMX.FTZ R4, R184, R4, !PT ;  /* 0x00000004b8047209 */ /* 0x000fe40007810000 */
[----:B-1----:R-:W-:Y:S01]  /*18bd0*/  FMNMX.FTZ R71, R3, R71, !PT ;  /* 0x0000004703477209 */ /* 0x002fe20007810000 */
[--C-:B------:R-:W-:Y:S01]  /*18be0*/  FFMA.FTZ R3, R32, c[0x0][0x2d0], -R74.reuse ;  /* 0x0000b40020037a23 */ /* 0x100fe2000001084a */
[----:B------:R-:W-:Y:S02]  /*18bf0*/  FMNMX.FTZ R4, R188, R4, !PT ;  /* 0x00000004bc047209 */ /* 0x000fe40007810000 */
[----:B------:R-:W-:Y:S01]  /*18c00*/  ISETP.GT.AND P1, PT, R0, 0x49, !P1 ;  /* 0x000000490000780c */ /* 0x000fe20004f24270 */
[----:B------:R-:W-:Y:S01]  /*18c10*/  FMUL.FTZ R75, R71, c[0x0][0x2d0] ;  /* 0x0000b400474b7a20 */ /* 0x000fe20000410000 */
[----:B------:R-:W-:Y:S01]  /*18c20*/  FMNMX.FTZ R4, R189, R4, !PT ;  /* 0x00000004bd047209 */ /* 0x000fe20007810000 */
[----:B------:R1:W-:Y:S01]  /*18c30*/  MUFU.EX2 R84, R3 ;  /* 0x0000000300547308 */ /* 0x0003e20000000800 */
[----:B------:R-:W-:Y:S02]  /*18c40*/  ISETP.LT.OR P1, PT, R2, 0x4a, P1 ;  /* 0x0000004a0200780c */ /* 0x000fe40000f21670 */
[----:B------:R-:W-:Y:S02]  /*18c50*/  FMNMX.FTZ R4, R191, R4, !PT ;  /* 0x00000004bf047209 */ /* 0x000fe40007810000 */
[----:B------:R-:W-:Y:S02]  /*18c60*/  FSEL R183, R79, -INF , !P1 ;  /* 0xff8000004fb77808 */ /* 0x000fe40004800000 */
[----:B------:R-:W-:Y:S02]  /*18c70*/  FMNMX.FTZ R4, R201, R4, !PT ;  /* 0x00000004c9047209 */ /* 0x000fe40007810000 */
[----:B------:R-:W-:Y:S02]  /*18c80*/  FSETP.NEU.FTZ.AND P1, PT, R71, -INF , PT ;  /* 0xff8000004700780b */ /* 0x000fe40003f3d000 */
[----:B------:R-:W-:Y:S02]  /*18c90*/  FMNMX.FTZ R4, R202, R4, !PT ;  /* 0x00000004ca047209 */ /* 0x000fe40007810000 */
[----:B------:R-:W-:Y:S02]  /*18ca0*/  FSEL R75, R75, RZ, P1 ;  /* 0x000000ff4b4b7208 */ /* 0x000fe40000800000 */
[----:B------:R-:W-:Y:S02]  /*18cb0*/  FMNMX.FTZ R4, R205, R4, !PT ;  /* 0x00000004cd047209 */ /* 0x000fe40007810000 */
[----:B--2---:R-:W-:Y:S01]  /*18cc0*/  FMNMX.FTZ R5, R169, R6, !PT ;  /* 0x00000006a9057209 */ /* 0x004fe20007810000 */
[--C-:B------:R-:W-:Y:S01]  /*18cd0*/  FFMA.FTZ R6, R31, c[0x0][0x2d0], -R74.reuse ;  /* 0x0000b4001f067a23 */ /* 0x100fe2000001084a */
[----:B------:R-:W-:Y:S01]  /*18ce0*/  FMNMX.FTZ R4, R207, R4, !PT ;  /* 0x00000004cf047209 */ /* 0x000fe20007810000 */
[--C-:B------:R-:W-:Y:S01]  /*18cf0*/  FFMA.FTZ R12, R42, c[0x0][0x2d0], -R75.reuse ;  /* 0x0000b4002a0c7a23 */ /* 0x100fe2000001084b */
[----:B------:R-:W-:Y:S01]  /*18d00*/  FMNMX.FTZ R5, R172, R5, !PT ;  /* 0x00000005ac057209 */ /* 0x000fe20007810000 */
[----:B------:R-:W-:Y:S01]  /*18d10*/  MUFU.EX2 R89, R6 ;  /* 0x0000000600597308 */ /* 0x000fe20000000800 */
[----:B------:R-:W-:Y:S02]  /*18d20*/  FMNMX.FTZ R4, R236, R4, !PT ;  /* 0x00000004ec047209 */ /* 0x000fe40007810000 */
[----:B------:R-:W-:Y:S02]  /*18d30*/  FMNMX.FTZ R5, R180, R5, !PT ;  /* 0x00000005b4057209 */ /* 0x000fe40007810000 */
[----:B------:R-:W-:Y:S02]  /*18d40*/  FMNMX.FTZ R4, R237, R4, !PT ;  /* 0x00000004ed047209 */ /* 0x000fe40007810000 */
[----:B------:R-:W-:Y:S02]  /*18d50*/  FMNMX.FTZ R5, R179, R5, !PT ;  /* 0x00000005b3057209 */ /* 0x000fe40007810000 */
[----:B------:R-:W-:Y:S01]  /*18d60*/  FMNMX.FTZ R4, R238, R4, !PT ;  /* 0x00000004ee047209 */ /* 0x000fe20007810000 */
[----:B------:R-:W-:Y:S01]  /*18d70*/  MUFU.EX2 R63, R12 ;  /* 0x0000000c003f7308 */ /* 0x000fe20000000800 */
[----:B-1----:R-:W-:Y:S01]  /*18d80*/  FMNMX.FTZ R3, R178, R5, !PT ;  /* 0x00000005b2037209 */ /* 0x002fe20007810000 */
[----:B------:R-:W-:Y:S01]  /*18d90*/  FFMA.FTZ R5, R36, c[0x0][0x2d0], -R74 ;  /* 0x0000b40024057a23 */ /* 0x000fe2000001084a */
[----:B------:R-:W-:Y:S02]  /*18da0*/  FMNMX.FTZ R4, R239, R4, !PT ;  /* 0x00000004ef047209 */ /* 0x000fe40007810000 */
[C---:B------:R-:W-:Y:S02]  /*18db0*/  ISETP.GT.AND P6, PT, R0.reuse, 0x50, !P6 ;  /* 0x000000500000780c */ /* 0x040fe400077c4270 */
[C---:B------:R-:W-:Y:S01]  /*18dc0*/  ISETP.GT.AND P5, PT, R0.reuse, 0x51, !P5 ;  /* 0x000000510000780c */ /* 0x040fe20006fa4270 */
[----:B------:R-:W1:Y:S01]  /*18dd0*/  SHFL.BFLY PT, R7, R4, 0x2, 0x1f ;  /* 0x0c401f0004077f89 */ /* 0x000e6200000e0000 */
[C---:B------:R-:W-:Y:S01]  /*18de0*/  ISETP.GT.AND P4, PT, R0.reuse, 0x58, !P4 ;  /* 0x000000580000780c */ /* 0x040fe20006784270 */
[----:B------:R2:W3:Y:S01]  /*18df0*/  MUFU.EX2 R87, R5 ;  /* 0x0000000500577308 */ /* 0x0004e20000000800 */
[----:B------:R-:W-:Y:S01]  /*18e00*/  ISETP.GT.AND P0, PT, R0, 0x59, !P0 ;  /* 0x000000590000780c */ /* 0x000fe20004704270 */
[--C-:B------:R-:W-:Y:S01]  /*18e10*/  FFMA.FTZ R0, R33, c[0x0][0x2d0], -R75.reuse ;  /* 0x0000b40021007a23 */ /* 0x100fe2000001084b */
[----:B------:R-:W-:Y:S02]  /*18e20*/  FMNMX.FTZ R3, R185, R3, !PT ;  /* 0x00000003b9037209 */ /* 0x000fe40007810000 */
[C---:B------:R-:W-:Y:S02]  /*18e30*/  ISETP.LT.OR P6, PT, R2.reuse, 0x51, P6 ;  /* 0x000000510200780c */ /* 0x040fe400037c1670 */
[----:B------:R-:W-:Y:S02]  /*18e40*/  ISETP.LT.OR P5, PT, R2, 0x52, P5 ;  /* 0x000000520200780c */ /* 0x000fe40002fa1670 */
[----:B------:R-:W-:Y:S01]  /*18e50*/  FSEL R194, R78, -INF , !P6 ;  /* 0xff8000004ec27808 */ /* 0x000fe20007000000 */
[----:B------:R4:W-:Y:S01]  /*18e60*/  MUFU.EX2 R60, R0 ;  /* 0x00000000003c7308 */ /* 0x0009e20000000800 */
[----:B------:R-:W-:Y:S02]  /*18e70*/  FMNMX.FTZ R3, R199, R3, !PT ;  /* 0x00000003c7037209 */ /* 0x000fe40007810000 */
[----:B------:R-:W-:Y:S02]  /*18e80*/  FSEL R195, R91, -INF , !P5 ;  /* 0xff8000005bc37808 */ /* 0x000fe40006800000 */
[----:B------:R-:W-:Y:S02]  /*18e90*/  FMNMX.FTZ R3, R200, R3, !PT ;  /* 0x00000003c8037209 */ /* 0x000fe40007810000 */
[----:B------:R-:W-:Y:S02]  /*18ea0*/  ISETP.LT.OR P0, PT, R2, 0x5a, P0 ;  /* 0x0000005a0200780c */ /* 0x000fe40000701670 */
[----:B------:R-:W-:Y:S01]  /*18eb0*/  FMNMX.FTZ R3, R192, R3, !PT ;  /* 0x00000003c0037209 */ /* 0x000fe20007810000 */
[----:B------:R-:W-:Y:S01]  /*18ec0*/  MUFU.EX2 R33, R16 ;  /* 0x0000001000217308 */ /* 0x000fe20000000800 */
[----:B------:R-:W-:Y:S02]  /*18ed0*/  FSEL R73, R57, -INF , !P0 ;  /* 0xff80000039497808 */ /* 0x000fe40004000000 */
[----:B-1----:R-:W-:Y:S01]  /*18ee0*/  FMNMX.FTZ R4, R4, R7, !PT ;  /* 0x0000000704047209 */ /* 0x002fe20007810000 */
[--C-:B--2---:R-:W-:Y:S01]  /*18ef0*/  FFMA.FTZ R5, R29, c[0x0][0x2d0], -R75.reuse ;  /* 0x0000b4001d057a23 */ /* 0x104fe2000001084b */
[----:B------:R-:W-:Y:S02]  /*18f00*/  FMNMX.FTZ R3, R183, R3, !PT ;  /* 0x00000003b7037209 */ /* 0x000fe40007810000 */
[----:B------:R-:W-:Y:S01]  /*18f10*/  ISETP.LT.OR P4, PT, R2, 0x59, P4 ;  /* 0x000000590200780c */ /* 0x000fe20002781670 */
[----:B------:R-:W1:Y:S01]  /*18f20*/  SHFL.BFLY PT, R70, R4, 0x1, 0x1f ;  /* 0x0c201f0004467f89 */ /* 0x000e6200000e0000 */
[----:B------:R-:W-:Y:S01]  /*18f30*/  FMNMX.FTZ R3, R194, R3, !PT ;  /* 0x00000003c2037209 */ /* 0x000fe20007810000 */
[----:B------:R-:W2:Y:S01]  /*18f40*/  MUFU.EX2 R86, R5 ;  /* 0x0000000500567308 */ /* 0x000ea20000000800 */
[--C-:B------:R-:W-:Y:S01]  /*18f50*/  FFMA.FTZ R2, R37, c[0x0][0x2d0], -R75.reuse ;  /* 0x0000b40025027a23 */ /* 0x100fe2000001084b */
[----:B---3--:R-:W-:Y:S02]  /*18f60*/  F2FP.BF16.PACK_AB R78, R87, R84 ;  /* 0x00000054574e723e */ /* 0x008fe400000010ff */
[----:B----4-:R-:W-:Y:S01]  /*18f70*/  FMNMX.FTZ R0, R195, R3, !PT ;  /* 0x00000003c3007209 */ /* 0x010fe20007810000 */
[--C-:B------:R-:W-:Y:S01]  /*18f80*/  FFMA.FTZ R3, R38, c[0x0][0x2d0], -R75.reuse ;  /* 0x0000b40026037a23 */ /* 0x100fe2000001084b */
[----:B------:R-:W-:Y:S04]  /*18f90*/  FSEL R197, R59, -INF , !P4 ;  /* 0xff8000003bc57808 */ /* 0x000fe80006000000 */
[----:B------:R3:W-:Y:S01]  /*18fa0*/  MUFU.EX2 R53, R3 ;  /* 0x0000000300357308 */ /* 0x0007e20000000800 */
[----:B------:R-:W-:Y:S04]  /*18fb0*/  FMNMX.FTZ R0, R197, R0, !PT ;  /* 0x00000000c5007209 */ /* 0x000fe80007810000 */
[----:B------:R-:W-:Y:S05]  /*18fc0*/  FMNMX.FTZ R0, R73, R0, !PT ;  /* 0x0000000049007209 */ /* 0x000fea0007810000 */
[----:B------:R4:W-:Y:S01]  /*18fd0*/  MUFU.EX2 R85, R2 ;  /* 0x0000000200557308 */ /* 0x0009e20000000800 */
[----:B-1----:R-:W-:Y:S02]  /*18fe0*/  FMNMX.FTZ R70, R4, R70, !PT ;  /* 0x0000004604467209 */ /* 0x002fe40007810000 */
[----:B--2---:R-:W-:Y:S02]  /*18ff0*/  F2FP.BF16.PACK_AB R77, R60, R86 ;  /* 0x000000563c4d723e */ /* 0x004fe400000010ff */
[C---:B------:R-:W-:Y:S01]  /*19000*/  FSETP.NEU.FTZ.AND P0, PT, R70.reuse, -INF , PT ;  /* 0xff8000004600780b */ /* 0x040fe20003f1d000 */
[----:B------:R-:W-:Y:S05]  /*19010*/  FMUL.FTZ R96, R70, c[0x0][0x2d0] ;  /* 0x0000b40046607a20 */ /* 0x000fea0000410000 */
[----:B------:R-:W-:Y:S05]  /*19020*/  FSEL R96, R96, RZ, P0 ;  /* 0x000000ff60607208 */ /* 0x000fea0000000000 */
[--C-:B---3--:R-:W-:Y:S02]  /*19030*/  FFMA.FTZ R3, R27, c[0x0][0x2d0], -R96.reuse ;  /* 0x0000b4001b037a23 */ /* 0x108fe40000010860 */
[--C-:B------:R-:W-:Y:S02]  /*19040*/  FFMA.FTZ R4, R35, c[0x0][0x2d0], -R96.reuse ;  /* 0x0000b40023047a23 */ /* 0x100fe40000010860 */
[----:B------:R1:W-:Y:S01]  /*19050*/  MUFU.EX2 R92, R3 ;  /* 0x00000003005c7308 */ /* 0x0003e20000000800 */
[--C-:B------:R-:W-:Y:S01]  /*19060*/  FFMA.FTZ R32, R45, c[0x0][0x2d0], -R96.reuse ;  /* 0x0000b4002d207a23 */ /* 0x100fe20000010860 */
[----:B----4-:R-:W2:Y:S08]  /*19070*/  SHFL.BFLY PT, R2, R0, 0x2, 0x1f ;  /* 0x0c401f0000027f89 */ /* 0x010eb000000e0000 */
[----:B------:R-:W-:Y:S01]  /*19080*/  MUFU.EX2 R54, R4 ;  /* 0x0000000400367308 */ /* 0x000fe20000000800 */
[--C-:B-1----:R-:W-:Y:S02]  /*19090*/  FFMA.FTZ R3, R28, c[0x0][0x2d0], -R96.reuse ;  /* 0x0000b4001c037a23 */ /* 0x102fe40000010860 */
[----:B------:R-:W-:Y:S07]  /*190a0*/  FFMA.FTZ R28, R47, c[0x0][0x2d0], -R75 ;  /* 0x0000b4002f1c7a23 */ /* 0x000fee000001084b */
[----:B------:R1:W3:Y:S02]  /*190b0*/  MUFU.EX2 R61, R3 ;  /* 0x00000003003d7308 */ /* 0x0002e40000000800 */
[----:B-1----:R-:W-:Y:S01]  /*190c0*/  FFMA.FTZ R3, R34, c[0x0][0x2d0], -R96 ;  /* 0x0000b40022037a23 */ /* 0x002fe20000010860 */
[----:B---3--:R-:W-:Y:S07]  /*190d0*/  F2FP.BF16.PACK_AB R64, R61, R92 ;  /* 0x0000005c3d40723e */ /* 0x008fee00000010ff */
[----:B------:R2:W-:Y:S02]  /*190e0*/  MUFU.EX2 R52, R3 ;  /* 0x0000000300347308 */ /* 0x0005e40000000800 */
[----:B--2---:R-:W-:Y:S01]  /*190f0*/  FMNMX.FTZ R3, R0, R2, !PT ;  /* 0x0000000200037209 */ /* 0x004fe20007810000 */
[----:B------:R-:W-:Y:S01]  /*19100*/  FFMA.FTZ R2, R39, c[0x0][0x2d0], -R74 ;  /* 0x0000b40027027a23 */ /* 0x000fe2000001084a */
[----:B------:R-:W-:Y:S01]  /*19110*/  FSEL R0, R72, RZ, P2 ;  /* 0x000000ff48007208 */ /* 0x000fe20001000000 */
[----:B------:R-:W-:Y:S05]  /*19120*/  LDSM.16.MT88.4 R36, [R212+0x100] ;  /* 0x00010000d424783b */ /* 0x000fea0000004200 */
[----:B------:R1:W-:Y:S01]  /*19130*/  MUFU.EX2 R80, R2 ;  /* 0x0000000200507308 */ /* 0x0003e20000000800 */
[----:B------:R-:W-:Y:S01]  /*19140*/  FADD.FTZ R0, -R0, R100 ;  /* 0x0000006400007221 */ /* 0x000fe20000010100 */
[----:B------:R-:W-:Y:S03]  /*19150*/  MOV R100, R55 ;  /* 0x0000003700647202 */ /* 0x000fe60000000f00 */
[----:B------:R-:W-:Y:S01]  /*19160*/  FMUL.FTZ R0, R0, c[0x0][0x2d0] ;  /* 0x0000b40000007a20 */ /* 0x000fe20000410000 */
[----:B------:R-:W-:Y:S01]  /*19170*/  F2FP.BF16.PACK_AB R76, R89, R100 ;  /* 0x00000064594c723e */ /* 0x000fe200000010ff */
[----:B------:R-:W2:Y:S03]  /*19180*/  SHFL.BFLY PT, R4, R3, 0x1, 0x1f ;  /* 0x0c201f0003047f89 */ /* 0x000ea600000e0000 */
        /* <DEDUP_REMOVED lines=14> */
[----:B------:R-:W-:Y:S02]  /*19270*/  IMAD.MOV.U32 R102, RZ, RZ, R54 ;  /* 0x000000ffff667224 */ /* 0x000fe400078e0036 */
[----:B------:R2:W3:Y:S01]  /*19280*/  MUFU.EX2 R2, R0 ;  /* 0x0000000000027308 */ /* 0x0004e20000000800 */
[----:B------:R-:W-:Y:S02]  /*19290*/  FFMA.FTZ R4, R24, c[0x0][0x2d0], -R97 ;  /* 0x0000b40018047a23 */ /* 0x000fe40000010861 */
[----:B------:R-:W-:Y:S02]  /*192a0*/  IMAD.MOV.U32 R116, RZ, RZ, R89 ;  /* 0x000000ffff747224 */ /* 0x000fe400078e0059 */
[----:B------:R-:W-:Y:S02]  /*192b0*/  FMUL.FTZ R17, R69, R117 ;  /* 0x0000007545117220 */ /* 0x000fe40000410000 */
[--C-:B------:R-:W-:Y:S02]  /*192c0*/  FFMA.FTZ R58, R58, c[0x0][0x2d0], -R97.reuse ;  /* 0x0000b4003a3a7a23 */ /* 0x100fe40000010861 */
[----:B------:R-:W-:Y:S01]  /*192d0*/  FFMA.FTZ R62, R62, c[0x0][0x2d0], -R97 ;  /* 0x0000b4003e3e7a23 */ /* 0x000fe20000010861 */
[----:B------:R4:W-:Y:S01]  /*192e0*/  MUFU.EX2 R59, R4 ;  /* 0x00000004003b7308 */ /* 0x0009e20000000800 */
[----:B------:R-:W-:Y:S02]  /*192f0*/  FFMA.FTZ R24, R44, c[0x0][0x2d0], -R75 ;  /* 0x0000b4002c187a23 */ /* 0x000fe4000001084b */
[C---:B-1----:R-:W-:Y:S02]  /*19300*/  FMUL.FTZ R7, R68.reuse, R107 ;  /* 0x0000006b44077220 */ /* 0x042fe40000410000 */
[C---:B------:R-:W-:Y:S02]  /*19310*/  FMUL.FTZ R34, R68.reuse, R134 ;  /* 0x0000008644227220 */ /* 0x040fe40000410000 */
[C---:B------:R-:W-:Y:S02]  /*19320*/  FMUL.FTZ R35, R68.reuse, R135 ;  /* 0x0000008744237220 */ /* 0x040fe40000410000 */
[C---:B------:R-:W-:Y:S01]  /*19330*/  FMUL.FTZ R18, R68.reuse, R118 ;  /* 0x0000007644127220 */ /* 0x040fe20000410000 */
[----:B------:R1:W5:Y:S01]  /*19340*/  MUFU.EX2 R30, R24 ;  /* 0x00000018001e7308 */ /* 0x0003620000000800 */
[----:B------:R-:W-:Y:S02]  /*19350*/  FMUL.FTZ R19, R68, R119 ;  /* 0x0000007744137220 */ /* 0x000fe40000410000 */
[----:B------:R-:W-:Y:S02]  /*19360*/  FFMA.FTZ R44, R50, c[0x0][0x2d0], -R96 ;  /* 0x0000b400322c7a23 */ /* 0x000fe40000010860 */
[----:B--2---:R-:W-:Y:S02]  /*19370*/  FFMA.FTZ R0, R8, c[0x0][0x2d0], -R97 ;  /* 0x0000b40008007a23 */ /* 0x004fe40000010861 */
[----:B------:R-:W-:Y:S02]  /*19380*/  IMAD.MOV.U32 R118, RZ, RZ, R60 ;  /* 0x000000ffff767224 */ /* 0x000fe400078e003c */
[----:B---3--:R-:W-:Y:S01]  /*19390*/  FMUL.FTZ R45, R2, R145 ;  /* 0x00000091022d7220 */ /* 0x008fe20000410000 */
[----:B------:R2:W3:Y:S01]  /*193a0*/  MUFU.EX2 R6, R0 ;  /* 0x0000000000067308 */ /* 0x0004e20000000800 */
[----:B------:R-:W-:Y:S02]  /*193b0*/  FFMA.FTZ R8, R40, c[0x0][0x2d0], -R75 ;  /* 0x0000b40028087a23 */ /* 0x000fe4000001084b */
[----:B------:R-:W-:Y:S02]  /*193c0*/  FMUL.FTZ R50, R68, R150 ;  /* 0x0000009644327220 */ /* 0x000fe40000410000 */
[----:B----4-:R-:W-:Y:S02]  /*193d0*/  FFMA.FTZ R4, R26, c[0x0][0x2d0], -R97 ;  /* 0x0000b4001a047a23 */ /* 0x010fe40000010861 */
[C---:B------:R-:W-:Y:S01]  /*193e0*/  FMUL.FTZ R9, R2.reuse, R109 ;  /* 0x0000006d02097220 */ /* 0x040fe20000410000 */
[----:B------:R-:W-:Y:S01]  /*193f0*/  MOV R109, R61 ;  /* 0x0000003d006d7202 */ /* 0x000fe20000000f00 */
[C---:B------:R-:W-:Y:S01]  /*19400*/  FMUL.FTZ R12, R2.reuse, R112 ;  /* 0x00000070020c7220 */ /* 0x040fe20000410000 */
[----:B------:R-:W4:Y:S01]  /*19410*/  MUFU.EX2 R57, R4 ;  /* 0x0000000400397308 */ /* 0x000f220000000800 */
[----:B------:R-:W-:Y:S01]  /*19420*/  MOV R112, R92 ;  /* 0x0000005c00707202 */ /* 0x000fe20000000f00 */
[----:B------:R-:W-:Y:S02]  /*19430*/  FFMA.FTZ R92, R95, c[0x0][0x2d0], -R75 ;  /* 0x0000b4005f5c7a23 */ /* 0x000fe4000001084b */
[C---:B------:R-:W-:Y:S02]  /*19440*/  FMUL.FTZ R13, R2.reuse, R113 ;  /* 0x00000071020d7220 */ /* 0x040fe40000410000 */
[C---:B-1----:R-:W-:Y:S02]  /*19450*/  FMUL.FTZ R24, R2.reuse, R124 ;  /* 0x0000007c02187220 */ /* 0x042fe40000410000 */
[----:B------:R-:W-:Y:S02]  /*19460*/  FMUL.FTZ R29, R2, R129 ;  /* 0x00000081021d7220 */ /* 0x000fe40000410000 */
[----:B------:R1:W1:Y:S01]  /*19470*/  MUFU.EX2 R31, R8 ;  /* 0x00000008001f7308 */ /* 0x0002620000000800 */
[----:B-----5:R-:W-:Y:S02]  /*19480*/  IMAD.MOV.U32 R129, RZ, RZ, R30 ;  /* 0x000000ffff817224 */ /* 0x020fe400078e001e */
[----:B------:R-:W-:Y:S02]  /*19490*/  FFMA.FTZ R40, R49, c[0x0][0x2d0], -R96 ;  /* 0x0000b40031287a23 */ /* 0x000fe40000010860 */
[----:B--2---:R-:W-:Y:S02]  /*194a0*/  FFMA.FTZ R0, R25, c[0x0][0x2d0], -R97 ;  /* 0x0000b40019007a23 */ /* 0x004fe40000010861 */
[----:B------:R-:W-:Y:S02]  /*194b0*/  FMUL.FTZ R49, R69, R149 ;  /* 0x0000009545317220 */ /* 0x000fe40000410000 */
[----:B---3--:R-:W-:Y:S01]  /*194c0*/  IMAD.MOV.U32 R105, RZ, RZ, R6 ;  /* 0x000000ffff697224 */ /* 0x008fe200078e0006 */
[----:B------:R2:W3:Y:S01]  /*194d0*/  MUFU.EX2 R101, R0 ;  /* 0x0000000000657308 */ /* 0x0004e20000000800 */
[----:B------:R-:W-:Y:S01]  /*194e0*/  FMUL.FTZ R6, R68, R106 ;  /* 0x0000006a44067220 */ /* 0x000fe20000410000 */
[----:B------:R-:W-:Y:S01]  /*194f0*/  MOV R106, R52 ;  /* 0x00000034006a7202 */ /* 0x000fe20000000f00 */
[----:B------:R-:W-:Y:S01]  /*19500*/  FMUL.FTZ R25, R2, R125 ;  /* 0x0000007d02197220 */ /* 0x000fe20000410000 */
[----:B----4-:R-:W-:Y:S01]  /*19510*/  F2FP.BF16.PACK_AB R67, R57, R59 ;  /* 0x0000003b3943723e */ /* 0x010fe200000010ff */
[----:B------:R-:W-:Y:S01]  /*19520*/  FFMA.FTZ R4, R41, c[0x0][0x2d0], -R74 ;  /* 0x0000b40029047a23 */ /* 0x000fe2000001084a */
[----:B------:R-:W-:Y:S01]  /*19530*/  F2FP.BF16.PACK_AB R66, R102, R106 ;  /* 0x0000006a6642723e */ /* 0x000fe200000010ff */
[C---:B------:R-:W-:Y:S01]  /*19540*/  FMUL.FTZ R41, R2.reuse, R141 ;  /* 0x0000008d02297220 */ /* 0x040fe20000410000 */
[----:B------:R-:W-:Y:S01]  /*19550*/  MOV R117, R57 ;  /* 0x0000003900757202 */ /* 0x000fe20000000f00 */
[C---:B------:R-:W-:Y:S01]  /*19560*/  FMUL.FTZ R57, R2.reuse, R157 ;  /* 0x0000009d02397220 */ /* 0x040fe20000410000 */
[----:B------:R4:W-:Y:S01]  /*19570*/  MUFU.EX2 R91, R4 ;  /* 0x00000004005b7308 */ /* 0x0009e20000000800 */
[----:B------:R-:W-:Y:S02]  /*19580*/  IMAD.MOV.U32 R113, RZ, RZ, R59 ;  /* 0x000000ffff717224 */ /* 0x000fe400078e003b */
[C---:B------:R-:W-:Y:S02]  /*19590*/  FMUL.FTZ R60, R2.reuse, R160 ;  /* 0x000000a0023c7220 */ /* 0x040fe40000410000 */
[C---:B-1----:R-:W-:Y:S02]  /*195a0*/  FMUL.FTZ R8, R2.reuse, R108 ;  /* 0x0000006c02087220 */ /* 0x042fe40000410000 */
[----:B------:R-:W-:Y:S02]  /*195b0*/  IMAD.MOV.U32 R125, RZ, RZ, R31 ;  /* 0x000000ffff7d7224 */ /* 0x000fe400078e001f */
[----:B------:R-:W-:Y:S01]  /*195c0*/  IMAD.MOV.U32 R108, RZ, RZ, R84 ;  /* 0x000000ffff6c7224 */ /* 0x000fe200078e0054 */
[----:B------:R1:W-:Y:S01]  /*195d0*/  MUFU.EX2 R124, R32 ;  /* 0x00000020007c7308 */ /* 0x0003e20000000800 */
[----:B------:R-:W-:Y:S01]  /*195e0*/  FMUL.FTZ R61, R2, R161 ;  /* 0x000000a1023d7220 */ /* 0x000fe20000410000 */
[----:B--2---:R-:W-:Y:S02]  /*195f0*/  FSEL R0, R3, RZ, P0 ;  /* 0x000000ff03007208 */ /* 0x004fe40000000000 */
[----:B---3--:R-:W-:Y:S02]  /*19600*/  F2FP.BF16.PACK_AB R65, R101, R105 ;  /* 0x000000696541723e */ /* 0x008fe400000010ff */
[----:B------:R-:W-:Y:S01]  /*19610*/  ISETP.GT.AND P0, PT, R225, UR4, PT ;  /* 0x00000004e1007c0c */ /* 0x000fe2000bf04270 */
[----:B------:R-:W-:Y:S01]  /*19620*/  FADD.FTZ R0, -R0, R103 ;  /* 0x0000006700007221 */ /* 0x000fe20000010100 */
[----:B------:R-:W-:Y:S02]  /*19630*/  MOV R103, R53 ;  /* 0x0000003500677202 */ /* 0x000fe40000000f00 */
[----:B------:R2:W-:Y:S01]  /*19640*/  MUFU.EX2 R107, R44 ;  /* 0x0000002c006b7308 */ /* 0x0005e20000000800 */
[----:B------:R-:W3:Y:S01]  /*19650*/  LDSM.16.MT88.4 R52, [R210+0x100] ;  /* 0x00010000d234783b */ /* 0x000ee20000004200 */
[----:B------:R-:W-:Y:S01]  /*19660*/  FMUL.FTZ R0, R0, c[0x0][0x2d0] ;  /* 0x0000b40000007a20 */ /* 0x000fe20000410000 */
[----:B------:R-:W-:Y:S01]  /*19670*/  F2FP.BF16.PACK_AB R79, R103, R85 ;  /* 0x00000055674f723e */ /* 0x000fe200000010ff */
[C---:B----4-:R-:W-:Y:S06]  /*19680*/  FMUL.FTZ R4, R69.reuse, R104 ;  /* 0x0000006845047220 */ /* 0x050fec0000410000 */
[----:B------:R-:W4:Y:S01]  /*19690*/  MUFU.EX2 R0, R0 ;  /* 0x0000000000007308 */ /* 0x000f220000000800 */
[-C--:B------:R-:W-:Y:S01]  /*196a0*/  HMMA.16816.F32.BF16 R4, R76, R20.reuse, R4 ;  /* 0x000000144c04723c */ /* 0x080fe20000041804 */
[C---:B-1----:R-:W-:Y:S08]  /*196b0*/  FMUL.FTZ R32, R69.reuse, R132 ;  /* 0x0000008445207220 */ /* 0x042ff00000410000 */
[----:B------:R-:W1:Y:S03]  /*196c0*/  MUFU.EX2 R104, R28 ;  /* 0x0000001c00687308 */ /* 0x000e660000000800 */
[----:B--2---:R-:W-:Y:S02]  /*196d0*/  FMUL.FTZ R44, R2, R144 ;  /* 0x00000090022c7220 */ /* 0x004fe40000410000 */
[C---:B----4-:R-:W-:Y:S02]  /*196e0*/  FMUL.FTZ R11, R0.reuse, R111 ;  /* 0x0000006f000b7220 */ /* 0x050fe40000410000 */
[C---:B------:R-:W-:Y:S02]  /*196f0*/  FMUL.FTZ R10, R0.reuse, R110 ;  /* 0x0000006e000a7220 */ /* 0x040fe40000410000 */
[----:B------:R-:W-:Y:S02]  /*19700*/  IMAD.MOV.U32 R111, RZ, RZ, R86 ;  /* 0x000000ffff6f7224 */ /* 0x000fe400078e0056 */
[C---:B------:R-:W-:Y:S01]  /*19710*/  FMUL.FTZ R14, R0.reuse, R114 ;  /* 0x00000072000e7220 */ /* 0x040fe20000410000 */
[----:B------:R-:W-:Y:S01]  /*19720*/  MOV R114, R91 ;  /* 0x0000005b00727202 */ /* 0x000fe20000000f00 */
[C---:B------:R-:W-:Y:S01]  /*19730*/  FMUL.FTZ R26, R0.reuse, R126 ;  /* 0x0000007e001a7220 */ /* 0x040fe20000410000 */
[C---:B------:R-:W-:Y:S01]  /*19740*/  HMMA.16816.F32.BF16 R8, R64.reuse, R20, R8 ;  /* 0x000000144008723c */ /* 0x040fe20000041808 */
[C---:B------:R-:W-:Y:S01]  /*19750*/  FMUL.FTZ R15, R0.reuse, R115 ;  /* 0x00000073000f7220 */ /* 0x040fe20000410000 */
[----:B------:R-:W-:Y:S01]  /*19760*/  MOV R126, R80 ;  /* 0x00000050007e7202 */ /* 0x000fe20000000f00 */
[C---:B------:R-:W-:Y:S01]  /*19770*/  FMUL.FTZ R31, R0.reuse, R131 ;  /* 0x00000083001f7220 */ /* 0x040fe20000410000 */
[----:B------:R-:W2:Y:S01]  /*19780*/  LDSM.16.MT88.4 R80, [R211+0x100] ;  /* 0x00010000d350783b */ /* 0x000ea20000004200 */
[----:B-1----:R-:W-:Y:S01]  /*19790*/  MOV R149, R104 ;  /* 0x0000006800957202 */ /* 0x002fe20000000f00 */
[----:B------:R-:W-:Y:S01]  /*197a0*/  FMUL.FTZ R27, R0, R127 ;  /* 0x0000007f001b7220 */ /* 0x000fe20000410000 */
[----:B------:R-:W-:Y:S01]  /*197b0*/  MOV R104, R87 ;  /* 0x0000005700687202 */ /* 0x000fe20000000f00 */
[-C--:B------:R-:W-:Y:S01]  /*197c0*/  HMMA.16816.F32.BF16 R12, R64, R22.reuse, R12 ;  /* 0x00000016400c723c */ /* 0x080fe2000004180c */
[----:B------:R-:W-:Y:S03]  /*197d0*/  FFMA.FTZ R20, R46, c[0x0][0x2d0], -R74 ;  /* 0x0000b4002e147a23 */ /* 0x000fe6000001084a */
[----:B------:R-:W-:Y:S01]  /*197e0*/  MOV R131, R117 ;  /* 0x0000007500837202 */ /* 0x000fe20000000f00 */
[----:B------:R1:W4:Y:S01]  /*197f0*/  MUFU.EX2 R93, R20 ;  /* 0x00000014005d7308 */ /* 0x0003220000000800 */
[C---:B------:R-:W-:Y:S02]  /*19800*/  FMUL.FTZ R21, R69.reuse, R121 ;  /* 0x0000007945157220 */ /* 0x040fe40000410000 */
[C---:B------:R-:W-:Y:S01]  /*19810*/  HMMA.16816.F32.BF16 R16, R76.reuse, R22, R16 ;  /* 0x000000164c10723c */ /* 0x040fe20000041810 */
[----:B------:R-:W-:Y:S03]  /*19820*/  FMUL.FTZ R28, R2, R128 ;  /* 0x00000080021c7220 */ /* 0x000fe60000410000 */
[----:B------:R-:W-:Y:S01]  /*19830*/  FMUL.FTZ R30, R0, R130 ;  /* 0x00000082001e7220 */ /* 0x000fe20000410000 */
[----:B------:R-:W-:Y:S01]  /*19840*/  MOV R130, R33 ;  /* 0x0000002100827202 */ /* 0x000fe20000000f00 */
[C---:B------:R-:W-:Y:S01]  /*19850*/  FMUL.FTZ R33, R69.reuse, R133 ;  /* 0x0000008545217220 */ /* 0x040fe20000410000 */
[----:B------:R5:W-:Y:S01]  /*19860*/  MUFU.EX2 R121, R62 ;  /* 0x0000003e00797308 */ /* 0x000be20000000800 */
[C---:B------:R-:W-:Y:S01]  /*19870*/  FMUL.FTZ R22, R68.reuse, R122 ;  /* 0x0000007a44167220 */ /* 0x040fe20000410000 */
[----:B------:R-:W-:Y:S03]  /*19880*/  LDSM.16.MT88.4 R132, [R212+0x2900] ;  /* 0x00290000d484783b */ /* 0x000fe60000004200 */
[----:B------:R-:W-:Y:S02]  /*19890*/  FMUL.FTZ R23, R68, R123 ;  /* 0x0000007b44177220 */ /* 0x000fe40000410000 */
[C---:B------:R-:W-:Y:S02]  /*198a0*/  FMUL.FTZ R42, R0.reuse, R142 ;  /* 0x0000008e002a7220 */ /* 0x040fe40000410000 */
[C---:B------:R-:W-:Y:S01]  /*198b0*/  FMUL.FTZ R43, R0.reuse, R143 ;  /* 0x0000008f002b7220 */ /* 0x040fe20000410000 */
[----:B------:R2:W-:Y:S01]  /*198c0*/  MUFU.EX2 R122, R40 ;  /* 0x00000028007a7308 */ /* 0x0005e20000000800 */
[C---:B------:R-:W-:Y:S02]  /*198d0*/  FMUL.FTZ R46, R0.reuse, R146 ;  /* 0x00000092002e7220 */ /* 0x040fe40000410000 */
[C---:B------:R-:W-:Y:S02]  /*198e0*/  FMUL.FTZ R47, R0.reuse, R147 ;  /* 0x00000093002f7220 */ /* 0x040fe40000410000 */
[C---:B-1----:R-:W-:Y:S02]  /*198f0*/  FMUL.FTZ R20, R69.reuse, R120 ;  /* 0x0000007845147220 */ /* 0x042fe40000410000 */
[----:B----4-:R-:W-:Y:S02]  /*19900*/  IMAD.MOV.U32 R150, RZ, RZ, R93 ;  /* 0x000000ffff967224 */ /* 0x010fe400078e005d */
[C---:B------:R-:W-:Y:S01]  /*19910*/  FMUL.FTZ R59, R0.reuse, R159 ;  /* 0x0000009f003b7220 */ /* 0x040fe20000410000 */
[----:B------:R1:W-:Y:S01]  /*19920*/  MUFU.EX2 R120, R58 ;  /* 0x0000003a00787308 */ /* 0x0003e20000000800 */
[----:B------:R-:W-:Y:S01]  /*19930*/  IMAD.MOV.U32 R115, RZ, RZ, R63 ;  /* 0x000000ffff737224 */ /* 0x000fe200078e003f */
[-C--:B------:R-:W-:Y:S01]  /*19940*/  HMMA.16816.F32.BF16 R20, R76, R36.reuse, R20 ;  /* 0x000000244c14723c */ /* 0x080fe20000041814 */
[C---:B------:R-:W-:Y:S02]  /*19950*/  FMUL.FTZ R63, R0.reuse, R163 ;  /* 0x000000a3003f7220 */ /* 0x040fe40000410000 */
[----:B-----5:R-:W-:Y:S05]  /*19960*/  FMUL.FTZ R62, R0, R162 ;  /* 0x000000a2003e7220 */ /* 0x020fea0000410000 */
[C---:B------:R-:W-:Y:S01]  /*19970*/  HMMA.16816.F32.BF16 R24, R64.reuse, R36, R24 ;  /* 0x000000244018723c */ /* 0x040fe20000041818 */
[----:B--2---:R-:W-:Y:S06]  /*19980*/  FMUL.FTZ R40, R2, R140 ;  /* 0x0000008c02287220 */ /* 0x004fec0000410000 */
[----:B------:R-:W-:Y:S01]  /*19990*/  FFMA.FTZ R36, R48, c[0x0][0x2d0], -R96 ;  /* 0x0000b40030247a23 */ /* 0x000fe20000010860 */
[-C--:B------:R-:W-:Y:S01]  /*199a0*/  HMMA.16816.F32.BF16 R28, R64, R38.reuse, R28 ;  /* 0x00000026401c723c */ /* 0x080fe2000004181c */
[----:B------:R-:W-:Y:S02]  /*199b0*/  FMUL.FTZ R37, R69, R137 ;  /* 0x0000008945257220 */ /* 0x000fe40000410000 */
[----:B------:R2:W-:Y:S01]  /*199c0*/  MUFU.EX2 R128, R36 ;  /* 0x0000002400807308 */ /* 0x0005e20000000800 */
[--C-:B------:R-:W-:Y:S02]  /*199d0*/  FFMA.FTZ R48, R51, c[0x0][0x2d0], -R74.reuse ;  /* 0x0000b40033307a23 */ /* 0x100fe4000001084a */
[----:B------:R-:W-:Y:S02]  /*199e0*/  FMUL.FTZ R51, R68, R151 ;  /* 0x0000009744337220 */ /* 0x000fe40000410000 */
[C---:B------:R-:W-:Y:S01]  /*199f0*/  HMMA.16816.F32.BF16 R32, R76.reuse, R38, R32 ;  /* 0x000000264c20723c */ /* 0x040fe20000041820 */
[----:B-1----:R-:W-:Y:S04]  /*19a00*/  FMUL.FTZ R58, R0, R158 ;  /* 0x0000009e003a7220 */ /* 0x002fe80000410000 */
[----:B------:R1:W-:Y:S02]  /*19a10*/  MUFU.EX2 R119, R48 ;  /* 0x0000003000777308 */ /* 0x0003e40000000800 */
[C---:B------:R-:W-:Y:S02]  /*19a20*/  FMUL.FTZ R38, R68.reuse, R138 ;  /* 0x0000008a44267220 */ /* 0x040fe40000410000 */
[----:B------:R-:W-:Y:S06]  /*19a30*/  FMUL.FTZ R39, R68, R139 ;  /* 0x0000008b44277220 */ /* 0x000fec0000410000 */
[----:B------:R-:W-:Y:S01]  /*19a40*/  MUFU.EX2 R138, R92 ;  /* 0x0000005c008a7308 */ /* 0x000fe20000000800 */
[C---:B--2---:R-:W-:Y:S07]  /*19a50*/  FMUL.FTZ R36, R69.reuse, R136 ;  /* 0x0000008845247220 */ /* 0x044fee0000410000 */
[-C--:B---3--:R-:W-:Y:S01]  /*19a60*/  HMMA.16816.F32.BF16 R36, R76, R52.reuse, R36 ;  /* 0x000000344c24723c */ /* 0x088fe20000041824 */
[C---:B-1----:R-:W-:Y:S02]  /*19a70*/  FMUL.FTZ R48, R69.reuse, R148 ;  /* 0x0000009445307220 */ /* 0x042fe40000410000 */
[----:B------:R-:W-:Y:S01]  /*19a80*/  IMAD.MOV.U32 R148, RZ, RZ, R107 ;  /* 0x000000ffff947224 */ /* 0x000fe200078e006b */
[----:B------:R-:W-:Y:S04]  /*19a90*/  MOV R107, R85 ;  /* 0x00000055006b7202 */ /* 0x000fe80000000f00 */
[C---:B------:R-:W-:Y:S01]  /*19aa0*/  HMMA.16816.F32.BF16 R40, R64.reuse, R52, R40 ;  /* 0x000000344028723c */ /* 0x040fe20000041828 */
[----:B------:R-:W1:Y:S03]  /*19ab0*/  LDSM.16.MT88.4 R84, [R209+0x900] ;  /* 0x00090000d154783b */ /* 0x000e660000004200 */
[----:B------:R-:W-:Y:S03]  /*19ac0*/  IMAD.MOV.U32 R123, RZ, RZ, R107 ;  /* 0x000000ffff7b7224 */ /* 0x000fe600078e006b */
[--C-:B------:R-:W-:Y:S01]  /*19ad0*/  FFMA.FTZ R52, R56, c[0x0][0x2d0], -R97.reuse ;  /* 0x0000b40038347a23 */ /* 0x100fe20000010861 */
[-C--:B------:R-:W-:Y:S01]  /*19ae0*/  HMMA.16816.F32.BF16 R44, R64, R54.reuse, R44 ;  /* 0x00000036402c723c */ /* 0x080fe2000004182c */
[----:B------:R-:W-:Y:S02]  /*19af0*/  FMUL.FTZ R56, R2, R156 ;  /* 0x0000009c02387220 */ /* 0x000fe40000410000 */
[----:B------:R2:W3:Y:S01]  /*19b00*/  MUFU.EX2 R151, R52 ;  /* 0x0000003400977308 */ /* 0x0004e20000000800 */
[C---:B------:R-:W-:Y:S04]  /*19b10*/  FMUL.FTZ R53, R69.reuse, R153 ;  /* 0x0000009945357220 */ /* 0x040fe80000410000 */
[C---:B------:R-:W-:Y:S07]  /*19b20*/  HMMA.16816.F32.BF16 R48, R76.reuse, R54, R48 ;  /* 0x000000364c30723c */ /* 0x040fee0000041830 */
[C---:B------:R-:W-:Y:S02]  /*19b30*/  FMUL.FTZ R54, R68.reuse, R154 ;  /* 0x0000009a44367220 */ /* 0x040fe40000410000 */
[----:B------:R-:W-:Y:S03]  /*19b40*/  FMUL.FTZ R55, R68, R155 ;  /* 0x0000009b44377220 */ /* 0x000fe60000410000 */
[C---:B--2---:R-:W-:Y:S07]  /*19b50*/  FMUL.FTZ R52, R69.reuse, R152 ;  /* 0x0000009845347220 */ /* 0x044fee0000410000 */
[-C--:B------:R-:W-:Y:S08]  /*19b60*/  HMMA.16816.F32.BF16 R52, R76, R80.reuse, R52 ;  /* 0x000000504c34723c */ /* 0x080ff00000041834 */
[C---:B------:R-:W-:Y:S07]  /*19b70*/  HMMA.16816.F32.BF16 R56, R64.reuse, R80, R56 ;  /* 0x000000504038723c */ /* 0x040fee0000041838 */
[----:B------:R-:W-:Y:S01]  /*19b80*/  FFMA.FTZ R80, R88, c[0x0][0x2d0], -R97 ;  /* 0x0000b40058507a23 */ /* 0x000fe20000010861 */
[-C--:B------:R-:W-:Y:S01]  /*19b90*/  HMMA.16816.F32.BF16 R60, R64, R82.reuse, R60 ;  /* 0x00000052403c723c */ /* 0x080fe2000004183c */
[----:B---3--:R-:W-:Y:S02]  /*19ba0*/  F2FP.BF16.PACK_AB R81, R120, R151 ;  /* 0x000000977851723e */ /* 0x008fe400000010ff */
[----:B------:R2:W3:Y:S04]  /*19bb0*/  MUFU.EX2 R110, R80 ;  /* 0x00000050006e7308 */ /* 0x0004e80000000800 */
[C---:B------:R-:W-:Y:S02]  /*19bc0*/  FMUL.FTZ R64, R69.reuse, R164 ;  /* 0x000000a445407220 */ /* 0x040fe40000410000 */
[----:B------:R-:W-:Y:S03]  /*19bd0*/  FMUL.FTZ R65, R69, R165 ;  /* 0x000000a545417220 */ /* 0x000fe60000410000 */
[C---:B------:R-:W-:Y:S02]  /*19be0*/  FMUL.FTZ R66, R68.reuse, R166 ;  /* 0x000000a644427220 */ /* 0x040fe40000410000 */
[----:B------:R-:W-:Y:S07]  /*19bf0*/  FMUL.FTZ R67, R68, R167 ;  /* 0x000000a744437220 */ /* 0x000fee0000410000 */
[----:B------:R-:W-:Y:S01]  /*19c00*/  HMMA.16816.F32.BF16 R64, R76, R82, R64 ;  /* 0x000000524c40723c */ /* 0x000fe20000041840 */
[--C-:B--2---:R-:W-:Y:S06]  /*19c10*/  FFMA.FTZ R80, R90, c[0x0][0x2d0], -R74.reuse ;  /* 0x0000b4005a507a23 */ /* 0x104fec000001084a */
[----:B------:R-:W-:Y:S01]  /*19c20*/  F2FP.BF16.PACK_AB R76, R114, R126 ;  /* 0x0000007e724c723e */ /* 0x000fe200000010ff */
[----:B------:R-:W2:Y:S01]  /*19c30*/  LDSM.16.MT88.4 R88, [R212+0x900] ;  /* 0x00090000d458783b */ /* 0x000ea20000004200 */
[----:B------:R-:W-:Y:S01]  /*19c40*/  F2FP.BF16.PACK_AB R78, R150, R130 ;  /* 0x00000082964e723e */ /* 0x000fe200000010ff */
[----:B------:R4:W-:Y:S02]  /*19c50*/  MUFU.EX2 R248, R80 ;  /* 0x0000005000f87308 */ /* 0x0009e40000000800 */
[----:B------:R-:W-:Y:S02]  /*19c60*/  F2FP.BF16.PACK_AB R79, R149, R129 ;  /* 0x00000081954f723e */ /* 0x000fe400000010ff */
[----:B------:R-:W-:Y:S02]  /*19c70*/  F2FP.BF16.PACK_AB R77, R115, R125 ;  /* 0x0000007d734d723e */ /* 0x000fe400000010ff */
[----:B------:R-:W-:Y:S02]  /*19c80*/  F2FP.BF16.PACK_AB R82, R148, R122 ;  /* 0x0000007a9452723e */ /* 0x000fe400000010ff */
[----:B---3--:R-:W-:Y:S03]  /*19c90*/  F2FP.BF16.PACK_AB R83, R110, R121 ;  /* 0x000000796e53723e */ /* 0x008fe600000010ff */
[-C--:B-1----:R-:W-:Y:S01]  /*19ca0*/  HMMA.16816.F32.BF16 R4, R76, R84.reuse, R4 ;  /* 0x000000544c04723c */ /* 0x082fe20000041804 */
[--C-:B----4-:R-:W-:Y:S02]  /*19cb0*/  FFMA.FTZ R80, R94, c[0x0][0x2d0], -R75.reuse ;  /* 0x0000b4005e507a23 */ /* 0x110fe4000001084b */
[----:B------:R-:W1:Y:S02]  /*19cc0*/  LDSM.16.MT88.4 R92, [R210+0x900] ;  /* 0x00090000d25c783b */ /* 0x000e640000004200 */
[----:B------:R3:W-:Y:S02]  /*19cd0*/  MUFU.EX2 R139, R80 ;  /* 0x00000050008b7308 */ /* 0x0007e40000000800 */
[----:B---3--:R-:W-:Y:S07]  /*19ce0*/  F2FP.BF16.PACK_AB R80, R128, R124 ;  /* 0x0000007c8050723e */ /* 0x008fee00000010ff */
[C---:B------:R-:W-:Y:S07]  /*19cf0*/  HMMA.16816.F32.BF16 R8, R80.reuse, R84, R8 ;  /* 0x000000545008723c */ /* 0x040fee0000041808 */
[--C-:B------:R-:W-:Y:S01]  /*19d00*/  FFMA.FTZ R84, R176, c[0x0][0x2d0], -R74.reuse ;  /* 0x0000b400b0547a23 */ /* 0x100fe2000001084a */
[-C--:B------:R-:W-:Y:S03]  /*19d10*/  HMMA.16816.F32.BF16 R12, R80, R86.reuse, R12 ;  /* 0x00000056500c723c */ /* 0x080fe6000004180c */
[----:B------:R3:W-:Y:S05]  /*19d20*/  MUFU.EX2 R247, R84 ;  /* 0x0000005400f77308 */ /* 0x0007ea0000000800 */
[C---:B------:R-:W-:Y:S08]  /*19d30*/  HMMA.16816.F32.BF16 R16, R76.reuse, R86, R16 ;  /* 0x000000564c10723c */ /* 0x040ff00000041810 */
[-C--:B--2---:R-:W-:Y:S08]  /*19d40*/  HMMA.16816.F32.BF16 R20, R76, R88.reuse, R20 ;  /* 0x000000584c14723c */ /* 0x084ff00000041814 */
[C---:B------:R-:W-:Y:S01]  /*19d50*/  HMMA.16816.F32.BF16 R24, R80.reuse, R88, R24 ;  /* 0x000000585018723c */ /* 0x040fe20000041818 */
[----:B---3--:R-:W-:Y:S06]  /*19d60*/  FFMA.FTZ R84, R177, c[0x0][0x2d0], -R74 ;  /* 0x0000b400b1547a23 */ /* 0x008fec000001084a */
[--C-:B------:R-:W-:Y:S01]  /*19d70*/  FFMA.FTZ R88, R170, c[0x0][0x2d0], -R96.reuse ;  /* 0x0000b400aa587a23 */ /* 0x100fe20000010860 */
[-C--:B------:R-:W-:Y:S01]  /*19d80*/  HMMA.16816.F32.BF16 R28, R80, R90.reuse, R28 ;  /* 0x0000005a501c723c */ /* 0x080fe2000004181c */
[----:B------:R2:W-:Y:S07]  /*19d90*/  MUFU.EX2 R246, R84 ;  /* 0x0000005400f67308 */ /* 0x0005ee0000000800 */
[C---:B------:R-:W-:Y:S03]  /*19da0*/  HMMA.16816.F32.BF16 R32, R76.reuse, R90, R32 ;  /* 0x0000005a4c20723c */ /* 0x040fe60000041820 */
[----:B------:R3:W-:Y:S05]  /*19db0*/  MUFU.EX2 R136, R88 ;  /* 0x0000005800887308 */ /* 0x0007ea0000000800 */
[-C--:B-1----:R-:W-:Y:S08]  /*19dc0*/  HMMA.16816.F32.BF16 R36, R76, R92.reuse, R36 ;  /* 0x0000005c4c24723c */ /* 0x082ff00000041824 */
[C---:B------:R-:W-:Y:S01]  /*19dd0*/  HMMA.16816.F32.BF16 R40, R80.reuse, R92, R40 ;  /* 0x0000005c5028723c */ /* 0x040fe20000041828 */
[----:B--2---:R-:W-:Y:S04]  /*19de0*/  FFMA.FTZ R84, R171, c[0x0][0x2d0], -R75 ;  /* 0x0000b400ab547a23 */ /* 0x004fe8000001084b */
        /* <DEDUP_REMOVED lines=52> */
[----:B------:R-:W-:Y:S04]  /*1a130*/  IMAD.MOV.U32 R198, RZ, RZ, R110 ;  /* 0x000000ffffc67224 */ /* 0x000fe800078e006e */
[-C--:B------:R-:W-:Y:S01]  /*1a140*/  HMMA.16816.F32.BF16 R28, R80, R86.reuse, R28 ;  /* 0x00000056501c723c */ /* 0x080fe2000004181c */
[--C-:B------:R-:W-:Y:S01]  /*1a150*/  FFMA.FTZ R84, R184, c[0x0][0x2d0], -R96.reuse ;  /* 0x0000b400b8547a23 */ /* 0x100fe20000010860 */
[----:B------:R1:W-:Y:S06]  /*1a160*/  MUFU.EX2 R196, R88 ;  /* 0x0000005800c47308 */ /* 0x0003ec0000000800 */
[C---:B------:R-:W-:Y:S04]  /*1a170*/  HMMA.16816.F32.BF16 R32, R76.reuse, R86, R32 ;  /* 0x000000564c20723c */ /* 0x040fe80000041820 */
[----:B------:R2:W-:Y:S04]  /*1a180*/  MUFU.EX2 R144, R84 ;  /* 0x0000005400907308 */ /* 0x0005e80000000800 */
[-C--:B------:R-:W-:Y:S08]  /*1a190*/  HMMA.16816.F32.BF16 R36, R76, R92.reuse, R36 ;  /* 0x0000005c4c24723c */ /* 0x080ff00000041824 */
[C---:B------:R-:W-:Y:S01]  /*1a1a0*/  HMMA.16816.F32.BF16 R40, R80.reuse, R92, R40 ;  /* 0x0000005c5028723c */ /* 0x040fe20000041828 */
[----:B-1----:R-:W-:Y:S06]  /*1a1b0*/  FFMA.FTZ R88, R190, c[0x0][0x2d0], -R75 ;  /* 0x0000b400be587a23 */ /* 0x002fec000001084b */
[----:B------:R-:W-:Y:S01]  /*1a1c0*/  FFMA.FTZ R92, R179, c[0x0][0x2d0], -R97 ;  /* 0x0000b400b35c7a23 */ /* 0x000fe20000010861 */
[-C--:B------:R-:W-:Y:S01]  /*1a1d0*/  HMMA.16816.F32.BF16 R44, R80, R94.reuse, R44 ;  /* 0x0000005e502c723c */ /* 0x080fe2000004182c */
[----:B------:R1:W-:Y:S03]  /*1a1e0*/  MUFU.EX2 R190, R88 ;  /* 0x0000005800be7308 */ /* 0x0003e60000000800 */
[--C-:B--2---:R-:W-:Y:S01]  /*1a1f0*/  FFMA.FTZ R84, R188, c[0x0][0x2d0], -R96.reuse ;  /* 0x0000b400bc547a23 */ /* 0x104fe20000010860 */
[----:B------:R-:W-:Y:S03]  /*1a200*/  MOV R188, R108 ;  /* 0x0000006c00bc7202 */ /* 0x000fe60000000f00 */
[C---:B------:R-:W-:Y:S03]  /*1a210*/  HMMA.16816.F32.BF16 R48, R76.reuse, R94, R48 ;  /* 0x0000005e4c30723c */ /* 0x040fe60000041830 */
[----:B------:R2:W-:Y:S10]  /*1a220*/  MUFU.EX2 R187, R84 ;  /* 0x0000005400bb7308 */ /* 0x0005f40000000800 */
[----:B------:R3:W-:Y:S01]  /*1a230*/  MUFU.EX2 R155, R92 ;  /* 0x0000005c009b7308 */ /* 0x0007e20000000800 */
[----:B-1----:R-:W-:Y:S09]  /*1a240*/  FFMA.FTZ R88, R193, c[0x0][0x2d0], -R75 ;  /* 0x0000b400c1587a23 */ /* 0x002ff2000001084b */
        /* <DEDUP_REMOVED lines=8> */
[----:B------:R-:W-:Y:S01]  /*1a2d0*/  IMAD.MOV.U32 R191, RZ, RZ, R120 ;  /* 0x000000ffffbf7224 */ /* 0x000fe200078e0078 */
[----:B------:R-:W-:Y:S05]  /*1a2e0*/  MOV R120, R105 ;  /* 0x0000006900787202 */ /* 0x000fea0000000f00 */
[----:B------:R2:W4:Y:S01]  /*1a2f0*/  MUFU.EX2 R186, R84 ;  /* 0x0000005400ba7308 */ /* 0x0005220000000800 */
[----:B---3--:R-:W-:Y:S02]  /*1a300*/  FFMA.FTZ R92, R206, c[0x0][0x2d0], -R75 ;  /* 0x0000b400ce5c7a23 */ /* 0x008fe4000001084b */
[----:B------:R-:W-:Y:S07]  /*1a310*/  IMAD.MOV.U32 R206, RZ, RZ, R114 ;  /* 0x000000ffffce7224 */ /* 0x000fee00078e0072 */
[----:B------:R3:W-:Y:S01]  /*1a320*/  MUFU.EX2 R178, R92 ;  /* 0x0000005c00b27308 */ /* 0x0007e20000000800 */
[----:B--2---:R-:W-:Y:S01]  /*1a330*/  FFMA.FTZ R84, R203, c[0x0][0x2d0], -R74 ;  /* 0x0000b400cb547a23 */ /* 0x004fe2000001084a */
[----:B------:R-:W-:Y:S01]  /*1a340*/  MOV R203, R122 ;  /* 0x0000007a00cb7202 */ /* 0x000fe20000000f00 */
[-C--:B-1----:R-:W-:Y:S01]  /*1a350*/  HMMA.16816.F32.BF16 R52, R76, R88.reuse, R52 ;  /* 0x000000584c34723c */ /* 0x082fe20000041834 */
[----:B------:R-:W-:Y:S06]  /*1a360*/  MOV R122, R106 ;  /* 0x0000006a007a7202 */ /* 0x000fec0000000f00 */
[----:B------:R1:W-:Y:S01]  /*1a370*/  MUFU.EX2 R182, R84 ;  /* 0x0000005400b67308 */ /* 0x0003e20000000800 */
[C---:B------:R-:W-:Y:S01]  /*1a380*/  HMMA.16816.F32.BF16 R56, R80.reuse, R88, R56 ;  /* 0x000000585038723c */ /* 0x040fe20000041838 */
[----:B---3--:R-:W-:Y:S06]  /*1a390*/  LDSM.16.MT88.4 R92, [R210+0x1900] ;  /* 0x00190000d25c783b */ /* 0x008fec0000004200 */
[--C-:B------:R-:W-:Y:S01]  /*1a3a0*/  FFMA.FTZ R88, R185, c[0x0][0x2d0], -R97.reuse ;  /* 0x0000b400b9587a23 */ /* 0x100fe20000010861 */
[-C--:B------:R-:W-:Y:S01]  /*1a3b0*/  HMMA.16816.F32.BF16 R60, R80, R90.reuse, R60 ;  /* 0x0000005a503c723c */ /* 0x080fe2000004183c */
[----:B------:R-:W-:Y:S06]  /*1a3c0*/  IMAD.MOV.U32 R185, RZ, RZ, R118 ;  /* 0x000000ffffb97224 */ /* 0x000fec00078e0076 */
[----:B------:R-:W-:Y:S01]  /*1a3d0*/  FFMA.FTZ R80, R226, c[0x0][0x2d0], -R74 ;  /* 0x0000b400e2507a23 */ /* 0x000fe2000001084a */
[----:B------:R-:W-:Y:S01]  /*1a3e0*/  HMMA.16816.F32.BF16 R64, R76, R90, R64 ;  /* 0x0000005a4c40723c */ /* 0x000fe20000041840 */
[----:B----4-:R-:W-:Y:S02]  /*1a3f0*/  F2FP.BF16.PACK_AB R82, R186, R184 ;  /* 0x000000b8ba52723e */ /* 0x010fe400000010ff */
[----:B------:R2:W-:Y:S01]  /*1a400*/  MUFU.EX2 R179, R80 ;  /* 0x0000005000b37308 */ /* 0x0005e20000000800 */
[----:B-1----:R-:W-:Y:S02]  /*1a410*/  FFMA.FTZ R84, R180, c[0x0][0x2d0], -R97 ;  /* 0x0000b400b4547a23 */ /* 0x002fe40000010861 */
[----:B------:R-:W-:Y:S01]  /*1a420*/  IMAD.MOV.U32 R226, RZ, RZ, R116 ;  /* 0x000000ffffe27224 */ /* 0x000fe200078e0074 */
[----:B------:R-:W-:Y:S01]  /*1a430*/  F2FP.BF16.PACK_AB R76, R147, R242 ;  /* 0x000000f2934c723e */ /* 0x000fe200000010ff */
[----:B------:R-:W-:Y:S01]  /*1a440*/  LDSM.16.MT88.4 R116, [R209+0x2900] ;  /* 0x00290000d174783b */ /* 0x000fe20000004200 */
[----:B------:R-:W-:Y:S03]  /*1a450*/  F2FP.BF16.PACK_AB R77, R145, R146 ;  /* 0x00000092914d723e */ /* 0x000fe600000010ff */
[----:B------:R-:W-:Y:S01]  /*1a460*/  F2FP.BF16.PACK_AB R78, R196, R229 ;  /* 0x000000e5c44e723e */ /* 0x000fe200000010ff */
[----:B------:R1:W3:Y:S01]  /*1a470*/  MUFU.EX2 R181, R84 ;  /* 0x0000005400b57308 */ /* 0x0002e20000000800 */
[----:B------:R-:W-:Y:S09]  /*1a480*/  F2FP.BF16.PACK_AB R79, R193, R190 ;  /* 0x000000bec14f723e */ /* 0x000ff200000010ff */
[----:B------:R4:W5:Y:S01]  /*1a490*/  MUFU.EX2 R180, R88 ;  /* 0x0000005800b47308 */ /* 0x0009620000000800 */
[----:B--2---:R-:W-:Y:S01]  /*1a4a0*/  FFMA.FTZ R80, R204, c[0x0][0x2d0], -R75 ;  /* 0x0000b400cc507a23 */ /* 0x004fe2000001084b */
[----:B------:R-:W-:Y:S02]  /*1a4b0*/  MOV R204, R115 ;  /* 0x0000007300cc7202 */ /* 0x000fe40000000f00 */
[----:B------:R-:W-:Y:S06]  /*1a4c0*/  MOV R115, R100 ;  /* 0x0000006400737202 */ /* 0x000fec0000000f00 */
[----:B------:R2:W-:Y:S01]  /*1a4d0*/  MUFU.EX2 R153, R80 ;  /* 0x0000005000997308 */ /* 0x0005e20000000800 */
[----:B-1----:R-:W1:Y:S01]  /*1a4e0*/  LDSM.16.MT88.4 R84, [R209+0x1900] ;  /* 0x00190000d154783b */ /* 0x002e620000004200 */
[----:B---3--:R-:W-:Y:S07]  /*1a4f0*/  F2FP.BF16.PACK_AB R81, R155, R181 ;  /* 0x000000b59b51723e */ /* 0x008fee00000010ff */
[----:B----4-:R-:W3:Y:S01]  /*1a500*/  LDSM.16.MT88.4 R88, [R212+0x1900] ;  /* 0x00190000d458783b */ /* 0x010ee20000004200 */
[----:B-----5:R-:W-:Y:S02]  /*1a510*/  F2FP.BF16.PACK_AB R83, R180, R154 ;  /* 0x0000009ab453723e */ /* 0x020fe400000010ff */
[----:B--2---:R-:W-:Y:S01]  /*1a520*/  F2FP.BF16.PACK_AB R80, R187, R144 ;  /* 0x00000090bb50723e */ /* 0x004fe200000010ff */
[-C--:B-1----:R-:W-:Y:S08]  /*1a530*/  HMMA.16816.F32.BF16 R4, R76, R84.reuse, R4 ;  /* 0x000000544c04723c */ /* 0x082ff00000041804 */
[C---:B------:R-:W-:Y:S07]  /*1a540*/  HMMA.16816.F32.BF16 R8, R80.reuse, R84, R8 ;  /* 0x000000545008723c */ /* 0x040fee0000041808 */
[--C-:B------:R-:W-:Y:S01]  /*1a550*/  FFMA.FTZ R84, R232, c[0x0][0x2d0], -R74.reuse ;  /* 0x0000b400e8547a23 */ /* 0x100fe2000001084a */
[-C--:B------:R-:W-:Y:S01]  /*1a560*/  HMMA.16816.F32.BF16 R12, R80, R86.reuse, R12 ;  /* 0x00000056500c723c */ /* 0x080fe2000004180c */
[----:B------:R-:W-:Y:S02]  /*1a570*/  MOV R232, R113 ;  /* 0x0000007100e87202 */ /* 0x000fe40000000f00 */
[----:B------:R1:W-:Y:S01]  /*1a580*/  MUFU.EX2 R159, R84 ;  /* 0x00000054009f7308 */ /* 0x0003e20000000800 */
[----:B------:R-:W-:Y:S04]  /*1a590*/  MOV R113, R101 ;  /* 0x0000006500717202 */ /* 0x000fe80000000f00 */
[C---:B------:R-:W-:Y:S01]  /*1a5a0*/  HMMA.16816.F32.BF16 R16, R76.reuse, R86, R16 ;  /* 0x000000564c10723c */ /* 0x040fe20000041810 */
[----:B------:R-:W-:Y:S07]  /*1a5b0*/  IMAD.MOV.U32 R127, RZ, RZ, R113 ;  /* 0x000000ffff7f7224 */ /* 0x000fee00078e0071 */
[-C--:B---3--:R-:W-:Y:S08]  /*1a5c0*/  HMMA.16816.F32.BF16 R20, R76, R88.reuse, R20 ;  /* 0x000000584c14723c */ /* 0x088ff00000041814 */
[C---:B------:R-:W-:Y:S01]  /*1a5d0*/  HMMA.16816.F32.BF16 R24, R80.reuse, R88, R24 ;  /* 0x000000585018723c */ /* 0x040fe20000041818 */
[----:B-1----:R-:W-:Y:S02]  /*1a5e0*/  FFMA.FTZ R84, R235, c[0x0][0x2d0], -R74 ;  /* 0x0000b400eb547a23 */ /* 0x002fe4000001084a */
[----:B------:R-:W2:Y:S04]  /*1a5f0*/  LDL.LU R235, [R1+0x18] ;  /* 0x0000180001eb7983 */ /* 0x000ea80000300800 */
        /* <DEDUP_REMOVED lines=9> */
[----:B------:R-:W-:Y:S01]  /*1a690*/  IMAD.MOV.U32 R228, RZ, RZ, R112 ;  /* 0x000000ffffe47224 */ /* 0x000fe200078e0070 */
[----:B------:R1:W-:Y:S01]  /*1a6a0*/  MUFU.EX2 R158, R84 ;  /* 0x00000054009e7308 */ /* 0x0003e20000000800 */
[----:B------:R-:W-:Y:S02]  /*1a6b0*/  IMAD.MOV.U32 R112, RZ, RZ, R102 ;  /* 0x000000ffff707224 */ /* 0x000fe400078e0066 */
[-C--:B------:R-:W-:Y:S01]  /*1a6c0*/  HMMA.16816.F32.BF16 R44, R80, R94.reuse, R44 ;  /* 0x0000005e502c723c */ /* 0x080fe2000004182c */
[----:B------:R-:W-:Y:S03]  /*1a6d0*/  FFMA.FTZ R92, R200, c[0x0][0x2d0], -R97 ;  /* 0x0000b400c85c7a23 */ /* 0x000fe60000010861 */
[--C-:B---3--:R-:W-:Y:S01]  /*1a6e0*/  FFMA.FTZ R88, R205, c[0x0][0x2d0], -R96.reuse ;  /* 0x0000b400cd587a23 */ /* 0x108fe20000010860 */
[----:B------:R-:W-:Y:S02]  /*1a6f0*/  MOV R205, R109 ;  /* 0x0000006d00cd7202 */ /* 0x000fe40000000f00 */
[----:B------:R3:W-:Y:S01]  /*1a700*/  MUFU.EX2 R172, R92 ;  /* 0x0000005c00ac7308 */ /* 0x0007e20000000800 */
[C---:B------:R-:W-:Y:S09]  /*1a710*/  HMMA.16816.F32.BF16 R48, R76.reuse, R94, R48 ;  /* 0x0000005e4c30723c */ /* 0x040ff20000041830 */
[----:B------:R4:W-:Y:S03]  /*1a720*/  MUFU.EX2 R175, R88 ;  /* 0x0000005800af7308 */ /* 0x0009e60000000800 */
[----:B-1----:R-:W-:Y:S01]  /*1a730*/  FFMA.FTZ R84, R231, c[0x0][0x2d0], -R75 ;  /* 0x0000b400e7547a23 */ /* 0x002fe2000001084b */
[----:B------:R-:W-:Y:S06]  /*1a740*/  MOV R231, R112 ;  /* 0x0000007000e77202 */ /* 0x000fec0000000f00 */
[----:B------:R1:W-:Y:S01]  /*1a750*/  MUFU.EX2 R176, R84 ;  /* 0x0000005400b07308 */ /* 0x0003e20000000800 */
[----:B---3--:R-:W-:Y:S09]  /*1a760*/  FFMA.FTZ R92, R192, c[0x0][0x2d0], -R97 ;  /* 0x0000b400c05c7a23 */ /* 0x008ff20000010861 */
[----:B------:R3:W-:Y:S01]  /*1a770*/  MUFU.EX2 R99, R92 ;  /* 0x0000005c00637308 */ /* 0x0007e20000000800 */
[--C-:B----4-:R-:W-:Y:S02]  /*1a780*/  FFMA.FTZ R88, R207, c[0x0][0x2d0], -R96.reuse ;  /* 0x0000b400cf587a23 */ /* 0x110fe40000010860 */
[----:B------:R-:W4:Y:S07]  /*1a790*/  LDL.LU R207, [R1+0x14] ;  /* 0x0000140001cf7983 */ /* 0x000f2e0000300800 */
[----:B------:R5:W5:Y:S01]  /*1a7a0*/  MUFU.EX2 R174, R88 ;  /* 0x0000005800ae7308 */ /* 0x000b620000000800 */
[----:B------:R-:W4:Y:S01]  /*1a7b0*/  LDL.LU R114, [R1+0x10] ;  /* 0x0000100001727983 */ /* 0x000f220000300800 */
[----:B-1----:R-:W-:Y:S08]  /*1a7c0*/  FFMA.FTZ R84, R201, c[0x0][0x2d0], -R96 ;  /* 0x0000b400c9547a23 */ /* 0x002ff00000010860 */
[----:B------:R1:W-:Y:S01]  /*1a7d0*/  MUFU.EX2 R152, R84 ;  /* 0x0000005400987308 */ /* 0x0003e20000000800 */
[----:B---3--:R-:W-:Y:S09]  /*1a7e0*/  FFMA.FTZ R92, R244, c[0x0][0x2d0], -R75 ;  /* 0x0000b400f45c7a23 */ /* 0x008ff2000001084b */
[----:B------:R3:W-:Y:S01]  /*1a7f0*/  MUFU.EX2 R168, R92 ;  /* 0x0000005c00a87308 */ /* 0x0007e20000000800 */
[--C-:B-----5:R-:W-:Y:S01]  /*1a800*/  FFMA.FTZ R88, R240, c[0x0][0x2d0], -R74.reuse ;  /* 0x0000b400f0587a23 */ /* 0x120fe2000001084a */
[----:B------:R-:W-:Y:S02]  /*1a810*/  MOV R240, R111 ;  /* 0x0000006f00f07202 */ /* 0x000fe40000000f00 */
[----:B------:R-:W-:Y:S06]  /*1a820*/  MOV R111, R103 ;  /* 0x00000067006f7202 */ /* 0x000fec0000000f00 */
[----:B------:R5:W-:Y:S01]  /*1a830*/  MUFU.EX2 R173, R88 ;  /* 0x0000005800ad7308 */ /* 0x000be20000000800 */
[----:B------:R-:W-:Y:S01]  /*1a840*/  MOV R201, R111 ;  /* 0x0000006f00c97202 */ /* 0x000fe20000000f00 */
[----:B-1----:R-:W1:Y:S08]  /*1a850*/  LDSM.16.MT88.4 R84, [R211+0x1900] ;  /* 0x00190000d354783b */ /* 0x002e700000004200 */
[----:B---3--:R-:W-:Y:S01]  /*1a860*/  LDSM.16.MT88.4 R92, [R210+0x2100] ;  /* 0x00210000d25c783b */ /* 0x008fe20000004200 */
[--C-:B-----5:R-:W-:Y:S04]  /*1a870*/  FFMA.FTZ R88, R199, c[0x0][0x2d0], -R97.reuse ;  /* 0x0000b400c7587a23 */ /* 0x120fe80000010861 */
[----:B------:R3:W5:Y:S01]  /*1a880*/  MUFU.EX2 R156, R88 ;  /* 0x00000058009c7308 */ /* 0x0007620000000800 */
[-C--:B-1----:R-:W-:Y:S08]  /*1a890*/  HMMA.16816.F32.BF16 R52, R76, R84.reuse, R52 ;  /* 0x000000544c34723c */ /* 0x082ff00000041834 */
[C---:B------:R-:W-:Y:S01]  /*1a8a0*/  HMMA.16816.F32.BF16 R56, R80.reuse, R84, R56 ;  /* 0x000000545038723c */ /* 0x040fe20000041838 */
[----:B---3--:R-:W1:Y:S06]  /*1a8b0*/  LDSM.16.MT88.4 R88, [R209+0x2100] ;  /* 0x00210000d158783b */ /* 0x008e6c0000004200 */
[----:B------:R-:W-:Y:S01]  /*1a8c0*/  FFMA.FTZ R84, R183, c[0x0][0x2d0], -R97 ;  /* 0x0000b400b7547a23 */ /* 0x000fe20000010861 */
[-C--:B------:R-:W-:Y:S03]  /*1a8d0*/  HMMA.16816.F32.BF16 R60, R80, R86.reuse, R60 ;  /* 0x00000056503c723c */ /* 0x080fe6000004183c */
[----:B------:R3:W3:Y:S04]  /*1a8e0*/  MUFU.EX2 R98, R84 ;  /* 0x0000005400627308 */ /* 0x0006e80000000800 */
[--C-:B------:R-:W-:Y:S01]  /*1a8f0*/  FFMA.FTZ R80, R245, c[0x0][0x2d0], -R74.reuse ;  /* 0x0000b400f5507a23 */ /* 0x100fe2000001084a */
[----:B------:R-:W-:Y:S01]  /*1a900*/  HMMA.16816.F32.BF16 R64, R76, R86, R64 ;  /* 0x000000564c40723c */ /* 0x000fe20000041840 */
[----:B------:R-:W-:Y:S03]  /*1a910*/  F2FP.BF16.PACK_AB R82, R174, R175 ;  /* 0x000000afae52723e */ /* 0x000fe600000010ff */
[----:B-----5:R-:W-:Y:S01]  /*1a920*/  F2FP.BF16.PACK_AB R81, R172, R156 ;  /* 0x0000009cac51723e */ /* 0x020fe200000010ff */
[----:B------:R5:W5:Y:S02]  /*1a930*/  MUFU.EX2 R171, R80 ;  /* 0x0000005000ab7308 */ /* 0x000b640000000800 */
[----:B------:R-:W-:Y:S02]  /*1a940*/  F2FP.BF16.PACK_AB R76, R179, R182 ;  /* 0x000000b6b34c723e */ /* 0x000fe400000010ff */
[----:B------:R-:W-:Y:S03]  /*1a950*/  F2FP.BF16.PACK_AB R77, R178, R153 ;  /* 0x00000099b24d723e */ /* 0x000fe600000010ff */
[----:B------:R-:W-:Y:S02]  /*1a960*/  F2FP.BF16.PACK_AB R78, R177, R159 ;  /* 0x0000009fb14e723e */ /* 0x000fe400000010ff */
[----:B------:R-:W-:Y:S01]  /*1a970*/  F2FP.BF16.PACK_AB R79, R176, R158 ;  /* 0x0000009eb04f723e */ /* 0x000fe200000010ff */
[----:B---3--:R-:W3:Y:S01]  /*1a980*/  LDSM.16.MT88.4 R84, [R212+0x2100] ;  /* 0x00210000d454783b */ /* 0x008ee20000004200 */
[----:B------:R-:W-:Y:S05]  /*1a990*/  F2FP.BF16.PACK_AB R83, R98, R99 ;  /* 0x000000636253723e */ /* 0x000fea00000010ff */
[-C--:B-1----:R-:W-:Y:S01]  /*1a9a0*/  HMMA.16816.F32.BF16 R4, R76, R88.reuse, R4 ;  /* 0x000000584c04723c */ /* 0x082fe20000041804 */
[--C-:B-----5:R-:W-:Y:S01]  /*1a9b0*/  FFMA.FTZ R80, R241, c[0x0][0x2d0], -R75.reuse ;  /* 0x0000b400f1507a23 */ /* 0x120fe2000001084b */
[----:B------:R-:W-:Y:S03]  /*1a9c0*/  F2FP.BF16.PACK_AB R164, R171, R173 ;  /* 0x000000adaba4723e */ /* 0x000fe600000010ff */
[----:B------:R1:W5:Y:S02]  /*1a9d0*/  MUFU.EX2 R170, R80 ;  /* 0x0000005000aa7308 */ /* 0x0003640000000800 */
[----:B-1----:R-:W-:Y:S02]  /*1a9e0*/  F2FP.BF16.PACK_AB R80, R157, R152 ;  /* 0x000000989d50723e */ /* 0x002fe400000010ff */
[----:B-----5:R-:W-:Y:S05]  /*1a9f0*/  F2FP.BF16.PACK_AB R165, R168, R170 ;  /* 0x000000aaa8a5723e */ /* 0x020fea00000010ff */
[C---:B------:R-:W-:Y:S07]  /*1aa00*/  HMMA.16816.F32.BF16 R8, R80.reuse, R88, R8 ;  /* 0x000000585008723c */ /* 0x040fee0000041808 */
[--C-:B------:R-:W-:Y:S01]  /*1aa10*/  FFMA.FTZ R88, R251, c[0x0][0x2d0], -R74.reuse ;  /* 0x0000b400fb587a23 */ /* 0x100fe2000001084a */
[-C--:B------:R-:W-:Y:S01]  /*1aa20*/  HMMA.16816.F32.BF16 R12, R80, R90.reuse, R12 ;  /* 0x0000005a500c723c */ /* 0x080fe2000004180c */
[----:B------:R-:W-:Y:S02]  /*1aa30*/  FFMA.FTZ R74, R252, c[0x0][0x2d0], -R74 ;  /* 0x0000b400fc4a7a23 */ /* 0x000fe4000001084a */
[----:B------:R1:W-:Y:S05]  /*1aa40*/  MUFU.EX2 R169, R88 ;  /* 0x0000005800a97308 */ /* 0x0003ea0000000800 */
[C---:B------:R-:W-:Y:S05]  /*1aa50*/  HMMA.16816.F32.BF16 R16, R76.reuse, R90, R16 ;  /* 0x0000005a4c10723c */ /* 0x040fea0000041810 */
[----:B------:R5:W5:Y:S03]  /*1aa60*/  MUFU.EX2 R103, R74 ;  /* 0x0000004a00677308 */ /* 0x000b660000000800 */
[-C--:B---3--:R-:W-:Y:S08]  /*1aa70*/  HMMA.16816.F32.BF16 R20, R76, R84.reuse, R20 ;  /* 0x000000544c14723c */ /* 0x088ff00000041814 */
[C---:B------:R-:W-:Y:S01]  /*1aa80*/  HMMA.16816.F32.BF16 R24, R80.reuse, R84, R24 ;  /* 0x000000545018723c */ /* 0x040fe20000041818 */
[----:B-1----:R-:W1:Y:S07]  /*1aa90*/  LDSM.16.MT88.4 R88, [R211+0x2100] ;  /* 0x00210000d358783b */ /* 0x002e6e0000004200 */
[-C--:B------:R-:W-:Y:S01]  /*1aaa0*/  HMMA.16816.F32.BF16 R28, R80, R86.reuse, R28 ;  /* 0x00000056501c723c */ /* 0x080fe2000004181c */
[--C-:B-----5:R-:W-:Y:S03]  /*1aab0*/  FFMA.FTZ R74, R249, c[0x0][0x2d0], -R75.reuse ;  /* 0x0000b400f94a7a23 */ /* 0x120fe6000001084b */
[----:B------:R-:W-:Y:S01]  /*1aac0*/  F2FP.BF16.PACK_AB R166, R103, R169 ;  /* 0x000000a967a6723e */ /* 0x000fe200000010ff */
[----:B------:R-:W-:Y:S03]  /*1aad0*/  FFMA.FTZ R75, R250, c[0x0][0x2d0], -R75 ;  /* 0x0000b400fa4b7a23 */ /* 0x000fe6000001084b */
[C---:B------:R-:W-:Y:S01]  /*1aae0*/  HMMA.16816.F32.BF16 R32, R76.reuse, R86, R32 ;  /* 0x000000564c20723c */ /* 0x040fe20000041820 */
[----:B------:R3:W-:Y:S07]  /*1aaf0*/  MUFU.EX2 R102, R74 ;  /* 0x0000004a00667308 */ /* 0x0007ee0000000800 */
[-C--:B------:R-:W-:Y:S01]  /*1ab00*/  HMMA.16816.F32.BF16 R36, R76, R92.reuse, R36 ;  /* 0x0000005c4c24723c */ /* 0x080fe20000041824 */
[----:B--2---:R-:W-:Y:S02]  /*1ab10*/  FFMA.FTZ R2, R2, R235, R228 ;  /* 0x000000eb02027223 */ /* 0x004fe400000100e4 */
[----:B------:R-:W2:Y:S01]  /*1ab20*/  MUFU.EX2 R101, R75 ;  /* 0x0000004b00657308 */ /* 0x000ea20000000800 */
[----:B------:R-:W-:Y:S01]  /*1ab30*/  MOV R228, R232 ;  /* 0x000000e800e47202 */ /* 0x000fe20000000f00 */
[----:B------:R-:W-:Y:S01]  /*1ab40*/  IMAD.MOV.U32 R232, RZ, RZ, R204 ;  /* 0x000000ffffe87224 */ /* 0x000fe200078e00cc */
[----:B------:R-:W-:Y:S01]  /*1ab50*/  MOV R204, R151 ;  /* 0x0000009700cc7202 */ /* 0x000fe20000000f00 */
[----:B------:R-:W-:Y:S01]  /*1ab60*/  FADD.FTZ R2, R205, R2 ;  /* 0x00000002cd027221 */ /* 0x000fe20000010000 */
[----:B------:R-:W-:Y:S01]  /*1ab70*/  MOV R235, R206 ;  /* 0x000000ce00eb7202 */ /* 0x000fe20000000f00 */
[C---:B------:R-:W-:Y:S03]  /*1ab80*/  HMMA.16816.F32.BF16 R40, R80.reuse, R92, R40 ;  /* 0x0000005c5028723c */ /* 0x040fe60000041828 */
[----:B------:R-:W-:Y:S02]  /*1ab90*/  MOV R206, R203 ;  /* 0x000000cb00ce7202 */ /* 0x000fe40000000f00 */
[----:B------:R-:W-:Y:S01]  /*1aba0*/  MOV R203, R148 ;  /* 0x0000009400cb7202 */ /* 0x000fe20000000f00 */
[--C-:B---3--:R-:W-:Y:S02]  /*1abb0*/  FFMA.FTZ R74, R236, c[0x0][0x2d0], -R96.reuse ;  /* 0x0000b400ec4a7a23 */ /* 0x108fe40000010860 */
[-C--:B------:R-:W-:Y:S02]  /*1abc0*/  HMMA.16816.F32.BF16 R44, R80, R94.reuse, R44 ;  /* 0x0000005e502c723c */ /* 0x080fe4000004182c */
[----:B------:R3:W-:Y:S06]  /*1abd0*/  MUFU.EX2 R100, R74 ;  /* 0x0000004a00647308 */ /* 0x0007ec0000000800 */
[C---:B------:R-:W-:Y:S01]  /*1abe0*/  HMMA.16816.F32.BF16 R48, R76.reuse, R94, R48 ;  /* 0x0000005e4c30723c */ /* 0x040fe20000041830 */
[----:B--2---:R-:W-:Y:S07]  /*1abf0*/  F2FP.BF16.PACK_AB R167, R101, R102 ;  /* 0x0000006665a7723e */ /* 0x004fee00000010ff */
[-C--:B-1----:R-:W-:Y:S08]  /*1ac00*/  HMMA.16816.F32.BF16 R52, R76, R88.reuse, R52 ;  /* 0x000000584c34723c */ /* 0x082ff00000041834 */
[C---:B------:R-:W-:Y:S01]  /*1ac10*/  HMMA.16816.F32.BF16 R56, R80.reuse, R88, R56 ;  /* 0x000000585038723c */ /* 0x040fe20000041838 */
[--C-:B---3--:R-:W-:Y:S04]  /*1ac20*/  FFMA.FTZ R74, R237, c[0x0][0x2d0], -R96.reuse ;  /* 0x0000b400ed4a7a23 */ /* 0x108fe80000010860 */
[----:B------:R1:W2:Y:S03]  /*1ac30*/  MUFU.EX2 R85, R74 ;  /* 0x0000004a00557308 */ /* 0x0002a60000000800 */
[-C--:B------:R-:W-:Y:S08]  /*1ac40*/  HMMA.16816.F32.BF16 R60, R80, R90.reuse, R60 ;  /* 0x0000005a503c723c */ /* 0x080ff0000004183c */
[----:B------:R-:W-:Y:S08]  /*1ac50*/  HMMA.16816.F32.BF16 R64, R76, R90, R64 ;  /* 0x0000005a4c40723c */ /* 0x000ff00000041840 */
[-C--:B------:R-:W-:Y:S01]  /*1ac60*/  HMMA.16816.F32.BF16 R104, R164, R116.reuse, R4 ;  /* 0x00000074a468723c */ /* 0x080fe20000041804 */
[--C-:B-1----:R-:W-:Y:S03]  /*1ac70*/  FFMA.FTZ R74, R238, c[0x0][0x2d0], -R96.reuse ;  /* 0x0000b400ee4a7a23 */ /* 0x102fe60000010860 */
[----:B--2---:R-:W-:Y:S01]  /*1ac80*/  F2FP.BF16.PACK_AB R160, R85, R100 ;  /* 0x0000006455a0723e */ /* 0x004fe200000010ff */
[----:B------:R-:W-:Y:S01]  /*1ac90*/  FFMA.FTZ R96, R239, c[0x0][0x2d0], -R96 ;  /* 0x0000b400ef607a23 */ /* 0x000fe20000010860 */
[----:B------:R1:W-:Y:S01]  /*1aca0*/  MUFU.EX2 R86, R74 ;  /* 0x0000004a00567308 */ /* 0x0003e20000000800 */
[----:B----4-:R-:W-:Y:S02]  /*1acb0*/  FFMA.FTZ R68, R68, R207, R240 ;  /* 0x000000cf44447223 */ /* 0x010fe400000100f0 */
[----:B------:R-:W-:Y:S03]  /*1acc0*/  FADD.FTZ R5, R122, R2 ;  /* 0x000000027a057221 */ /* 0x000fe60000010000 */
[----:B------:R-:W-:Y:S02]  /*1acd0*/  FFMA.FTZ R69, R69, R114, R115 ;  /* 0x0000007245457223 */ /* 0x000fe40000010073 */
[----:B------:R-:W-:Y:S01]  /*1ace0*/  FADD.FTZ R6, R185, R68 ;  /* 0x00000044b9067221 */ /* 0x000fe20000010000 */
[----:B------:R-:W-:Y:S01]  /*1acf0*/  MOV R185, R149 ;  /* 0x0000009500b97202 */ /* 0x000fe20000000f00 */
[----:B------:R-:W-:Y:S01]  /*1ad00*/  FADD.FTZ R4, R226, R69 ;  /* 0x00000045e2047221 */ /* 0x000fe20000010000 */
[----:B------:R-:W2:Y:S01]  /*1ad10*/  MUFU.EX2 R96, R96 ;  /* 0x0000006000607308 */ /* 0x000ea20000000800 */
[----:B------:R-:W-:Y:S02]  /*1ad20*/  IMAD.MOV.U32 R226, RZ, RZ, R150 ;  /* 0x000000ffffe27224 */ /* 0x000fe400078e0096 */
[----:B------:R-:W-:Y:S01]  /*1ad30*/  FADD.FTZ R4, R188, R4 ;  /* 0x00000004bc047221 */ /* 0x000fe20000010000 */
[----:B------:R-:W3:Y:S01]  /*1ad40*/  LDSM.16.MT88.4 R148, [R210+0x2900] ;  /* 0x00290000d294783b */ /* 0x000ee20000004200 */
[----:B------:R-:W-:Y:S02]  /*1ad50*/  FADD.FTZ R6, R123, R6 ;  /* 0x000000067b067221 */ /* 0x000fe40000010000 */
[----:B------:R-:W-:Y:S02]  /*1ad60*/  FADD.FTZ R4, R202, R4 ;  /* 0x00000004ca047221 */ /* 0x000fe40000010000 */
[----:B------:R-:W-:Y:S02]  /*1ad70*/  FADD.FTZ R2, R201, R6 ;  /* 0x00000006c9027221 */ /* 0x000fe40000010000 */
[----:B------:R-:W-:Y:S02]  /*1ad80*/  FADD.FTZ R6, R126, R4 ;  /* 0x000000047e067221 */ /* 0x000fe40000010000 */
[----:B------:R-:W-:Y:S02]  /*1ad90*/  IMAD.MOV.U32 R188, RZ, RZ, R121 ;  /* 0x000000ffffbc7224 */ /* 0x000fe400078e0079 */
[--C-:B-1----:R-:W-:Y:S04]  /*1ada0*/  FFMA.FTZ R74, R194, c[0x0][0x2d0], -R97.reuse ;  /* 0x0000b400c24a7a23 */ /* 0x102fe80000010861 */
        /* <DEDUP_REMOVED lines=8> */
[----:B------:R-:W-:Y:S10]  /*1ae30*/  MUFU.EX2 R74, R74 ;  /* 0x0000004a004a7308 */ /* 0x000ff40000000800 */
[----:B------:R-:W1:Y:S02]  /*1ae40*/  MUFU.EX2 R97, R97 ;  /* 0x0000006100617308 */ /* 0x000e640000000800 */
[----:B-1----:R-:W-:Y:S07]  /*1ae50*/  F2FP.BF16.PACK_AB R163, R97, R74 ;  /* 0x0000004a61a3723e */ /* 0x002fee00000010ff */
[C---:B------:R-:W-:Y:S08]  /*1ae60*/  HMMA.16816.F32.BF16 R108, R160.reuse, R116, R8 ;  /* 0x00000074a06c723c */ /* 0x040ff00000041808 */
[-C--:B------:R-:W-:Y:S08]  /*1ae70*/  HMMA.16816.F32.BF16 R112, R160, R118.reuse, R12 ;  /* 0x00000076a070723c */ /* 0x080ff0000004180c */
[C---:B------:R-:W-:Y:S01]  /*1ae80*/  HMMA.16816.F32.BF16 R116, R164.reuse, R118, R16 ;  /* 0x00000076a474723c */ /* 0x040fe20000041810 */
[----:B--2---:R-:W-:Y:S03]  /*1ae90*/  FFMA.FTZ R8, R0, R73, R120 ;  /* 0x0000004900087223 */ /* 0x004fe60000010078 */
[----:B------:R-:W-:Y:S04]  /*1aea0*/  FADD.FTZ R0, R231, R5 ;  /* 0x00000005e7007221 */ /* 0x000fe80000010000 */
[-C--:B------:R-:W-:Y:S01]  /*1aeb0*/  HMMA.16816.F32.BF16 R120, R164, R132.reuse, R20 ;  /* 0x00000084a478723c */ /* 0x080fe20000041814 */
[----:B------:R-:W-:Y:S03]  /*1aec0*/  FADD.FTZ R8, R127, R8 ;  /* 0x000000087f087221 */ /* 0x000fe60000010000 */
[----:B------:R-:W-:Y:S02]  /*1aed0*/  FADD.FTZ R5, R125, R2 ;  /* 0x000000027d057221 */ /* 0x000fe40000010000 */
[----:B------:R-:W-:Y:S02]  /*1aee0*/  FADD.FTZ R7, R124, R0 ;  /* 0x000000007c077221 */ /* 0x000fe40000010000 */
[----:B------:R-:W-:Y:S01]  /*1aef0*/  FADD.FTZ R4, R228, R8 ;  /* 0x00000008e4047221 */ /* 0x000fe20000010000 */
[C---:B------:R-:W-:Y:S03]  /*1af00*/  HMMA.16816.F32.BF16 R124, R160.reuse, R132, R24 ;  /* 0x00000084a07c723c */ /* 0x040fe60000041818 */
[----:B------:R-:W-:Y:S02]  /*1af10*/  FADD.FTZ R2, R235, R6 ;  /* 0x00000006eb027221 */ /* 0x000fe40000010000 */
[----:B------:R-:W-:Y:S02]  /*1af20*/  FADD.FTZ R0, R232, R5 ;  /* 0x00000005e8007221 */ /* 0x000fe40000010000 */
[----:B------:R-:W-:Y:S02]  /*1af30*/  FADD.FTZ R7, R128, R7 ;  /* 0x0000000780077221 */ /* 0x000fe40000010000 */
[----:B------:R-:W-:Y:S03]  /*1af40*/  FADD.FTZ R4, R131, R4 ;  /* 0x0000000483047221 */ /* 0x000fe60000010000 */
[----:B------:R-:W-:Y:S02]  /*1af50*/  FADD.FTZ R6, R130, R2 ;  /* 0x0000000282067221 */ /* 0x000fe40000010000 */
        /* <DEDUP_REMOVED lines=56> */
[----:B------:R-:W-:Y:S03]  /*1b2e0*/  FADD.FTZ R8, R156, R8 ;  /* 0x000000089c087221 */ /* 0x000fe60000010000 */
[----:B------:R-:W-:Y:S02]  /*1b2f0*/  FADD.FTZ R9, R158, R0 ;  /* 0x000000009e097221 */ /* 0x000fe40000010000 */
[----:B------:R-:W-:Y:S01]  /*1b300*/  FADD.FTZ R2, R175, R10 ;  /* 0x0000000aaf027221 */ /* 0x000fe20000010000 */
[C---:B------:R-:W-:Y:S01]  /*1b310*/  HMMA.16816.F32.BF16 R156, R160.reuse, R4, R56 ;  /* 0x00000004a09c723c */ /* 0x040fe20000041838 */
[----:B------:R-:W-:Y:S06]  /*1b320*/  FADD.FTZ R0, R177, R11 ;  /* 0x0000000bb1007221 */ /* 0x000fec0000010000 */
[----:B------:R-:W-:Y:S01]  /*1b330*/  FADD.FTZ R4, R172, R8 ;  /* 0x00000008ac047221 */ /* 0x000fe20000010000 */
[-C--:B------:R-:W-:Y:S01]  /*1b340*/  HMMA.16816.F32.BF16 R160, R160, R6.reuse, R60 ;  /* 0x00000006a0a0723c */ /* 0x080fe2000004183c */
[----:B------:R-:W-:Y:S03]  /*1b350*/  FADD.FTZ R8, R176, R9 ;  /* 0x00000009b0087221 */ /* 0x000fe60000010000 */
[----:B------:R-:W-:Y:S02]  /*1b360*/  FADD.FTZ R9, R174, R2 ;  /* 0x00000002ae097221 */ /* 0x000fe40000010000 */
[----:B------:R-:W-:Y:S02]  /*1b370*/  FADD.FTZ R4, R99, R4 ;  /* 0x0000000463047221 */ /* 0x000fe40000010000 */
[----:B------:R-:W-:Y:S01]  /*1b380*/  FADD.FTZ R5, R173, R0 ;  /* 0x00000000ad057221 */ /* 0x000fe20000010000 */
[----:B------:R-:W-:Y:S03]  /*1b390*/  HMMA.16816.F32.BF16 R164, R164, R6, R64 ;  /* 0x00000006a4a4723c */ /* 0x000fe60000041840 */
[----:B------:R-:W-:Y:S02]  /*1b3a0*/  FADD.FTZ R2, R170, R8 ;  /* 0x00000008aa027221 */ /* 0x000fe40000010000 */
[----:B------:R-:W-:Y:S02]  /*1b3b0*/  FADD.FTZ R4, R98, R4 ;  /* 0x0000000462047221 */ /* 0x000fe40000010000 */
[----:B------:R-:W-:Y:S02]  /*1b3c0*/  FADD.FTZ R0, R100, R9 ;  /* 0x0000000964007221 */ /* 0x000fe40000010000 */
[----:B------:R-:W-:Y:S03]  /*1b3d0*/  FADD.FTZ R5, R171, R5 ;  /* 0x00000005ab057221 */ /* 0x000fe60000010000 */
        /* <DEDUP_REMOVED lines=23> */
.L_x_284:
        /* <DEDUP_REMOVED lines=30> */
[----:B------:R-:W-:-:S05]  /*1b730*/  FSETP.NE.FTZ.AND P1, PT, R7, RZ, PT ;  /* 0x000000ff0700720b */ /* 0x000fca0003f35000 */
        /* <DEDUP_REMOVED lines=90> */
.L_x_226:
[----:B------:R-:W-:Y:S05]  /*1bce0*/  @P4 BRA `(.L_x_302) ;  /* 0x0000131000004947 */ /* 0x000fea0003800000 */
        /* <DEDUP_REMOVED lines=121> */
.L_x_303:
[----:B----4-:R-:W-:Y:S01]  /*1c480*/  IMAD.MOV.U32 R4, RZ, RZ, c[0x0][0x4e8] ;  /* 0x00013a00ff047624 */ /* 0x010fe200078e00ff */
[----:B------:R-:W-:Y:S01]  /*1c490*/  LEA.HI R6, R18, R18, RZ, 0x1 ;  /* 0x0000001212067211 */ /* 0x000fe200078f08ff */
[----:B------:R-:W1:Y:S01]  /*1c4a0*/  S2R R19, SR_CTAID.Y ;  /* 0x0000000000137919 */ /* 0x000e620000002600 */
[----:B------:R-:W-:Y:S01]  /*1c4b0*/  SHF.R.S32.HI R8, RZ, 0x1f, R35 ;  /* 0x0000001fff087819 */ /* 0x000fe20000011423 */
[----:B------:R-:W-:Y:S01]  /*1c4c0*/  IMAD R7, R3, c[0x0][0x3a0], RZ ;  /* 0x0000e80003077a24 */ /* 0x000fe200078e02ff */
[----:B------:R-:W-:Y:S01]  /*1c4d0*/  LOP3.LUT R0, R6, 0x1ffffffe, RZ, 0xc0, !PT ;  /* 0x1ffffffe06007812 */ /* 0x000fe200078ec0ff */
[----:B------:R-:W2:Y:S01]  /*1c4e0*/  S2R R23, SR_CTAID.X ;  /* 0x0000000000177919 */ /* 0x000ea20000002500 */
[----:B------:R-:W-:Y:S01]  /*1c4f0*/  ISETP.NE.AND P2, PT, R4, 0x1, PT ;  /* 0x000000010400780c */ /* 0x000fe20003f45270 */
[----:B------:R-:W-:Y:S01]  /*1c500*/  IMAD.SHL.U32 R6, R6, 0x20, RZ ;  /* 0x0000002006067824 */ /* 0x000fe200078e00ff */
[----:B------:R-:W-:Y:S01]  /*1c510*/  LOP3.LUT R4, R36, 0xffffffe0, RZ, 0xc0, !PT ;  /* 0xffffffe024047812 */ /* 0x000fe200078ec0ff */
[----:B------:R-:W-:Y:S01]  /*1c520*/  IMAD.IADD R11, R18, 0x1, -R0 ;  /* 0x00000001120b7824 */ /* 0x000fe200078e0a00 */
[----:B------:R-:W-:Y:S01]  /*1c530*/  LEA.HI R20, R42, R41, RZ, 0x3 ;  /* 0x000000292a147211 */ /* 0x000fe200078f18ff */
[----:B------:R-:W-:Y:S01]  /*1c540*/  IMAD R7, R2, c[0x0][0x3a4], R7 ;  /* 0x0000e90002077a24 */ /* 0x000fe200078e0207 */
[----:B------:R-:W-:Y:S01]  /*1c550*/  LEA.HI R8, R8, R35, RZ, 0x2 ;  /* 0x0000002308087211 */ /* 0x000fe200078f10ff */
[----:B------:R-:W-:Y:S01]  /*1c560*/  IMAD.IADD R0, R41, 0x1, -R4 ;  /* 0x0000000129007824 */ /* 0x000fe200078e0a04 */
[----:B------:R-:W-:-:S02]  /*1c570*/  LOP3.LUT R5, R20, 0xfffffff8, RZ, 0xc0, !PT ;  /* 0xfffffff814057812 */ /* 0x000fc400078ec0ff */
[----:B------:R-:W-:Y:S02]  /*1c580*/  LOP3.LUT R9, R8, 0xffffffc, RZ, 0xc0, !PT ;  /* 0x0ffffffc08097812 */ /* 0x000fe400078ec0ff */
[----:B------:R-:W-:Y:S01]  /*1c590*/  SHF.R.S32.HI R10, RZ, 0x1f, R0 ;  /* 0x0000001fff0a7819 */ /* 0x000fe20000011400 */
[----:B------:R-:W-:Y:S01]  /*1c5a0*/  IMAD.IADD R13, R41, 0x1, -R5 ;  /* 0x00000001290d7824 */ /* 0x000fe200078e0a05 */
[----:B------:R-:W-:Y:S01]  /*1c5b0*/  LOP3.LUT R8, R6, 0xffffffc0, RZ, 0xc0, !PT ;  /* 0xffffffc006087812 */ /* 0x000fe200078ec0ff */
[----:B------:R-:W-:Y:S01]  /*1c5c0*/  IMAD.WIDE.U32 R4, R2, c[0x0][0x3a0], RZ ;  /* 0x0000e80002047a25 */ /* 0x000fe200078e00ff */
[----:B------:R-:W-:Y:S02]  /*1c5d0*/  LEA.HI R10, R10, R0, RZ, 0x2 ;  /* 0x000000000a0a7211 */ /* 0x000fe400078f10ff */
[----:B------:R-:W-:Y:S01]  /*1c5e0*/  LOP3.LUT P1, RZ, R0, 0x3, RZ, 0xc0, !PT ;  /* 0x0000000300ff7812 */ /* 0x000fe2000782c0ff */
[----:B------:R-:W-:Y:S01]  /*1c5f0*/  IMAD.IADD R0, R35, 0x1, -R9 ;  /* 0x0000000123007824 */ /* 0x000fe200078e0a09 */
[----:B------:R-:W-:Y:S01]  /*1c600*/  SHF.R.S32.HI R6, RZ, 0x2, R10 ;  /* 0x00000002ff067819 */ /* 0x000fe2000001140a */
[----:B------:R-:W-:Y:S01]  /*1c610*/  IMAD.IADD R5, R5, 0x1, R7 ;  /* 0x0000000105057824 */ /* 0x000fe200078e0207 */
[----:B-1----:R-:W-:Y:S01]  /*1c620*/  SHF.R.S32.HI R7, RZ, 0x1f, R19 ;  /* 0x0000001fff077819 */ /* 0x002fe20000011413 */
[----:B------:R-:W-:Y:S01]  /*1c630*/  IMAD R8, R11, 0x8, R8 ;  /* 0x000000080b087824 */ /* 0x000fe200078e0208 */
[----:B------:R-:W-:Y:S01]  /*1c640*/  SHF.R.S32.HI R20, RZ, 0x3, R20 ;  /* 0x00000003ff147819 */ /* 0x000fe20000011414 */
[----:B------:R-:W-:Y:S01]  /*1c650*/  IMAD R16, R0, 0x10, R6 ;  /* 0x0000001000107824 */ /* 0x000fe200078e0206 */
[----:B------:R-:W-:Y:S01]  /*1c660*/  LEA.HI R22, R42, R41, RZ, 0x6 ;  /* 0x000000292a167211 */ /* 0x000fe200078f30ff */
[----:B------:R-:W-:-:S02]  /*1c670*/  IMAD R9, R7, c[0x0][0x490], RZ ;  /* 0x0001240007097a24 */ /* 0x000fc400078e02ff */
[----:B------:R-:W-:Y:S02]  /*1c680*/  IMAD.IADD R0, R16, 0x1, R8 ;  /* 0x0000000110007824 */ /* 0x000fe400078e0208 */
[----:B------:R-:W-:Y:S02]  /*1c690*/  IMAD R12, R7, c[0x0][0x3e8], RZ ;  /* 0x0000fa00070c7a24 */ /* 0x000fe400078e02ff */
[----:B------:R-:W-:Y:S02]  /*1c6a0*/  IMAD.SHL.U32 R7, R20, 0x40, RZ ;  /* 0x0000004014077824 */ /* 0x000fe400078e00ff */
[----:B--2---:R-:W-:Y:S02]  /*1c6b0*/  IMAD R6, R23, 0x80, R0 ;  /* 0x0000008017067824 */ /* 0x004fe400078e0200 */
[----:B------:R-:W-:Y:S01]  /*1c6c0*/  IMAD.WIDE.U32 R14, R19, c[0x0][0x490], R2 ;  /* 0x00012400130e7a25 */ /* 0x000fe200078e0002 */
[----:B------:R-:W-:-:S03]  /*1c6d0*/  LOP3.LUT R7, R7, 0x1c0, RZ, 0xc0, !PT ;  /* 0x000001c007077812 */ /* 0x000fc600078ec0ff */
[----:B------:R-:W-:Y:S02]  /*1c6e0*/  IMAD R9, R19, c[0x0][0x494], R9 ;  /* 0x0001250013097a24 */ /* 0x000fe400078e0209 */
        /* <DEDUP_REMOVED lines=34> */
[----:B------:R-:W-:-:S03]  /*1c910*/  IMAD.WIDE.U32 R4, R7, c[0x0][0x488], R4 ;  /* 0x0001220007047a25 */ /* 0x000fc600078e0004 */
[----:B------:R-:W-:Y:S01]  /*1c920*/  SHF.R.S32.HI R13, RZ, 0x1f, R6 ;  /* 0x0000001fff0d7819 */ /* 0x000fe20000011406 */
[----:B------:R-:W-:Y:S01]  /*1c930*/  IMAD R9, R7, c[0x0][0x48c], R0 ;  /* 0x0001230007097a24 */ /* 0x000fe200078e0200 */
[----:B------:R-:W-:Y:S01]  /*1c940*/  LEA R7, P0, R4, c[0x0][0x450], 0x2 ;  /* 0x0001140004077a11 */ /* 0x000fe200078010ff */
[----:B------:R-:W-:-:S04]  /*1c950*/  IMAD.WIDE.U32 R2, R10, c[0x0][0x3f0], R2 ;  /* 0x0000fc000a027a25 */ /* 0x000fc800078e0002 */
[----:B------:R-:W-:Y:S01]  /*1c960*/  IMAD.IADD R5, R5, 0x1, R9 ;  /* 0x0000000105057824 */ /* 0x000fe200078e0209 */
[----:B------:R-:W-:Y:S01]  /*1c970*/  SHFL.IDX PT, R14, R7, 0x1, 0x1c1f ;  /* 0x003c1f00070e7f89 */ /* 0x000fe200000e0000 */
[----:B------:R-:W-:Y:S02]  /*1c980*/  IMAD R0, R13, c[0x0][0x3e0], RZ ;  /* 0x0000f8000d007a24 */ /* 0x000fe400078e02ff */
[----:B------:R-:W-:Y:S01]  /*1c990*/  IMAD.MOV R10, RZ, RZ, -R6 ;  /* 0x000000ffff0a7224 */ /* 0x000fe200078e0a06 */
[----:B------:R-:W-:Y:S01]  /*1c9a0*/  LEA.HI.X R4, R4, c[0x0][0x454], R5, 0x2, P0 ;  /* 0x0001150004047a11 */ /* 0x000fe200000f1405 */
[----:B------:R-:W-:Y:S02]  /*1c9b0*/  IMAD R9, R6, c[0x0][0x3e4], R0 ;  /* 0x0000f90006097a24 */ /* 0x000fe400078e0200 */
        /* <DEDUP_REMOVED lines=12> */
[----:B------:R-:W-:Y:S02]  /*1ca80*/  SHFL.IDX PT, R12, R7, 0x2, 0x1c1f ;  /* 0x005c1f00070c7f89 */ /* 0x000fe400000e0000 */
[----:B------:R-:W-:Y:S01]  /*1ca90*/  IMAD R6, R6, c[0x0][0x3d8], RZ ;  /* 0x0000f60006067a24 */ /* 0x000fe200078e02ff */
[----:B------:R-:W-:Y:S01]  /*1caa0*/  ISETP.GE.OR P3, PT, R9, R0, P1 ;  /* 0x000000000900720c */ /* 0x000fe20000f66670 */
[----:B------:R-:W2:Y:S01]  /*1cab0*/  SHFL.IDX PT, R13, R4, 0x2, 0x1c1f ;  /* 0x005c1f00040d7f89 */ /* 0x000ea200000e0000 */
[----:B------:R-:W-:-:S02]  /*1cac0*/  IMAD.SHL.U32 R9, R22, 0x8, RZ ;  /* 0x0000000816097824 */ /* 0x000fc400078e00ff */
[----:B------:R-:W-:Y:S01]  /*1cad0*/  IMAD R19, R18, c[0x0][0x3dc], R6 ;  /* 0x0000f70012137a24 */ /* 0x000fe200078e0206 */
[----:B------:R3:W-:Y:S04]  /*1cae0*/  SHFL.IDX PT, R11, R4, 0x3, 0x1c1f ;  /* 0x007c1f00040b7f89 */ /* 0x0007e800000e0000 */
[----:B------:R4:W2:Y:S04]  /*1caf0*/  SHFL.IDX PT, R10, R7, 0x3, 0x1c1f ;  /* 0x007c1f00070a7f89 */ /* 0x0008a800000e0000 */
[----:B-1----:R-:W-:Y:S04]  /*1cb00*/  @!P4 ST.E [R16.64], R37 ;  /* 0x000000251000c985 */ /* 0x002fe8000c101928 */
[----:B------:R-:W-:Y:S01]  /*1cb10*/  @!P3 ST.E [R14.64], R38 ;  /* 0x000000260e00b985 */ /* 0x000fe2000c101928 */
[----:B---3--:R-:W-:-:S04]  /*1cb20*/  IADD3 R4, R5, 0x40, RZ ;  /* 0x0000004005047810 */ /* 0x008fc80007ffe0ff */
[-C--:B------:R-:W-:Y:S01]  /*1cb30*/  ISETP.GE.OR P2, PT, R4, R0.reuse, P1 ;  /* 0x000000000400720c */ /* 0x080fe20000f46670 */
[----:B----4-:R-:W-:Y:S01]  /*1cb40*/  IMAD.WIDE.U32 R6, R18, c[0x0][0x3d8], R2 ;  /* 0x0000f60012067a25 */ /* 0x010fe200078e0002 */
[----:B------:R-:W-:Y:S02]  /*1cb50*/  IADD3 R18, R5, 0x48, RZ ;  /* 0x0000004805127810 */ /* 0x000fe40007ffe0ff */
[----:B------:R-:W-:Y:S01]  /*1cb60*/  LOP3.LUT R5, R21, 0x7ffffe00, R9, 0xf8, !PT ;  /* 0x7ffffe0015057812 */ /* 0x000fe200078ef809 */
[----:B------:R-:W-:Y:S01]  /*1cb70*/  IMAD.IADD R3, R7, 0x1, R19 ;  /* 0x0000000107037824 */ /* 0x000fe200078e0213 */
[----:B------:R-:W-:Y:S01]  /*1cb80*/  LEA R4, P0, R6, c[0x0][0x380], 0x1 ;  /* 0x0000e00006047a11 */ /* 0x000fe200078008ff */
[----:B------:R-:W-:Y:S01]  /*1cb90*/  IMAD R2, R23, 0x80, R20 ;  /* 0x0000008017027824 */ /* 0x000fe200078e0214 */
[-C--:B------:R-:W-:Y:S01]  /*1cba0*/  ISETP.GE.OR P1, PT, R18, R0.reuse, P1 ;  /* 0x000000001200720c */ /* 0x080fe20000f26670 */
[----:B------:R-:W-:Y:S01]  /*1cbb0*/  IMAD.SHL.U32 R5, R5, 0x2, RZ ;  /* 0x0000000205057824 */ /* 0x000fe200078e00ff */
[----:B------:R-:W-:Y:S01]  /*1cbc0*/  LEA.HI.X R3, R6, c[0x0][0x384], R3, 0x1, P0 ;  /* 0x0000e10006037a11 */ /* 0x000fe200000f0c03 */
[----:B------:R-:W-:Y:S01]  /*1cbd0*/  SHFL.IDX PT, R7, R4, 0x1, 0x181f ;  /* 0x00381f0004077f89 */ /* 0x000fe200000e0000 */
[----:B------:R-:W-:-:S02]  /*1cbe0*/  ISETP.GE.OR P3, PT, R2, R0, P6 ;  /* 0x000000000200720c */ /* 0x000fc40003766670 */
[C---:B------:R-:W-:Y:S01]  /*1cbf0*/  IADD3 R6, R2.reuse, 0x10, RZ ;  /* 0x0000001002067810 */ /* 0x040fe20007ffe0ff */
[----:B--2---:R-:W-:Y:S01]  /*1cc00*/  @!P2 ST.E [R12.64], R39 ;  /* 0x000000270c00a985 */ /* 0x004fe2000c101928 */
[----:B------:R-:W-:Y:S02]  /*1cc10*/  IADD3 R32, R2, 0x40, RZ ;  /* 0x0000004002207810 */ /* 0x000fe40007ffe0ff */
[-C--:B------:R-:W-:Y:S01]  /*1cc20*/  ISETP.GE.OR P2, PT, R6, R0.reuse, P6 ;  /* 0x000000000600720c */ /* 0x080fe20003746670 */
[----:B------:R-:W1:Y:S01]  /*1cc30*/  SHFL.IDX PT, R12, R4, RZ, 0x181f ;  /* 0x00181fff040c7589 */ /* 0x000e6200000e0000 */
[C---:B------:R-:W-:Y:S02]  /*1cc40*/  IADD3 R6, R2.reuse, 0x20, RZ ;  /* 0x0000002002067810 */ /* 0x040fe40007ffe0ff */
[----:B------:R-:W-:Y:S01]  /*1cc50*/  IADD3 R54, R2, 0x60, RZ ;  /* 0x0000006002367810 */ /* 0x000fe20007ffe0ff */
[----:B------:R-:W2:Y:S04]  /*1cc60*/  SHFL.IDX PT, R9, R3, RZ, 0x181f ;  /* 0x00181fff03097589 */ /* 0x000ea800000e0000 */
[----:B------:R3:W-:Y:S01]  /*1cc70*/  @!P1 ST.E [R10.64], R40 ;  /* 0x000000280a009985 */ /* 0x0007e2000c101928 */
[----:B------:R-:W-:-:S02]  /*1cc80*/  ISETP.GE.OR P1, PT, R6, R0, P6 ;  /* 0x000000000600720c */ /* 0x000fc40003726670 */
[----:B------:R-:W-:Y:S01]  /*1cc90*/  IADD3 R6, R2, 0x30, RZ ;  /* 0x0000003002067810 */ /* 0x000fe20007ffe0ff */
[----:B------:R-:W-:Y:S03]  /*1cca0*/  LDS.128 R24, [R5+0x80] ;  /* 0x0000800005187984 */ /* 0x000fe60000000c00 */
[----:B------:R-:W-:Y:S01]  /*1ccb0*/  ISETP.GE.OR P0, PT, R6, R0, P6 ;  /* 0x000000000600720c */ /* 0x000fe20003706670 */
[----:B------:R-:W4:Y:S04]  /*1ccc0*/  SHFL.IDX PT, R11, R3, 0x1, 0x181f ;  /* 0x00381f00030b7f89 */ /* 0x000f2800000e0000 */
[----:B------:R-:W4:Y:S04]  /*1ccd0*/  SHFL.IDX PT, R14, R4, 0x2, 0x181f ;  /* 0x00581f00040e7f89 */ /* 0x000f2800000e0000 */
[----:B------:R-:W4:Y:S01]  /*1cce0*/  SHFL.IDX PT, R44, R3, 0x2, 0x181f ;  /* 0x00581f00032c7f89 */ /* 0x000f2200000e0000 */
[----:B-1----:R-:W-:-:S03]  /*1ccf0*/  @!P3 LEA R12, P5, R8, R12, 0x1 ;  /* 0x0000000c080cb211 */ /* 0x002fc600078a08ff */
[----:B------:R-:W1:Y:S01]  /*1cd00*/  SHFL.IDX PT, R15, R4, 0x3, 0x181f ;  /* 0x00781f00040f7f89 */ /* 0x000e6200000e0000 */
[----:B--2---:R-:W-:Y:S02]  /*1cd10*/  @!P3 LEA.HI.X R13, R8, R9, R53, 0x1, P5 ;  /* 0x00000009080db211 */ /* 0x004fe400028f0c35 */
[----:B------:R-:W-:Y:S01]  /*1cd20*/  ISETP.GE.OR P5, PT, R32, R0, P6 ;  /* 0x000000002000720c */ /* 0x000fe200037a6670 */
[----:B------:R-:W-:Y:S01]  /*1cd30*/  LDS.128 R20, [R5+0x880] ;  /* 0x0008800005147984 */ /* 0x000fe20000000c00 */
[----:B---3--:R-:W-:-:S03]  /*1cd40*/  @!P2 LEA R10, P4, R8, R7, 0x1 ;  /* 0x00000007080aa211 */ /* 0x008fc600078808ff */
[----:B------:R-:W-:Y:S04]  /*1cd50*/  LDS.128 R16, [R5+0x1080] ;  /* 0x0010800005107984 */ /* 0x000fe80000000c00 */
[----:B------:R-:W2:Y:S01]  /*1cd60*/  SHFL.IDX PT, R45, R3, 0x3, 0x181f ;  /* 0x00781f00032d7f89 */ /* 0x000ea200000e0000 */
[----:B----4-:R-:W-:-:S03]  /*1cd70*/  @!P2 LEA.HI.X R11, R8, R11, R53, 0x1, P4 ;  /* 0x0000000b080ba211 */ /* 0x010fc600020f0c35 */
[----:B------:R-:W3:Y:S01]  /*1cd80*/  LDS.128 R28, [R5+0x1880] ;  /* 0x00188000051c7984 */ /* 0x000ee20000000c00 */
[----:B------:R-:W-:-:S03]  /*1cd90*/  @!P1 LEA R6, P4, R8, R14, 0x1 ;  /* 0x0000000e08069211 */ /* 0x000fc600078808ff */
[----:B------:R-:W-:Y:S01]  /*1cda0*/  LDS.128 R32, [R5+0x2080] ;  /* 0x0020800005207984 */ /* 0x000fe20000000c00 */
[--C-:B------:R-:W-:Y:S02]  /*1cdb0*/  @!P1 LEA.HI.X R7, R8, R44, R53.reuse, 0x1, P4 ;  /* 0x0000002c08079211 */ /* 0x100fe400020f0c35 */
[----:B------:R-:W-:Y:S01]  /*1cdc0*/  IADD3 R44, R2, 0x50, RZ ;  /* 0x00000050022c7810 */ /* 0x000fe20007ffe0ff */
[----:B------:R-:W-:Y:S01]  /*1cdd0*/  LDS.128 R36, [R5+0x2880] ;  /* 0x0028800005247984 */ /* 0x000fe20000000c00 */
[----:B-1----:R-:W-:Y:S02]  /*1cde0*/  @!P0 LEA R14, P4, R8, R15, 0x1 ;  /* 0x0000000f080e8211 */ /* 0x002fe400078808ff */
[----:B------:R-:W-:Y:S01]  /*1cdf0*/  IADD3 R2, R2, 0x70, RZ ;  /* 0x0000007002027810 */ /* 0x000fe20007ffe0ff */
[----:B------:R-:W-:Y:S04]  /*1ce00*/  LDS.128 R40, [R5+0x3080] ;  /* 0x0030800005287984 */ /* 0x000fe80000000c00 */
[----:B------:R-:W1:Y:S04]  /*1ce10*/  SHFL.IDX PT, R48, R4, 0x4, 0x181f ;  /* 0x00981f0004307f89 */ /* 0x000e6800000e0000 */
[----:B------:R-:W4:Y:S01]  /*1ce20*/  SHFL.IDX PT, R9, R4, 0x5, 0x181f ;  /* 0x00b81f0004097f89 */ /* 0x000f2200000e0000 */
[----:B--2---:R-:W-:-:S02]  /*1ce30*/  @!P0 LEA.HI.X R15, R8, R45, R53, 0x1, P4 ;  /* 0x0000002d080f8211 */ /* 0x004fc400020f0c35 */
[-C--:B------:R-:W-:Y:S01]  /*1ce40*/  ISETP.GE.OR P4, PT, R44, R0.reuse, P6 ;  /* 0x000000002c00720c */ /* 0x080fe20003786670 */
[----:B------:R-:W-:Y:S04]  /*1ce50*/  SHFL.IDX PT, R49, R4, 0x6, 0x181f ;  /* 0x00d81f0004317f89 */ /* 0x000fe800000e0000 */
[----:B------:R-:W2:Y:S04]  /*1ce60*/  SHFL.IDX PT, R52, R3, 0x4, 0x181f ;  /* 0x00981f0003347f89 */ /* 0x000ea800000e0000 */
[----:B------:R-:W1:Y:S04]  /*1ce70*/  SHFL.IDX PT, R51, R3, 0x5, 0x181f ;  /* 0x00b81f0003337f89 */ /* 0x000e6800000e0000 */
[----:B------:R-:W1:Y:S04]  /*1ce80*/  SHFL.IDX PT, R50, R3, 0x6, 0x181f ;  /* 0x00d81f0003327f89 */ /* 0x000e6800000e0000 */
[----:B------:R-:W2:Y:S04]  /*1ce90*/  LDS.128 R44, [R5+0x3880] ;  /* 0x00388000052c7984 */ /* 0x000ea80000000c00 */
[----:B------:R1:W-:Y:S01]  /*1cea0*/  @!P3 ST.E.128 [R12.64], R24 ;  /* 0x000000180c00b985 */ /* 0x0003e2000c101d28 */
[----:B------:R-:W-:-:S02]  /*1ceb0*/  ISETP.GE.OR P3, PT, R54, R0, P6 ;  /* 0x000000003600720c */ /* 0x000fc40003766670 */
[----:B------:R-:W-:Y:S01]  /*1cec0*/  ISETP.GE.OR P6, PT, R2, R0, P6 ;  /* 0x000000000200720c */ /* 0x000fe200037c6670 */
[----:B------:R4:W-:Y:S04]  /*1ced0*/  @!P2 ST.E.128 [R10.64], R20 ;  /* 0x000000140a00a985 */ /* 0x0009e8000c101d28 */
[----:B------:R2:W-:Y:S04]  /*1cee0*/  @!P1 ST.E.128 [R6.64], R16 ;  /* 0x0000001006009985 */ /* 0x0005e8000c101d28 */
[----:B---3--:R3:W-:Y:S04]  /*1cef0*/  @!P0 ST.E.128 [R14.64], R28 ;  /* 0x0000001c0e008985 */ /* 0x0087e8000c101d28 */
[----:B------:R-:W2:Y:S04]  /*1cf00*/  SHFL.IDX PT, R4, R4, 0x7, 0x181f ;  /* 0x00f81f0004047f89 */ /* 0x000ea800000e0000 */
[----:B------:R-:W3:Y:S01]  /*1cf10*/  SHFL.IDX PT, R3, R3, 0x7, 0x181f ;  /* 0x00f81f0003037f89 */ /* 0x000ee200000e0000 */
[----:B-1----:R-:W-:-:S02]  /*1cf20*/  @!P5 LEA R12, P2, R8, R48, 0x1 ;  /* 0x00000030080cd211 */ /* 0x002fc400078408ff */
[C---:B----4-:R-:W-:Y:S02]  /*1cf30*/  @!P4 LEA R10, P1, R8.reuse, R9, 0x1 ;  /* 0x00000009080ac211 */ /* 0x050fe400078208ff */
[C-C-:B--2---:R-:W-:Y:S02]  /*1cf40*/  @!P5 LEA.HI.X R13, R8.reuse, R52, R53.reuse, 0x1, P2 ;  /* 0x00000034080dd211 */ /* 0x144fe400010f0c35 */
[C---:B------:R-:W-:Y:S02]  /*1cf50*/  @!P3 LEA R6, P0, R8.reuse, R49, 0x1 ;  /* 0x000000310806b211 */ /* 0x040fe400078008ff */
[C-C-:B------:R-:W-:Y:S01]  /*1cf60*/  @!P4 LEA.HI.X R11, R8.reuse, R51, R53.reuse, 0x1, P1 ;  /* 0x00000033080bc211 */ /* 0x140fe200008f0c35 */
[----:B------:R1:W-:Y:S01]  /*1cf70*/  @!P5 ST.E.128 [R12.64], R32 ;  /* 0x000000200c00d985 */ /* 0x0003e2000c101d28 */
[----:B------:R-:W-:-:S03]  /*1cf80*/  @!P3 LEA.HI.X R7, R8, R50, R53, 0x1, P0 ;  /* 0x000000320807b211 */ /* 0x000fc600000f0c35 */
[----:B------:R1:W-:Y:S04]  /*1cf90*/  @!P4 ST.E.128 [R10.64], R36 ;  /* 0x000000240a00c985 */ /* 0x0003e8000c101d28 */
[----:B------:R1:W-:Y:S01]  /*1cfa0*/  @!P3 ST.E.128 [R6.64], R40 ;  /* 0x000000280600b985 */ /* 0x0003e2000c101d28 */
[----:B------:R-:W-:Y:S05]  /*1cfb0*/  @P6 EXIT ;  /* 0x000000000000694d */ /* 0x000fea0003800000 */
[----:B---3--:R-:W-:-:S04]  /*1cfc0*/  LEA R2, P0, R8, R4, 0x1 ;  /* 0x0000000408027211 */ /* 0x008fc800078008ff */
[----:B------:R-:W-:-:S05]  /*1cfd0*/  LEA.HI.X R3, R8, R3, R53, 0x1, P0 ;  /* 0x0000000308037211 */ /* 0x000fca00000f0c35 */
[----:B------:R-:W-:Y:S01]  /*1cfe0*/  ST.E.128 [R2.64], R44 ;  /* 0x0000002c02007985 */ /* 0x000fe2000c101d28 */
[----:B------:R-:W-:Y:S05]  /*1cff0*/  EXIT ;  /* 0x000000000000794d */ /* 0x000fea0003800000 */
.L_x_302:
        /* <DEDUP_REMOVED lines=19> */
.L_x_304:
[----:B-1----:R-:W1:Y:S01]  /*1d130*/  S2R R12, SR_TID.X ;  /* 0x00000000000c7919 */ /* 0x002e620000002100 */
[----:B------:R-:W-:Y:S01]  /*1d140*/  SHF.R.S32.HI R0, RZ, 0x1f, R8 ;  /* 0x0000001fff007819 */ /* 0x000fe20000011408 */
[----:B------:R-:W-:Y:S01]  /*1d150*/  BSSY B0, `(.L_x_305) ;  /* 0x0000028000007945 */ /* 0x000fe20003800000 */
[----:B------:R-:W-:-:S02]  /*1d160*/  SEL R10, R8, RZ, !P1 ;  /* 0x000000ff080a7207 */ /* 0x000fc40004800000 */
[----:B------:R-:W-:Y:S02]  /*1d170*/  SEL R11, R0, RZ, !P1 ;  /* 0x000000ff000b7207 */ /* 0x000fe40004800000 */
[----:B-1----:R-:W-:-:S13]  /*1d180*/  ISETP.GT.AND P0, PT, R12, 0x7f, PT ;  /* 0x0000007f0c00780c */ /* 0x002fda0003f04270 */
        /* <DEDUP_REMOVED lines=36> */
.L_x_306:
[----:B------:R-:W-:Y:S05]  /*1d3d0*/  BSYNC B0 ;  /* 0x0000000000007941 */ /* 0x000fea0003800000 */
.L_x_305:
        /* <DEDUP_REMOVED lines=103> */
.L_x_307:
        /* <DEDUP_REMOVED lines=11> */
.L_x_739:


//--------------------- .text._ZN7cutlass13device_kernelIN5flash19enable_sm80_to_sm89INS1_16FlashAttnFwdSm80INS1_25CollectiveMainloopFwdSm80ILi4ELi1ELb0EN4cute5tupleIJNS5_1CILi128EEENS7_ILi96EEENS7_ILi64EEEEEELi64ENS_10bfloat16_tEfNS_4arch4Sm80ELb0ELb1ELb1ELb1ELb0ELb1ELb1ELb0EEENS1_21CollectiveEpilogueFwdINS6_IJS8_SA_S9_EEENS6_IJNS7_ILi1EEESI_SI_EEESC_SE_Li128ELb1ELb1ELb0ELb0EEENS1_19SingleTileSchedulerILb1ELb0ELb1ELi128EEEEEEEEEvNT_6ParamsE --------------------------
	.section	.text._ZN7cutlass13device_kernelIN5flash19enable_sm80_to_sm89INS1_16FlashAttnFwdSm80INS1_25CollectiveMainloopFwdSm80ILi4ELi1ELb0EN4cute5tupleIJNS5_1CILi128EEENS7_ILi96EEENS7_ILi64EEEEEELi64ENS_10bfloat16_tEfNS_4arch4Sm80ELb0ELb1ELb1ELb1ELb0ELb1ELb1ELb0EEENS1_21CollectiveEpilogueFwdINS6_IJS8_SA_S9_EEENS6_IJNS7_ILi1EEESI_SI_EEESC_SE_Li128ELb1ELb1ELb0ELb0EEENS1_19SingleTileSchedulerILb1ELb0ELb1ELi128EEEEEEEEEvNT_6ParamsE,"ax",@progbits
	.sectioninfo	@"SHI_REGISTERS=255"
	.align	128
.text._ZN7cutlass13device_kernelIN5flash19enable_sm80_to_sm89INS1_16FlashAttnFwdSm80INS1_25CollectiveMainloopFwdSm80ILi4ELi1ELb0EN4cute5tupleIJNS5_1CILi128EEENS7_ILi96EEENS7_ILi64EEEEEELi64ENS_10bfloat16_tEfNS_4arch4Sm80ELb0ELb1ELb1ELb1ELb0ELb1ELb1ELb0EEENS1_21CollectiveEpilogueFwdINS6_IJS8_SA_S9_EEENS6_IJNS7_ILi1EEESI_SI_EEESC_SE_Li128ELb1ELb1ELb0ELb0EEENS1_19SingleTileSchedulerILb1ELb0ELb1ELi128EEEEEEEEEvNT_6ParamsE:
        .type           _ZN7cutlass13device_kernelIN5flash19enable_sm80_to_sm89INS1_16FlashAttnFwdSm80INS1_25CollectiveMainloopFwdSm80ILi4ELi1ELb0EN4cute5tupleIJNS5_1CILi128EEENS7_ILi96EEENS7_ILi64EEEEEELi64ENS_10bfloat16_tEfNS_4arch4Sm80ELb0ELb1ELb1ELb1ELb0ELb1ELb1ELb0EEENS1_21CollectiveEpilogueFwdINS6_IJS8_SA_S9_EEENS6_IJNS7_ILi1EEESI_SI_EEESC_SE_Li128ELb1ELb1ELb0ELb0EEENS1_19SingleTileSchedulerILb1ELb0ELb1ELi128EEEEEEEEEvNT_6ParamsE,@function
        .size           _ZN7cutlass13device_kernelIN5flash19enable_sm80_to_sm89INS1_16FlashAttnFwdSm80INS1_25CollectiveMainloopFwdSm80ILi4ELi1ELb0EN4cute5tupleIJNS5_1CILi128EEENS7_ILi96EEENS7_ILi64EEEEEELi64ENS_10bfloat16_tEfNS_4arch4Sm80ELb0ELb1ELb1ELb1ELb0ELb1ELb1ELb0EEENS1_21CollectiveEpilogueFwdINS6_IJS8_SA_S9_EEENS6_IJNS7_ILi1EEESI_SI_EEESC_SE_Li128ELb1ELb1ELb0ELb0EEENS1_19SingleTileSchedulerILb1ELb0ELb1ELi128EEEEEEEEEvNT_6ParamsE,(.L_x_740 - _ZN7cutlass13device_kernelIN5flash19enable_sm80_to_sm89INS1_16FlashAttnFwdSm80INS1_25CollectiveMainloopFwdSm80ILi4ELi1ELb0EN4cute5tupleIJNS5_1CILi128EEENS7_ILi96EEENS7_ILi64EEEEEELi64ENS_10bfloat16_tEfNS_4arch4Sm80ELb0ELb1ELb1ELb1ELb0ELb1ELb1ELb0EEENS1_21CollectiveEpilogueFwdINS6_IJS8_SA_S9_EEENS6_IJNS7_ILi1EEESI_SI_EEESC_SE_Li128ELb1ELb1ELb0ELb0EEENS1_19SingleTileSchedulerILb1ELb0ELb1ELi128EEEEEEEEEvNT_6ParamsE)
        .other          _ZN7cutlass13device_kernelIN5flash19enable_sm80_to_sm89INS1_16FlashAttnFwdSm80INS1_25CollectiveMainloopFwdSm80ILi4ELi1ELb0EN4cute5tupleIJNS5_1CILi128EEENS7_ILi96EEENS7_ILi64EEEEEELi64ENS_10bfloat16_tEfNS_4arch4Sm80ELb0ELb1ELb1ELb1ELb0ELb1ELb1ELb0EEENS1_21CollectiveEpilogueFwdINS6_IJS8_SA_S9_EEENS6_IJNS7_ILi1EEESI_SI_EEESC_SE_Li128ELb1ELb1ELb0ELb0EEENS1_19SingleTileSchedulerILb1ELb0ELb1ELi128EEEEEEEEEvNT_6ParamsE,@"STO_CUDA_ENTRY STV_DEFAULT"
_ZN7cutlass13device_kernelIN5flash19enable_sm80_to_sm89INS1_16FlashAttnFwdSm80INS1_25CollectiveMainloopFwdSm80ILi4ELi1ELb0EN4cute5tupleIJNS5_1CILi128EEENS7_ILi96EEENS7_ILi64EEEEEELi64ENS_10bfloat16_tEfNS_4arch4Sm80ELb0ELb1ELb1ELb1ELb0ELb1ELb1ELb0EEENS1_21CollectiveEpilogueFwdINS6_IJS8_SA_S9_EEENS6_IJNS7_ILi1EEESI_SI_EEESC_SE_Li128ELb1ELb1ELb0ELb0EEENS1_19SingleTileSchedulerILb1ELb0ELb1ELi128EEEEEEEEEvNT_6ParamsE:
        /* <DEDUP_REMOVED lines=17> */
.L_x_309:
        /* <DEDUP_REMOVED lines=8> */
.L_x_311:
[----:B------:R-:W-:-:S04]  /*0190*/  MOV R0, c[0x0][0x54c] ;  /* 0x0001530000007a02 */ /* 0x000fc80000000f00 */
.L_x_310:
[----:B------:R-:W-:Y:S01]  /*01a0*/  USHF.L.U32 UR4, UR4, 0x7, URZ ;  /* 0x0000000704047899 */ /* 0x000fe2000800063f */
[----:B-----5:R-:W-:-:S05]  /*01b0*/  IMAD R0, R0, c[0x0][0x548], RZ ;  /* 0x0001520000007a24 */ /* 0x020fca00078e02ff */
[----:B------:R-:W-:-:S04]  /*01c0*/  MOV R12, UR4 ;  /* 0x00000004000c7c02 */ /* 0x000fc80008000f00 */
[----:B------:R-:W-:-:S04]  /*01d0*/  ISETP.GE.AND P0, PT, R12, R0, PT ;  /* 0x000000000c00720c */ /* 0x000fc80003f06270 */
[----:B------:R-:W-:-:S05]  /*01e0*/  SEL R0, R5, 0xffffffff, !P0 ;  /* 0xffffffff05007807 */ /* 0x000fca0004000000 */
[----:B------:R2:W-:Y:S01]  /*01f0*/  STL [R1+0x64], R0 ;  /* 0x0000640001007387 */ /* 0x0005e20000100800 */
[----:B------:R-:W-:Y:S05]  /*0200*/  BRA `(.L_x_312) ;  /* 0x0000014000007947 */ /* 0x000fea0003800000 */
.L_x_308:
[----:B------:R-:W-:-:S04]  /*0210*/  ISETP.NE.U32.AND P0, PT, RZ, c[0x0][0x568], PT ;  /* 0x00015a00ff007a0c */ /* 0x000fc80003f05070 */
[----:B------:R-:W-:-:S13]  /*0220*/  ISETP.NE.AND.EX P0, PT, RZ, c[0x0][0x56c], PT, P0 ;  /* 0x00015b00ff007a0c */ /* 0x000fda0003f05300 */
[----:B------:R-:W-:Y:S05]  /*0230*/  @!P0 BRA `(.L_x_313) ;  /* 0x0000002000008947 */ /* 0x000fea0003800000 */
[----:B------:R1:W5:Y:S01]  /*0240*/  LDG.E R0, [R2.64] ;  /* 0x0000000802007981 */ /* 0x000362000c1e1900 */
[----:B------:R-:W-:Y:S05]  /*0250*/  BRA `(.L_x_314) ;  /* 0x0000009000007947 */ /* 0x000fea0003800000 */
.L_x_313:
        /* <DEDUP_REMOVED lines=8> */
.L_x_315:
[----:B------:R-:W-:-:S04]  /*02e0*/  MOV R0, c[0x0][0x54c] ;  /* 0x0001530000007a02 */ /* 0x000fc80000000f00 */
.L_x_314:
[----:B------:R-:W-:Y:S01]  /*02f0*/  USHF.L.U32 UR4, UR4, 0x7, URZ ;  /* 0x0000000704047899 */ /* 0x000fe2000800063f */
[----:B-----5:R-:W-:-:S05]  /*0300*/  IMAD R0, R0, c[0x0][0x548], RZ ;  /* 0x0001520000007a24 */ /* 0x020fca00078e02ff */
[----:B------:R-:W-:-:S04]  /*0310*/  MOV R12, UR4 ;  /* 0x00000004000c7c02 */ /* 0x000fc80008000f00 */
[----:B------:R-:W-:-:S04]  /*0320*/  ISETP.GE.AND P0, PT, R12, R0, PT ;  /* 0x000000000c00720c */ /* 0x000fc80003f06270 */
[----:B------:R-:W-:-:S05]  /*0330*/  SEL R0, R5, 0xffffffff, !P0 ;  /* 0xffffffff05007807 */ /* 0x000fca0004000000 */
[----:B------:R2:W-:Y:S04]  /*0340*/  STL [R1+0x64], R0 ;  /* 0x0000640001007387 */ /* 0x0005e80000100800 */
.L_x_312:
[----:B------:R-:W3:Y:S02]  /*0350*/  LDL R15, [R1+0x64] ;  /* 0x00006400010f7983 */ /* 0x000ee40000100800 */
[----:B---3--:R-:W-:-:S13]  /*0360*/  ISETP.GE.AND P0, PT, R15, RZ, PT ;  /* 0x000000ff0f00720c */ /* 0x008fda0003f06270 */
[----:B------:R-:W-:Y:S05]  /*0370*/  @!P0 EXIT ;  /* 0x000000000000894d */ /* 0x000fea0003800000 */
[----:B------:R-:W-:Y:S01]  /*0380*/  ISETP.NE.U32.AND P0, PT, RZ, c[0x0][0x370], PT ;  /* 0x0000dc00ff007a0c */ /* 0x000fe20003f05070 */
[----:B--2---:R-:W-:Y:S01]  /*0390*/  IMAD.MOV.U32 R0, RZ, RZ, c[0x0][0x168] ;  /* 0x00005a00ff007624 */ /* 0x004fe200078e00ff */
[----:B------:R-:W-:Y:S01]  /*03a0*/  ISETP.NE.U32.AND P1, PT, RZ, c[0x0][0x360], PT ;  /* 0x0000d800ff007a0c */ /* 0x000fe20003f25070 */
[----:B------:R-:W-:Y:S01]  /*03b0*/  CS2R R166, SRZ ;  /* 0x0000000000a67805 */ /* 0x000fe2000001ff00 */
        /* <DEDUP_REMOVED lines=11> */
[----:B-1----:R-:W-:Y:S01]  /*0470*/  IMAD.WIDE R2, R15, R14, c[0x0][0x358] ;  /* 0x0000d6000f027625 */ /* 0x002fe200078e020e */
[----:B------:R-:W-:-:S03]  /*0480*/  ISETP.NE.AND.EX P3, PT, RZ, c[0x0][0x35c], PT, P3 ;  /* 0x0000d700ff007a0c */ /* 0x000fc60003f65330 */
[CC--:B------:R-:W-:Y:S01]  /*0490*/  @P0 IMAD.WIDE R8, R15.reuse, R14.reuse, c[0x0][0x360] ;  /* 0x0000d8000f080625 */ /* 0x0c0fe200078e020e */
[----:B------:R-:W1:Y:S03]  /*04a0*/  S2R R35, SR_CTAID.Y ;  /* 0x0000000000237919 */ /* 0x000e660000002600 */
[----:B------:R-:W-:Y:S01]  /*04b0*/  @P2 IMAD.WIDE R10, R15, R14, c[0x0][0x370] ;  /* 0x0000dc000f0a2625 */ /* 0x000fe200078e020e */
[----:B------:R-:W2:Y:S04]  /*04c0*/  @P0 LDG.E R0, [R8.64] ;  /* 0x0000000808000981 */ /* 0x000ea8000c1e1900 */
[----:B------:R3:W5:Y:S04]  /*04d0*/  @P1 LDG.E R168, [R6.64] ;  /* 0x0000000806a81981 */ /* 0x000768000c1e1900 */
[----:B------:R3:W5:Y:S04]  /*04e0*/  @P4 LDG.E R166, [R4.64] ;  /* 0x0000000804a64981 */ /* 0x000768000c1e1900 */
[----:B------:R3:W5:Y:S04]  /*04f0*/  @P3 LDG.E R13, [R2.64] ;  /* 0x00000008020d3981 */ /* 0x000768000c1e1900 */
[----:B------:R4:W5:Y:S01]  /*0500*/  @P2 LDG.E R167, [R10.64] ;  /* 0x000000080aa72981 */ /* 0x000962000c1e1900 */
[----:B-1----:R-:W-:Y:S01]  /*0510*/  SHF.R.S32.HI R188, RZ, 0x1f, R35 ;  /* 0x0000001fffbc7819 */ /* 0x002fe20000011423 */
[----:B----4-:R-:W-:-:S02]  /*0520*/  IMAD.MOV.U32 R10, RZ, RZ, c[0x0][0x1d0] ;  /* 0x00007400ff0a7624 */ /* 0x010fc400078e00ff */
[----:B--2---:R1:W-:Y:S01]  /*0530*/  STL [R1+0x30], R0 ;  /* 0x0000300001007387 */ /* 0x0043e20000100800 */
[----:B------:R-:W-:Y:S02]  /*0540*/  IMAD.MOV.U32 R9, RZ, RZ, R0 ;  /* 0x000000ffff097224 */ /* 0x000fe400078e0000 */
[----:B-1----:R-:W-:Y:S01]  /*0550*/  IMAD.MOV.U32 R0, RZ, RZ, c[0x0][0x228] ;  /* 0x00008a00ff007624 */ /* 0x002fe200078e00ff */
[----:B------:R-:W-:Y:S05]  /*0560*/  @P0 BRA `(.L_x_316) ;  /* 0x0000005000000947 */ /* 0x000fea0003800000 */
[----:B---3--:R-:W-:Y:S05]  /*0570*/  @!P1 BRA `(.L_x_316) ;  /* 0x0000004000009947 */ /* 0x008fea0003800000 */
[----:B------:R1:W2:Y:S04]  /*0580*/  LDG.E R8, [R6.64] ;  /* 0x0000000806087981 */ /* 0x0002a8000c1e1900 */
[----:B-1----:R-:W2:Y:S02]  /*0590*/  LDG.E R6, [R6.64+0x4] ;  /* 0x0000040806067981 */ /* 0x002ea4000c1e1900 */
[----:B--2---:R-:W-:-:S05]  /*05a0*/  IADD3 R9, -R8, R6, RZ ;  /* 0x0000000608097210 */ /* 0x004fca0007ffe1ff */
[----:B------:R1:W-:Y:S02]  /*05b0*/  STL [R1+0x30], R9 ;  /* 0x0000300901007387 */ /* 0x0003e40000100800 */
.L_x_316:
[----:B---3--:R-:W-:-:S04]  /*05c0*/  ISETP.NE.U32.AND P0, PT, RZ, c[0x0][0x368], PT ;  /* 0x0000da00ff007a0c */ /* 0x008fc80003f05070 */
[----:B------:R-:W-:-:S13]  /*05d0*/  ISETP.NE.AND.EX P0, PT, RZ, c[0x0][0x36c], PT, P0 ;  /* 0x0000db00ff007a0c */ /* 0x000fda0003f05300 */
[----:B------:R-:W-:Y:S05]  /*05e0*/  @!P0 BRA `(.L_x_317) ;  /* 0x0000003000008947 */ /* 0x000fea0003800000 */
[----:B------:R-:W-:-:S05]  /*05f0*/  IMAD.WIDE R4, R15, R14, c[0x0][0x368] ;  /* 0x0000da000f047625 */ /* 0x000fca00078e020e */
[----:B------:R2:W5:Y:S01]  /*0600*/  LDG.E R10, [R4.64] ;  /* 0x00000008040a7981 */ /* 0x000562000c1e1900 */
[----:B------:R-:W-:Y:S05]  /*0610*/  BRA `(.L_x_318) ;  /* 0x0000004000007947 */ /* 0x000fea0003800000 */
.L_x_317:
[----:B------:R-:W-:Y:S05]  /*0620*/  @!P4 BRA `(.L_x_318) ;  /* 0x000000300000c947 */ /* 0x000fea0003800000 */
[----:B------:R2:W3:Y:S04]  /*0630*/  LDG.E R6, [R4.64] ;  /* 0x0000000804067981 */ /* 0x0004e8000c1e1900 */
[----:B--2---:R-:W3:Y:S02]  /*0640*/  LDG.E R4, [R4.64+0x4] ;  /* 0x0000040804047981 */ /* 0x004ee4000c1e1900 */
[----:B---3--:R-:W-:Y:S02]  /*0650*/  IADD3 R10, -R6, R4, RZ ;  /* 0x00000004060a7210 */ /* 0x008fe40007ffe1ff */
.L_x_318:
[----:B--2---:R2:W3:Y:S04]  /*0660*/  @P3 LDG.E R5, [R2.64] ;  /* 0x0000000802053981 */ /* 0x0044e8000c1e1900 */
[----:B------:R2:W3:Y:S01]  /*0670*/  @P3 LDG.E R4, [R2.64+0x4] ;  /* 0x0000040802043981 */ /* 0x0004e2000c1e1900 */
[----:B------:R-:W-:Y:S01]  /*0680*/  ISETP.NE.U32.AND P0, PT, RZ, c[0x0][0x378], PT ;  /* 0x0000de00ff007a0c */ /* 0x000fe20003f05070 */
[----:B------:R-:W-:-:S02]  /*0690*/  IMAD.MOV.U32 R6, RZ, RZ, c[0x0][0x2c4] ;  /* 0x0000b100ff067624 */ /* 0x000fc400078e00ff */
[----:B-----5:R-:W-:Y:S01]  /*06a0*/  IMAD.MOV.U32 R147, RZ, RZ, R10 ;  /* 0x000000ffff937224 */ /* 0x020fe200078e000a */
[----:B------:R-:W-:Y:S02]  /*06b0*/  ISETP.NE.AND.EX P0, PT, RZ, c[0x0][0x37c], PT, P0 ;  /* 0x0000df00ff007a0c */ /* 0x000fe40003f05300 */
[----:B------:R-:W-:Y:S01]  /*06c0*/  ISETP.NE.AND P2, PT, R6, 0x1, PT ;  /* 0x000000010600780c */ /* 0x000fe20003f45270 */
[----:B------:R-:W-:Y:S02]  /*06d0*/  IMAD.IADD R6, R10, 0x1, -R167 ;  /* 0x000000010a067824 */ /* 0x000fe400078e0aa7 */
[----:B------:R-:W-:Y:S02]  /*06e0*/  IMAD.MOV.U32 R226, RZ, RZ, R12 ;  /* 0x000000ffffe27224 */ /* 0x000fe400078e000c */
[----:B------:R-:W-:-:S06]  /*06f0*/  IMAD.MOV.U32 R7, RZ, RZ, c[0x0][0x32c] ;  /* 0x0000cb00ff077624 */ /* 0x000fcc00078e00ff */
[----:B--2---:R-:W-:-:S05]  /*0700*/  @P0 IMAD.WIDE R2, R15, R14, c[0x0][0x378] ;  /* 0x0000de000f020625 */ /* 0x004fca00078e020e */
[----:B------:R2:W5:Y:S01]  /*0710*/  @P0 LDG.E R147, [R2.64] ;  /* 0x0000000802930981 */ /* 0x000562000c1e1900 */
[----:B------:R-:W-:Y:S02]  /*0720*/  ISETP.GE.AND P1, PT, R7, 0x1, PT ;  /* 0x000000010700780c */ /* 0x000fe40003f26270 */
[----:B------:R-:W-:-:S04]  /*0730*/  LOP3.LUT R225, R225, 0xffefffff, RZ, 0xc0, !PT ;  /* 0xffefffffe1e17812 */ /* 0x000fc800078ec0ff */
[----:B------:R-:W-:-:S04]  /*0740*/  @P2 LOP3.LUT R225, R225, 0x100000, RZ, 0xfc, !PT ;  /* 0x00100000e1e12812 */ /* 0x000fc800078efcff */
[----:B------:R-:W-:-:S04]  /*0750*/  LOP3.LUT R225, R225, 0xfff7ffff, RZ, 0xc0, !PT ;  /* 0xfff7ffffe1e17812 */ /* 0x000fc800078ec0ff */
[----:B------:R-:W-:Y:S02]  /*0760*/  @P1 LOP3.LUT R225, R225, 0x80000, RZ, 0xfc, !PT ;  /* 0x00080000e1e11812 */ /* 0x000fe400078efcff */
[----:B--2---:R-:W-:-:S05]  /*0770*/  @P2 IADD3 R2, R226, 0x7f, RZ ;  /* 0x0000007fe2022810 */ /* 0x004fca0007ffe0ff */
[----:B------:R-:W-:Y:S01]  /*0780*/  @P2 IMAD.HI.U32 R3, R2, c[0x0][0x2c8], RZ ;  /* 0x0000b20002032a27 */ /* 0x000fe200078e00ff */
[----:B------:R-:W-:-:S04]  /*0790*/  IADD3 R2, R12, 0x7f, RZ ;  /* 0x0000007f0c027810 */ /* 0x000fc80007ffe0ff */
[----:B------:R-:W-:Y:S01]  /*07a0*/  @P2 SHF.R.U32.HI R2, RZ, c[0x0][0x2cc], R3 ;  /* 0x0000b300ff022a19 */ /* 0x000fe20000011603 */
[----:B---3--:R-:W-:-:S04]  /*07b0*/  @P3 IMAD.IADD R0, R4, 0x1, -R5 ;  /* 0x0000000104003824 */ /* 0x008fc800078e0a05 */
[----:B------:R-:W-:-:S05]  /*07c0*/  IMAD.IADD R8, R6, 0x1, R0 ;  /* 0x0000000106087824 */ /* 0x000fca00078e0200 */
[----:B------:R2:W-:Y:S01]  /*07d0*/  STL [R1+0x2c], R8 ;  /* 0x00002c0801007387 */ /* 0x0005e20000100800 */
[----:B------:R-:W-:-:S05]  /*07e0*/  IADD3 R178, R8, 0x1, -R9 ;  /* 0x0000000108b27810 */ /* 0x000fca0007ffe809 */
[----:B------:R-:W-:-:S05]  /*07f0*/  IMAD.IADD R2, R178, 0x1, R2 ;  /* 0x00000001b2027824 */ /* 0x000fca00078e0202 */
[----:B------:R-:W-:Y:S01]  /*0800*/  IADD3 R5, R2, c[0x0][0x328], RZ ;  /* 0x0000ca0002057a10 */ /* 0x000fe20007ffe0ff */
[----:B------:R-:W-:Y:S05]  /*0810*/  @!P1 BRA `(.L_x_319) ;  /* 0x000000e000009947 */ /* 0x000fea0003800000 */
[C---:B------:R-:W-:Y:S02]  /*0820*/  ISETP.GT.AND P0, PT, R2.reuse, RZ, PT ;  /* 0x000000ff0200720c */ /* 0x040fe40003f04270 */
[----:B------:R-:W-:-:S11]  /*0830*/  IADD3 R3, R2, -0x1, RZ ;  /* 0xffffffff02037810 */ /* 0x000fd60007ffe0ff */
[----:B------:R-:W-:Y:S05]  /*0840*/  @P0 BRA `(.L_x_320) ;  /* 0x0000006000000947 */ /* 0x000fea0003800000 */
[----:B------:R-:W-:Y:S01]  /*0850*/  ISETP.NE.AND P0, PT, R7, 0x1, PT ;  /* 0x000000010700780c */ /* 0x000fe20003f05270 */
[----:B------:R-:W-:-:S12]  /*0860*/  IMAD.MOV R2, RZ, RZ, -R2 ;  /* 0x000000ffff027224 */ /* 0x000fd800078e0a02 */
[----:B------:R-:W-:-:S05]  /*0870*/  @P0 IMAD.HI.U32 R3, R2, c[0x0][0x330], RZ ;  /* 0x0000cc0002030a27 */ /* 0x000fca00078e00ff */
[----:B------:R-:W-:-:S04]  /*0880*/  @P0 SHF.R.U32.HI R2, RZ, c[0x0][0x334], R3 ;  /* 0x0000cd00ff020a19 */ /* 0x000fc80000011603 */
[----:B------:R-:W-:Y:S01]  /*0890*/  LOP3.LUT R3, RZ, R2, RZ, 0x33, !PT ;  /* 0x00000002ff037212 */ /* 0x000fe200078e33ff */
[----:B------:R-:W-:Y:S05]  /*08a0*/  BRA `(.L_x_321) ;  /* 0x0000003000007947 */ /* 0x000fea0003800000 */
.L_x_320:
[----:B------:R-:W-:-:S13]  /*08b0*/  ISETP.NE.AND P0, PT, R7, 0x1, PT ;  /* 0x000000010700780c */ /* 0x000fda0003f05270 */
[----:B------:R-:W-:-:S05]  /*08c0*/  @P0 IMAD.HI.U32 R2, R3, c[0x0][0x330], RZ ;  /* 0x0000cc0003020a27 */ /* 0x000fca00078e00ff */
[----:B------:R-:W-:-:S05]  /*08d0*/  @P0 SHF.R.U32.HI R3, RZ, c[0x0][0x334], R2 ;  /* 0x0000cd00ff030a19 */ /* 0x000fca0000011602 */
.L_x_321:
[----:B------:R-:W-:-:S05]  /*08e0*/  IMAD R3, R3, R7, c[0x0][0x32c] ;  /* 0x0000cb0003037624 */ /* 0x000fca00078e0207 */
[----:B------:R-:W-:Y:S02]  /*08f0*/  IMNMX R5, R5, R3, PT ;  /* 0x0000000305057217 */ /* 0x000fe40003800200 */
.L_x_319:
[C---:B------:R-:W-:Y:S01]  /*0900*/  IADD3 R3, R8.reuse, 0x5f, RZ ;  /* 0x0000005f08037810 */ /* 0x040fe20007ffe0ff */
[----:B--2---:R-:W-:Y:S02]  /*0910*/  IMAD.IADD R8, R8, 0x1, -R9 ;  /* 0x0000000108087824 */ /* 0x004fe400078e0a09 */
[----:B------:R-:W-:-:S03]  /*0920*/  @P2 IMAD.HI.U32 R4, R226, c[0x0][0x2c8], RZ ;  /* 0x0000b200e2042a27 */ /* 0x000fc600078e00ff */
[----:B------:R2:W-:Y:S01]  /*0930*/  STL [R1+0x14], R8 ;  /* 0x0000140801007387 */ /* 0x0005e20000100800 */
[----:B------:R-:W-:Y:S01]  /*0940*/  IMAD.MOV.U32 R2, RZ, RZ, R226 ;  /* 0x000000ffff027224 */ /* 0x000fe200078e00e2 */
[----:B------:R-:W-:Y:S01]  /*0950*/  @P2 SHF.R.U32.HI R2, RZ, c[0x0][0x2cc], R4 ;  /* 0x0000b300ff022a19 */ /* 0x000fe20000011604 */
[----:B------:R-:W-:-:S04]  /*0960*/  IMAD.HI R3, R3, 0x2aaaaaab, RZ ;  /* 0x2aaaaaab03037827 */ /* 0x000fc800078e02ff */
[----:B------:R-:W-:Y:S01]  /*0970*/  IMAD.IADD R2, R8, 0x1, R2 ;  /* 0x0000000108027824 */ /* 0x000fe200078e0202 */
[----:B------:R-:W-:-:S04]  /*0980*/  SHF.R.U32.HI R4, RZ, 0x1f, R3 ;  /* 0x0000001fff047819 */ /* 0x000fc80000011603 */
[----:B------:R-:W-:Y:S02]  /*0990*/  LEA.HI.SX32 R179, R3, R4, 0x1c ;  /* 0x0000000403b37211 */ /* 0x000fe400078fe2ff */
[----:B------:R-:W-:Y:S01]  /*09a0*/  IADD3 R4, R2, -c[0x0][0x324], RZ ;  /* 0x8000c90002047a10 */ /* 0x000fe20007ffe0ff */
[----:B------:R-:W-:Y:S05]  /*09b0*/  @!P1 BRA `(.L_x_322) ;  /* 0x000000d000009947 */ /* 0x000fea0003800000 */
[----:B------:R-:W-:-:S13]  /*09c0*/  ISETP.GT.AND P0, PT, R2, -0x1, PT ;  /* 0xffffffff0200780c */ /* 0x000fda0003f04270 */
[----:B------:R-:W-:Y:S05]  /*09d0*/  @P0 BRA `(.L_x_323) ;  /* 0x0000006000000947 */ /* 0x000fea0003800000 */
[----:B------:R-:W-:Y:S02]  /*09e0*/  ISETP.NE.AND P0, PT, R7, 0x1, PT ;  /* 0x000000010700780c */ /* 0x000fe40003f05270 */
[----:B------:R-:W-:-:S11]  /*09f0*/  LOP3.LUT R2, RZ, R2, RZ, 0x33, !PT ;  /* 0x00000002ff027212 */ /* 0x000fd600078e33ff */
[----:B------:R-:W-:-:S05]  /*0a00*/  @P0 IMAD.HI.U32 R3, R2, c[0x0][0x330], RZ ;  /* 0x0000cc0002030a27 */ /* 0x000fca00078e00ff */
[----:B------:R-:W-:-:S04]  /*0a10*/  @P0 SHF.R.U32.HI R2, RZ, c[0x0][0x334], R3 ;  /* 0x0000cd00ff020a19 */ /* 0x000fc80000011603 */
[----:B------:R-:W-:Y:S01]  /*0a20*/  LOP3.LUT R2, RZ, R2, RZ, 0x33, !PT ;  /* 0x00000002ff027212 */ /* 0x000fe200078e33ff */
[----:B------:R-:W-:Y:S05]  /*0a30*/  BRA `(.L_x_324) ;  /* 0x0000003000007947 */ /* 0x000fea0003800000 */
.L_x_323:
[----:B------:R-:W-:-:S13]  /*0a40*/  ISETP.NE.AND P0, PT, R7, 0x1, PT ;  /* 0x000000010700780c */ /* 0x000fda0003f05270 */
[----:B------:R-:W-:-:S05]  /*0a50*/  @P0 IMAD.HI.U32 R3, R2, c[0x0][0x330], RZ ;  /* 0x0000cc0002030a27 */ /* 0x000fca00078e00ff */
[----:B------:R-:W-:-:S05]  /*0a60*/  @P0 SHF.R.U32.HI R2, RZ, c[0x0][0x334], R3 ;  /* 0x0000cd00ff020a19 */ /* 0x000fca0000011603 */
.L_x_324:
[----:B------:R-:W-:-:S05]  /*0a70*/  IMAD R2, R2, c[0x0][0x32c], RZ ;  /* 0x0000cb0002027a24 */ /* 0x000fca00078e02ff */
[----:B------:R-:W-:-:S04]  /*0a80*/  IMNMX R4, R4, R2, !PT ;  /* 0x0000000204047217 */ /* 0x000fc80007800200 */
.L_x_322:
[----:B------:R-:W-:Y:S01]  /*0a90*/  IADD3 R3, R5, 0x5f, RZ ;  /* 0x0000005f05037810 */ /* 0x000fe20007ffe0ff */
[----:B------:R-:W-:-:S04]  /*0aa0*/  IMAD.HI R2, R4, 0x2aaaaaab, RZ ;  /* 0x2aaaaaab04027827 */ /* 0x000fc800078e02ff */
[----:B------:R-:W-:Y:S01]  /*0ab0*/  IMAD.HI R4, R3, 0x2aaaaaab, RZ ;  /* 0x2aaaaaab03047827 */ /* 0x000fe200078e02ff */
[----:B------:R-:W-:-:S04]  /*0ac0*/  SHF.R.U32.HI R3, RZ, 0x1f, R2 ;  /* 0x0000001fff037819 */ /* 0x000fc80000011602 */
[----:B------:R-:W-:Y:S02]  /*0ad0*/  SHF.R.U32.HI R5, RZ, 0x1f, R4 ;  /* 0x0000001fff057819 */ /* 0x000fe40000011604 */
[----:B------:R-:W-:Y:S02]  /*0ae0*/  LEA.HI.SX32 R2, R2, R3, 0x1c ;  /* 0x0000000302027211 */ /* 0x000fe400078fe2ff */
[----:B------:R-:W-:Y:S02]  /*0af0*/  LEA.HI.SX32 R4, R4, R5, 0x1c ;  /* 0x0000000504047211 */ /* 0x000fe400078fe2ff */
[----:B------:R-:W-:Y:S02]  /*0b00*/  IMNMX R3, RZ, R2, !PT ;  /* 0x00000002ff037217 */ /* 0x000fe40007800200 */
[----:B------:R-:W-:-:S03]  /*0b10*/  IMNMX R2, R4, R179, PT ;  /* 0x000000b304027217 */ /* 0x000fc60003800200 */
[--C-:B------:R-:W-:Y:S02]  /*0b20*/  IMAD R3, R3, 0x60, -R6.reuse ;  /* 0x0000006003037824 */ /* 0x100fe400078e0a06 */
[----:B------:R-:W-:-:S03]  /*0b30*/  IMAD R2, R2, 0x60, -R6 ;  /* 0x0000006002027824 */ /* 0x000fc600078e0a06 */
[----:B------:R-:W-:Y:S02]  /*0b40*/  IMNMX R3, RZ, R3, !PT ;  /* 0x00000003ff037217 */ /* 0x000fe40007800200 */
[----:B------:R-:W-:-:S03]  /*0b50*/  IMNMX R2, R2, R0, PT ;  /* 0x0000000002027217 */ /* 0x000fc60003800200 */
[----:B------:R-:W-:Y:S01]  /*0b60*/  IMAD.WIDE.U32 R4, R3, -0x55555555, RZ ;  /* 0xaaaaaaab03047825 */ /* 0x000fe200078e00ff */
[----:B------:R-:W-:-:S04]  /*0b70*/  ISETP.GT.AND P0, PT, R2, R3, PT ;  /* 0x000000030200720c */ /* 0x000fc80003f04270 */
[----:B------:R-:W-:-:S05]  /*0b80*/  SHF.R.U32.HI R144, RZ, 0x6, R5 ;  /* 0x00000006ff907819 */ /* 0x000fca0000011605 */
[----:B------:R-:W-:-:S04]  /*0b90*/  IMAD.MOV.U32 R6, RZ, RZ, R144 ;  /* 0x000000ffff067224 */ /* 0x000fc800078e0090 */
[----:B------:R-:W-:-:S05]  /*0ba0*/  @P0 IADD3 R2, R2, 0x5f, RZ ;  /* 0x0000005f02020810 */ /* 0x000fca0007ffe0ff */
[----:B------:R-:W-:-:S05]  /*0bb0*/  @P0 IMAD.HI R2, R2, 0x2aaaaaab, RZ ;  /* 0x2aaaaaab02020827 */ /* 0x000fca00078e02ff */
[----:B------:R-:W-:-:S04]  /*0bc0*/  @P0 SHF.R.U32.HI R3, RZ, 0x1f, R2 ;  /* 0x0000001fff030819 */ /* 0x000fc80000011602 */
[----:B------:R-:W-:-:S04]  /*0bd0*/  @P0 LEA.HI.SX32 R6, R2, R3, 0x1c ;  /* 0x0000000302060211 */ /* 0x000fc800078fe2ff */
[----:B------:R-:W-:-:S13]  /*0be0*/  ISETP.GT.AND P0, PT, R6, R144, PT ;  /* 0x000000900600720c */ /* 0x000fda0003f04270 */
[----:B------:R-:W-:Y:S05]  /*0bf0*/  @!P0 BRA `(.L_x_325) ;  /* 0x00005e8000008947 */ /* 0x000fea0003800000 */
[----:B------:R-:W-:-:S04]  /*0c00*/  ISETP.NE.U32.AND P0, PT, RZ, c[0x0][0x340], PT ;  /* 0x0000d000ff007a0c */ /* 0x000fc80003f05070 */
[----:B------:R-:W-:-:S13]  /*0c10*/  ISETP.NE.AND.EX P2, PT, RZ, c[0x0][0x344], PT, P0 ;  /* 0x0000d100ff007a0c */ /* 0x000fda0003f45300 */
[----:B------:R-:W-:-:S05]  /*0c20*/  @P2 IMAD.WIDE R2, R15, R14, c[0x0][0x340] ;  /* 0x0000d0000f022625 */ /* 0x000fca00078e020e */
[----:B-1----:R1:W3:Y:S01]  /*0c30*/  @P2 LDG.E R9, [R2.64] ;  /* 0x0000000802092981 */ /* 0x0022e2000c1e1900 */
[----:B------:R-:W-:Y:S01]  /*0c40*/  SHF.R.S32.HI R32, RZ, 0x1f, R212 ;  /* 0x0000001fff207819 */ /* 0x000fe200000114d4 */
[----:B------:R-:W-:Y:S01]  /*0c50*/  IMAD.MOV.U32 R152, RZ, RZ, 0x60 ;  /* 0x00000060ff987424 */ /* 0x000fe200078e00ff */
[----:B--2---:R-:W-:Y:S01]  /*0c60*/  SHF.R.S32.HI R8, RZ, 0x1f, R15 ;  /* 0x0000001fff087819 */ /* 0x004fe2000001140f */
[----:B------:R-:W-:Y:S01]  /*0c70*/  IMAD.MOV.U32 R148, RZ, RZ, c[0x0][0x238] ;  /* 0x00008e00ff947624 */ /* 0x000fe200078e00ff */
[-C--:B------:R-:W-:Y:S01]  /*0c80*/  LEA.HI R5, R32, R212.reuse, RZ, 0x3 ;  /* 0x000000d420057211 */ /* 0x080fe200078f18ff */
[----:B------:R-:W-:Y:S01]  /*0c90*/  IMAD R180, R152, c[0x0][0x23c], RZ ;  /* 0x00008f0098b47a24 */ /* 0x000fe200078e02ff */
[----:B------:R-:W-:Y:S01]  /*0ca0*/  IADD3 R33, R6, -0x1, RZ ;  /* 0xffffffff06217810 */ /* 0x000fe20007ffe0ff */
[----:B------:R-:W-:Y:S01]  /*0cb0*/  IMAD.WIDE.U32 R158, R152, c[0x0][0x238], RZ ;  /* 0x00008e00989e7a25 */ /* 0x000fe200078e00ff */
[----:B------:R-:W-:Y:S01]  /*0cc0*/  SEL R28, R8, RZ, !P3 ;  /* 0x000000ff081c7207 */ /* 0x000fe20005800000 */
[----:B------:R-:W-:Y:S01]  /*0cd0*/  ULDC.U8 UR4, c[0x0][0x298] ;  /* 0x0000a60000047ab9 */ /* 0x000fe20000000000 */
[----:B------:R-:W-:Y:S01]  /*0ce0*/  SEL R88, R15, RZ, !P3 ;  /* 0x000000ff0f587207 */ /* 0x000fe20005800000 */
[----:B------:R-:W-:Y:S01]  /*0cf0*/  IMAD.IADD R180, R159, 0x1, R180 ;  /* 0x000000019fb47824 */ /* 0x000fe200078e02b4 */
[----:B------:R-:W-:Y:S01]  /*0d00*/  LEA.HI R21, R32, R212, RZ, 0x2 ;  /* 0x000000d420157211 */ /* 0x000fe200078f10ff */
[----:B------:R-:W-:Y:S01]  /*0d10*/  IMAD.MOV.U32 R34, RZ, RZ, c[0x0][0x23c] ;  /* 0x00008f00ff227624 */ /* 0x000fe200078e00ff */
[----:B------:R-:W-:Y:S01]  /*0d20*/  IADD3 R22, R166, R10, RZ ;  /* 0x0000000aa6167210 */ /* 0x000fe20007ffe0ff */
[----:B------:R-:W-:Y:S01]  /*0d30*/  IMAD.MOV.U32 R187, RZ, RZ, c[0x0][0x27c] ;  /* 0x00009f00ffbb7624 */ /* 0x000fe200078e00ff */
[----:B------:R-:W-:Y:S01]  /*0d40*/  LOP3.LUT R26, R21, 0xfffffffc, RZ, 0xc0, !PT ;  /* 0xfffffffc151a7812 */ /* 0x000fe200078ec0ff */
[----:B------:R-:W-:Y:S01]  /*0d50*/  IMAD.SHL.U32 R11, R34, 0x20, RZ ;  /* 0x00000020220b7824 */ /* 0x000fe200078e00ff */
[----:B------:R-:W-:Y:S01]  /*0d60*/  SHF.R.S32.HI R30, RZ, 0x1f, R22 ;  /* 0x0000001fff1e7819 */ /* 0x000fe20000011416 */
[----:B------:R-:W-:Y:S01]  /*0d70*/  IMAD R20, R188, c[0x0][0x260], RZ ;  /* 0x00009800bc147a24 */ /* 0x000fe200078e02ff */
[----:B------:R-:W-:Y:S01]  /*0d80*/  SHF.R.S32.HI R87, RZ, 0x2, R21 ;  /* 0x00000002ff577819 */ /* 0x000fe20000011415 */
[----:B------:R-:W-:Y:S01]  /*0d90*/  IMAD.IADD R26, R212, 0x1, -R26 ;  /* 0x00000001d41a7824 */ /* 0x000fe200078e0a1a */
[----:B------:R-:W-:Y:S01]  /*0da0*/  MOV R160, 0x6 ;  /* 0x0000000600a07802 */ /* 0x000fe20000000f00 */
[----:B------:R-:W-:Y:S01]  /*0db0*/  IMAD R10, R30, c[0x0][0x1e0], RZ ;  /* 0x000078001e0a7a24 */ /* 0x000fe200078e02ff */
[----:B-1----:R-:W-:Y:S01]  /*0dc0*/  LOP3.LUT R2, R5, 0x1ffffff8, RZ, 0xc0, !PT ;  /* 0x1ffffff805027812 */ /* 0x002fe200078ec0ff */
[C---:B------:R-:W-:Y:S01]  /*0dd0*/  IMAD.SHL.U32 R24, R26.reuse, 0x8, RZ ;  /* 0x000000081a187824 */ /* 0x040fe200078e00ff */
[----:B------:R-:W-:Y:S01]  /*0de0*/  SHF.R.S32.HI R5, RZ, 0x3, R5 ;  /* 0x00000003ff057819 */ /* 0x000fe20000011405 */
[----:B------:R-:W-:Y:S01]  /*0df0*/  IMAD.SHL.U32 R26, R26, 0x4, RZ ;  /* 0x000000041a1a7824 */ /* 0x000fe200078e00ff */
[----:B------:R-:W-:Y:S01]  /*0e00*/  SHF.R.S32.HI R3, RZ, 0x1f, R13 ;  /* 0x0000001fff037819 */ /* 0x000fe2000001140d */
[----:B------:R-:W-:Y:S01]  /*0e10*/  IMAD.IADD R2, R212, 0x1, -R2 ;  /* 0x00000001d4027824 */ /* 0x000fe200078e0a02 */
[C---:B------:R-:W-:Y:S01]  /*0e20*/  IADD3 R143, P0, R5.reuse, R13, RZ ;  /* 0x0000000d058f7210 */ /* 0x040fe20007f1e0ff */
[----:B------:R-:W-:Y:S01]  /*0e30*/  IMAD.IADD R119, R0, 0x1, -R5 ;  /* 0x0000000100777824 */ /* 0x000fe200078e0a05 */
[----:B------:R-:W-:Y:S01]  /*0e40*/  SHF.R.S32.HI R31, RZ, 0x1f, R87 ;  /* 0x0000001fff1f7819 */ /* 0x000fe20000011457 */
[----:B------:R-:W-:Y:S01]  /*0e50*/  IMAD.SHL.U32 R12, R2, 0x8, RZ ;  /* 0x00000008020c7824 */ /* 0x000fe200078e00ff */
[----:B------:R-:W-:Y:S01]  /*0e60*/  LEA.HI.X.SX32 R145, R5, R3, 0x1, P0 ;  /* 0x0000000305917211 */ /* 0x000fe200000f0eff */
[----:B------:R-:W-:Y:S01]  /*0e70*/  IMAD R16, R33, -0x60, R119 ;  /* 0xffffffa021107824 */ /* 0x000fe200078e0277 */
[----:B------:R-:W-:Y:S01]  /*0e80*/  SHF.R.S32.HI R27, RZ, 0x1f, R26 ;  /* 0x0000001fff1b7819 */ /* 0x000fe2000001141a */
[----:B------:R-:W-:Y:S01]  /*0e90*/  IMAD.SHL.U32 R5, R5, 0x40, RZ ;  /* 0x0000004005057824 */ /* 0x000fe200078e00ff */
[----:B------:R-:W-:Y:S01]  /*0ea0*/  SHF.R.S32.HI R13, RZ, 0x1f, R12 ;  /* 0x0000001fff0d7819 */ /* 0x000fe2000001140c */
[----:B------:R-:W-:Y:S01]  /*0eb0*/  IMAD R2, R145, c[0x0][0x238], RZ ;  /* 0x00008e0091027a24 */ /* 0x000fe200078e02ff */
[----:B------:R-:W-:Y:S01]  /*0ec0*/  ISETP.GE.AND P0, PT, R16, 0x1, PT ;  /* 0x000000011000780c */ /* 0x000fe20003f06270 */
[----:B------:R-:W-:Y:S01]  /*0ed0*/  IMAD R10, R22, c[0x0][0x1e4], R10 ;  /* 0x00007900160a7a24 */ /* 0x000fe200078e020a */
[----:B------:R-:W-:Y:S01]  /*0ee0*/  ISETP.GE.AND P5, PT, R12, c[0x0][0x1d4], PT ;  /* 0x000075000c007a0c */ /* 0x000fe20003fa6270 */
[C---:B------:R-:W-:Y:S01]  /*0ef0*/  IMAD R4, R143.reuse, c[0x0][0x23c], R2 ;  /* 0x00008f008f047a24 */ /* 0x040fe200078e0202 */
[----:B------:R-:W-:Y:S01]  /*0f00*/  SHF.R.S32.HI R25, RZ, 0x1f, R24 ;  /* 0x0000001fff197819 */ /* 0x000fe20000011418 */
[----:B------:R-:W-:Y:S01]  /*0f10*/  IMAD.WIDE.U32 R2, R143, c[0x0][0x238], R12 ;  /* 0x00008e008f027a25 */ /* 0x000fe200078e000c */
[----:B------:R-:W-:-:S02]  /*0f20*/  IADD3 R105, R24, 0x20, RZ ;  /* 0x0000002018697810 */ /* 0x000fc40007ffe0ff */
[----:B------:R-:W-:Y:S01]  /*0f30*/  IADD3 R149, R87, 0x40, RZ ;  /* 0x0000004057957810 */ /* 0x000fe20007ffe0ff */
[----:B------:R-:W-:Y:S01]  /*0f40*/  IMAD.IADD R3, R3, 0x1, R4 ;  /* 0x0000000103037824 */ /* 0x000fe200078e0204 */
[----:B------:R-:W-:Y:S01]  /*0f50*/  IADD3 R150, R87, 0x20, RZ ;  /* 0x0000002057967810 */ /* 0x000fe20007ffe0ff */
[----:B------:R-:W-:Y:S01]  /*0f60*/  IMAD R4, R188, c[0x0][0x240], RZ ;  /* 0x00009000bc047a24 */ /* 0x000fe200078e02ff */
[----:B------:R-:W-:Y:S01]  /*0f70*/  P2R R146, PR, RZ, 0x20 ;  /* 0x00000020ff927803 */ /* 0x000fe20000000000 */
[----:B------:R-:W-:-:S04]  /*0f80*/  IMAD.WIDE.U32 R2, R35, c[0x0][0x240], R2 ;  /* 0x0000900023027a25 */ /* 0x000fc800078e0002 */
[----:B------:R-:W-:Y:S02]  /*0f90*/  IMAD R4, R35, c[0x0][0x244], R4 ;  /* 0x0000910023047a24 */ /* 0x000fe400078e0204 */
[----:B------:R-:W-:Y:S02]  /*0fa0*/  IMAD R17, R31, c[0x0][0x290], RZ ;  /* 0x0000a4001f117a24 */ /* 0x000fe400078e02ff */
[----:B------:R-:W-:Y:S01]  /*0fb0*/  IMAD R20, R35, c[0x0][0x264], R20 ;  /* 0x0000990023147a24 */ /* 0x000fe200078e0214 */
[----:B------:R-:W-:Y:S01]  /*0fc0*/  IADD3 R3, R3, R4, RZ ;  /* 0x0000000403037210 */ /* 0x000fe20007ffe0ff */
[----:B------:R-:W-:Y:S02]  /*0fd0*/  IMAD R4, R28, c[0x0][0x248], RZ ;  /* 0x000092001c047a24 */ /* 0x000fe400078e02ff */
[----:B------:R-:W-:Y:S02]  /*0fe0*/  IMAD R17, R87, c[0x0][0x294], R17 ;  /* 0x0000a50057117a24 */ /* 0x000fe400078e0211 */
[----:B------:R-:W-:Y:S01]  /*0ff0*/  IMAD.WIDE.U32 R124, R88, c[0x0][0x248], R2 ;  /* 0x00009200587c7a25 */ /* 0x000fe200078e0002 */
[----:B------:R-:W-:-:S02]  /*1000*/  LOP3.LUT R2, R5, 0x1c0, RZ, 0xc0, !PT ;  /* 0x000001c005027812 */ /* 0x000fc400078ec0ff */
[----:B------:R-:W-:Y:S01]  /*1010*/  LEA.HI R5, R32, R212, RZ, 0x6 ;  /* 0x000000d420057211 */ /* 0x000fe200078f30ff */
[----:B------:R-:W-:Y:S01]  /*1020*/  IMAD R6, R88, c[0x0][0x24c], R4 ;  /* 0x0000930058067a24 */ /* 0x000fe200078e0204 */
[----:B------:R-:W-:Y:S01]  /*1030*/  SHF.R.S32.HI R4, RZ, 0x1f, R33 ;  /* 0x0000001fff047819 */ /* 0x000fe20000011421 */
[----:B------:R-:W-:Y:S01]  /*1040*/  IMAD R3, R180, R33, RZ ;  /* 0x00000021b4037224 */ /* 0x000fe200078e02ff */
[----:B------:R-:W-:Y:S01]  /*1050*/  MOV R120, R124 ;  /* 0x0000007c00787202 */ /* 0x000fe20000000f00 */
[----:B------:R-:W-:Y:S02]  /*1060*/  IMAD.IADD R121, R125, 0x1, R6 ;  /* 0x000000017d797824 */ /* 0x000fe400078e0206 */
[-C--:B------:R-:W-:Y:S01]  /*1070*/  IMAD R3, R4, R158.reuse, R3 ;  /* 0x0000009e04037224 */ /* 0x080fe200078e0203 */
[----:B------:R-:W-:Y:S01]  /*1080*/  LOP3.LUT R4, R2, 0x38, R12, 0xf8, !PT ;  /* 0x0000003802047812 */ /* 0x000fe200078ef80c */
[----:B------:R-:W-:Y:S01]  /*1090*/  IMAD.WIDE.U32 R18, R33, R158, R120 ;  /* 0x0000009e21127225 */ /* 0x000fe200078e0078 */
[----:B------:R-:W-:-:S03]  /*10a0*/  SHF.R.U32.HI R2, RZ, 0x3, R2 ;  /* 0x00000003ff027819 */ /* 0x000fc60000011602 */
[----:B------:R-:W-:Y:S01]  /*10b0*/  IMAD.IADD R3, R19, 0x1, R3 ;  /* 0x0000000113037824 */ /* 0x000fe200078e0203 */
[----:B------:R-:W-:Y:S01]  /*10c0*/  LOP3.LUT R2, R4, R2, RZ, 0x3c, !PT ;  /* 0x0000000204027212 */ /* 0x000fe200078e3cff */
[----:B------:R-:W-:Y:S01]  /*10d0*/  IMAD.SHL.U32 R4, R5, 0x8, RZ ;  /* 0x0000000805047824 */ /* 0x000fe200078e00ff */
[----:B------:R-:W-:Y:S01]  /*10e0*/  @P0 LEA R6, P1, R18, c[0x0][0x220], 0x1 ;  /* 0x0000880012060a11 */ /* 0x000fe200078208ff */
[----:B------:R-:W-:Y:S02]  /*10f0*/  IMAD R19, R188, c[0x0][0x1e8], RZ ;  /* 0x00007a00bc137a24 */ /* 0x000fe400078e02ff */
[----:B------:R-:W-:Y:S01]  /*1100*/  IMAD.MOV.U32 R177, RZ, RZ, c[0x0][0x1e0] ;  /* 0x00007800ffb17624 */ /* 0x000fe200078e00ff */
[----:B------:R-:W-:Y:S01]  /*1110*/  @P0 LEA.HI.X R7, R18, c[0x0][0x224], R3, 0x1, P1 ;  /* 0x0000890012070a11 */ /* 0x000fe200008f0c03 */
[----:B------:R-:W-:Y:S01]  /*1120*/  IMAD R19, R35, c[0x0][0x1ec], R19 ;  /* 0x00007b0023137a24 */ /* 0x000fe200078e0213 */
[----:B------:R-:W-:Y:S01]  /*1130*/  LOP3.LUT R2, R2, 0xfffffe00, R4, 0xf8, !PT ;  /* 0xfffffe0002027812 */ /* 0x000fe200078ef804 */
[----:B------:R-:W-:Y:S01]  /*1140*/  IMAD.WIDE.U32 R164, R87, c[0x0][0x1e0], RZ ;  /* 0x0000780057a47a25 */ /* 0x000fe200078e00ff */
[----:B------:R-:W-:-:S02]  /*1150*/  ISETP.GE.AND P1, PT, R16, 0x11, PT ;  /* 0x000000111000780c */ /* 0x000fc40003f26270 */
[C---:B------:R-:W-:Y:S01]  /*1160*/  SHF.L.U32 R185, R177.reuse, 0x5, RZ ;  /* 0x00000005b1b97819 */ /* 0x040fe200000006ff */
[----:B------:R-:W-:Y:S02]  /*1170*/  IMAD.SHL.U32 R80, R2, 0x2, RZ ;  /* 0x0000000202507824 */ /* 0x000fe400078e00ff */
[----:B------:R-:W-:Y:S02]  /*1180*/  IMAD.MOV.U32 R163, RZ, RZ, 0x5 ;  /* 0x00000005ffa37424 */ /* 0x000fe400078e00ff */
[----:B------:R-:W-:Y:S01]  /*1190*/  IMAD.MOV.U32 R84, RZ, RZ, 0x40 ;  /* 0x00000040ff547424 */ /* 0x000fe200078e00ff */
[----:B------:R-:W-:Y:S01]  /*11a0*/  @!PT LDS RZ, [RZ] ;  /* 0x00000000fffff984 */ /* 0x000fe20000000800 */
[----:B------:R-:W-:Y:S01]  /*11b0*/  @!PT LDS RZ, [RZ] ;  /* 0x00000000fffff984 */ /* 0x000fe20000000800 */
[----:B------:R-:W-:Y:S01]  /*11c0*/  @!PT LDS RZ, [RZ] ;  /* 0x00000000fffff984 */ /* 0x000fe20000000800 */
[----:B------:R1:W-:Y:S01]  /*11d0*/  @P0 LDGSTS.E.BYPASS.LTC128B.128 [R80+0x3100], [R6.64], !P5 ;  /* 0x0310000006500fae */ /* 0x0003e2000e901d48 */
[----:B------:R-:W-:Y:S01]  /*11e0*/  ISETP.GE.AND P0, PT, R16, 0x21, PT ;  /* 0x000000211000780c */ /* 0x000fe20003f06270 */
[----:B------:R-:W-:Y:S01]  /*11f0*/  IMAD.MOV.U32 R183, RZ, RZ, c[0x0][0x290] ;  /* 0x0000a400ffb77624 */ /* 0x000fe200078e00ff */
[----:B------:R-:W-:Y:S01]  /*1200*/  SHF.L.U64.HI R169, R177, R163, c[0x0][0x1e4] ;  /* 0x00007900b1a97619 */ /* 0x000fe200000102a3 */
[----:B------:R-:W-:-:S02]  /*1210*/  IMAD.MOV.U32 R184, RZ, RZ, c[0x0][0x280] ;  /* 0x0000a000ffb87624 */ /* 0x000fc400078e00ff */
[C---:B------:R-:W-:Y:S01]  /*1220*/  IMAD R174, R152.reuse, c[0x0][0x1e4], RZ ;  /* 0x0000790098ae7a24 */ /* 0x040fe200078e02ff */
[C---:B------:R-:W-:Y:S01]  /*1230*/  SHF.L.U64.HI R161, R183.reuse, R160, c[0x0][0x294] ;  /* 0x0000a500b7a17619 */ /* 0x040fe200000102a0 */
[C---:B------:R-:W-:Y:S01]  /*1240*/  IMAD R175, R152.reuse, c[0x0][0x284], RZ ;  /* 0x0000a10098af7a24 */ /* 0x040fe200078e02ff */
[----:B------:R-:W-:Y:S01]  /*1250*/  SHF.L.U64.HI R162, R183, R163, c[0x0][0x294] ;  /* 0x0000a500b7a27619 */ /* 0x000fe200000102a3 */
[----:B------:R-:W-:Y:S01]  /*1260*/  IMAD R176, R152, c[0x0][0x294], RZ ;  /* 0x0000a50098b07a24 */ /* 0x000fe200078e02ff */
[----:B------:R-:W-:Y:S01]  /*1270*/  SHF.L.U32 R181, R184, 0x6, RZ ;  /* 0x00000006b8b57819 */ /* 0x000fe200000006ff */
[----:B------:R-:W-:-:S04]  /*1280*/  IMAD.WIDE.U32 R156, R152, c[0x0][0x1e0], RZ ;  /* 0x00007800989c7a25 */ /* 0x000fc800078e00ff */
[----:B------:R-:W-:Y:S01]  /*1290*/  IMAD.WIDE.U32 R154, R152, c[0x0][0x280], RZ ;  /* 0x0000a000989a7a25 */ /* 0x000fe200078e00ff */
[----:B------:R-:W-:-:S03]  /*12a0*/  IADD3 R174, R157, R174, RZ ;  /* 0x000000ae9dae7210 */ /* 0x000fc60007ffe0ff */
[----:B------:R-:W-:-:S04]  /*12b0*/  IMAD.WIDE.U32 R152, R152, c[0x0][0x290], RZ ;  /* 0x0000a40098987a25 */ /* 0x000fc800078e00ff */
[----:B------:R-:W-:-:S04]  /*12c0*/  IMAD.WIDE.U32 R172, R150, c[0x0][0x1e0], RZ ;  /* 0x0000780096ac7a25 */ /* 0x000fc800078e00ff */
[----:B------:R-:W-:-:S04]  /*12d0*/  IMAD.WIDE.U32 R170, R149, c[0x0][0x1e0], RZ ;  /* 0x0000780095aa7a25 */ /* 0x000fc800078e00ff */
[----:B------:R-:W-:Y:S02]  /*12e0*/  IMAD.SHL.U32 R151, R148, 0x20, RZ ;  /* 0x0000002094977824 */ /* 0x000fe400078e00ff */
[C---:B------:R-:W-:Y:S01]  /*12f0*/  IMAD.SHL.U32 R186, R177.reuse, 0x40, RZ ;  /* 0x00000040b1ba7824 */ /* 0x040fe200078e00ff */
[-C--:B------:R-:W-:Y:S01]  /*1300*/  SHF.L.U64.HI R177, R177, R160.reuse, c[0x0][0x1e4] ;  /* 0x00007900b1b17619 */ /* 0x080fe200000102a0 */
[C---:B------:R-:W-:Y:S01]  /*1310*/  IMAD.SHL.U32 R182, R183.reuse, 0x40, RZ ;  /* 0x00000040b7b67824 */ /* 0x040fe200078e00ff */
[----:B------:R-:W-:Y:S01]  /*1320*/  SHF.L.U64.HI R160, R184, R160, c[0x0][0x284] ;  /* 0x0000a100b8a07619 */ /* 0x000fe200000102a0 */
[----:B------:R-:W-:Y:S02]  /*1330*/  IMAD.SHL.U32 R183, R183, 0x20, RZ ;  /* 0x00000020b7b77824 */ /* 0x000fe400078e00ff */
[----:B------:R-:W-:Y:S02]  /*1340*/  IMAD.IADD R175, R155, 0x1, R175 ;  /* 0x000000019baf7824 */ /* 0x000fe400078e02af */
[----:B------:R-:W-:Y:S01]  /*1350*/  IMAD.IADD R176, R153, 0x1, R176 ;  /* 0x0000000199b07824 */ /* 0x000fe200078e02b0 */
[----:B---3--:R-:W-:Y:S01]  /*1360*/  @P2 SHF.R.S32.HI R5, RZ, 0x1f, R9 ;  /* 0x0000001fff052819 */ /* 0x008fe20000011409 */
[----:B------:R-:W-:Y:S01]  /*1370*/  @!P2 IMAD.MOV.U32 R5, RZ, RZ, R8 ;  /* 0x000000ffff05a224 */ /* 0x000fe200078e0008 */
[----:B------:R-:W-:Y:S01]  /*1380*/  @P2 MOV R4, R9 ;  /* 0x0000000900042202 */ /* 0x000fe20000000f00 */
[----:B------:R-:W-:Y:S01]  /*1390*/  @!P2 IMAD.MOV.U32 R4, RZ, RZ, R15 ;  /* 0x000000ffff04a224 */ /* 0x000fe200078e000f */
[C---:B------:R-:W-:Y:S01]  /*13a0*/  @P1 LEA R2, P2, R148.reuse, R18, 0x4 ;  /* 0x0000001294021211 */ /* 0x040fe200078420ff */
[----:B------:R-:W-:Y:S01]  /*13b0*/  IMAD.WIDE.U32 R8, R148, 0x20, RZ ;  /* 0x0000002094087825 */ /* 0x000fe200078e00ff */
[----:B------:R-:W-:-:S02]  /*13c0*/  SEL R29, R5, RZ, !P4 ;  /* 0x000000ff051d7207 */ /* 0x000fc40006000000 */
[----:B-1----:R-:W-:Y:S02]  /*13d0*/  @P1 LEA.HI.X R7, R148, R3, R34, 0x4, P2 ;  /* 0x0000000394071211 */ /* 0x002fe400010f2422 */
[----:B------:R-:W-:Y:S02]  /*13e0*/  @P1 LEA R6, P2, R2, c[0x0][0x220], 0x1 ;  /* 0x0000880002061a11 */ /* 0x000fe400078408ff */
[----:B------:R-:W-:Y:S02]  /*13f0*/  SEL R94, R4, RZ, !P4 ;  /* 0x000000ff045e7207 */ /* 0x000fe40006000000 */
[----:B------:R-:W-:Y:S02]  /*1400*/  @P1 LEA.HI.X R7, R2, c[0x0][0x224], R7, 0x1, P2 ;  /* 0x0000890002071a11 */ /* 0x000fe400010f0c07 */
[----:B------:R-:W-:Y:S02]  /*1410*/  ISETP.GE.AND P2, PT, R16, 0x31, PT ;  /* 0x000000311000780c */ /* 0x000fe40003f46270 */
[----:B------:R-:W-:Y:S01]  /*1420*/  @P0 IADD3 R2, P3, R18, R8, RZ ;  /* 0x0000000812020210 */ /* 0x000fe20007f7e0ff */
[----:B------:R1:W-:Y:S03]  /*1430*/  @P1 LDGSTS.E.BYPASS.LTC128B.128 [R80+0x3900], [R6.64], !P5 ;  /* 0x0390000006501fae */ /* 0x0003e6000e901d48 */
[----:B-1----:R-:W-:-:S07]  /*1440*/  @P0 IADD3.X R7, R3, R9, R11, P3, !PT ;  /* 0x0000000903070210 */ /* 0x002fce0001ffe40b */
[----:B------:R-:W-:Y:S01]  /*1450*/  @P2 IMAD R11, R34, 0x30, RZ ;  /* 0x00000030220b2824 */ /* 0x000fe200078e02ff */
[----:B------:R-:W-:Y:S01]  /*1460*/  @P0 LEA R6, P1, R2, c[0x0][0x220], 0x1 ;  /* 0x0000880002060a11 */ /* 0x000fe200078208ff */
[----:B------:R-:W-:-:S03]  /*1470*/  IMAD.WIDE.U32 R8, R22, c[0x0][0x1e0], RZ ;  /* 0x0000780016087a25 */ /* 0x000fc600078e00ff */
[----:B------:R-:W-:Y:S01]  /*1480*/  @P0 LEA.HI.X R7, R2, c[0x0][0x224], R7, 0x1, P1 ;  /* 0x0000890002070a11 */ /* 0x000fe200008f0c07 */
[----:B------:R-:W-:Y:S01]  /*1490*/  @P2 IMAD.MOV.U32 R2, RZ, RZ, R18 ;  /* 0x000000ffff022224 */ /* 0x000fe200078e0012 */
[----:B------:R-:W-:-:S03]  /*14a0*/  ISETP.GE.AND P1, PT, R24, c[0x0][0x27c], PT ;  /* 0x00009f0018007a0c */ /* 0x000fc60003f26270 */
[----:B------:R-:W-:Y:S01]  /*14b0*/  @P2 IMAD.WIDE.U32 R4, R148, 0x30, R2 ;  /* 0x0000003094042825 */ /* 0x000fe200078e0002 */
[----:B------:R1:W-:Y:S01]  /*14c0*/  @P0 LDGSTS.E.BYPASS.LTC128B.128 [R80+0x4100], [R6.64], !P5 ;  /* 0x0410000006500fae */ /* 0x0003e2000e901d48 */
[C---:B------:R-:W-:Y:S02]  /*14d0*/  ISETP.GE.AND P0, PT, R187.reuse, 0x1, PT ;  /* 0x00000001bb00780c */ /* 0x040fe40003f06270 */
[----:B------:R-:W-:Y:S01]  /*14e0*/  IMAD.SHL.U32 R2, R187, 0x2, RZ ;  /* 0x00000002bb027824 */ /* 0x000fe200078e00ff */
[----:B------:R-:W-:Y:S02]  /*14f0*/  @P2 IADD3 R5, R5, R11, RZ ;  /* 0x0000000b05052210 */ /* 0x000fe40007ffe0ff */
[----:B------:R-:W-:Y:S02]  /*1500*/  @P2 LEA R14, P3, R4, c[0x0][0x220], 0x1 ;  /* 0x00008800040e2a11 */ /* 0x000fe400078608ff */
[----:B------:R-:W-:Y:S02]  /*1510*/  ISETP.GT.AND P0, PT, R16, 0x50, PT ;  /* 0x000000501000780c */ /* 0x000fe40003f04270 */
[----:B------:R-:W-:-:S02]  /*1520*/  @P1 IADD3 R2, -R2, c[0x0][0x1d4], RZ ;  /* 0x0000750002021a10 */ /* 0x000fc40007ffe1ff */
[----:B------:R-:W-:Y:S01]  /*1530*/  @P2 LEA.HI.X R15, R4, c[0x0][0x224], R5, 0x1, P3 ;  /* 0x00008900040f2a11 */ /* 0x000fe200018f0c05 */
[----:B------:R-:W-:Y:S02]  /*1540*/  IMAD.IADD R5, R9, 0x1, R10 ;  /* 0x0000000109057824 */ /* 0x000fe400078e020a */
[----:B------:R-:W-:Y:S02]  /*1550*/  IMAD.MOV.U32 R4, RZ, RZ, R8 ;  /* 0x000000ffff047224 */ /* 0x000fe400078e0008 */
[----:B------:R-:W-:Y:S01]  /*1560*/  IMAD.WIDE.U32 R8, R87, c[0x0][0x280], R26 ;  /* 0x0000a00057087a25 */ /* 0x000fe200078e001a */
[----:B------:R2:W-:Y:S03]  /*1570*/  @P2 LDGSTS.E.BYPASS.LTC128B.128 [R80+0x4900], [R14.64], !P5 ;  /* 0x049000000e502fae */ /* 0x0005e6000e901d48 */
[----:B------:R-:W-:-:S04]  /*1580*/  IMAD.WIDE.U32 R10, R35, c[0x0][0x1e8], R4 ;  /* 0x00007a00230a7a25 */ /* 0x000fc800078e0004 */
[----:B------:R-:W-:Y:S01]  /*1590*/  IMAD.WIDE.U32 R4, R35, c[0x0][0x260], R12 ;  /* 0x0000980023047a25 */ /* 0x000fe200078e000c */
[----:B------:R-:W-:Y:S02]  /*15a0*/  MOV R82, R10 ;  /* 0x0000000a00527202 */ /* 0x000fe40000000f00 */
[----:B-1----:R-:W-:Y:S01]  /*15b0*/  SEL R7, RZ, c[0x0][0x27c], !P1 ;  /* 0x00009f00ff077a07 */ /* 0x002fe20004800000 */
[----:B------:R-:W-:Y:S01]  /*15c0*/  IMAD.IADD R83, R11, 0x1, R19 ;  /* 0x000000010b537824 */ /* 0x000fe200078e0213 */
[----:B------:R-:W-:Y:S01]  /*15d0*/  ISETP.GE.AND P1, PT, R16, 0x41, PT ;  /* 0x000000411000780c */ /* 0x000fe20003f26270 */
[----:B------:R-:W-:Y:S01]  /*15e0*/  IMAD R16, R31, c[0x0][0x280], RZ ;  /* 0x0000a0001f107a24 */ /* 0x000fe200078e02ff */
[----:B------:R-:W-:Y:S01]  /*15f0*/  SHF.R.S32.HI R6, RZ, 0x1f, R2 ;  /* 0x0000001fff067819 */ /* 0x000fe20000011402 */
[----:B------:R-:W-:Y:S02]  /*1600*/  IMAD.IADD R11, R5, 0x1, R20 ;  /* 0x00000001050b7824 */ /* 0x000fe400078e0214 */
[C---:B------:R-:W-:Y:S01]  /*1610*/  IMAD R16, R87.reuse, c[0x0][0x284], R16 ;  /* 0x0000a10057107a24 */ /* 0x040fe200078e0210 */
[----:B------:R-:W-:Y:S01]  /*1620*/  LEA.HI R23, R6, R2, RZ, 0x4 ;  /* 0x0000000206177211 */ /* 0x000fe200078f20ff */
[----:B------:R-:W-:Y:S01]  /*1630*/  IMAD.MOV.U32 R102, RZ, RZ, R8 ;  /* 0x000000ffff667224 */ /* 0x000fe200078e0008 */
[----:B------:R-:W-:Y:S01]  /*1640*/  IADD3 R2, R24, R7, RZ ;  /* 0x0000000718027210 */ /* 0x000fe20007ffe0ff */
[----:B------:R-:W-:-:S03]  /*1650*/  IMAD.WIDE.U32 R6, R87, c[0x0][0x290], R26 ;  /* 0x0000a40057067a25 */ /* 0x000fc600078e001a */
[----:B------:R-:W-:Y:S01]  /*1660*/  SHF.R.S32.HI R5, RZ, 0x1f, R2 ;  /* 0x0000001fff057819 */ /* 0x000fe20000011402 */
[----:B------:R-:W-:Y:S01]  /*1670*/  IMAD.IADD R103, R9, 0x1, R16 ;  /* 0x0000000109677824 */ /* 0x000fe200078e0210 */
[C---:B------:R-:W-:Y:S01]  /*1680*/  @P1 LEA R12, P2, R148.reuse, R18, 0x6 ;  /* 0x00000012940c1211 */ /* 0x040fe200078430ff */
[----:B------:R-:W-:Y:S01]  /*1690*/  IMAD.WIDE.U32 R8, R87, c[0x0][0x280], R24 ;  /* 0x0000a00057087a25 */ /* 0x000fe200078e0018 */
[----:B------:R-:W-:Y:S02]  /*16a0*/  LEA.HI R19, R5, R2, RZ, 0x3 ;  /* 0x0000000205137211 */ /* 0x000fe400078f18ff */
[----:B--2---:R-:W-:Y:S01]  /*16b0*/  @P1 LEA.HI.X R14, R148, R3, R34, 0x6, P2 ;  /* 0x00000003940e1211 */ /* 0x004fe200010f3422 */
[----:B------:R-:W-:Y:S01]  /*16c0*/  IMAD.IADD R101, R7, 0x1, R17 ;  /* 0x0000000107657824 */ /* 0x000fe200078e0211 */
[----:B------:R-:W-:Y:S01]  /*16d0*/  ISETP.GE.AND P2, PT, R24, c[0x0][0x1d4], PT ;  /* 0x0000750018007a0c */ /* 0x000fe20003f46270 */
[----:B------:R-:W-:Y:S01]  /*16e0*/  IMAD.MOV.U32 R100, RZ, RZ, R6 ;  /* 0x000000ffff647224 */ /* 0x000fe200078e0006 */
[----:B------:R-:W-:Y:S01]  /*16f0*/  SHF.R.S32.HI R2, RZ, 0x1f, R21 ;  /* 0x0000001fff027819 */ /* 0x000fe20000011415 */
[----:B------:R-:W-:Y:S01]  /*1700*/  IMAD.WIDE.U32 R6, R87, c[0x0][0x290], R24 ;  /* 0x0000a40057067a25 */ /* 0x000fe200078e0018 */
[----:B------:R-:W-:-:S03]  /*1710*/  LOP3.LUT R108, R19, 0xfffffff8, RZ, 0xc0, !PT ;  /* 0xfffffff8136c7812 */ /* 0x000fc600078ec0ff */
[----:B------:R-:W-:Y:S01]  /*1720*/  IMAD.IADD R99, R16, 0x1, R9 ;  /* 0x0000000110637824 */ /* 0x000fe200078e0209 */
[----:B------:R-:W-:Y:S01]  /*1730*/  SEL R9, RZ, 0x1, P2 ;  /* 0x00000001ff097807 */ /* 0x000fe20001000000 */
[----:B------:R-:W-:Y:S01]  /*1740*/  IMAD.MOV.U32 R98, RZ, RZ, R8 ;  /* 0x000000ffff627224 */ /* 0x000fe200078e0008 */
[----:B------:R-:W-:Y:S01]  /*1750*/  ISETP.GE.AND P2, PT, R105, c[0x0][0x1d4], PT ;  /* 0x0000750069007a0c */ /* 0x000fe20003f46270 */
[----:B------:R-:W-:Y:S01]  /*1760*/  IMAD.MOV.U32 R96, RZ, RZ, R6 ;  /* 0x000000ffff607224 */ /* 0x000fe200078e0006 */
[----:B------:R-:W-:Y:S01]  /*1770*/  IADD3 R97, R17, R7, RZ ;  /* 0x0000000711617210 */ /* 0x000fe20007ffe0ff */
[----:B------:R-:W-:Y:S01]  /*1780*/  IMAD R13, R188, c[0x0][0x210], RZ ;  /* 0x00008400bc0d7a24 */ /* 0x000fe200078e02ff */
[----:B------:R-:W-:Y:S01]  /*1790*/  LEA.HI R7, R2, R87, RZ, 0x3 ;  /* 0x0000005702077211 */ /* 0x000fe200078f18ff */
[----:B------:R-:W-:Y:S01]  /*17a0*/  IMAD.MOV.U32 R10, RZ, RZ, R4 ;  /* 0x000000ffff0a7224 */ /* 0x000fe200078e0004 */
[----:B------:R-:W-:Y:S01]  /*17b0*/  SEL R2, RZ, 0xffffffff, P2 ;  /* 0xffffffffff027807 */ /* 0x000fe20001000000 */
[----:B------:R-:W-:Y:S01]  /*17c0*/  IMAD R13, R35, c[0x0][0x214], R13 ;  /* 0x00008500230d7a24 */ /* 0x000fe200078e020d */
[----:B------:R-:W-:Y:S01]  /*17d0*/  LOP3.LUT R8, R7, 0xfffffff8, RZ, 0xc0, !PT ;  /* 0xfffffff807087812 */ /* 0x000fe200078ec0ff */
[----:B------:R-:W-:Y:S01]  /*17e0*/  IMAD.WIDE.U32 R4, R35, c[0x0][0x210], R24 ;  /* 0x0000840023047a25 */ /* 0x000fe200078e0018 */
[----:B------:R-:W-:-:S02]  /*17f0*/  @P1 LEA R6, P2, R12, c[0x0][0x220], 0x1 ;  /* 0x000088000c061a11 */ /* 0x000fc400078408ff */
[----:B------:R-:W-:Y:S01]  /*1800*/  SHF.R.S32.HI R114, RZ, 0x1f, R108 ;  /* 0x0000001fff727819 */ /* 0x000fe2000001146c */
[----:B------:R-:W-:Y:S01]  /*1810*/  IMAD.SHL.U32 R7, R2, 0x2, RZ ;  /* 0x0000000202077824 */ /* 0x000fe200078e00ff */
[----:B------:R-:W-:Y:S01]  /*1820*/  IADD3 R2, R87, -R8, RZ ;  /* 0x8000000857027210 */ /* 0x000fe20007ffe0ff */
[----:B------:R-:W-:Y:S01]  /*1830*/  IMAD R8, R28, c[0x0][0x268], RZ ;  /* 0x00009a001c087a24 */ /* 0x000fe200078e02ff */
[----:B------:R-:W-:Y:S01]  /*1840*/  IADD3 R28, R26, 0x10, RZ ;  /* 0x000000101a1c7810 */ /* 0x000fe20007ffe0ff */
[----:B------:R-:W-:Y:S01]  /*1850*/  IMAD.IADD R5, R5, 0x1, R13 ;  /* 0x0000000105057824 */ /* 0x000fe200078e020d */
[----:B------:R-:W-:Y:S01]  /*1860*/  LOP3.LUT R90, R7, 0x2, R9, 0xe2, !PT ;  /* 0x00000002075a7812 */ /* 0x000fe200078ee209 */
[----:B------:R-:W-:Y:S01]  /*1870*/  IMAD R92, R88, c[0x0][0x26c], R8 ;  /* 0x00009b00585c7a24 */ /* 0x000fe200078e0208 */
[----:B------:R-:W-:Y:S01]  /*1880*/  SHF.R.S32.HI R9, RZ, 0x4, R23 ;  /* 0x00000004ff097819 */ /* 0x000fe20000011417 */
[----:B------:R-:W-:Y:S01]  /*1890*/  @P0 IMAD R16, R34, 0x50, RZ ;  /* 0x0000005022100824 */ /* 0x000fe200078e02ff */
[----:B------:R-:W-:Y:S01]  /*18a0*/  @P1 LEA.HI.X R7, R12, c[0x0][0x224], R14, 0x1, P2 ;  /* 0x000089000c071a11 */ /* 0x000fe200010f0c0e */
[----:B------:R-:W-:Y:S01]  /*18b0*/  IMAD.WIDE.U32 R88, R88, c[0x0][0x268], R10 ;  /* 0x00009a0058587a25 */ /* 0x000fe200078e000a */
[----:B------:R-:W-:-:S02]  /*18c0*/  LEA.HI R12, R32, R212, RZ, 0x5 ;  /* 0x000000d4200c7211 */ /* 0x000fc400078f28ff */
[C---:B------:R-:W-:Y:S01]  /*18d0*/  LOP3.LUT P2, RZ, R2.reuse, 0x4, RZ, 0xc0, !PT ;  /* 0x0000000402ff7812 */ /* 0x040fe2000784c0ff */
[----:B------:R-:W-:Y:S01]  /*18e0*/  IMAD.SHL.U32 R2, R2, 0x40, RZ ;  /* 0x0000004002027824 */ /* 0x000fe200078e00ff */
[----:B------:R-:W-:Y:S01]  /*18f0*/  LEA.HI.SX32 R91, R19, R9, 0x1d ;  /* 0x00000009135b7211 */ /* 0x000fe200078feaff */
[----:B------:R-:W-:Y:S01]  /*1900*/  IMAD.SHL.U32 R12, R12, 0x10, RZ ;  /* 0x000000100c0c7824 */ /* 0x000fe200078e00ff */
[----:B------:R1:W-:Y:S01]  /*1910*/  @P1 LDGSTS.E.BYPASS.LTC128B.128 [R80+0x5100], [R6.64], !P5 ;  /* 0x0510000006501fae */ /* 0x0003e2000e901d48 */
[----:B------:R-:W-:Y:S01]  /*1920*/  IMAD.WIDE.U32 R82, R94, c[0x0][0x1f0], R82 ;  /* 0x00007c005e527a25 */ /* 0x000fe200078e0052 */
[----:B------:R-:W-:Y:S02]  /*1930*/  LOP3.LUT R2, R2, 0x1c0, RZ, 0xc0, !PT ;  /* 0x000001c002027812 */ /* 0x000fe400078ec0ff */
[----:B------:R-:W-:Y:S01]  /*1940*/  LOP3.LUT R9, R12, 0xfffffe00, RZ, 0xc0, !PT ;  /* 0xfffffe000c097812 */ /* 0x000fe200078ec0ff */
[----:B------:R-:W-:Y:S01]  /*1950*/  IMAD.SHL.U32 R91, R91, 0x8, RZ ;  /* 0x000000085b5b7824 */ /* 0x000fe200078e00ff */
[----:B------:R-:W-:Y:S01]  /*1960*/  SHF.R.U32.HI R8, RZ, 0x3, R2 ;  /* 0x00000003ff087819 */ /* 0x000fe20000011602 */
[----:B-----5:R-:W-:Y:S01]  /*1970*/  IMAD.WIDE.U32 R100, R147, c[0x0][0x290], R100 ;  /* 0x0000a40093647a25 */ /* 0x020fe200078e0064 */
[----:B------:R-:W-:-:S02]  /*1980*/  LOP3.LUT R13, R2, 0x18, R24, 0xf8, !PT ;  /* 0x00000018020d7812 */ /* 0x000fc400078ef818 */
[C---:B------:R-:W-:Y:S01]  /*1990*/  LOP3.LUT R12, R2.reuse, 0x38, R19, 0xf8, !PT ;  /* 0x00000038020c7812 */ /* 0x040fe200078ef813 */
[----:B------:R-:W-:Y:S01]  /*19a0*/  IMAD.WIDE.U32 R102, R147, c[0x0][0x280], R102 ;  /* 0x0000a00093667a25 */ /* 0x000fe200078e0066 */
[----:B------:R-:W-:Y:S02]  /*19b0*/  LOP3.LUT R2, R2, 0x38, R91, 0xf8, !PT ;  /* 0x0000003802027812 */ /* 0x000fe400078ef85b */
[----:B------:R-:W-:Y:S01]  /*19c0*/  LOP3.LUT R85, R9, R13, R8, 0xf6, !PT ;  /* 0x0000000d09557212 */ /* 0x000fe200078ef608 */
[----:B------:R-:W-:Y:S01]  /*19d0*/  IMAD.WIDE.U32 R98, R147, c[0x0][0x280], R98 ;  /* 0x0000a00093627a25 */ /* 0x000fe200078e0062 */
[C-C-:B------:R-:W-:Y:S02]  /*19e0*/  LOP3.LUT R135, R9.reuse, R12, R8.reuse, 0xf6, !PT ;  /* 0x0000000c09877212 */ /* 0x140fe400078ef608 */
[----:B------:R-:W-:Y:S01]  /*19f0*/  LOP3.LUT R133, R9, R2, R8, 0xf6, !PT ;  /* 0x0000000209857212 */ /* 0x000fe200078ef608 */
[----:B------:R-:W-:Y:S01]  /*1a00*/  @P0 IMAD.MOV.U32 R2, RZ, RZ, R18 ;  /* 0x000000ffff020224 */ /* 0x000fe200078e0012 */
[----:B------:R-:W-:Y:S01]  /*1a10*/  SHF.R.S32.HI R8, RZ, 0x1f, R149 ;  /* 0x0000001fff087819 */ /* 0x000fe20000011495 */
[----:B------:R-:W-:Y:S01]  /*1a20*/  IMAD.WIDE.U32 R96, R147, c[0x0][0x290], R96 ;  /* 0x0000a40093607a25 */ /* 0x000fe200078e0060 */
[----:B------:R-:W-:-:S02]  /*1a30*/  SHF.R.S32.HI R9, RZ, 0x1f, R150 ;  /* 0x0000001fff097819 */ /* 0x000fc40000011496 */
[----:B------:R-:W-:Y:S01]  /*1a40*/  LEA.HI R8, R8, R149, RZ, 0x3 ;  /* 0x0000009508087211 */ /* 0x000fe200078f18ff */
[----:B------:R-:W-:Y:S01]  /*1a50*/  @P0 IMAD.WIDE.U32 R2, R148, 0x50, R2 ;  /* 0x0000005094020825 */ /* 0x000fe200078e0002 */
[----:B------:R-:W-:Y:S02]  /*1a60*/  LEA.HI R9, R9, R150, RZ, 0x3 ;  /* 0x0000009609097211 */ /* 0x000fe400078f18ff */
[----:B-1----:R-:W-:Y:S01]  /*1a70*/  SHF.L.U32 R6, R150, 0x6, RZ ;  /* 0x0000000696067819 */ /* 0x002fe200000006ff */
[----:B------:R-:W-:Y:S01]  /*1a80*/  IMAD.SHL.U32 R8, R8, 0x40, RZ ;  /* 0x0000004008087824 */ /* 0x000fe200078e00ff */
[----:B------:R-:W-:Y:S01]  /*1a90*/  SEL R84, R84, 0xffffffc0, !P2 ;  /* 0xffffffc054547807 */ /* 0x000fe20005000000 */
[----:B------:R-:W-:Y:S01]  /*1aa0*/  IMAD.SHL.U32 R7, R149, 0x40, RZ ;  /* 0x0000004095077824 */ /* 0x000fe200078e00ff */
[----:B------:R-:W-:Y:S01]  /*1ab0*/  LOP3.LUT R6, R6, 0x1c0, RZ, 0xc0, !PT ;  /* 0x000001c006067812 */ /* 0x000fe200078ec0ff */
[----:B------:R-:W-:Y:S01]  /*1ac0*/  IMAD.SHL.U32 R12, R9, 0x40, RZ ;  /* 0x00000040090c7824 */ /* 0x000fe200078e00ff */
[----:B------:R-:W-:Y:S01]  /*1ad0*/  LOP3.LUT R10, R8, 0xfffffe00, RZ, 0xc0, !PT ;  /* 0xfffffe00080a7812 */ /* 0x000fe200078ec0ff */
[----:B------:R-:W-:Y:S01]  /*1ae0*/  IMAD R84, R85, 0x2, R84 ;  /* 0x0000000255547824 */ /* 0x000fe200078e0254 */
[----:B------:R-:W-:Y:S01]  /*1af0*/  LOP3.LUT R7, R7, 0x1c0, RZ, 0xc0, !PT ;  /* 0x000001c007077812 */ /* 0x000fe200078ec0ff */
[----:B------:R-:W-:Y:S01]  /*1b00*/  IMAD.SHL.U32 R85, R85, 0x2, RZ ;  /* 0x0000000255557824 */ /* 0x000fe200078e00ff */
[----:B------:R-:W-:Y:S01]  /*1b10*/  SHF.R.U32.HI R11, RZ, 0x3, R6 ;  /* 0x00000003ff0b7819 */ /* 0x000fe20000011606 */
[----:B------:R-:W-:Y:S01]  /*1b20*/  IMAD.IADD R92, R89, 0x1, R92 ;  /* 0x00000001595c7824 */ /* 0x000fe200078e025c */
[----:B------:R-:W-:-:S02]  /*1b30*/  LOP3.LUT R8, R12, 0xfffffe00, RZ, 0xc0, !PT ;  /* 0xfffffe000c087812 */ /* 0x000fc400078ec0ff */
[C---:B------:R-:W-:Y:S02]  /*1b40*/  LOP3.LUT R14, R6.reuse, 0x38, R19, 0xf8, !PT ;  /* 0x00000038060e7812 */ /* 0x040fe400078ef813 */
[----:B------:R-:W-:Y:S02]  /*1b50*/  LOP3.LUT R13, R6, 0x38, R91, 0xf8, !PT ;  /* 0x00000038060d7812 */ /* 0x000fe400078ef85b */
[----:B------:R-:W-:Y:S02]  /*1b60*/  @P0 IADD3 R12, R3, R16, RZ ;  /* 0x00000010030c0210 */ /* 0x000fe40007ffe0ff */
[----:B------:R-:W-:Y:S02]  /*1b70*/  @P0 LEA R6, P1, R2, c[0x0][0x220], 0x1 ;  /* 0x0000880002060a11 */ /* 0x000fe400078208ff */
[----:B------:R-:W-:Y:S02]  /*1b80*/  SHF.R.U32.HI R9, RZ, 0x3, R7 ;  /* 0x00000003ff097819 */ /* 0x000fe40000011607 */
[----:B------:R-:W-:-:S02]  /*1b90*/  LOP3.LUT R15, R7, 0x38, R19, 0xf8, !PT ;  /* 0x00000038070f7812 */ /* 0x000fc400078ef813 */
[----:B------:R-:W-:Y:S02]  /*1ba0*/  LOP3.LUT R3, R7, 0x38, R91, 0xf8, !PT ;  /* 0x0000003807037812 */ /* 0x000fe400078ef85b */
[----:B------:R-:W-:Y:S01]  /*1bb0*/  @P0 LEA.HI.X R7, R2, c[0x0][0x224], R12, 0x1, P1 ;  /* 0x0000890002070a11 */ /* 0x000fe200008f0c0c */
[C---:B------:R-:W-:Y:S01]  /*1bc0*/  IMAD R2, R29.reuse, c[0x0][0x218], RZ ;  /* 0x000086001d027a24 */ /* 0x040fe200078e02ff */
[C-C-:B------:R-:W-:Y:S02]  /*1bd0*/  LOP3.LUT R15, R10.reuse, R15, R9.reuse, 0xf6, !PT ;  /* 0x0000000f0a0f7212 */ /* 0x140fe400078ef609 */
[----:B------:R-:W-:Y:S01]  /*1be0*/  LOP3.LUT R10, R10, R3, R9, 0xf6, !PT ;  /* 0x000000030a0a7212 */ /* 0x000fe200078ef609 */
[----:B------:R1:W-:Y:S01]  /*1bf0*/  @P0 LDGSTS.E.BYPASS.LTC128B.128 [R80+0x5900], [R6.64], !P5 ;  /* 0x0590000006500fae */ /* 0x0003e2000e901d48 */
[----:B------:R-:W-:Y:S01]  /*1c00*/  ISETP.NE.AND P0, PT, RZ, UR4, PT ;  /* 0x00000004ff007c0c */ /* 0x000fe2000bf05270 */
[----:B------:R-:W-:Y:S01]  /*1c10*/  IMAD R3, R29, c[0x0][0x1f0], RZ ;  /* 0x00007c001d037a24 */ /* 0x000fe200078e02ff */
[----:B------:R-:W-:Y:S01]  /*1c20*/  IADD3 R129, P1, R24, R164, RZ ;  /* 0x000000a418817210 */ /* 0x000fe20007f3e0ff */
[C---:B------:R-:W-:Y:S01]  /*1c30*/  IMAD R104, R94.reuse, c[0x0][0x21c], R2 ;  /* 0x000087005e687a24 */ /* 0x040fe200078e0202 */
[----:B------:R-:W-:Y:S01]  /*1c40*/  P2R R142, PR, RZ, 0x1 ;  /* 0x00000001ff8e7803 */ /* 0x000fe20000000000 */
[C---:B------:R-:W-:Y:S01]  /*1c50*/  IMAD R81, R94.reuse, c[0x0][0x1f4], R3 ;  /* 0x00007d005e517a24 */ /* 0x040fe200078e0203 */
[----:B------:R-:W-:Y:S01]  /*1c60*/  SHF.R.S32.HI R2, RZ, 0x1f, R147 ;  /* 0x0000001fff027819 */ /* 0x000fe20000011493 */
[----:B------:R-:W-:Y:S01]  /*1c70*/  IMAD.WIDE.U32 R94, R94, c[0x0][0x218], R4 ;  /* 0x000086005e5e7a25 */ /* 0x000fe200078e0004 */
[----:B------:R-:W-:Y:S01]  /*1c80*/  IADD3 R141, P0, R22, R87, RZ ;  /* 0x00000057168d7210 */ /* 0x000fe20007f1e0ff */
[----:B------:R-:W0:Y:S01]  /*1c90*/  LDGDEPBAR ;  /* 0x00000000000079af */ /* 0x000e220000000000 */
[--C-:B------:R-:W-:Y:S01]  /*1ca0*/  LOP3.LUT R14, R8, R14, R11.reuse, 0xf6, !PT ;  /* 0x0000000e080e7212 */ /* 0x100fe200078ef60b */
[----:B------:R-:W-:Y:S01]  /*1cb0*/  IMAD R4, R2, c[0x0][0x280], RZ ;  /* 0x0000a00002047a24 */ /* 0x000fe200078e02ff */
[----:B------:R-:W-:Y:S01]  /*1cc0*/  LOP3.LUT R13, R8, R13, R11, 0xf6, !PT ;  /* 0x0000000d080d7212 */ /* 0x000fe200078ef60b */
[----:B------:R-:W-:Y:S01]  /*1cd0*/  IMAD R3, R2, c[0x0][0x290], RZ ;  /* 0x0000a40002037a24 */ /* 0x000fe200078e02ff */
[----:B------:R-:W-:Y:S01]  /*1ce0*/  SHF.R.S32.HI R8, RZ, 0x1f, R150 ;  /* 0x0000001fff087819 */ /* 0x000fe20000011496 */
[----:B------:R-:W-:Y:S01]  /*1cf0*/  IMAD.X R140, R30, 0x1, R31, P0 ;  /* 0x000000011e8c7824 */ /* 0x000fe200000e061f */
[----:B------:R-:W-:Y:S01]  /*1d00*/  IADD3 R2, P0, R87, 0x20, RZ ;  /* 0x0000002057027810 */ /* 0x000fe20007f1e0ff */
[----:B------:R-:W-:Y:S01]  /*1d10*/  IMAD R5, R147, c[0x0][0x294], R3 ;  /* 0x0000a50093057a24 */ /* 0x000fe200078e0203 */
[----:B------:R-:W-:Y:S01]  /*1d20*/  SHF.R.S32.HI R9, RZ, 0x1f, R149 ;  /* 0x0000001fff097819 */ /* 0x000fe20000011495 */
[----:B------:R-:W-:Y:S01]  /*1d30*/  IMAD.IADD R81, R83, 0x1, R81 ;  /* 0x0000000153517824 */ /* 0x000fe200078e0251 */
[-C--:B------:R-:W-:Y:S01]  /*1d40*/  SHF.L.U64.HI R148, R148, R163.reuse, c[0x0][0x23c] ;  /* 0x00008f0094947619 */ /* 0x080fe200000102a3 */
[----:B------:R-:W-:Y:S01]  /*1d50*/  IMAD.X R3, RZ, RZ, R31, P0 ;  /* 0x000000ffff037224 */ /* 0x000fe200000e061f */
[----:B------:R-:W-:Y:S01]  /*1d60*/  SHF.L.U64.HI R163, R184, R163, c[0x0][0x284] ;  /* 0x0000a100b8a37619 */ /* 0x000fe200000102a3 */
[----:B------:R-:W-:Y:S01]  /*1d70*/  IMAD.WIDE.U32 R122, R2, c[0x0][0x1e0], RZ ;  /* 0x00007800027a7a25 */ /* 0x000fe200078e00ff */
[----:B------:R-:W-:-:S02]  /*1d80*/  LOP3.LUT R86, R90, 0x1, RZ, 0xc0, !PT ;  /* 0x000000015a567812 */ /* 0x000fc400078ec0ff */
[----:B------:R-:W-:Y:S01]  /*1d90*/  LOP3.LUT R90, R90, 0x2, RZ, 0xc0, !PT ;  /* 0x000000025a5a7812 */ /* 0x000fe200078ec0ff */
[----:B-1----:R-:W-:Y:S01]  /*1da0*/  IMAD R6, R147, c[0x0][0x284], R4 ;  /* 0x0000a10093067a24 */ /* 0x002fe200078e0204 */
[----:B------:R-:W-:Y:S01]  /*1db0*/  IADD3 R139, P0, R185, R122, RZ ;  /* 0x0000007ab98b7210 */ /* 0x000fe20007f1e0ff */
[----:B------:R-:W-:Y:S01]  /*1dc0*/  IMAD R3, R3, c[0x0][0x1e0], RZ ;  /* 0x0000780003037a24 */ /* 0x000fe200078e02ff */
[----:B------:R-:W-:Y:S01]  /*1dd0*/  IADD3 R116, R101, R5, RZ ;  /* 0x0000000565747210 */ /* 0x000fe20007ffe0ff */
[----:B------:R-:W-:Y:S01]  /*1de0*/  IMAD R4, R31, c[0x0][0x1e0], RZ ;  /* 0x000078001f047a24 */ /* 0x000fe200078e02ff */
[----:B------:R-:W-:Y:S01]  /*1df0*/  SHF.L.U32 R135, R135, 0x1, RZ ;  /* 0x0000000187877819 */ /* 0x000fe200000006ff */
[----:B------:R-:W-:Y:S01]  /*1e00*/  IMAD R7, R2, c[0x0][0x1e4], R3 ;  /* 0x0000790002077a24 */ /* 0x000fe200078e0203 */
[----:B------:R-:W-:Y:S01]  /*1e10*/  SHF.R.S32.HI R113, RZ, 0x1f, R91 ;  /* 0x0000001fff717819 */ /* 0x000fe2000001145b */
[----:B------:R-:W-:Y:S01]  /*1e20*/  IMAD R4, R87, c[0x0][0x1e4], R4 ;  /* 0x0000790057047a24 */ /* 0x000fe200078e0204 */
[----:B------:R-:W-:Y:S01]  /*1e30*/  SHF.L.U32 R133, R133, 0x1, RZ ;  /* 0x0000000185857819 */ /* 0x000fe200000006ff */
[----:B------:R-:W-:Y:S01]  /*1e40*/  IMAD R3, R8, c[0x0][0x1e0], RZ ;  /* 0x0000780008037a24 */ /* 0x000fe200078e02ff */
[----:B------:R-:W-:Y:S01]  /*1e50*/  IADD3 R127, R123, R7, RZ ;  /* 0x000000077b7f7210 */ /* 0x000fe20007ffe0ff */
[----:B------:R-:W-:-:S02]  /*1e60*/  IMAD.IADD R128, R165, 0x1, R4 ;  /* 0x00000001a5807824 */ /* 0x000fc400078e0204 */
[----:B------:R-:W-:Y:S01]  /*1e70*/  IMAD R2, R9, c[0x0][0x1e0], RZ ;  /* 0x0000780009027a24 */ /* 0x000fe200078e02ff */
[----:B------:R-:W-:Y:S01]  /*1e80*/  IADD3.X R137, R169, R127, RZ, P0, !PT ;  /* 0x0000007fa9897210 */ /* 0x000fe200007fe4ff */
[----:B------:R-:W-:Y:S01]  /*1e90*/  IMAD.X R126, R25, 0x1, R128, P1 ;  /* 0x00000001197e7824 */ /* 0x000fe200008e0680 */
[----:B------:R-:W-:Y:S01]  /*1ea0*/  IADD3 R107, P0, R129, R82, RZ ;  /* 0x00000052816b7210 */ /* 0x000fe20007f1e0ff */
[----:B------:R-:W-:Y:S02]  /*1eb0*/  IMAD R3, R150, c[0x0][0x1e4], R3 ;  /* 0x0000790096037a24 */ /* 0x000fe400078e0203 */
[----:B------:R-:W-:Y:S01]  /*1ec0*/  IMAD R2, R149, c[0x0][0x1e4], R2 ;  /* 0x0000790095027a24 */ /* 0x000fe200078e0202 */
[----:B------:R-:W-:Y:S01]  /*1ed0*/  IADD3.X R106, R126, R81, RZ, P0, !PT ;  /* 0x000000517e6a7210 */ /* 0x000fe200007fe4ff */
[----:B------:R-:W-:Y:S01]  /*1ee0*/  IMAD.SHL.U32 R184, R184, 0x20, RZ ;  /* 0x00000020b8b87824 */ /* 0x000fe200078e00ff */
[----:B------:R-:W-:Y:S01]  /*1ef0*/  IADD3 R117, P0, R82, 0x20, RZ ;  /* 0x0000002052757810 */ /* 0x000fe20007f1e0ff */
[----:B------:R-:W-:Y:S01]  /*1f00*/  IMAD.IADD R138, R173, 0x1, R3 ;  /* 0x00000001ad8a7824 */ /* 0x000fe200078e0203 */
[----:B------:R-:W-:Y:S01]  /*1f10*/  IADD3 R111, P1, R107, 0x20, RZ ;  /* 0x000000206b6f7810 */ /* 0x000fe20007f3e0ff */
[----:B------:R-:W-:-:S02]  /*1f20*/  IMAD.IADD R136, R171, 0x1, R2 ;  /* 0x00000001ab887824 */ /* 0x000fc400078e0202 */
[----:B------:R-:W-:Y:S02]  /*1f30*/  IMAD.IADD R118, R103, 0x1, R6 ;  /* 0x0000000167767824 */ /* 0x000fe400078e0206 */
[----:B------:R-:W-:Y:S02]  /*1f40*/  IMAD.IADD R115, R6, 0x1, R99 ;  /* 0x0000000106737824 */ /* 0x000fe400078e0263 */
[----:B------:R-:W-:Y:S02]  /*1f50*/  IMAD.IADD R112, R5, 0x1, R97 ;  /* 0x0000000105707824 */ /* 0x000fe400078e0261 */
[----:B------:R-:W-:Y:S02]  /*1f60*/  IMAD.IADD R104, R95, 0x1, R104 ;  /* 0x000000015f687824 */ /* 0x000fe400078e0268 */
[----:B------:R-:W-:Y:S02]  /*1f70*/  IMAD.X R109, RZ, RZ, R81, P0 ;  /* 0x000000ffff6d7224 */ /* 0x000fe400000e0651 */
[----:B------:R-:W-:-:S02]  /*1f80*/  IMAD.SHL.U32 R134, R14, 0x2, RZ ;  /* 0x000000020e867824 */ /* 0x000fc400078e00ff */
[----:B------:R-:W-:Y:S02]  /*1f90*/  IMAD.SHL.U32 R132, R15, 0x2, RZ ;  /* 0x000000020f847824 */ /* 0x000fe400078e00ff */
[----:B------:R-:W-:Y:S02]  /*1fa0*/  IMAD.X R110, RZ, RZ, R106, P1 ;  /* 0x000000ffff6e7224 */ /* 0x000fe400008e066a */
[----:B------:R-:W-:Y:S02]  /*1fb0*/  IMAD.SHL.U32 R131, R13, 0x2, RZ ;  /* 0x000000020d837824 */ /* 0x000fe400078e00ff */
[----:B------:R-:W-:Y:S01]  /*1fc0*/  IMAD.SHL.U32 R130, R10, 0x2, RZ ;  /* 0x000000020a827824 */ /* 0x000fe200078e00ff */
[----:B------:R-:W-:Y:S06]  /*1fd0*/  BAR.SYNC.DEFER_BLOCKING 0x0 ;  /* 0x0000000000007b1d */ /* 0x000fec0000010000 */
.L_x_360:
        /* <DEDUP_REMOVED lines=32> */
[----:B------:R-:W-:Y:S01]  /*21e0*/  CS2R R6, SRZ ;  /* 0x0000000000067805 */ /* 0x000fe2000001ff00 */
[----:B------:R-:W-:Y:S02]  /*21f0*/  CS2R R40, SRZ ;  /* 0x0000000000287805 */ /* 0x000fe4000001ff00 */
[----:B------:R-:W-:Y:S01]  /*2200*/  IMAD.X R4, R32, 0x1, R118, P0 ;  /* 0x0000000120047824 */ /* 0x000fe200000e0676 */
[----:B------:R-:W-:Y:S05]  /*2210*/  IADD3 R3, P0, R100, R30, RZ ;  /* 0x0000001e64037210 */ /* 0x000fea0007f1e0ff */
[----:B------:R-:W-:Y:S01]  /*2220*/  IMAD.X R5, R36, 0x1, R116, P0 ;  /* 0x0000000124057824 */ /* 0x000fe200000e0674 */
        /* <DEDUP_REMOVED lines=13> */
.L_x_330:
[----:B------:R-:W-:Y:S05]  /*2300*/  BSYNC B0 ;  /* 0x0000000000007941 */ /* 0x000fea0003800000 */
.L_x_329:
        /* <DEDUP_REMOVED lines=39> */
.L_x_332:
[----:B------:R-:W-:Y:S05]  /*2580*/  BSYNC B0 ;  /* 0x0000000000007941 */ /* 0x000fea0003800000 */
.L_x_331:
        /* <DEDUP_REMOVED lines=14> */
[----:B------:R-:W-:Y:S01]  /*2670*/  MOV R4, R43 ;  /* 0x0000002b00047202 */ /* 0x000fe20000000f00 */
[----:B------:R-:W-:Y:S01]  /*2680*/  CS2R R46, SRZ ;  /* 0x00000000002e7805 */ /* 0x000fe2000001ff00 */
[----:B------:R-:W-:Y:S02]  /*2690*/  PRMT R51, R9, 0x5410, R8 ;  /* 0x0000541009337816 */ /* 0x000fe40000000008 */
[----:B------:R-:W-:Y:S01]  /*26a0*/  PRMT R50, R5, 0x5410, R4 ;  /* 0x0000541005327816 */ /* 0x000fe20000000004 */
[----:B------:R-:W-:-:S05]  /*26b0*/  @P4 BRA `(.L_x_334) ;  /* 0x0000012000004947 */ /* 0x000fca0003800000 */
[----:B------:R-:W-:Y:S01]  /*26c0*/  IADD3 R10, P1, P0, R102, R181, R10 ;  /* 0x000000b5660a7210 */ /* 0x000fe2000783e00a */
[----:B------:R-:W-:Y:S01]  /*26d0*/  CS2R R20, SRZ ;  /* 0x0000000000147805 */ /* 0x000fe2000001ff00 */
[----:B------:R-:W-:Y:S02]  /*26e0*/  CS2R R48, SRZ ;  /* 0x0000000000307805 */ /* 0x000fe4000001ff00 */
[----:B------:R-:W-:Y:S02]  /*26f0*/  IADD3.X R32, R118, R160, R32, P1, P0 ;  /* 0x000000a076207210 */ /* 0x000fe40000fe0420 */
        /* <DEDUP_REMOVED lines=14> */
.L_x_334:
[----:B------:R-:W-:Y:S05]  /*27e0*/  BSYNC B0 ;  /* 0x0000000000007941 */ /* 0x000fea0003800000 */
.L_x_333:
        /* <DEDUP_REMOVED lines=34> */
[C---:B------:R-:W-:Y:S01]  /*2a10*/  @!P0 IMAD.U32 R32, R35.reuse, 0x10000, RZ ;  /* 0x0001000023208824 */ /* 0x040fe200078e00ff */
[----:B------:R-:W-:Y:S01]  /*2a20*/  @!P0 LOP3.LUT R35, R35, 0xffff0000, RZ, 0xc0, !PT ;  /* 0xffff000023238812 */ /* 0x000fe200078ec0ff */
[C---:B-1----:R-:W-:Y:S01]  /*2a30*/  @!P0 IMAD.U32 R36, R9.reuse, 0x10000, RZ ;  /* 0x0001000009248824 */ /* 0x042fe200078e00ff */
[----:B------:R-:W-:Y:S02]  /*2a40*/  @!P0 LOP3.LUT R3, R8, 0xffff0000, RZ, 0xc0, !PT ;  /* 0xffff000008038812 */ /* 0x000fe400078ec0ff */
[----:B------:R-:W-:Y:S02]  /*2a50*/  @!P0 LOP3.LUT R4, R9, 0xffff0000, RZ, 0xc0, !PT ;  /* 0xffff000009048812 */ /* 0x000fe400078ec0ff */
[----:B------:R-:W-:Y:S01]  /*2a60*/  @!P0 PRMT R37, R13, 0x5432, R37 ;  /* 0x000054320d258816 */ /* 0x000fe20000000025 */
[C---:B------:R-:W-:Y:S01]  /*2a70*/  @!P0 IMAD.U32 R13, R2.reuse, 0x10000, RZ ;  /* 0x00010000020d8824 */ /* 0x040fe200078e00ff */
[----:B------:R-:W-:Y:S01]  /*2a80*/  @!P0 LOP3.LUT R5, R2, 0xffff0000, RZ, 0xc0, !PT ;  /* 0xffff000002058812 */ /* 0x000fe200078ec0ff */
[C---:B------:R-:W-:Y:S01]  /*2a90*/  @!P0 FMUL.FTZ R38, R3.reuse, R32 ;  /* 0x0000002003268220 */ /* 0x040fe20000410000 */
[----:B------:R-:W-:Y:S01]  /*2aa0*/  @!P0 SHF.L.U32 R34, R8, 0x10, RZ ;  /* 0x0000001008228819 */ /* 0x000fe200000006ff */
[----:B------:R-:W-:Y:S02]  /*2ab0*/  @!P0 FMUL.FTZ R2, R3, R13 ;  /* 0x0000000d03028220 */ /* 0x000fe40000410000 */
        /* <DEDUP_REMOVED lines=31> */
.L_x_338:
[----:B------:R-:W-:Y:S05]  /*2cb0*/  BSYNC B0 ;  /* 0x0000000000007941 */ /* 0x000fea0003800000 */
.L_x_337:
        /* <DEDUP_REMOVED lines=11> */
[----:B------:R-:W-:Y:S02]  /*2d70*/  @!P0 SHF.R.U64 R2, R6, 0x10, R7 ;  /* 0x0000001006028819 */ /* 0x000fe40000001207 */
[----:B------:R-:W-:Y:S02]  /*2d80*/  @!P0 PRMT R5, R39, 0x5410, R5 ;  /* 0x0000541027058816 */ /* 0x000fe40000000005 */
[----:B------:R-:W-:Y:S02]  /*2d90*/  @!P0 PRMT R2, R22, 0x5432, R2 ;  /* 0x0000543216028816 */ /* 0x000fe40000000002 */
[----:B------:R-:W-:Y:S01]  /*2da0*/  @!P0 SHF.R.U32.HI R6, RZ, 0x10, R7 ;  /* 0x00000010ff068819 */ /* 0x000fe20000011607 */
[C---:B------:R-:W-:Y:S01]  /*2db0*/  @!P0 IMAD.U32 R12, R5.reuse, 0x10000, RZ ;  /* 0x00010000050c8824 */ /* 0x040fe200078e00ff */
[----:B------:R-:W-:Y:S01]  /*2dc0*/  @!P0 SHF.R.U32.HI R34, RZ, 0x10, R41 ;  /* 0x00000010ff228819 */ /* 0x000fe20000011629 */
[----:B------:R-:W-:Y:S01]  /*2dd0*/  @!P0 IMAD.U32 R7, R2, 0x10000, RZ ;  /* 0x0001000002078824 */ /* 0x000fe200078e00ff */
[----:B------:R-:W-:Y:S02]  /*2de0*/  @!P0 PRMT R6, R22, 0x5410, R6 ;  /* 0x0000541016068816 */ /* 0x000fe40000000006 */
        /* <DEDUP_REMOVED lines=40> */
.L_x_336:
[----:B------:R-:W-:Y:S05]  /*3070*/  BSYNC B1 ;  /* 0x0000000000017941 */ /* 0x000fea0003800000 */
.L_x_335:
[----:B------:R-:W-:Y:S01]  /*3080*/  BSSY B1, `(.L_x_339) ;  /* 0x000007c000017945 */ /* 0x000fe20003800000 */
[----:B------:R-:W-:-:S05]  /*3090*/  @P3 BRA `(.L_x_340) ;  /* 0x000007a000003947 */ /* 0x000fca0003800000 */
[----:B-1----:R-:W-:Y:S01]  /*30a0*/  IADD3 R37, P1, P0, R122, R74, R24 ;  /* 0x0000004a7a257210 */ /* 0x002fe2000783e018 */
[----:B------:R-:W-:Y:S03]  /*30b0*/  BSSY B0, `(.L_x_341) ;  /* 0x000003d000007945 */ /* 0x000fe60003800000 */
[----:B------:R-:W-:Y:S02]  /*30c0*/  IADD3.X R39, R127, R79, R25, P1, P0 ;  /* 0x0000004f7f277210 */ /* 0x000fe40000fe0419 */
        /* <DEDUP_REMOVED lines=59> */
.L_x_342:
[----:B------:R-:W-:Y:S05]  /*3480*/  BSYNC B0 ;  /* 0x0000000000007941 */ /* 0x000fea0003800000 */
.L_x_341:
        /* <DEDUP_REMOVED lines=59> */
.L_x_340:
[----:B------:R-:W-:Y:S05]  /*3840*/  BSYNC B1 ;  /* 0x0000000000017941 */ /* 0x000fea0003800000 */
.L_x_339:
[----:B------:R-:W-:-:S05]  /*3850*/  @P4 BRA `(.L_x_343) ;  /* 0x0000267000004947 */ /* 0x000fca0003800000 */
[----:B------:R-:W-:Y:S01]  /*3860*/  IADD3 R32, P1, P0, R139, R74, R24 ;  /* 0x0000004a8b207210 */ /* 0x000fe2000783e018 */
[----:B------:R-:W-:Y:S03]  /*3870*/  BSSY B0, `(.L_x_344) ;  /* 0x000003d000007945 */ /* 0x000fe60003800000 */
[----:B-1----:R-:W-:Y:S02]  /*3880*/  IADD3.X R34, R137, R79, R25, P1, P0 ;  /* 0x0000004f89227210 */ /* 0x002fe40000fe0419 */
[----:B------:R-:W-:Y:S11]  /*3890*/  ISETP.NE.AND P0, PT, R86, RZ, PT ;  /* 0x000000ff5600720c */ /* 0x000ff60003f05270 */
[----:B------:R-:W-:Y:S02]  /*38a0*/  @!UPT UIADD3 URZ, URZ, URZ, URZ ;  /* 0x0000003f3f3ff290 */ /* 0x000fe4000fffe03f */
[----:B------:R-:W-:-:S05]  /*38b0*/  @!P0 BRA `(.L_x_345) ;  /* 0x0000038000008947 */ /* 0x000fca0003800000 */
[----:B------:R-:W-:Y:S01]  /*38c0*/  ISETP.GE.AND P0, PT, R26, c[0x0][0x27c], PT ;  /* 0x00009f001a007a0c */ /* 0x000fe20003f06270 */
[----:B------:R-:W1:Y:S11]  /*38d0*/  LDS.128 R8, [R85+0x5100] ;  /* 0x0051000055087984 */ /* 0x000e760000000c00 */
        /* <DEDUP_REMOVED lines=54> */
.L_x_345:
[----:B------:R-:W-:Y:S05]  /*3c40*/  BSYNC B0 ;  /* 0x0000000000007941 */ /* 0x000fea0003800000 */
.L_x_344:
        /* <DEDUP_REMOVED lines=60> */
.L_x_328:
[----:B------:R-:W-:Y:S01]  /*4010*/  ISETP.GE.AND P0, PT, R150, R64, PT ;  /* 0x000000409600720c */ /* 0x000fe20003f06270 */
[----:B------:R-:W-:Y:S01]  /*4020*/  CS2R R54, SRZ ;  /* 0x0000000000367805 */ /* 0x000fe2000001ff00 */
[----:B------:R-:W-:Y:S01]  /*4030*/  ISETP.NE.AND P4, PT, R86, RZ, PT ;  /* 0x000000ff5600720c */ /* 0x000fe20003f85270 */
        /* <DEDUP_REMOVED lines=8> */
[----:B------:R-:W-:Y:S01]  /*40c0*/  CS2R R38, SRZ ;  /* 0x0000000000267805 */ /* 0x000fe2000001ff00 */
[----:B------:R-:W-:Y:S05]  /*40d0*/  BSSY B0, `(.L_x_346) ;  /* 0x00000b8000007945 */ /* 0x000fea0003800000 */
[----:B------:R-:W-:Y:S04]  /*40e0*/  @!P2 IADD3 R2, P1, P0, R98, R10, R184 ;  /* 0x0000000a6202a210 */ /* 0x000fe8000783e0b8 */
[----:B------:R-:W-:Y:S02]  /*40f0*/  @!P2 IADD3.X R5, R115, R32, R163, P1, P0 ;  /* 0x000000207305a210 */ /* 0x000fe40000fe04a3 */
[----:B------:R-:W-:Y:S04]  /*4100*/  @!P2 IADD3 R3, P1, P0, R96, R30, R183 ;  /* 0x0000001e6003a210 */ /* 0x000fe8000783e0b7 */
[----:B------:R-:W-:Y:S02]  /*4110*/  @!P2 IADD3.X R8, R112, R36, R162, P1, P0 ;  /* 0x000000247008a210 */ /* 0x000fe40000fe04a2 */
[----:B------:R-:W-:Y:S04]  /*4120*/  ISETP.GE.AND P0, PT, R149, R64, PT ;  /* 0x000000409500720c */ /* 0x000fe80003f06270 */
[----:B------:R-:W-:Y:S11]  /*4130*/  ISETP.GE.OR P1, PT, R24, c[0x0][0x27c], P0 ;  /* 0x00009f0018007a0c */ /* 0x000ff60000726670 */
[----:B------:R-:W-:Y:S02]  /*4140*/  @!UPT UIADD3 URZ, URZ, URZ, URZ ;  /* 0x0000003f3f3ff290 */ /* 0x000fe4000fffe03f */
[----:B------:R-:W-:Y:S04]  /*4150*/  @!P1 IADD3 R6, P3, P0, R98, R181, R10 ;  /* 0x000000b562069210 */ /* 0x000fe8000787e00a */
[----:B------:R-:W-:Y:S02]  /*4160*/  @!P1 IADD3.X R9, R115, R160, R32, P3, P0 ;  /* 0x000000a073099210 */ /* 0x000fe40001fe0420 */
[----:B------:R-:W-:Y:S04]  /*4170*/  @!P1 IADD3 R7, P3, P0, R96, R182, R30 ;  /* 0x000000b660079210 */ /* 0x000fe8000787e01e */
[----:B------:R-:W-:Y:S02]  /*4180*/  @!P1 IADD3.X R11, R112, R161, R36, P3, P0 ;  /* 0x000000a1700b9210 */ /* 0x000fe40001fe0424 */
[C---:B------:R-:W-:Y:S04]  /*4190*/  @!P2 LEA R4, P0, R2.reuse, c[0x0][0x270], 0x1 ;  /* 0x00009c000204aa11 */ /* 0x040fe800078008ff */
[----:B------:R-:W-:Y:S02]  /*41a0*/  @!P2 LEA.HI.X R5, R2, c[0x0][0x274], R5, 0x1, P0 ;  /* 0x00009d000205aa11 */ /* 0x000fe400000f0c05 */
[C---:B------:R-:W-:Y:S03]  /*41b0*/  @!P2 LEA R2, P0, R3.reuse, c[0x0][0x288], 0x1 ;  /* 0x0000a2000302aa11 */ /* 0x040fe600078008ff */
[----:B------:R1:W2:Y:S01]  /*41c0*/  @!P2 LDG.E.128 R16, [R4.64] ;  /* 0x000000080410a981 */ /* 0x0002a2000c1e1d00 */
[----:B------:R-:W-:Y:S02]  /*41d0*/  @!P2 LEA.HI.X R3, R3, c[0x0][0x28c], R8, 0x1, P0 ;  /* 0x0000a3000303aa11 */ /* 0x000fe400000f0c08 */
[C---:B------:R-:W-:Y:S04]  /*41e0*/  @!P1 LEA R8, P0, R6.reuse, c[0x0][0x270], 0x1 ;  /* 0x00009c0006089a11 */ /* 0x040fe800078008ff */
[----:B------:R-:W-:Y:S01]  /*41f0*/  @!P1 LEA.HI.X R9, R6, c[0x0][0x274], R9, 0x1, P0 ;  /* 0x00009d0006099a11 */ /* 0x000fe200000f0c09 */
[----:B------:R3:W4:Y:S01]  /*4200*/  @!P2 LDG.E.128 R52, [R2.64] ;  /* 0x000000080234a981 */ /* 0x000722000c1e1d00 */
[C---:B------:R-:W-:Y:S04]  /*4210*/  @!P1 LEA R6, P0, R7.reuse, c[0x0][0x288], 0x1 ;  /* 0x0000a20007069a11 */ /* 0x040fe800078008ff */
[----:B------:R-:W-:Y:S02]  /*4220*/  @!P1 LEA.HI.X R7, R7, c[0x0][0x28c], R11, 0x1, P0 ;  /* 0x0000a30007079a11 */ /* 0x000fe400000f0c0b */
[----:B------:R-:W-:Y:S01]  /*4230*/  ISETP.GE.AND P0, PT, R87, R64, PT ;  /* 0x000000405700720c */ /* 0x000fe20003f06270 */
[----:B------:R1:W4:Y:S03]  /*4240*/  @!P1 LDG.E.128 R20, [R8.64] ;  /* 0x0000000808149981 */ /* 0x000326000c1e1d00 */
[----:B------:R-:W-:Y:S05]  /*4250*/  ISETP.GE.OR P0, PT, R24, c[0x0][0x27c], P0 ;  /* 0x00009f0018007a0c */ /* 0x000fea0000706670 */
[----:B------:R1:W4:Y:S08]  /*4260*/  @!P1 LDG.E.128 R56, [R6.64] ;  /* 0x0000000806389981 */ /* 0x000330000c1e1d00 */
[----:B---3--:R-:W-:Y:S05]  /*4270*/  @!P0 IADD3 R2, P1, R98, R10, RZ ;  /* 0x0000000a62028210 */ /* 0x008fea0007f3e0ff */
[----:B------:R-:W-:Y:S01]  /*4280*/  @!P0 IMAD.X R3, R32, 0x1, R115, P1 ;  /* 0x0000000120038824 */ /* 0x000fe200008e0673 */
[C---:B-1----:R-:W-:Y:S04]  /*4290*/  @!P0 LEA R8, P1, R2.reuse, c[0x0][0x270], 0x1 ;  /* 0x00009c0002088a11 */ /* 0x042fe800078208ff */
[----:B------:R-:W-:Y:S02]  /*42a0*/  @!P0 LEA.HI.X R9, R2, c[0x0][0x274], R3, 0x1, P1 ;  /* 0x00009d0002098a11 */ /* 0x000fe400008f0c03 */
[----:B------:R-:W-:Y:S01]  /*42b0*/  @!P0 IADD3 R3, P1, R96, R30, RZ ;  /* 0x0000001e60038210 */ /* 0x000fe20007f3e0ff */
[----:B------:R-:W-:Y:S04]  /*42c0*/  CS2R R6, SRZ ;  /* 0x0000000000067805 */ /* 0x000fe8000001ff00 */
[----:B------:R-:W-:Y:S01]  /*42d0*/  @!P0 IMAD.X R4, R36, 0x1, R112, P1 ;  /* 0x0000000124048824 */ /* 0x000fe200008e0670 */
[C---:B------:R-:W-:Y:S01]  /*42e0*/  @!P0 LEA R2, P1, R3.reuse, c[0x0][0x288], 0x1 ;  /* 0x0000a20003028a11 */ /* 0x040fe200078208ff */
[----:B------:R-:W-:Y:S03]  /*42f0*/  CS2R R36, SRZ ;  /* 0x0000000000247805 */ /* 0x000fe6000001ff00 */
[----:B------:R-:W-:Y:S02]  /*4300*/  @!P0 LEA.HI.X R3, R3, c[0x0][0x28c], R4, 0x1, P1 ;  /* 0x0000a30003038a11 */ /* 0x000fe400008f0c04 */
[----:B------:R-:W-:Y:S01]  /*4310*/  CS2R R4, SRZ ;  /* 0x0000000000047805 */ /* 0x000fe2000001ff00 */
[----:B------:R-:W-:Y:S02]  /*4320*/  ISETP.GE.AND P1, PT, R24, c[0x0][0x27c], PT ;  /* 0x00009f0018007a0c */ /* 0x000fe40003f26270 */
[----:B------:R2:W5:Y:S08]  /*4330*/  @!P0 LDG.E.128 R36, [R2.64] ;  /* 0x0000000802248981 */ /* 0x000570000c1e1d00 */
[----:B------:R1:W5:Y:S01]  /*4340*/  @!P0 LDG.E.128 R4, [R8.64] ;  /* 0x0000000808048981 */ /* 0x000362000c1e1d00 */
[----:B------:R-:W-:Y:S01]  /*4350*/  ISETP.GE.OR P0, PT, R87, R64, !P4 ;  /* 0x000000405700720c */ /* 0x000fe20006706670 */
[----:B--2---:R-:W-:Y:S02]  /*4360*/  IMAD.MOV.U32 R2, RZ, RZ, R18 ;  /* 0x000000ffff027224 */ /* 0x004fe400078e0012 */
[----:B-1----:R-:W-:Y:S02]  /*4370*/  IMAD.MOV.U32 R8, RZ, RZ, R19 ;  /* 0x000000ffff087224 */ /* 0x002fe400078e0013 */
[----:B------:R-:W-:Y:S03]  /*4380*/  IMAD.MOV.U32 R3, RZ, RZ, R16 ;  /* 0x000000ffff037224 */ /* 0x000fe600078e0010 */
[----:B------:R-:W-:Y:S01]  /*4390*/  PRMT R30, R8, 0x5410, R2 ;  /* 0x00005410081e7816 */ /* 0x000fe20000000002 */
[----:B------:R-:W-:Y:S02]  /*43a0*/  IMAD.MOV.U32 R2, RZ, RZ, R17 ;  /* 0x000000ffff027224 */ /* 0x000fe400078e0011 */
[----:B----4-:R-:W-:Y:S03]  /*43b0*/  IMAD.MOV.U32 R8, RZ, RZ, R54 ;  /* 0x000000ffff087224 */ /* 0x010fe600078e0036 */
[----:B------:R-:W-:Y:S01]  /*43c0*/  PRMT R29, R2, 0x5410, R3 ;  /* 0x00005410021d7816 */ /* 0x000fe20000000003 */
        /* <DEDUP_REMOVED lines=8> */
[----:B------:R-:W-:Y:S03]  /*4450*/  IMAD.MOV.U32 R3, RZ, RZ, R20 ;  /* 0x000000ffff037224 */ /* 0x000fe600078e0014 */
[----:B------:R-:W-:Y:S01]  /*4460*/  PRMT R32, R8, 0x5410, R2 ;  /* 0x0000541008207816 */ /* 0x000fe20000000002 */
[----:B------:R-:W-:Y:S02]  /*4470*/  IMAD.MOV.U32 R2, RZ, RZ, R21 ;  /* 0x000000ffff027224 */ /* 0x000fe400078e0015 */
[----:B------:R-:W-:Y:S03]  /*4480*/  IMAD.MOV.U32 R8, RZ, RZ, R59 ;  /* 0x000000ffff087224 */ /* 0x000fe600078e003b */
[----:B------:R-:W-:Y:S01]  /*4490*/  PRMT R31, R2, 0x5410, R3 ;  /* 0x00005410021f7816 */ /* 0x000fe20000000003 */
[----:B------:R-:W-:Y:S01]  /*44a0*/  IMAD.MOV.U32 R3, RZ, RZ, R56 ;  /* 0x000000ffff037224 */ /* 0x000fe200078e0038 */
[----:B------:R-:W-:Y:S01]  /*44b0*/  PRMT R63, R8, 0x5410, R9 ;  /* 0x00005410083f7816 */ /* 0x000fe20000000009 */
[----:B------:R-:W-:Y:S05]  /*44c0*/  IMAD.MOV.U32 R2, RZ, RZ, R57 ;  /* 0x000000ffff027224 */ /* 0x000fea00078e0039 */
[----:B------:R-:W-:Y:S01]  /*44d0*/  PRMT R62, R2, 0x5410, R3 ;  /* 0x00005410023e7816 */ /* 0x000fe20000000003 */
[----:B------:R-:W-:-:S05]  /*44e0*/  @P0 BRA `(.L_x_347) ;  /* 0x0000076000000947 */ /* 0x000fca0003800000 */
[----:B------:R-:W-:Y:S01]  /*44f0*/  IADD3 R2, P0, R164, R74, RZ ;  /* 0x0000004aa4027210 */ /* 0x000fe20007f1e0ff */
[----:B------:R-:W-:Y:S01]  /*4500*/  LDS.128 R12, [R133+0x3100] ;  /* 0x00310000850c7984 */ /* 0x000fe20000000c00 */
[----:B-----5:R-:W-:Y:S01]  /*4510*/  @!P1 SHF.R.U64 R35, R36, 0x10, R37 ;  /* 0x0000001024239819 */ /* 0x020fe20000001225 */
[----:B------:R-:W-:Y:S01]  /*4520*/  IMAD.MOV.U32 R11, RZ, RZ, R7 ;  /* 0x000000ffff0b7224 */ /* 0x000fe200078e0007 */
[--C-:B------:R-:W-:Y:S01]  /*4530*/  @!P1 SHF.R.U32.HI R34, RZ, 0x10, R37.reuse ;  /* 0x00000010ff229819 */ /* 0x100fe20000011625 */
[----:B------:R-:W-:Y:S01]  /*4540*/  IMAD.X R3, R79, 0x1, R128, P0 ;  /* 0x000000014f037824 */ /* 0x000fe200000e0680 */
[-C--:B------:R-:W-:Y:S01]  /*4550*/  IADD3 R8, P2, P0, R82, R2.reuse, R108 ;  /* 0x0000000252087210 */ /* 0x080fe2000785e06c */
[----:B------:R-:W-:Y:S02]  /*4560*/  IMAD.MOV.U32 R10, RZ, RZ, R36 ;  /* 0x000000ffff0a7224 */ /* 0x000fe400078e0024 */
[----:B------:R-:W1:Y:S01]  /*4570*/  LDS.128 R48, [R135+0x3100] ;  /* 0x0031000087307984 */ /* 0x000e620000000c00 */
[-C--:B------:R-:W-:Y:S01]  /*4580*/  IADD3.X R9, R81, R3.reuse, R114, P2, P0 ;  /* 0x0000000351097210 */ /* 0x080fe200017e0472 */
[----:B------:R-:W-:Y:S01]  /*4590*/  IMAD.MOV.U32 R40, RZ, RZ, R37 ;  /* 0x000000ffff287224 */ /* 0x000fe200078e0025 */
[----:B------:R-:W-:Y:S01]  /*45a0*/  ISETP.GE.AND P0, PT, R91, c[0x0][0x1d4], PT ;  /* 0x000075005b007a0c */ /* 0x000fe20003f06270 */
[----:B------:R-:W-:Y:S01]  /*45b0*/  IMAD.MOV.U32 R46, RZ, RZ, R39 ;  /* 0x000000ffff2e7224 */ /* 0x000fe200078e0027 */
[----:B------:R-:W-:Y:S01]  /*45c0*/  @!P1 PRMT R35, R10, 0x5410, R35 ;  /* 0x000054100a239816 */ /* 0x000fe20000000023 */
[----:B------:R-:W-:Y:S01]  /*45d0*/  IMAD.MOV.U32 R36, RZ, RZ, R38 ;  /* 0x000000ffff247224 */ /* 0x000fe200078e0026 */
[--C-:B------:R-:W-:Y:S02]  /*45e0*/  @!P1 SHF.R.U64 R37, R38, 0x10, R39.reuse ;  /* 0x0000001026259819 */ /* 0x100fe40000001227 */
[----:B------:R-:W-:Y:S02]  /*45f0*/  @!P1 SHF.R.U32.HI R38, RZ, 0x10, R39 ;  /* 0x00000010ff269819 */ /* 0x000fe40000011627 */
[----:B------:R-:W-:Y:S02]  /*4600*/  @!P1 PRMT R42, R36, 0x5410, R37 ;  /* 0x00005410242a9816 */ /* 0x000fe40000000025 */
[----:B------:R-:W-:Y:S02]  /*4610*/  @!P1 PRMT R34, R40, 0x5410, R34 ;  /* 0x0000541028229816 */ /* 0x000fe40000000022 */
[----:B------:R-:W-:Y:S02]  /*4620*/  @!P1 PRMT R46, R46, 0x5410, R38 ;  /* 0x000054102e2e9816 */ /* 0x000fe40000000026 */
[----:B------:R-:W-:Y:S01]  /*4630*/  @!P0 IADD3 R2, P3, P2, R82, R2, R91 ;  /* 0x0000000252028210 */ /* 0x000fe20007a7e05b */
[----:B------:R-:W-:Y:S03]  /*4640*/  @!P1 IMAD.U32 R36, R34, 0x10000, RZ ;  /* 0x0001000022249824 */ /* 0x000fe600078e00ff */
[----:B------:R-:W-:Y:S02]  /*4650*/  @!P0 IADD3.X R3, R81, R3, R113, P3, P2 ;  /* 0x0000000351038210 */ /* 0x000fe40001fe4471 */
[C---:B------:R-:W-:Y:S04]  /*4660*/  LEA R70, P2, R8.reuse, c[0x0][0x1c8], 0x1 ;  /* 0x0000720008467a11 */ /* 0x040fe800078408ff */
[----:B------:R-:W-:Y:S01]  /*4670*/  LEA.HI.X R71, R8, c[0x0][0x1cc], R9, 0x1, P2 ;  /* 0x0000730008477a11 */ /* 0x000fe200010f0c09 */
[----:B------:R-:W-:Y:S01]  /*4680*/  IMAD.MOV.U32 R9, RZ, RZ, R4 ;  /* 0x000000ffff097224 */ /* 0x000fe200078e0004 */
[----:B------:R-:W-:Y:S02]  /*4690*/  @!P0 LEA R68, P2, R2, c[0x0][0x1c8], 0x1 ;  /* 0x0000720002448a11 */ /* 0x000fe400078408ff */
[----:B------:R-:W-:Y:S02]  /*46a0*/  @!P1 SHF.R.U64 R4, R4, 0x10, R5 ;  /* 0x0000001004049819 */ /* 0x000fe40000001205 */
[----:B------:R-:W-:Y:S02]  /*46b0*/  @!P0 LEA.HI.X R69, R2, c[0x0][0x1cc], R3, 0x1, P2 ;  /* 0x0000730002458a11 */ /* 0x000fe400010f0c03 */
[----:B------:R-:W-:Y:S02]  /*46c0*/  @!P1 PRMT R9, R9, 0x5410, R4 ;  /* 0x0000541009099816 */ /* 0x000fe40000000004 */
[----:B------:R-:W-:Y:S02]  /*46d0*/  @!P1 SHF.R.U32.HI R2, RZ, 0x10, R7 ;  /* 0x00000010ff029819 */ /* 0x000fe40000011607 */
[----:B------:R-:W-:Y:S01]  /*46e0*/  MOV R8, R5 ;  /* 0x0000000500087202 */ /* 0x000fe20000000f00 */
[----:B-1----:R-:W-:Y:S01]  /*46f0*/  @!P1 IMAD.U32 R37, R49, 0x10000, RZ ;  /* 0x0001000031259824 */ /* 0x002fe200078e00ff */
[----:B------:R-:W-:Y:S02]  /*4700*/  @!P1 SHF.L.U32 R4, R13, 0x10, RZ ;  /* 0x000000100d049819 */ /* 0x000fe400000006ff */
[C---:B------:R-:W-:Y:S02]  /*4710*/  @!P1 SHF.L.U32 R41, R50.reuse, 0x10, RZ ;  /* 0x0000001032299819 */ /* 0x040fe400000006ff */
[----:B------:R-:W-:Y:S01]  /*4720*/  @!P1 LOP3.LUT R43, R50, 0xffff0000, RZ, 0xc0, !PT ;  /* 0xffff0000322b9812 */ /* 0x000fe200078ec0ff */
[----:B------:R-:W-:Y:S01]  /*4730*/  @!P1 FMUL.FTZ R39, R4, R36 ;  /* 0x0000002404279220 */ /* 0x000fe20000410000 */
[C---:B------:R-:W-:Y:S02]  /*4740*/  @!P1 SHF.L.U32 R45, R51.reuse, 0x10, RZ ;  /* 0x00000010332d9819 */ /* 0x040fe400000006ff */
[----:B------:R-:W-:Y:S02]  /*4750*/  @!P1 LOP3.LUT R47, R51, 0xffff0000, RZ, 0xc0, !PT ;  /* 0xffff0000332f9812 */ /* 0x000fe400078ec0ff */
[----:B------:R-:W-:Y:S01]  /*4760*/  @!P1 PRMT R11, R11, 0x5410, R2 ;  /* 0x000054100b0b9816 */ /* 0x000fe20000000002 */
[----:B------:R-:W-:Y:S01]  /*4770*/  @!P1 IMAD.U32 R2, R12, 0x10000, RZ ;  /* 0x000100000c029824 */ /* 0x000fe200078e00ff */
[----:B------:R-:W-:Y:S02]  /*4780*/  @!P1 SHF.R.U32.HI R3, RZ, 0x10, R5 ;  /* 0x00000010ff039819 */ /* 0x000fe40000011605 */
[----:B------:R-:W-:Y:S02]  /*4790*/  @!P1 SHF.R.U64 R5, R6, 0x10, R7 ;  /* 0x0000001006059819 */ /* 0x000fe40000001207 */
[----:B------:R-:W-:Y:S02]  /*47a0*/  @!P1 SHF.L.U32 R7, R48, 0x10, RZ ;  /* 0x0000001030079819 */ /* 0x000fe400000006ff */
[----:B------:R-:W-:Y:S01]  /*47b0*/  @!P1 PRMT R8, R8, 0x5410, R3 ;  /* 0x0000541008089816 */ /* 0x000fe20000000003 */
[----:B------:R-:W-:Y:S01]  /*47c0*/  @!P1 IMAD.U32 R3, R9, 0x10000, RZ ;  /* 0x0001000009039824 */ /* 0x000fe200078e00ff */
[----:B------:R-:W-:Y:S01]  /*47d0*/  @!P1 PRMT R10, R6, 0x5410, R5 ;  /* 0x00005410060a9816 */ /* 0x000fe20000000005 */
[----:B------:R-:W-:Y:S02]  /*47e0*/  @!P1 IMAD.U32 R6, R35, 0x10000, RZ ;  /* 0x0001000023069824 */ /* 0x000fe400078e00ff */
[----:B------:R-:W-:Y:S02]  /*47f0*/  @!P1 IMAD.U32 R5, R8, 0x10000, RZ ;  /* 0x0001000008059824 */ /* 0x000fe400078e00ff */
[C---:B------:R-:W-:Y:S02]  /*4800*/  @!P1 FMUL.FTZ R38, R2.reuse, R6 ;  /* 0x0000000602269220 */ /* 0x040fe40000410000 */
[-C--:B------:R-:W-:Y:S02]  /*4810*/  @!P1 FMUL.FTZ R2, R2, R3.reuse ;  /* 0x0000000302029220 */ /* 0x080fe40000410000 */
[----:B------:R-:W-:Y:S01]  /*4820*/  @!P1 FFMA.FTZ R78, R7, R3, -R38 ;  /* 0x00000003074e9223 */ /* 0x000fe20000010826 */
[----:B------:R-:W-:Y:S01]  /*4830*/  @!P1 LOP3.LUT R3, R13, 0xffff0000, RZ, 0xc0, !PT ;  /* 0xffff00000d039812 */ /* 0x000fe200078ec0ff */
[----:B------:R-:W-:Y:S01]  /*4840*/  @!P1 FFMA.FTZ R2, R6, R7, R2 ;  /* 0x0000000706029223 */ /* 0x000fe20000010002 */
[----:B------:R-:W-:Y:S01]  /*4850*/  @!P1 LOP3.LUT R7, R12, 0xffff0000, RZ, 0xc0, !PT ;  /* 0xffff00000c079812 */ /* 0x000fe200078ec0ff */
[-C--:B------:R-:W-:Y:S01]  /*4860*/  @!P1 FFMA.FTZ R77, R37, R5.reuse, -R39 ;  /* 0x00000005254d9223 */ /* 0x080fe20000010827 */
[----:B------:R-:W-:Y:S01]  /*4870*/  @!P1 LOP3.LUT R39, R49, 0xffff0000, RZ, 0xc0, !PT ;  /* 0xffff000031279812 */ /* 0x000fe200078ec0ff */
[----:B------:R-:W-:Y:S01]  /*4880*/  @!P1 FMUL.FTZ R4, R4, R5 ;  /* 0x0000000504049220 */ /* 0x000fe20000410000 */
[----:B------:R-:W-:Y:S02]  /*4890*/  @!P1 LOP3.LUT R38, R34, 0xffff0000, RZ, 0xc0, !PT ;  /* 0xffff000022269812 */ /* 0x000fe400078ec0ff */
[----:B------:R-:W-:Y:S02]  /*48a0*/  @!P1 LOP3.LUT R34, R35, 0xffff0000, RZ, 0xc0, !PT ;  /* 0xffff000023229812 */ /* 0x000fe400078ec0ff */
[----:B------:R-:W-:Y:S02]  /*48b0*/  @!P1 LOP3.LUT R35, R48, 0xffff0000, RZ, 0xc0, !PT ;  /* 0xffff000030239812 */ /* 0x000fe400078ec0ff */
[----:B------:R-:W-:Y:S01]  /*48c0*/  @!P1 LOP3.LUT R6, R8, 0xffff0000, RZ, 0xc0, !PT ;  /* 0xffff000008069812 */ /* 0x000fe200078ec0ff */
[----:B------:R-:W-:Y:S01]  /*48d0*/  @!P1 FMUL.FTZ R40, R7, R34 ;  /* 0x0000002207289220 */ /* 0x000fe20000410000 */
[----:B------:R-:W-:Y:S01]  /*48e0*/  @!P1 LOP3.LUT R8, R9, 0xffff0000, RZ, 0xc0, !PT ;  /* 0xffff000009089812 */ /* 0x000fe200078ec0ff */
[C---:B------:R-:W-:Y:S02]  /*48f0*/  @!P1 FMUL.FTZ R9, R3.reuse, R38 ;  /* 0x0000002603099220 */ /* 0x040fe40000410000 */
[----:B------:R-:W-:Y:S02]  /*4900*/  @!P1 FMUL.FTZ R5, R3, R6 ;  /* 0x0000000603059220 */ /* 0x000fe40000410000 */
        /* <DEDUP_REMOVED lines=52> */
.L_x_347:
[----:B------:R-:W-:Y:S05]  /*4c50*/  BSYNC B0 ;  /* 0x0000000000007941 */ /* 0x000fea0003800000 */
.L_x_346:
        /* <DEDUP_REMOVED lines=14> */
[C---:B------:R-:W-:Y:S02]  /*4d40*/  @!P1 PRMT R36, R61.reuse, 0x5432, R9 ;  /* 0x000054323d249816 */ /* 0x040fe40000000009 */
[----:B------:R-:W-:Y:S04]  /*4d50*/  @!P1 SHF.R.U32.HI R10, RZ, 0x10, R55 ;  /* 0x00000010ff0a9819 */ /* 0x000fe80000011637 */
[----:B------:R-:W-:Y:S04]  /*4d60*/  @!P1 PRMT R34, R61, 0x5410, R10 ;  /* 0x000054103d229816 */ /* 0x000fe8000000000a */
[C---:B------:R-:W-:Y:S01]  /*4d70*/  @!P1 LOP3.LUT R40, R34.reuse, 0xffff0000, RZ, 0xc0, !PT ;  /* 0xffff000022289812 */ /* 0x040fe200078ec0ff */
[----:B------:R-:W-:Y:S01]  /*4d80*/  @!P1 IMAD.U32 R38, R34, 0x10000, RZ ;  /* 0x0001000022269824 */ /* 0x000fe200078e00ff */
[----:B------:R-:W-:Y:S04]  /*4d90*/  @!P0 IADD3 R2, P3, P2, R82, R2, R91 ;  /* 0x0000000252028210 */ /* 0x000fe80007a7e05b */
[----:B------:R-:W-:Y:S02]  /*4da0*/  @!P0 IADD3.X R3, R81, R3, R113, P3, P2 ;  /* 0x0000000351038210 */ /* 0x000fe40001fe4471 */
[C---:B------:R-:W-:Y:S04]  /*4db0*/  LEA R68, P2, R4.reuse, c[0x0][0x1c8], 0x1 ;  /* 0x0000720004447a11 */ /* 0x040fe800078408ff */
[----:B------:R-:W-:Y:S02]  /*4dc0*/  LEA.HI.X R69, R4, c[0x0][0x1cc], R5, 0x1, P2 ;  /* 0x0000730004457a11 */ /* 0x000fe400010f0c05 */
[----:B------:R-:W-:Y:S02]  /*4dd0*/  @!P0 LEA R66, P2, R2, c[0x0][0x1c8], 0x1 ;  /* 0x0000720002428a11 */ /* 0x000fe400078408ff */
[----:B------:R-:W-:Y:S02]  /*4de0*/  @!P1 SHF.R.U64 R4, R18, 0x10, R19 ;  /* 0x0000001012049819 */ /* 0x000fe40000001213 */
[----:B------:R-:W-:Y:S02]  /*4df0*/  @!P0 LEA.HI.X R67, R2, c[0x0][0x1cc], R3, 0x1, P2 ;  /* 0x0000730002438a11 */ /* 0x000fe400010f0c03 */
[----:B------:R-:W-:Y:S02]  /*4e00*/  @!P1 SHF.R.U64 R2, R16, 0x10, R17 ;  /* 0x0000001010029819 */ /* 0x000fe40000001211 */
[----:B------:R-:W-:Y:S02]  /*4e10*/  @!P1 PRMT R11, R30, 0x5432, R4 ;  /* 0x000054321e0b9816 */ /* 0x000fe40000000004 */
[----:B------:R-:W-:Y:S01]  /*4e20*/  @!P1 PRMT R8, R29, 0x5432, R2 ;  /* 0x000054321d089816 */ /* 0x000fe20000000002 */
[----:B-1----:R-:W-:Y:S01]  /*4e30*/  @!P1 IMAD.U32 R2, R12, 0x10000, RZ ;  /* 0x000100000c029824 */ /* 0x002fe200078e00ff */
[----:B------:R-:W-:Y:S01]  /*4e40*/  @!P1 SHF.L.U32 R4, R13, 0x10, RZ ;  /* 0x000000100d049819 */ /* 0x000fe200000006ff */
[----:B--2---:R-:W-:Y:S01]  /*4e50*/  @!P1 IMAD.U32 R9, R44, 0x10000, RZ ;  /* 0x000100002c099824 */ /* 0x004fe200078e00ff */
[C---:B------:R-:W-:Y:S01]  /*4e60*/  @!P1 LOP3.LUT R41, R47.reuse, 0xffff0000, RZ, 0xc0, !PT ;  /* 0xffff00002f299812 */ /* 0x040fe200078ec0ff */
[----:B------:R-:W-:Y:S01]  /*4e70*/  @!P1 IMAD.U32 R39, R47, 0x10000, RZ ;  /* 0x000100002f279824 */ /* 0x000fe200078e00ff */
[----:B------:R-:W-:Y:S02]  /*4e80*/  @!P1 LOP3.LUT R37, R46, 0xffff0000, RZ, 0xc0, !PT ;  /* 0xffff00002e259812 */ /* 0x000fe400078ec0ff */
[----:B------:R-:W-:Y:S01]  /*4e90*/  @!P1 SHF.R.U32.HI R5, RZ, 0x10, R19 ;  /* 0x00000010ff059819 */ /* 0x000fe20000011613 */
[----:B------:R-:W-:Y:S01]  /*4ea0*/  @!P1 IMAD.U32 R19, R45, 0x10000, RZ ;  /* 0x000100002d139824 */ /* 0x000fe200078e00ff */
[----:B------:R-:W-:Y:S02]  /*4eb0*/  @!P1 SHF.R.U32.HI R3, RZ, 0x10, R17 ;  /* 0x00000010ff039819 */ /* 0x000fe40000011611 */
[C---:B------:R-:W-:Y:S02]  /*4ec0*/  @!P1 PRMT R17, R60.reuse, 0x5410, R6 ;  /* 0x000054103c119816 */ /* 0x040fe40000000006 */
[----:B------:R-:W-:Y:S02]  /*4ed0*/  @!P1 PRMT R16, R60, 0x5432, R7 ;  /* 0x000054323c109816 */ /* 0x000fe40000000007 */
[----:B------:R-:W-:Y:S01]  /*4ee0*/  @!P1 PRMT R6, R29, 0x5410, R3 ;  /* 0x000054101d069816 */ /* 0x000fe20000000003 */
[----:B------:R-:W-:Y:S01]  /*4ef0*/  @!P1 IMAD.U32 R7, R17, 0x10000, RZ ;  /* 0x0001000011079824 */ /* 0x000fe200078e00ff */
[----:B------:R-:W-:Y:S01]  /*4f00*/  @!P1 PRMT R10, R30, 0x5410, R5 ;  /* 0x000054101e0a9816 */ /* 0x000fe20000000005 */
[C---:B------:R-:W-:Y:S01]  /*4f10*/  @!P1 IMAD.U32 R3, R8.reuse, 0x10000, RZ ;  /* 0x0001000008039824 */ /* 0x040fe200078e00ff */
[----:B------:R-:W-:Y:S01]  /*4f20*/  @!P1 LOP3.LUT R8, R8, 0xffff0000, RZ, 0xc0, !PT ;  /* 0xffff000008089812 */ /* 0x000fe200078ec0ff */
[----:B------:R-:W-:Y:S02]  /*4f30*/  @!P1 IMAD.U32 R18, R16, 0x10000, RZ ;  /* 0x0001000010129824 */ /* 0x000fe400078e00ff */
        /* <DEDUP_REMOVED lines=69> */
.L_x_349:
[----:B------:R-:W-:Y:S05]  /*5390*/  BSYNC B0 ;  /* 0x0000000000007941 */ /* 0x000fea0003800000 */
.L_x_348:
[----:B------:R-:W-:Y:S05]  /*53a0*/  IADD3 R60, P0, R170, R74, RZ ;  /* 0x0000004aaa3c7210 */ /* 0x000fea0007f1e0ff */
[----:B------:R-:W-:Y:S01]  /*53b0*/  IMAD.X R61, R79, 0x1, R136, P0 ;  /* 0x000000014f3d7824 */ /* 0x000fe200000e0688 */
[----:B------:R-:W-:Y:S11]  /*53c0*/  ISETP.GE.OR P0, PT, R149, R64, !P4 ;  /* 0x000000409500720c */ /* 0x000ff60006706670 */
[----:B------:R-:W-:Y:S02]  /*53d0*/  @!UPT UIADD3 URZ, URZ, URZ, URZ ;  /* 0x0000003f3f3ff290 */ /* 0x000fe4000fffe03f */
[----:B------:R-:W-:-:S05]  /*53e0*/  @P0 BRA `(.L_x_343) ;  /* 0x00000ae000000947 */ /* 0x000fca0003800000 */
[----:B-----5:R-:W-:Y:S01]  /*53f0*/  @!P1 SHF.R.U32.HI R5, RZ, 0x10, R57 ;  /* 0x00000010ff059819 */ /* 0x020fe20000011639 */
[----:B-1----:R-:W1:Y:S01]  /*5400*/  LDS.128 R12, [R130+0x3100] ;  /* 0x00310000820c7984 */ /* 0x002e620000000c00 */
[----:B------:R-:W-:Y:S02]  /*5410*/  @!P1 SHF.R.U32.HI R3, RZ, 0x10, R21 ;  /* 0x00000010ff039819 */ /* 0x000fe40000011615 */
[----:B------:R-:W-:Y:S02]  /*5420*/  @!P1 SHF.R.U64 R8, R56, 0x10, R57 ;  /* 0x0000001038089819 */ /* 0x000fe40000001239 */
[----:B------:R-:W-:Y:S02]  /*5430*/  @!P1 PRMT R11, R62, 0x5410, R5 ;  /* 0x000054103e0b9816 */ /* 0x000fe40000000005 */
[----:B------:R-:W-:Y:S01]  /*5440*/  IADD3 R16, P2, P0, R82, R60, R108 ;  /* 0x0000003c52107210 */ /* 0x000fe2000785e06c */
[----:B------:R-:W2:Y:S01]  /*5450*/  LDS.128 R44, [R132+0x3100] ;  /* 0x00310000842c7984 */ /* 0x000ea20000000c00 */
[----:B------:R-:W-:Y:S01]  /*5460*/  @!P1 SHF.R.U64 R2, R20, 0x10, R21 ;  /* 0x0000001014029819 */ /* 0x000fe20000001215 */
[----:B------:R-:W-:Y:S01]  /*5470*/  @!P1 IMAD.U32 R29, R11, 0x10000, RZ ;  /* 0x000100000b1d9824 */ /* 0x000fe200078e00ff */
[----:B------:R-:W-:Y:S02]  /*5480*/  IADD3.X R17, R81, R61, R114, P2, P0 ;  /* 0x0000003d51117210 */ /* 0x000fe400017e0472 */
[----:B------:R-:W-:Y:S02]  /*5490*/  LEA R50, P0, R16, c[0x0][0x1c8], 0x1 ;  /* 0x0000720010327a11 */ /* 0x000fe400078008ff */
[----:B------:R-:W-:Y:S02]  /*54a0*/  @!P1 SHF.R.U64 R6, R22, 0x10, R23 ;  /* 0x0000001016069819 */ /* 0x000fe40000001217 */
[----:B------:R-:W-:Y:S02]  /*54b0*/  LEA.HI.X R51, R16, c[0x0][0x1cc], R17, 0x1, P0 ;  /* 0x0000730010337a11 */ /* 0x000fe400000f0c11 */
[----:B------:R-:W-:Y:S02]  /*54c0*/  @!P1 SHF.R.U32.HI R4, RZ, 0x10, R23 ;  /* 0x00000010ff049819 */ /* 0x000fe40000011617 */
[----:B------:R-:W-:Y:S02]  /*54d0*/  @!P1 PRMT R19, R32, 0x5432, R6 ;  /* 0x0000543220139816 */ /* 0x000fe40000000006 */
[----:B------:R-:W-:Y:S02]  /*54e0*/  @!P1 SHF.R.U64 R9, R58, 0x10, R59 ;  /* 0x000000103a099819 */ /* 0x000fe4000000123b */
[----:B------:R-:W-:Y:S02]  /*54f0*/  @!P1 PRMT R7, R31, 0x5410, R3 ;  /* 0x000054101f079816 */ /* 0x000fe40000000003 */
[----:B------:R-:W-:Y:S02]  /*5500*/  @!P1 PRMT R36, R63, 0x5432, R9 ;  /* 0x000054323f249816 */ /* 0x000fe40000000009 */
[----:B------:R-:W-:Y:S01]  /*5510*/  @!P1 PRMT R9, R32, 0x5410, R4 ;  /* 0x0000541020099816 */ /* 0x000fe20000000004 */
[----:B------:R-:W-:Y:S01]  /*5520*/  @!P1 IMAD.U32 R3, R7, 0x10000, RZ ;  /* 0x0001000007039824 */ /* 0x000fe200078e00ff */
[C---:B------:R-:W-:Y:S02]  /*5530*/  @!P1 SHF.L.U32 R34, R36.reuse, 0x10, RZ ;  /* 0x0000001024229819 */ /* 0x040fe400000006ff */
[----:B------:R-:W-:Y:S02]  /*5540*/  @!P1 LOP3.LUT R36, R36, 0xffff0000, RZ, 0xc0, !PT ;  /* 0xffff000024249812 */ /* 0x000fe400078ec0ff */
[----:B------:R-:W-:Y:S02]  /*5550*/  @!P1 LOP3.LUT R17, R9, 0xffff0000, RZ, 0xc0, !PT ;  /* 0xffff000009119812 */ /* 0x000fe400078ec0ff */
[----:B------:R-:W-:Y:S02]  /*5560*/  @!P1 PRMT R22, R62, 0x5432, R8 ;  /* 0x000054323e169816 */ /* 0x000fe40000000008 */
[----:B------:R-:W-:Y:S01]  /*5570*/  @!P1 PRMT R5, R31, 0x5432, R2 ;  /* 0x000054321f059816 */ /* 0x000fe20000000002 */
[----:B-1----:R-:W-:Y:S01]  /*5580*/  @!P1 IMAD.U32 R2, R13, 0x10000, RZ ;  /* 0x000100000d029824 */ /* 0x002fe200078e00ff */
[----:B------:R-:W-:Y:S01]  /*5590*/  @!P1 SHF.R.U32.HI R10, RZ, 0x10, R59 ;  /* 0x00000010ff0a9819 */ /* 0x000fe2000001163b */
[----:B------:R-:W-:Y:S01]  /*55a0*/  @!P1 IMAD.U32 R20, R22, 0x10000, RZ ;  /* 0x0001000016149824 */ /* 0x000fe200078e00ff */
[----:B------:R-:W-:Y:S01]  /*55b0*/  @!P1 LOP3.LUT R6, R12, 0xffff0000, RZ, 0xc0, !PT ;  /* 0xffff00000c069812 */ /* 0x000fe200078ec0ff */
[----:B------:R-:W-:Y:S01]  /*55c0*/  @!P1 FMUL.FTZ R8, R2, R29 ;  /* 0x0000001d02089220 */ /* 0x000fe20000410000 */
[----:B------:R-:W-:Y:S01]  /*55d0*/  @!P1 LOP3.LUT R22, R22, 0xffff0000, RZ, 0xc0, !PT ;  /* 0xffff000016169812 */ /* 0x000fe200078ec0ff */
[-C--:B------:R-:W-:Y:S01]  /*55e0*/  @!P1 FMUL.FTZ R4, R2, R3.reuse ;  /* 0x0000000302049220 */ /* 0x080fe20000410000 */
[----:B------:R-:W-:Y:S01]  /*55f0*/  @!P1 PRMT R40, R63, 0x5410, R10 ;  /* 0x000054103f289816 */ /* 0x000fe2000000000a */
[----:B------:R-:W-:Y:S01]  /*5600*/  @!P1 IMAD.U32 R2, R12, 0x10000, RZ ;  /* 0x000100000c029824 */ /* 0x000fe200078e00ff */
[C---:B--2---:R-:W-:Y:S01]  /*5610*/  @!P1 SHF.L.U32 R30, R45.reuse, 0x10, RZ ;  /* 0x000000102d1e9819 */ /* 0x044fe200000006ff */
[C---:B------:R-:W-:Y:S01]  /*5620*/  @!P1 IMAD.U32 R21, R44.reuse, 0x10000, RZ ;  /* 0x000100002c159824 */ /* 0x040fe200078e00ff */
[----:B------:R-:W-:Y:S01]  /*5630*/  @!P1 LOP3.LUT R23, R44, 0xffff0000, RZ, 0xc0, !PT ;  /* 0xffff00002c179812 */ /* 0x000fe200078ec0ff */
[----:B------:R-:W-:Y:S01]  /*5640*/  @!P1 FMUL.FTZ R10, R6, R22 ;  /* 0x00000016060a9220 */ /* 0x000fe20000410000 */
[----:B------:R-:W-:Y:S01]  /*5650*/  @!P1 LOP3.LUT R32, R45, 0xffff0000, RZ, 0xc0, !PT ;  /* 0xffff00002d209812 */ /* 0x000fe200078ec0ff */
[----:B------:R-:W-:Y:S01]  /*5660*/  @!P1 FFMA.FTZ R56, R30, R3, -R8 ;  /* 0x000000031e389223 */ /* 0x000fe20000010808 */
[----:B------:R-:W-:Y:S01]  /*5670*/  @!P1 LOP3.LUT R41, R47, 0xffff0000, RZ, 0xc0, !PT ;  /* 0xffff00002f299812 */ /* 0x000fe200078ec0ff */
[----:B------:R-:W-:Y:S01]  /*5680*/  @!P1 FMUL.FTZ R8, R2, R20 ;  /* 0x0000001402089220 */ /* 0x000fe20000410000 */
[----:B------:R-:W-:Y:S01]  /*5690*/  @!P1 LOP3.LUT R37, R46, 0xffff0000, RZ, 0xc0, !PT ;  /* 0xffff00002e259812 */ /* 0x000fe200078ec0ff */
[----:B------:R-:W-:Y:S01]  /*56a0*/  @!P1 IMAD.U32 R38, R40, 0x10000, RZ ;  /* 0x0001000028269824 */ /* 0x000fe200078e00ff */
[----:B------:R-:W-:Y:S01]  /*56b0*/  @!P1 SHF.L.U32 R3, R5, 0x10, RZ ;  /* 0x0000001005039819 */ /* 0x000fe200000006ff */
[----:B------:R-:W-:Y:S01]  /*56c0*/  @!P1 IMAD.U32 R39, R47, 0x10000, RZ ;  /* 0x000100002f279824 */ /* 0x000fe200078e00ff */
[----:B------:R-:W-:Y:S01]  /*56d0*/  @!P1 LOP3.LUT R5, R5, 0xffff0000, RZ, 0xc0, !PT ;  /* 0xffff000005059812 */ /* 0x000fe200078ec0ff */
[----:B------:R-:W-:Y:S01]  /*56e0*/  @!P1 IMAD.U32 R35, R46, 0x10000, RZ ;  /* 0x000100002e239824 */ /* 0x000fe200078e00ff */
[C---:B------:R-:W-:Y:S01]  /*56f0*/  @!P1 SHF.L.U32 R16, R15.reuse, 0x10, RZ ;  /* 0x000000100f109819 */ /* 0x040fe200000006ff */
[-C--:B------:R-:W-:Y:S01]  /*5700*/  @!P1 FMUL.FTZ R2, R2, R3.reuse ;  /* 0x0000000302029220 */ /* 0x080fe20000410000 */
[----:B------:R-:W-:Y:S01]  /*5710*/  @!P1 LOP3.LUT R18, R15, 0xffff0000, RZ, 0xc0, !PT ;  /* 0xffff00000f129812 */ /* 0x000fe200078ec0ff */
[----:B------:R-:W-:Y:S01]  /*5720*/  @!P1 FFMA.FTZ R55, R21, R3, -R8 ;  /* 0x0000000315379223 */ /* 0x000fe20000010808 */
[----:B------:R-:W-:Y:S01]  /*5730*/  @!P1 LOP3.LUT R31, R11, 0xffff0000, RZ, 0xc0, !PT ;  /* 0xffff00000b1f9812 */ /* 0x000fe200078ec0ff */
[-C--:B------:R-:W-:Y:S01]  /*5740*/  @!P1 FMUL.FTZ R3, R6, R5.reuse ;  /* 0x0000000506039220 */ /* 0x080fe20000410000 */
[----:B------:R-:W-:Y:S01]  /*5750*/  @!P1 LOP3.LUT R6, R13, 0xffff0000, RZ, 0xc0, !PT ;  /* 0xffff00000d069812 */ /* 0x000fe200078ec0ff */
[----:B------:R-:W-:Y:S01]  /*5760*/  @!P1 FFMA.FTZ R54, R23, R5, -R10 ;  /* 0x0000000517369223 */ /* 0x000fe2000001080a */
[C---:B------:R-:W-:Y:S01]  /*5770*/  @!P1 LOP3.LUT R10, R14.reuse, 0xffff0000, RZ, 0xc0, !PT ;  /* 0xffff00000e0a9812 */ /* 0x040fe200078ec0ff */
[----:B------:R-:W-:Y:S01]  /*5780*/  @!P1 IMAD.U32 R8, R14, 0x10000, RZ ;  /* 0x000100000e089824 */ /* 0x000fe200078e00ff */
[----:B------:R-:W-:Y:S01]  /*5790*/  @!P1 LOP3.LUT R5, R7, 0xffff0000, RZ, 0xc0, !PT ;  /* 0xffff000007059812 */ /* 0x000fe200078ec0ff */
[----:B------:R-:W-:Y:S01]  /*57a0*/  @!P1 IMAD.U32 R11, R9, 0x10000, RZ ;  /* 0x00010000090b9824 */ /* 0x000fe200078e00ff */
[C---:B------:R-:W-:Y:S01]  /*57b0*/  @!P1 LOP3.LUT R9, R19.reuse, 0xffff0000, RZ, 0xc0, !PT ;  /* 0xffff000013099812 */ /* 0x040fe200078ec0ff */
[----:B------:R-:W-:Y:S01]  /*57c0*/  @!P1 IMAD.U32 R7, R19, 0x10000, RZ ;  /* 0x0001000013079824 */ /* 0x000fe200078e00ff */
[----:B------:R-:W-:Y:S01]  /*57d0*/  @!P1 LOP3.LUT R40, R40, 0xffff0000, RZ, 0xc0, !PT ;  /* 0xffff000028289812 */ /* 0x000fe200078ec0ff */
[----:B------:R-:W-:Y:S01]  /*57e0*/  @!P1 FMUL.FTZ R49, R6, R31 ;  /* 0x0000001f06319220 */ /* 0x000fe20000410000 */
[----:B------:R-:W-:Y:S01]  /*57f0*/  ISETP.GE.AND P0, PT, R91, c[0x0][0x1d4], PT ;  /* 0x000075005b007a0c */ /* 0x000fe20003f06270 */
[----:B------:R-:W-:Y:S02]  /*5800*/  @!P1 FMUL.FTZ R42, R16, R38 ;  /* 0x00000026102a9220 */ /* 0x000fe40000410000 */
[----:B------:R-:W-:Y:S02]  /*5810*/  @!P1 FMUL.FTZ R19, R18, R40 ;  /* 0x0000002812139220 */ /* 0x000fe40000410000 */
[----:B------:R-:W-:Y:S02]  /*5820*/  @!P1 FMUL.FTZ R48, R8, R34 ;  /* 0x0000002208309220 */ /* 0x000fe40000410000 */
[----:B------:R-:W-:Y:S02]  /*5830*/  @!P1 FMUL.FTZ R43, R10, R36 ;  /* 0x000000240a2b9220 */ /* 0x000fe40000410000 */
[----:B------:R-:W-:Y:S02]  /*5840*/  @!P1 FFMA.FTZ R53, R32, R5, -R49 ;  /* 0x0000000520359223 */ /* 0x000fe40000010831 */
        /* <DEDUP_REMOVED lines=41> */
.L_x_327:
[----:B------:R-:W-:Y:S01]  /*5ae0*/  IMAD R2, R33, -0x60, R0 ;  /* 0xffffffa021027824 */ /* 0x000fe200078e0200 */
[----:B------:R-:W-:Y:S04]  /*5af0*/  BSSY B0, `(.L_x_350) ;  /* 0x0000015000007945 */ /* 0x000fe80003800000 */
[----:B------:R-:W-:Y:S04]  /*5b00*/  IMNMX R16, R2, 0x60, PT ;  /* 0x0000006002107817 */ /* 0x000fe80003800200 */
[----:B------:R-:W-:Y:S11]  /*5b10*/  ISETP.GE.AND P0, PT, R87, R16, PT ;  /* 0x000000105700720c */ /* 0x000ff60003f06270 */
[----:B------:R-:W-:Y:S02]  /*5b20*/  @!UPT UIADD3 URZ, URZ, URZ, URZ ;  /* 0x0000003f3f3ff290 */ /* 0x000fe4000fffe03f */
[----:B------:R-:W-:-:S05]  /*5b30*/  @P0 BRA `(.L_x_351) ;  /* 0x0000010000000947 */ /* 0x000fca0003800000 */
[----:B------:R-:W-:Y:S11]  /*5b40*/  ISETP.NE.AND P1, PT, R86, RZ, PT ;  /* 0x000000ff5600720c */ /* 0x000ff60003f25270 */
[----:B------:R-:W-:Y:S02]  /*5b50*/  @!UPT UIADD3 URZ, URZ, URZ, URZ ;  /* 0x0000003f3f3ff290 */ /* 0x000fe4000fffe03f */
[----:B------:R-:W1:Y:S01]  /*5b60*/  @P1 LDS.128 R12, [R85+0x3100] ;  /* 0x00310000550c1984 */ /* 0x000e620000000c00 */
[-C--:B------:R-:W-:Y:S05]  /*5b70*/  @P1 IADD3 R2, P0, R107, R74.reuse, RZ ;  /* 0x0000004a6b021210 */ /* 0x080fea0007f1e0ff */
[----:B------:R-:W-:Y:S01]  /*5b80*/  @P1 IMAD.X R5, R106, 0x1, R79, P0 ;  /* 0x000000016a051824 */ /* 0x000fe200000e064f */
[----:B------:R-:W-:Y:S11]  /*5b90*/  ISETP.NE.AND P0, PT, R90, RZ, PT ;  /* 0x000000ff5a00720c */ /* 0x000ff60003f05270 */
[----:B------:R-:W-:Y:S02]  /*5ba0*/  @!UPT UIADD3 URZ, URZ, URZ, URZ ;  /* 0x0000003f3f3ff290 */ /* 0x000fe4000fffe03f */
[----:B------:R-:W2:Y:S01]  /*5bb0*/  @P0 LDS.128 R8, [R84+0x3100] ;  /* 0x0031000054080984 */ /* 0x000ea20000000c00 */
[----:B------:R-:W-:Y:S05]  /*5bc0*/  @P0 IADD3 R3, P2, R111, R74, RZ ;  /* 0x0000004a6f030210 */ /* 0x000fea0007f5e0ff */
[----:B------:R-:W-:Y:S01]  /*5bd0*/  @P0 IMAD.X R6, R79, 0x1, R110, P2 ;  /* 0x000000014f060824 */ /* 0x000fe200010e066e */
[C---:B------:R-:W-:Y:S04]  /*5be0*/  @P1 LEA R4, P2, R2.reuse, c[0x0][0x1c8], 0x1 ;  /* 0x0000720002041a11 */ /* 0x040fe800078408ff */
[----:B------:R-:W-:Y:S02]  /*5bf0*/  @P1 LEA.HI.X R5, R2, c[0x0][0x1cc], R5, 0x1, P2 ;  /* 0x0000730002051a11 */ /* 0x000fe400010f0c05 */
[C---:B------:R-:W-:Y:S04]  /*5c00*/  @P0 LEA R2, P2, R3.reuse, c[0x0][0x1c8], 0x1 ;  /* 0x0000720003020a11 */ /* 0x040fe800078408ff */
[----:B------:R-:W-:Y:S01]  /*5c10*/  @P0 LEA.HI.X R3, R3, c[0x0][0x1cc], R6, 0x1, P2 ;  /* 0x0000730003030a11 */ /* 0x000fe200010f0c06 */
[----:B-1----:R1:W-:Y:S04]  /*5c20*/  @P1 STG.E.128 [R4.64], R12 ;  /* 0x0000000c04001986 */ /* 0x0023e8000c101d08 */
[----:B--2---:R1:W-:Y:S04]  /*5c30*/  @P0 STG.E.128 [R2.64], R8 ;  /* 0x0000000802000986 */ /* 0x0043e8000c101d08 */
.L_x_351:
[----:B------:R-:W-:Y:S05]  /*5c40*/  BSYNC B0 ;  /* 0x0000000000007941 */ /* 0x000fea0003800000 */
.L_x_350:
        /* <DEDUP_REMOVED lines=9> */
[----:B------:R-:W-:Y:S03]  /*5ce0*/  @P2 IADD3 R5, P0, R107, R3, RZ ;  /* 0x000000036b052210 */ /* 0x000fe60007f1e0ff */
[----:B------:R-:W2:Y:S02]  /*5cf0*/  @P1 LDS.128 R8, [R84+0x4100] ;  /* 0x0041000054081984 */ /* 0x000ea40000000c00 */
[----:B------:R-:W-:Y:S01]  /*5d00*/  @P2 IMAD.X R6, R106, 0x1, R2, P0 ;  /* 0x000000016a062824 */ /* 0x000fe200000e0602 */
        /* <DEDUP_REMOVED lines=8> */
.L_x_353:
[----:B------:R-:W-:Y:S05]  /*5d90*/  BSYNC B0 ;  /* 0x0000000000007941 */ /* 0x000fea0003800000 */
.L_x_352:
        /* <DEDUP_REMOVED lines=19> */
.L_x_343:
[----:B------:R-:W-:Y:S05]  /*5ed0*/  BSYNC B2 ;  /* 0x0000000000027941 */ /* 0x000fea0003800000 */
.L_x_326:
[----:B------:R-:W-:Y:S01]  /*5ee0*/  IMAD R20, R33, -0x60, RZ ;  /* 0xffffffa021147824 */ /* 0x000fe200078e02ff */
[----:B------:R-:W-:Y:S01]  /*5ef0*/  BSSY B0, `(.L_x_354) ;  /* 0x000006b000007945 */ /* 0x000fe20003800000 */
[----:B-12---:R-:W-:Y:S02]  /*5f00*/  IMAD R2, R93, 0x60, RZ ;  /* 0x000000605d027824 */ /* 0x006fe400078e02ff */
[----:B-----5:R-:W-:Y:S02]  /*5f10*/  IMAD.IADD R6, R119, 0x1, R20 ;  /* 0x0000000177067824 */ /* 0x020fe400078e0214 */
[----:B------:R-:W-:Y:S03]  /*5f20*/  IMAD.WIDE.U32 R18, R33, 0x60, RZ ;  /* 0x0000006021127825 */ /* 0x000fe600078e00ff */
[C---:B------:R-:W-:Y:S01]  /*5f30*/  ISETP.GE.AND P5, PT, R6.reuse, 0x11, PT ;  /* 0x000000110600780c */ /* 0x040fe20003fa6270 */
[----:B------:R-:W-:Y:S01]  /*5f40*/  IMAD.IADD R19, R19, 0x1, R2 ;  /* 0x0000000113137824 */ /* 0x000fe200078e0202 */
[C---:B------:R-:W-:Y:S02]  /*5f50*/  ISETP.GE.AND P4, PT, R6.reuse, 0x1, PT ;  /* 0x000000010600780c */ /* 0x040fe40003f86270 */
[----:B------:R-:W-:Y:S02]  /*5f60*/  IADD3 R4, P0, R143, R18, RZ ;  /* 0x000000128f047210 */ /* 0x000fe40007f1e0ff */
[C---:B------:R-:W-:Y:S02]  /*5f70*/  ISETP.GE.AND P3, PT, R6.reuse, 0x21, PT ;  /* 0x000000210600780c */ /* 0x040fe40003f66270 */
[----:B------:R-:W-:Y:S02]  /*5f80*/  IADD3.X R5, R19, R145, RZ, P0, !PT ;  /* 0x0000009113057210 */ /* 0x000fe400007fe4ff */
[C---:B------:R-:W-:Y:S02]  /*5f90*/  ISETP.GE.AND P2, PT, R6.reuse, 0x31, PT ;  /* 0x000000310600780c */ /* 0x040fe40003f46270 */
[----:B------:R-:W-:Y:S02]  /*5fa0*/  ISETP.GE.AND P1, PT, R6, 0x41, PT ;  /* 0x000000410600780c */ /* 0x000fe40003f26270 */
[C---:B------:R-:W-:Y:S01]  /*5fb0*/  @P5 IADD3 R8, P0, R4.reuse, 0x10, RZ ;  /* 0x0000001004085810 */ /* 0x040fe20007f1e0ff */
[----:B------:R-:W-:Y:S01]  /*5fc0*/  @P4 IMAD R7, R5, c[0x0][0x258], RZ ;  /* 0x0000960005074a24 */ /* 0x000fe200078e02ff */
[-C--:B------:R-:W-:Y:S01]  /*5fd0*/  @P4 MOV R2, R88.reuse ;  /* 0x0000005800024202 */ /* 0x080fe20000000f00 */
[----:B------:R-:W-:Y:S02]  /*5fe0*/  @P4 IMAD.MOV.U32 R3, RZ, RZ, R92 ;  /* 0x000000ffff034224 */ /* 0x000fe400078e005c */
[----:B------:R-:W-:Y:S01]  /*5ff0*/  @P5 IMAD.X R9, RZ, RZ, R5, P0 ;  /* 0x000000ffff095224 */ /* 0x000fe200000e0605 */
[C---:B------:R-:W-:Y:S01]  /*6000*/  @P3 IADD3 R10, P0, R4.reuse, 0x20, RZ ;  /* 0x00000020040a3810 */ /* 0x040fe20007f1e0ff */
[C---:B------:R-:W-:Y:S04]  /*6010*/  @P4 IMAD.WIDE.U32 R2, R4.reuse, c[0x0][0x258], R2 ;  /* 0x0000960004024a25 */ /* 0x040fe800078e0002 */
[----:B------:R-:W-:Y:S02]  /*6020*/  @P4 IMAD R7, R4, c[0x0][0x25c], R7 ;  /* 0x0000970004074a24 */ /* 0x000fe400078e0207 */
[----:B------:R-:W-:Y:S01]  /*6030*/  @P3 IMAD.X R11, RZ, RZ, R5, P0 ;  /* 0x000000ffff0b3224 */ /* 0x000fe200000e0605 */
[C---:B------:R-:W-:Y:S01]  /*6040*/  @P4 LEA R16, P0, R2.reuse, c[0x0][0x250], 0x1 ;  /* 0x0000940002104a11 */ /* 0x040fe200078008ff */
[----:B------:R-:W-:Y:S02]  /*6050*/  @P4 IMAD.IADD R7, R3, 0x1, R7 ;  /* 0x0000000103074824 */ /* 0x000fe400078e0207 */
[----:B------:R-:W-:Y:S03]  /*6060*/  @P5 IMAD.MOV.U32 R3, RZ, RZ, R92 ;  /* 0x000000ffff035224 */ /* 0x000fe600078e005c */
[----:B------:R-:W-:Y:S01]  /*6070*/  @P4 LEA.HI.X R17, R2, c[0x0][0x254], R7, 0x1, P0 ;  /* 0x0000950002114a11 */ /* 0x000fe200000f0c07 */
[----:B------:R-:W-:Y:S01]  /*6080*/  @P5 IMAD R7, R9, c[0x0][0x258], RZ ;  /* 0x0000960009075a24 */ /* 0x000fe200078e02ff */
[----:B------:R-:W-:Y:S03]  /*6090*/  @P5 MOV R2, R88 ;  /* 0x0000005800025202 */ /* 0x000fe60000000f00 */
[C---:B------:R-:W-:Y:S02]  /*60a0*/  @P5 IMAD R7, R8.reuse, c[0x0][0x25c], R7 ;  /* 0x0000970008075a24 */ /* 0x040fe400078e0207 */
[----:B------:R-:W-:Y:S04]  /*60b0*/  @P5 IMAD.WIDE.U32 R2, R8, c[0x0][0x258], R2 ;  /* 0x0000960008025a25 */ /* 0x000fe800078e0002 */
[----:B------:R-:W-:Y:S01]  /*60c0*/  @P5 IMAD.IADD R7, R3, 0x1, R7 ;  /* 0x0000000103075824 */ /* 0x000fe200078e0207 */
[C---:B------:R-:W-:Y:S02]  /*60d0*/  @P5 LEA R14, P0, R2.reuse, c[0x0][0x250], 0x1 ;  /* 0x00009400020e5a11 */ /* 0x040fe400078008ff */
[----:B------:R-:W-:Y:S02]  /*60e0*/  @P3 MOV R3, R92 ;  /* 0x0000005c00033202 */ /* 0x000fe40000000f00 */
[----:B------:R-:W-:Y:S01]  /*60f0*/  @P5 LEA.HI.X R15, R2, c[0x0][0x254], R7, 0x1, P0 ;  /* 0x00009500020f5a11 */ /* 0x000fe200000f0c07 */
[----:B------:R-:W-:Y:S01]  /*6100*/  @P3 IMAD.MOV.U32 R2, RZ, RZ, R88 ;  /* 0x000000ffff023224 */ /* 0x000fe200078e0058 */
[----:B------:R-:W-:Y:S01]  /*6110*/  @P2 IADD3 R8, P0, R4, 0x30, RZ ;  /* 0x0000003004082810 */ /* 0x000fe20007f1e0ff */
[----:B------:R-:W-:Y:S02]  /*6120*/  @P3 IMAD R7, R11, c[0x0][0x258], RZ ;  /* 0x000096000b073a24 */ /* 0x000fe400078e02ff */
[C---:B------:R-:W-:Y:S01]  /*6130*/  @P3 IMAD.WIDE.U32 R2, R10.reuse, c[0x0][0x258], R2 ;  /* 0x000096000a023a25 */ /* 0x040fe200078e0002 */
[----:B------:R-:W-:Y:S03]  /*6140*/  @P2 IADD3.X R9, RZ, R5, RZ, P0, !PT ;  /* 0x00000005ff092210 */ /* 0x000fe600007fe4ff */
[----:B------:R-:W-:Y:S01]  /*6150*/  @P3 IMAD R7, R10, c[0x0][0x25c], R7 ;  /* 0x000097000a073a24 */ /* 0x000fe200078e0207 */
[C---:B------:R-:W-:Y:S03]  /*6160*/  @P3 LEA R12, P0, R2.reuse, c[0x0][0x250], 0x1 ;  /* 0x00009400020c3a11 */ /* 0x040fe600078008ff */
[----:B------:R-:W-:Y:S02]  /*6170*/  @P3 IMAD.IADD R7, R3, 0x1, R7 ;  /* 0x0000000103073824 */ /* 0x000fe400078e0207 */
[----:B------:R-:W-:Y:S03]  /*6180*/  @P2 IMAD.MOV.U32 R3, RZ, RZ, R92 ;  /* 0x000000ffff032224 */ /* 0x000fe600078e005c */
[----:B------:R-:W-:Y:S01]  /*6190*/  @P3 LEA.HI.X R13, R2, c[0x0][0x254], R7, 0x1, P0 ;  /* 0x00009500020d3a11 */ /* 0x000fe200000f0c07 */
[----:B------:R-:W-:Y:S01]  /*61a0*/  @P2 IMAD R7, R9, c[0x0][0x258], RZ ;  /* 0x0000960009072a24 */ /* 0x000fe200078e02ff */
[----:B------:R-:W-:Y:S03]  /*61b0*/  @P2 MOV R2, R88 ;  /* 0x0000005800022202 */ /* 0x000fe60000000f00 */
[C---:B------:R-:W-:Y:S02]  /*61c0*/  @P2 IMAD R7, R8.reuse, c[0x0][0x25c], R7 ;  /* 0x0000970008072a24 */ /* 0x040fe400078e0207 */
[----:B------:R-:W-:Y:S05]  /*61d0*/  @P2 IMAD.WIDE.U32 R2, R8, c[0x0][0x258], R2 ;  /* 0x0000960008022a25 */ /* 0x000fea00078e0002 */
[C---:B------:R-:W-:Y:S02]  /*61e0*/  @P2 LEA R8, P0, R2.reuse, c[0x0][0x250], 0x1 ;  /* 0x0000940002082a11 */ /* 0x040fe400078008ff */
[----:B------:R-:W-:Y:S02]  /*61f0*/  @P2 IADD3 R7, R3, R7, RZ ;  /* 0x0000000703072210 */ /* 0x000fe40007ffe0ff */
[----:B------:R-:W-:Y:S02]  /*6200*/  @P1 MOV R3, R92 ;  /* 0x0000005c00031202 */ /* 0x000fe40000000f00 */
[----:B------:R-:W-:Y:S02]  /*6210*/  @P2 LEA.HI.X R9, R2, c[0x0][0x254], R7, 0x1, P0 ;  /* 0x0000950002092a11 */ /* 0x000fe400000f0c07 */
[----:B------:R-:W-:Y:S05]  /*6220*/  @P1 IADD3 R7, P0, R4, 0x40, RZ ;  /* 0x0000004004071810 */ /* 0x000fea0007f1e0ff */
        /* <DEDUP_REMOVED lines=8> */
[----:B------:R-:W-:Y:S04]  /*62b0*/  @P1 IMAD.WIDE.U32 R2, R7, c[0x0][0x258], R2 ;  /* 0x0000960007021a25 */ /* 0x000fe800078e0002 */
[----:B------:R-:W-:Y:S01]  /*62c0*/  @P1 IMAD.IADD R4, R3, 0x1, R4 ;  /* 0x0000000103041824 */ /* 0x000fe200078e0204 */
[C---:B------:R-:W-:Y:S01]  /*62d0*/  @P1 LEA R6, P6, R2.reuse, c[0x0][0x250], 0x1 ;  /* 0x0000940002061a11 */ /* 0x040fe200078c08ff */
[----:B------:R-:W-:Y:S03]  /*62e0*/  @P0 IMAD.MOV.U32 R3, RZ, RZ, R92 ;  /* 0x000000ffff030224 */ /* 0x000fe600078e005c */
[----:B------:R-:W-:Y:S01]  /*62f0*/  @P1 LEA.HI.X R7, R2, c[0x0][0x254], R4, 0x1, P6 ;  /* 0x0000950002071a11 */ /* 0x000fe200030f0c04 */
[----:B------:R-:W-:Y:S01]  /*6300*/  @P0 IMAD R4, R5, c[0x0][0x258], RZ ;  /* 0x0000960005040a24 */ /* 0x000fe200078e02ff */
[----:B------:R-:W-:Y:S03]  /*6310*/  @P0 MOV R2, R88 ;  /* 0x0000005800020202 */ /* 0x000fe60000000f00 */
        /* <DEDUP_REMOVED lines=11> */
[----:B------:R1:W-:Y:S08]  /*63d0*/  @P4 LDGSTS.E.BYPASS.LTC128B.128 [R80+0x100], [R16.64], !P6 ;  /* 0x0010000010504fae */ /* 0x0003f0000f101d48 */
[----:B------:R2:W-:Y:S08]  /*63e0*/  @P5 LDGSTS.E.BYPASS.LTC128B.128 [R80+0x900], [R14.64], !P6 ;  /* 0x009000000e505fae */ /* 0x0005f0000f101d48 */
[----:B------:R3:W-:Y:S08]  /*63f0*/  @P3 LDGSTS.E.BYPASS.LTC128B.128 [R80+0x1100], [R12.64], !P6 ;  /* 0x011000000c503fae */ /* 0x0007f0000f101d48 */
[----:B------:R1:W-:Y:S08]  /*6400*/  @P2 LDGSTS.E.BYPASS.LTC128B.128 [R80+0x1900], [R8.64], !P6 ;  /* 0x0190000008502fae */ /* 0x0003f0000f101d48 */
[----:B------:R1:W-:Y:S08]  /*6410*/  @P1 LDGSTS.E.BYPASS.LTC128B.128 [R80+0x2100], [R6.64], !P6 ;  /* 0x0210000006501fae */ /* 0x0003f0000f101d48 */
[----:B------:R1:W-:Y:S01]  /*6420*/  @P0 LDGSTS.E.BYPASS.LTC128B.128 [R80+0x2900], [R4.64], !P6 ;  /* 0x0290000004500fae */ /* 0x0003e2000f101d48 */
[----:B---3--:R-:W-:Y:S02]  /*6430*/  IMNMX R13, R2, 0x60, PT ;  /* 0x00000060020d7817 */ /* 0x008fe40003800200 */
[----:B------:R-:W-:Y:S02]  /*6440*/  IADD3 R12, P0, R141, R18, RZ ;  /* 0x000000128d0c7210 */ /* 0x000fe40007f1e0ff */
[----:B------:R-:W-:Y:S03]  /*6450*/  ISETP.GE.AND P1, PT, R87, R13, PT ;  /* 0x0000000d5700720c */ /* 0x000fe60003f26270 */
[----:B------:R-:W0:Y:S01]  /*6460*/  LDGDEPBAR ;  /* 0x00000000000079af */ /* 0x000e220000000000 */
[----:B--2---:R-:W-:Y:S01]  /*6470*/  IADD3.X R14, R19, R140, RZ, P0, !PT ;  /* 0x0000008c130e7210 */ /* 0x004fe200007fe4ff */
[----:B------:R-:W-:Y:S06]  /*6480*/  DEPBAR.LE SB0, 0x0 ;  /* 0x000080000000791a */ /* 0x000fec0000000000 */
[----:B------:R-:W-:Y:S06]  /*6490*/  BAR.SYNC.DEFER_BLOCKING 0x0 ;  /* 0x0000000000007b1d */ /* 0x000fec0000010000 */
[----:B------:R-:W-:-:S05]  /*64a0*/  @P1 BRA `(.L_x_355) ;  /* 0x000000f000001947 */ /* 0x000fca0003800000 */
[----:B-1----:R-:W-:Y:S01]  /*64b0*/  MOV R5, R104 ;  /* 0x0000006800057202 */ /* 0x002fe20000000f00 */
[----:B------:R-:W-:Y:S01]  /*64c0*/  IMAD.MOV.U32 R4, RZ, RZ, R94 ;  /* 0x000000ffff047224 */ /* 0x000fe200078e005e */
[----:B------:R-:W-:Y:S01]  /*64d0*/  ISETP.GE.AND P1, PT, R24, c[0x0][0x1d4], PT ;  /* 0x0000750018007a0c */ /* 0x000fe20003f26270 */
[----:B------:R-:W-:Y:S02]  /*64e0*/  IMAD R2, R14, c[0x0][0x208], RZ ;  /* 0x000082000e027a24 */ /* 0x000fe400078e02ff */
[C---:B------:R-:W-:Y:S04]  /*64f0*/  IMAD.WIDE.U32 R4, R12.reuse, c[0x0][0x208], R4 ;  /* 0x000082000c047a25 */ /* 0x040fe800078e0004 */
[----:B------:R-:W-:Y:S04]  /*6500*/  IMAD R2, R12, c[0x0][0x20c], R2 ;  /* 0x000083000c027a24 */ /* 0x000fe800078e0202 */
[----:B------:R-:W-:Y:S01]  /*6510*/  IMAD.IADD R3, R5, 0x1, R2 ;  /* 0x0000000105037824 */ /* 0x000fe200078e0202 */
[C---:B------:R-:W-:Y:S01]  /*6520*/  LEA R2, P0, R4.reuse, c[0x0][0x1f8], 0x1 ;  /* 0x00007e0004027a11 */ /* 0x040fe200078008ff */
[----:B------:R-:W1:Y:S03]  /*6530*/  @!P1 LDS.128 R8, [R85+0x100] ;  /* 0x0001000055089984 */ /* 0x000e660000000c00 */
[----:B------:R-:W-:Y:S02]  /*6540*/  LEA.HI.X R3, R4, c[0x0][0x1fc], R3, 0x1, P0 ;  /* 0x00007f0004037a11 */ /* 0x000fe400000f0c03 */
[----:B------:R-:W-:Y:S11]  /*6550*/  ISETP.GE.AND P0, PT, R105, c[0x0][0x1d4], PT ;  /* 0x0000750069007a0c */ /* 0x000ff60003f06270 */
[----:B------:R-:W-:Y:S02]  /*6560*/  @!UPT UIADD3 URZ, URZ, URZ, URZ ;  /* 0x0000003f3f3ff290 */ /* 0x000fe4000fffe03f */
[----:B------:R-:W2:Y:S04]  /*6570*/  @!P0 LDS.128 R4, [R84+0x100] ;  /* 0x0001000054048984 */ /* 0x000ea80000000c00 */
[----:B-1----:R1:W-:Y:S04]  /*6580*/  @!P1 STG.E.128 [R2.64], R8 ;  /* 0x0000000802009986 */ /* 0x0023e8000c101d08 */
[----:B--2---:R1:W-:Y:S02]  /*6590*/  @!P0 STG.E.128 [R2.64+0x40], R4 ;  /* 0x0000400402008986 */ /* 0x0043e4000c101d08 */
.L_x_355:
[----:B-1----:R-:W-:Y:S05]  /*65a0*/  BSYNC B0 ;  /* 0x0000000000007941 */ /* 0x002fea0003800000 */
.L_x_354:
[----:B------:R-:W-:Y:S01]  /*65b0*/  ISETP.GE.AND P0, PT, R150, R13, PT ;  /* 0x0000000d9600720c */ /* 0x000fe20003f06270 */
[----:B------:R-:W-:Y:S01]  /*65c0*/  @!UPT UIADD3 URZ, URZ, URZ, URZ ;  /* 0x0000003f3f3ff290 */ /* 0x000fe2000fffe03f */
[----:B------:R-:W-:Y:S11]  /*65d0*/  BSSY B0, `(.L_x_356) ;  /* 0x0000013000007945 */ /* 0x000ff60003800000 */
[----:B------:R-:W-:-:S05]  /*65e0*/  @P0 BRA `(.L_x_357) ;  /* 0x0000011000000947 */ /* 0x000fca0003800000 */
[----:B------:R-:W-:Y:S01]  /*65f0*/  IADD3 R2, P0, R12, 0x20, RZ ;  /* 0x000000200c027810 */ /* 0x000fe20007f1e0ff */
[----:B------:R-:W-:Y:S01]  /*6600*/  IMAD.MOV.U32 R4, RZ, RZ, R94 ;  /* 0x000000ffff047224 */ /* 0x000fe200078e005e */
[----:B------:R-:W-:Y:S02]  /*6610*/  MOV R5, R104 ;  /* 0x0000006800057202 */ /* 0x000fe40000000f00 */
[----:B------:R-:W-:Y:S01]  /*6620*/  ISETP.GE.AND P1, PT, R24, c[0x0][0x1d4], PT ;  /* 0x0000750018007a0c */ /* 0x000fe20003f26270 */
[----:B------:R-:W-:Y:S02]  /*6630*/  IMAD.X R3, RZ, RZ, R14, P0 ;  /* 0x000000ffff037224 */ /* 0x000fe400000e060e */
[C---:B------:R-:W-:Y:S04]  /*6640*/  IMAD.WIDE.U32 R4, R2.reuse, c[0x0][0x208], R4 ;  /* 0x0000820002047a25 */ /* 0x040fe800078e0004 */
[----:B------:R-:W-:Y:S04]  /*6650*/  IMAD R3, R3, c[0x0][0x208], RZ ;  /* 0x0000820003037a24 */ /* 0x000fe800078e02ff */
[----:B------:R-:W-:Y:S01]  /*6660*/  IMAD R3, R2, c[0x0][0x20c], R3 ;  /* 0x0000830002037a24 */ /* 0x000fe200078e0203 */
[C---:B------:R-:W-:Y:S01]  /*6670*/  LEA R2, P0, R4.reuse, c[0x0][0x1f8], 0x1 ;  /* 0x00007e0004027a11 */ /* 0x040fe200078008ff */
[----:B------:R-:W1:Y:S02]  /*6680*/  @!P1 LDS.128 R8, [R85+0x1100] ;  /* 0x0011000055089984 */ /* 0x000e640000000c00 */
[----:B------:R-:W-:Y:S05]  /*6690*/  IMAD.IADD R3, R5, 0x1, R3 ;  /* 0x0000000105037824 */ /* 0x000fea00078e0203 */
[----:B------:R-:W-:Y:S02]  /*66a0*/  LEA.HI.X R3, R4, c[0x0][0x1fc], R3, 0x1, P0 ;  /* 0x00007f0004037a11 */ /* 0x000fe400000f0c03 */
[----:B------:R-:W-:Y:S11]  /*66b0*/  ISETP.GE.AND P0, PT, R105, c[0x0][0x1d4], PT ;  /* 0x0000750069007a0c */ /* 0x000ff60003f06270 */
[----:B------:R-:W-:Y:S02]  /*66c0*/  @!UPT UIADD3 URZ, URZ, URZ, URZ ;  /* 0x0000003f3f3ff290 */ /* 0x000fe4000fffe03f */
[----:B------:R-:W2:Y:S04]  /*66d0*/  @!P0 LDS.128 R4, [R84+0x1100] ;  /* 0x0011000054048984 */ /* 0x000ea80000000c00 */
[----:B-1----:R1:W-:Y:S04]  /*66e0*/  @!P1 STG.E.128 [R2.64], R8 ;  /* 0x0000000802009986 */ /* 0x0023e8000c101d08 */
[----:B--2---:R1:W-:Y:S02]  /*66f0*/  @!P0 STG.E.128 [R2.64+0x40], R4 ;  /* 0x0000400402008986 */ /* 0x0043e4000c101d08 */
.L_x_357:
[----:B------:R-:W-:Y:S05]  /*6700*/  BSYNC B0 ;  /* 0x0000000000007941 */ /* 0x000fea0003800000 */
.L_x_356:
[----:B------:R-:W-:Y:S01]  /*6710*/  ISETP.GE.AND P0, PT, R149, R13, PT ;  /* 0x0000000d9500720c */ /* 0x000fe20003f06270 */
[----:B------:R-:W-:Y:S01]  /*6720*/  @!UPT UIADD3 URZ, URZ, URZ, URZ ;  /* 0x0000003f3f3ff290 */ /* 0x000fe2000fffe03f */
[----:B------:R-:W-:Y:S11]  /*6730*/  BSSY B0, `(.L_x_358) ;  /* 0x0000013000007945 */ /* 0x000ff60003800000 */
[----:B------:R-:W-:-:S05]  /*6740*/  @P0 BRA `(.L_x_359) ;  /* 0x0000011000000947 */ /* 0x000fca0003800000 */
[----:B-1----:R-:W-:Y:S01]  /*6750*/  IADD3 R2, P0, R12, 0x40, RZ ;  /* 0x000000400c027810 */ /* 0x002fe20007f1e0ff */
        /* <DEDUP_REMOVED lines=16> */
.L_x_359:
[----:B------:R-:W-:Y:S05]  /*6860*/  BSYNC B0 ;  /* 0x0000000000007941 */ /* 0x000fea0003800000 */
.L_x_358:
[C---:B------:R-:W-:Y:S02]  /*6870*/  ISETP.GT.AND P0, PT, R33.reuse, R144, PT ;  /* 0x000000902100720c */ /* 0x040fe40003f04270 */
[----:B------:R-:W-:Y:S11]  /*6880*/  IADD3 R33, R33, -0x1, RZ ;  /* 0xffffffff21217810 */ /* 0x000ff60007ffe0ff */
[----:B-1----:R-:W-:Y:S01]  /*6890*/  @P0 SHF.R.S32.HI R5, RZ, 0x1f, R33 ;  /* 0x0000001fff050819 */ /* 0x002fe20000011421 */
[----:B------:R-:W-:Y:S02]  /*68a0*/  @P0 IMAD R4, R180, R33, RZ ;  /* 0x00000021b4040224 */ /* 0x000fe400078e02ff */
[----:B------:R-:W-:Y:S02]  /*68b0*/  @P0 IMAD.MOV.U32 R2, RZ, RZ, R124 ;  /* 0x000000ffff020224 */ /* 0x000fe400078e007c */
        /* <DEDUP_REMOVED lines=10> */
[----:B------:R1:W-:Y:S02]  /*6960*/  @P0 LDGSTS.E.BYPASS.LTC128B.128 [R80+0x3100], [R10.64], !P6 ;  /* 0x031000000a500fae */ /* 0x0003e4000f101d48 */
[--C-:B------:R-:W-:Y:S01]  /*6970*/  @P0 IMAD.X R9, R11, 0x1, R148.reuse, P1 ;  /* 0x000000010b090824 */ /* 0x100fe200008e0694 */
[-C--:B------:R-:W-:Y:S04]  /*6980*/  @P0 IADD3 R6, P1, R8, R151.reuse, RZ ;  /* 0x0000009708060210 */ /* 0x080fe80007f3e0ff */
[----:B------:R2:W-:Y:S01]  /*6990*/  @P0 LDGSTS.E.BYPASS.LTC128B.128 [R80+0x3900], [R8.64], !P6 ;  /* 0x0390000008500fae */ /* 0x0005e2000f101d48 */
[-C--:B------:R-:W-:Y:S02]  /*69a0*/  @P0 IADD3.X R7, R9, R148.reuse, RZ, P1, !PT ;  /* 0x0000009409070210 */ /* 0x080fe40000ffe4ff */
[-C--:B------:R-:W-:Y:S03]  /*69b0*/  @P0 IADD3 R4, P1, R6, R151.reuse, RZ ;  /* 0x0000009706040210 */ /* 0x080fe60007f3e0ff */
[----:B------:R2:W-:Y:S02]  /*69c0*/  @P0 LDGSTS.E.BYPASS.LTC128B.128 [R80+0x4100], [R6.64], !P6 ;  /* 0x0410000006500fae */ /* 0x0005e4000f101d48 */
[--C-:B------:R-:W-:Y:S01]  /*69d0*/  @P0 IMAD.X R5, R7, 0x1, R148.reuse, P1 ;  /* 0x0000000107050824 */ /* 0x100fe200008e0694 */
[-C--:B------:R-:W-:Y:S04]  /*69e0*/  @P0 IADD3 R2, P1, R4, R151.reuse, RZ ;  /* 0x0000009704020210 */ /* 0x080fe80007f3e0ff */
[----:B------:R2:W-:Y:S01]  /*69f0*/  @P0 LDGSTS.E.BYPASS.LTC128B.128 [R80+0x4900], [R4.64], !P6 ;  /* 0x0490000004500fae */ /* 0x0005e2000f101d48 */
[----:B------:R-:W-:Y:S05]  /*6a00*/  @P0 IMAD.X R3, R5, 0x1, R148, P1 ;  /* 0x0000000105030824 */ /* 0x000fea00008e0694 */
[----:B------:R2:W-:Y:S01]  /*6a10*/  @P0 LDGSTS.E.BYPASS.LTC128B.128 [R80+0x5100], [R2.64], !P6 ;  /* 0x0510000002500fae */ /* 0x0005e2000f101d48 */
[----:B-1----:R-:W-:Y:S04]  /*6a20*/  @P0 IADD3 R10, P1, R2, R151, RZ ;  /* 0x00000097020a0210 */ /* 0x002fe80007f3e0ff */
[----:B------:R-:W-:Y:S05]  /*6a30*/  @P0 IADD3.X R11, R3, R148, RZ, P1, !PT ;  /* 0x00000094030b0210 */ /* 0x000fea0000ffe4ff */
[----:B------:R2:W-:Y:S04]  /*6a40*/  @P0 LDGSTS.E.BYPASS.LTC128B.128 [R80+0x5900], [R10.64], !P6 ;  /* 0x059000000a500fae */ /* 0x0005e8000f101d48 */
[----:B------:R-:W0:Y:S01]  /*6a50*/  LDGDEPBAR ;  /* 0x00000000000079af */ /* 0x000e220000000000 */
[----:B------:R-:W-:-:S05]  /*6a60*/  @P0 BRA `(.L_x_360) ;  /* 0xffffb57000000947 */ /* 0x000fca000383ffff */
[----:B------:R-:W-:Y:S06]  /*6a70*/  BAR.SYNC.DEFER_BLOCKING 0x0 ;  /* 0x0000000000007b1d */ /* 0x000fec0000010000 */
.L_x_325:
[----:B------:R-:W-:Y:S01]  /*6a80*/  IMAD.MOV.U32 R231, RZ, RZ, c[0x0][0x2c4] ;  /* 0x0000b100ffe77624 */ /* 0x000fe200078e00ff */
[----:B------:R-:W-:Y:S01]  /*6a90*/  IADD3 R0, R226, 0x7f, RZ ;  /* 0x0000007fe2007810 */ /* 0x000fe20007ffe0ff */
[----:B------:R-:W-:-:S02]  /*6aa0*/  IMAD.MOV.U32 R236, RZ, RZ, c[0x0][0x32c] ;  /* 0x0000cb00ffec7624 */ /* 0x000fc400078e00ff */
[----:B--2---:R-:W-:Y:S01]  /*6ab0*/  IMAD.IADD R8, R166, 0x1, R167 ;  /* 0x00000001a6087824 */ /* 0x004fe200078e02a7 */
[----:B------:R-:W-:Y:S02]  /*6ac0*/  ISETP.NE.AND P1, PT, R231, 0x1, PT ;  /* 0x00000001e700780c */ /* 0x000fe40003f25270 */
[----:B------:R-:W-:-:S11]  /*6ad0*/  ISETP.GE.AND P6, PT, R236, 0x1, PT ;  /* 0x00000001ec00780c */ /* 0x000fd60003fc6270 */
[----:B------:R-:W-:-:S05]  /*6ae0*/  @P1 IMAD.HI.U32 R2, R0, c[0x0][0x2c8], RZ ;  /* 0x0000b20000021a27 */ /* 0x000fca00078e00ff */
[----:B------:R-:W-:-:S05]  /*6af0*/  @P1 SHF.R.U32.HI R0, RZ, c[0x0][0x2cc], R2 ;  /* 0x0000b300ff001a19 */ /* 0x000fca0000011602 */
[----:B------:R-:W-:-:S05]  /*6b00*/  IMAD.IADD R0, R178, 0x1, R0 ;  /* 0x00000001b2007824 */ /* 0x000fca00078e0200 */
[----:B------:R-:W-:Y:S01]  /*6b10*/  IADD3 R3, R0, c[0x0][0x328], RZ ;  /* 0x0000ca0000037a10 */ /* 0x000fe20007ffe0ff */
[----:B------:R-:W-:Y:S05]  /*6b20*/  @!P6 BRA `(.L_x_361) ;  /* 0x000000f00000e947 */ /* 0x000fea0003800000 */
[C---:B------:R-:W-:Y:S01]  /*6b30*/  ISETP.GT.AND P0, PT, R0.reuse, RZ, PT ;  /* 0x000000ff0000720c */ /* 0x040fe20003f04270 */
[----:B------:R-:W-:Y:S01]  /*6b40*/  IMAD.MOV.U32 R4, RZ, RZ, c[0x0][0x32c] ;  /* 0x0000cb00ff047624 */ /* 0x000fe200078e00ff */
        /* <DEDUP_REMOVED lines=8> */
.L_x_362:
[----:B------:R-:W-:-:S13]  /*6bd0*/  ISETP.NE.AND P0, PT, R4, 0x1, PT ;  /* 0x000000010400780c */ /* 0x000fda0003f05270 */
[----:B------:R-:W-:-:S05]  /*6be0*/  @P0 IMAD.HI.U32 R0, R2, c[0x0][0x330], RZ ;  /* 0x0000cc0002000a27 */ /* 0x000fca00078e00ff */
[----:B------:R-:W-:-:S05]  /*6bf0*/  @P0 SHF.R.U32.HI R2, RZ, c[0x0][0x334], R0 ;  /* 0x0000cd00ff020a19 */ /* 0x000fca0000011600 */
.L_x_363:
[----:B------:R-:W-:-:S05]  /*6c00*/  IMAD R2, R2, R4, c[0x0][0x32c] ;  /* 0x0000cb0002027624 */ /* 0x000fca00078e0204 */
[----:B------:R-:W-:-:S03]  /*6c10*/  IMNMX R3, R3, R2, PT ;  /* 0x0000000203037217 */ /* 0x000fc60003800200 */
.L_x_361:
[----:B------:R-:W2:Y:S01]  /*6c20*/  LDL R4, [R1+0x14] ;  /* 0x0000140001047983 */ /* 0x000ea20000100800 */
[----:B------:R-:W-:Y:S01]  /*6c30*/  IADD3 R3, R3, 0x5f, RZ ;  /* 0x0000005f03037810 */ /* 0x000fe20007ffe0ff */
[----:B------:R-:W-:-:S04]  /*6c40*/  @P1 IMAD.HI.U32 R2, R226, c[0x0][0x2c8], RZ ;  /* 0x0000b200e2021a27 */ /* 0x000fc800078e00ff */
[----:B------:R-:W-:-:S04]  /*6c50*/  IMAD.HI R3, R3, 0x2aaaaaab, RZ ;  /* 0x2aaaaaab03037827 */ /* 0x000fc800078e02ff */
[----:B------:R-:W-:Y:S01]  /*6c60*/  IMAD.MOV.U32 R0, RZ, RZ, R226 ;  /* 0x000000ffff007224 */ /* 0x000fe200078e00e2 */
[----:B------:R-:W-:Y:S02]  /*6c70*/  @P1 SHF.R.U32.HI R0, RZ, c[0x0][0x2cc], R2 ;  /* 0x0000b300ff001a19 */ /* 0x000fe40000011602 */
[----:B------:R-:W-:-:S04]  /*6c80*/  SHF.R.U32.HI R2, RZ, 0x1f, R3 ;  /* 0x0000001fff027819 */ /* 0x000fc80000011603 */
[----:B------:R-:W-:-:S04]  /*6c90*/  LEA.HI.SX32 R2, R3, R2, 0x1c ;  /* 0x0000000203027211 */ /* 0x000fc800078fe2ff */
[----:B------:R-:W-:Y:S01]  /*6ca0*/  IMNMX R246, R2, R179, PT ;  /* 0x000000b302f67217 */ /* 0x000fe20003800200 */
[----:B--2---:R-:W-:-:S05]  /*6cb0*/  IMAD.IADD R0, R4, 0x1, R0 ;  /* 0x0000000104007824 */ /* 0x004fca00078e0200 */
[----:B------:R-:W-:Y:S01]  /*6cc0*/  IADD3 R3, R0, -c[0x0][0x324], RZ ;  /* 0x8000c90000037a10 */ /* 0x000fe20007ffe0ff */
[----:B------:R-:W-:Y:S05]  /*6cd0*/  @!P6 BRA `(.L_x_364) ;  /* 0x000000f00000e947 */ /* 0x000fea0003800000 */
        /* <DEDUP_REMOVED lines=9> */
.L_x_365:
[----:B------:R-:W-:-:S04]  /*6d70*/  MOV R2, c[0x0][0x32c] ;  /* 0x0000cb0000027a02 */ /* 0x000fc80000000f00 */
[----:B------:R-:W-:-:S13]  /*6d80*/  ISETP.NE.AND P0, PT, R2, 0x1, PT ;  /* 0x000000010200780c */ /* 0x000fda0003f05270 */
[----:B------:R-:W-:-:S05]  /*6d90*/  @P0 IMAD.HI.U32 R2, R0, c[0x0][0x330], RZ ;  /* 0x0000cc0000020a27 */ /* 0x000fca00078e00ff */
[----:B------:R-:W-:-:S05]  /*6da0*/  @P0 SHF.R.U32.HI R0, RZ, c[0x0][0x334], R2 ;  /* 0x0000cd00ff000a19 */ /* 0x000fca0000011602 */
.L_x_366:
[----:B------:R-:W-:-:S05]  /*6db0*/  IMAD R0, R0, c[0x0][0x32c], RZ ;  /* 0x0000cb0000007a24 */ /* 0x000fca00078e02ff */
[----:B------:R-:W-:-:S05]  /*6dc0*/  IMNMX R3, R3, R0, !PT ;  /* 0x0000000003037217 */ /* 0x000fca0007800200 */
.L_x_364:
[----:B------:R-:W-:Y:S01]  /*6dd0*/  IMAD.HI R0, R3, 0x2aaaaaab, RZ ;  /* 0x2aaaaaab03007827 */ /* 0x000fe200078e02ff */
[----:B------:R-:W-:Y:S01]  /*6de0*/  PLOP3.LUT P4, PT, PT, PT, PT, 0x80, 0x0 ;  /* 0x000000000000781c */ /* 0x000fe20003f8f070 */
[----:B------:R-:W-:Y:S01]  /*6df0*/  CS2R R162, SRZ ;  /* 0x0000000000a27805 */ /* 0x000fe2000001ff00 */
[----:B------:R-:W-:Y:S01]  /*6e00*/  CS2R R160, SRZ ;  /* 0x0000000000a07805 */ /* 0x000fe2000001ff00 */
[----:B------:R-:W-:Y:S01]  /*6e10*/  CS2R R166, SRZ ;  /* 0x0000000000a67805 */ /* 0x000fe2000001ff00 */
[----:B------:R-:W-:Y:S01]  /*6e20*/  SHF.R.U32.HI R2, RZ, 0x1f, R0 ;  /* 0x0000001fff027819 */ /* 0x000fe20000011600 */
[----:B------:R-:W-:Y:S01]  /*6e30*/  CS2R R12, SRZ ;  /* 0x00000000000c7805 */ /* 0x000fe2000001ff00 */
[----:B------:R-:W-:Y:S01]  /*6e40*/  IMAD.MOV.U32 R164, RZ, RZ, RZ ;  /* 0x000000ffffa47224 */ /* 0x000fe200078e00ff */
[----:B------:R-:W-:Y:S01]  /*6e50*/  CS2R R14, SRZ ;  /* 0x00000000000e7805 */ /* 0x000fe2000001ff00 */
[----:B------:R-:W-:Y:S01]  /*6e60*/  LEA.HI.SX32 R0, R0, R2, 0x1c ;  /* 0x0000000200007211 */ /* 0x000fe200078fe2ff */
[----:B------:R-:W-:Y:S01]  /*6e70*/  IMAD.MOV.U32 R158, RZ, RZ, RZ ;  /* 0x000000ffff9e7224 */ /* 0x000fe200078e00ff */
[----:B------:R-:W-:Y:S01]  /*6e80*/  MOV R156, RZ ;  /* 0x000000ff009c7202 */ /* 0x000fe20000000f00 */
[----:B------:R-:W-:Y:S01]  /*6e90*/  CS2R R16, SRZ ;  /* 0x0000000000107805 */ /* 0x000fe2000001ff00 */
[----:B------:R-:W-:Y:S01]  /*6ea0*/  IMNMX R224, RZ, R0, !PT ;  /* 0x00000000ffe07217 */ /* 0x000fe20007800200 */
[----:B------:R-:W-:Y:S01]  /*6eb0*/  IMAD.MOV.U32 R154, RZ, RZ, RZ ;  /* 0x000000ffff9a7224 */ /* 0x000fe200078e00ff */
[----:B------:R-:W-:Y:S01]  /*6ec0*/  CS2R R18, SRZ ;  /* 0x0000000000127805 */ /* 0x000fe2000001ff00 */
[----:B------:R-:W-:Y:S01]  /*6ed0*/  IMAD.MOV.U32 R152, RZ, RZ, RZ ;  /* 0x000000ffff987224 */ /* 0x000fe200078e00ff */
[----:B------:R-:W-:Y:S01]  /*6ee0*/  ISETP.GT.AND P0, PT, R246, R224, PT ;  /* 0x000000e0f600720c */ /* 0x000fe20003f04270 */
[----:B------:R2:W-:Y:S01]  /*6ef0*/  STL [R1+0x18], R224 ;  /* 0x000018e001007387 */ /* 0x0005e20000100800 */
[----:B------:R-:W-:Y:S01]  /*6f00*/  MOV R26, RZ ;  /* 0x000000ff001a7202 */ /* 0x000fe20000000f00 */
[----:B------:R-:W-:Y:S01]  /*6f10*/  IMAD.MOV.U32 R146, RZ, RZ, RZ ;  /* 0x000000ffff927224 */ /* 0x000fe200078e00ff */
[----:B------:R-:W-:Y:S01]  /*6f20*/  MOV R144, RZ ;  /* 0x000000ff00907202 */ /* 0x000fe20000000f00 */
        /* <DEDUP_REMOVED lines=33> */
[----:B--2---:R-:W2:Y:S01]  /*7140*/  LDL R27, [R1+0x64] ;  /* 0x00006400011b7983 */ /* 0x004ea20000100800 */
[----:B------:R-:W-:-:S03]  /*7150*/  ISETP.NE.U32.AND P0, PT, RZ, c[0x0][0x340], PT ;  /* 0x0000d000ff007a0c */ /* 0x000fc60003f05070 */
[----:B------:R-:W2:Y:S01]  /*7160*/  LDL R234, [R1+0x30] ;  /* 0x0000300001ea7983 */ /* 0x000ea20000100800 */
[----:B------:R-:W-:-:S13]  /*7170*/  ISETP.NE.AND.EX P2, PT, RZ, c[0x0][0x344], PT, P0 ;  /* 0x0000d100ff007a0c */ /* 0x000fda0003f45300 */
[----:B------:R-:W-:Y:S01]  /*7180*/  @P2 IMAD.MOV.U32 R2, RZ, RZ, 0x4 ;  /* 0x00000004ff022424 */ /* 0x000fe200078e00ff */
[----:B------:R-:W4:Y:S01]  /*7190*/  S2R R35, SR_CTAID.Y ;  /* 0x0000000000237919 */ /* 0x000f220000002600 */
[----:B------:R-:W-:Y:S02]  /*71a0*/  SHF.R.S32.HI R0, RZ, 0x1f, R168 ;  /* 0x0000001fff007819 */ /* 0x000fe400000114a8 */
[----:B------:R-:W-:-:S03]  /*71b0*/  SHF.R.S32.HI R228, RZ, 0x1f, R212 ;  /* 0x0000001fffe47819 */ /* 0x000fc600000114d4 */
[----:B------:R-:W-:Y:S01]  /*71c0*/  IMAD R0, R0, c[0x0][0x178], RZ ;  /* 0x00005e0000007a24 */ /* 0x000fe200078e02ff */
[----:B------:R-:W-:-:S03]  /*71d0*/  LEA.HI R5, R228, R212, RZ, 0x3 ;  /* 0x000000d4e4057211 */ /* 0x000fc600078f18ff */
[----:B------:R-:W-:Y:S01]  /*71e0*/  IMAD R0, R168, c[0x0][0x17c], R0 ;  /* 0x00005f00a8007a24 */ /* 0x000fe200078e0200 */
[----:B------:R-:W-:Y:S02]  /*71f0*/  LOP3.LUT R4, R5, 0xfffffff8, RZ, 0xc0, !PT ;  /* 0xfffffff805047812 */ /* 0x000fe400078ec0ff */
[----:B------:R-:W-:-:S03]  /*7200*/  SHF.R.S32.HI R71, RZ, 0x3, R5 ;  /* 0x00000003ff477819 */ /* 0x000fc60000011405 */
[----:B------:R-:W-:Y:S02]  /*7210*/  IMAD.IADD R86, R212, 0x1, -R4 ;  /* 0x00000001d4567824 */ /* 0x000fe400078e0a04 */
[----:B------:R-:W-:Y:S02]  /*7220*/  IMAD R5, R188, c[0x0][0x1b8], RZ ;  /* 0x00006e00bc057a24 */ /* 0x000fe400078e02ff */
[----:B------:R-:W-:Y:S02]  /*7230*/  IMAD.SHL.U32 R56, R86, 0x8, RZ ;  /* 0x0000000856387824 */ /* 0x000fe400078e00ff */
[----:B--2---:R-:W-:-:S05]  /*7240*/  @P2 IMAD.WIDE R2, R27, R2, c[0x0][0x340] ;  /* 0x0000d0001b022625 */ /* 0x004fca00078e0202 */
[----:B------:R2:W3:Y:S01]  /*7250*/  @P2 LDG.E R16, [R2.64] ;  /* 0x0000000802102981 */ /* 0x0004e2000c1e1900 */
[----:B----4-:R-:W-:Y:S01]  /*7260*/  IMAD R4, R35, c[0x0][0x1bc], R5 ;  /* 0x00006f0023047a24 */ /* 0x010fe200078e0205 */
[----:B------:R-:W-:Y:S02]  /*7270*/  ISETP.NE.U32.AND P0, PT, RZ, c[0x0][0x348], PT ;  /* 0x0000d200ff007a0c */ /* 0x000fe40003f05070 */
[----:B------:R-:W-:Y:S02]  /*7280*/  SHF.R.S32.HI R15, RZ, 0x1f, R27 ;  /* 0x0000001fff0f7819 */ /* 0x000fe4000001141b */
[----:B------:R-:W-:Y:S02]  /*7290*/  ISETP.NE.AND.EX P0, PT, RZ, c[0x0][0x34c], PT, P0 ;  /* 0x0000d300ff007a0c */ /* 0x000fe40003f05300 */
[----:B------:R-:W-:Y:S02]  /*72a0*/  LEA.HI R85, R228, R212, RZ, 0x4 ;  /* 0x000000d4e4557211 */ /* 0x000fe400078f20ff */
[----:B------:R-:W-:-:S02]  /*72b0*/  SEL R6, R15, RZ, !P0 ;  /* 0x000000ff0f067207 */ /* 0x000fc40004000000 */
[----:B-1----:R-:W-:Y:S02]  /*72c0*/  SHF.R.S32.HI R9, RZ, 0x1f, R8 ;  /* 0x0000001fff097819 */ /* 0x002fe40000011408 */
[----:B------:R-:W-:Y:S01]  /*72d0*/  LOP3.LUT R7, R85, 0xfffffff0, RZ, 0xc0, !PT ;  /* 0xfffffff055077812 */ /* 0x000fe200078ec0ff */
[----:B------:R-:W-:Y:S01]  /*72e0*/  IMAD R6, R6, c[0x0][0x1c0], RZ ;  /* 0x0000700006067a24 */ /* 0x000fe200078e02ff */
[----:B------:R-:W-:-:S03]  /*72f0*/  SHF.R.S32.HI R57, RZ, 0x1f, R56 ;  /* 0x0000001fff397819 */ /* 0x000fc60000011438 */
[----:B------:R-:W-:Y:S02]  /*7300*/  IMAD.IADD R10, R212, 0x1, -R7 ;  /* 0x00000001d40a7824 */ /* 0x000fe400078e0a07 */
[----:B--2---:R-:W-:-:S04]  /*7310*/  IMAD.WIDE.U32 R2, R168, c[0x0][0x178], RZ ;  /* 0x00005e00a8027a25 */ /* 0x004fc800078e00ff */
[----:B------:R-:W-:Y:S01]  /*7320*/  IMAD.IADD R3, R3, 0x1, R0 ;  /* 0x0000000103037824 */ /* 0x000fe200078e0200 */
[----:B------:R-:W-:-:S03]  /*7330*/  SHF.L.U32 R0, R71, 0x6, RZ ;  /* 0x0000000647007819 */ /* 0x000fc600000006ff */
[----:B------:R-:W-:Y:S01]  /*7340*/  IMAD.WIDE.U32 R2, R35, c[0x0][0x1b8], R2 ;  /* 0x00006e0023027a25 */ /* 0x000fe200078e0002 */
[----:B------:R-:W-:-:S04]  /*7350*/  LOP3.LUT R0, R0, 0x1c0, RZ, 0xc0, !PT ;  /* 0x000001c000007812 */ /* 0x000fc800078ec0ff */
[----:B------:R-:W-:Y:S02]  /*7360*/  LOP3.LUT R5, R0, 0x38, R56, 0xf8, !PT ;  /* 0x0000003800057812 */ /* 0x000fe400078ef838 */
[----:B------:R-:W-:Y:S02]  /*7370*/  SHF.R.U32.HI R0, RZ, 0x3, R0 ;  /* 0x00000003ff007819 */ /* 0x000fe40000011600 */
[----:B------:R-:W-:Y:S02]  /*7380*/  IADD3 R3, R3, R4, RZ ;  /* 0x0000000403037210 */ /* 0x000fe40007ffe0ff */
[----:B------:R-:W-:Y:S01]  /*7390*/  LOP3.LUT R17, R5, R0, RZ, 0x3c, !PT ;  /* 0x0000000005117212 */ /* 0x000fe200078e3cff */
[----:B------:R-:W-:-:S04]  /*73a0*/  IMAD R0, R86, 0x10, R71 ;  /* 0x0000001056007824 */ /* 0x000fc800078e0247 */
[----:B------:R-:W-:Y:S01]  /*73b0*/  IMAD.IADD R11, R226, 0x1, R0 ;  /* 0x00000001e20b7824 */ /* 0x000fe200078e0200 */
[----:B------:R-:W-:Y:S02]  /*73c0*/  SEL R0, R27, RZ, !P0 ;  /* 0x000000ff1b007207 */ /* 0x000fe40004000000 */
[----:B------:R-:W-:Y:S01]  /*73d0*/  IADD3 R5, P0, R71, R8, RZ ;  /* 0x0000000847057210 */ /* 0x000fe20007f1e0ff */
[----:B------:R-:W-:Y:S01]  /*73e0*/  @P1 IMAD.HI.U32 R8, R11, c[0x0][0x2c8], RZ ;  /* 0x0000b2000b081a27 */ /* 0x000fe200078e00ff */
[----:B------:R-:W-:Y:S02]  /*73f0*/  MOV R4, R11 ;  /* 0x0000000b00047202 */ /* 0x000fe40000000f00 */
[----:B------:R-:W-:Y:S01]  /*7400*/  LEA.HI.X.SX32 R9, R71, R9, 0x1, P0 ;  /* 0x0000000947097211 */ /* 0x000fe200000f0eff */
[C---:B------:R-:W-:Y:S01]  /*7410*/  IMAD R7, R0.reuse, c[0x0][0x1c4], R6 ;  /* 0x0000710000077a24 */ /* 0x040fe200078e0206 */
[----:B------:R-:W-:Y:S01]  /*7420*/  @P1 SHF.R.U32.HI R4, RZ, c[0x0][0x2cc], R8 ;  /* 0x0000b300ff041a19 */ /* 0x000fe20000011608 */
[----:B------:R-:W-:Y:S01]  /*7430*/  IMAD.WIDE.U32 R2, R0, c[0x0][0x1c0], R2 ;  /* 0x0000700000027a25 */ /* 0x000fe200078e0002 */
[----:B------:R-:W-:-:S03]  /*7440*/  SHF.R.S32.HI R8, RZ, 0x1f, R10 ;  /* 0x0000001fff087819 */ /* 0x000fc6000001140a */
[----:B------:R-:W-:Y:S01]  /*7450*/  IMAD R0, R9, c[0x0][0x208], RZ ;  /* 0x0000820009007a24 */ /* 0x000fe200078e02ff */
[----:B------:R-:W-:Y:S01]  /*7460*/  IADD3 R3, R3, R7, RZ ;  /* 0x0000000703037210 */ /* 0x000fe20007ffe0ff */
[----:B------:R-:W-:Y:S01]  /*7470*/  IMAD R6, R9, c[0x0][0x1e0], RZ ;  /* 0x0000780009067a24 */ /* 0x000fe200078e02ff */
[----:B------:R-:W-:Y:S01]  /*7480*/  LEA.HI R83, R8, R10, RZ, 0x3 ;  /* 0x0000000a08537211 */ /* 0x000fe200078f18ff */
[C---:B------:R-:W-:Y:S01]  /*7490*/  IMAD R14, R5.reuse, c[0x0][0x20c], R0 ;  /* 0x00008300050e7a24 */ /* 0x040fe200078e0200 */
[----:B------:R-:W-:Y:S01]  /*74a0*/  SHF.R.S32.HI R0, RZ, 0x1f, R4 ;  /* 0x0000001fff007819 */ /* 0x000fe20000011404 */
[----:B------:R-:W-:Y:S01]  /*74b0*/  IMAD R13, R5, c[0x0][0x1e4], R6 ;  /* 0x00007900050d7a24 */ /* 0x000fe200078e0206 */
[----:B------:R-:W-:Y:S01]  /*74c0*/  LOP3.LUT R12, R83, 0xfffffff8, RZ, 0xc0, !PT ;  /* 0xfffffff8530c7812 */ /* 0x000fe200078ec0ff */
[----:B------:R-:W-:-:S04]  /*74d0*/  IMAD.WIDE.U32 R6, R5, c[0x0][0x1e0], R56 ;  /* 0x0000780005067a25 */ /* 0x000fc800078e0038 */
[----:B------:R-:W-:Y:S01]  /*74e0*/  IMAD.WIDE.U32 R8, R5, c[0x0][0x208], R56 ;  /* 0x0000820005087a25 */ /* 0x000fe200078e0038 */
[----:B------:R-:W-:-:S03]  /*74f0*/  IADD3 R7, R7, R13, RZ ;  /* 0x0000000d07077210 */ /* 0x000fc60007ffe0ff */
[----:B------:R-:W-:Y:S02]  /*7500*/  IMAD R0, R0, c[0x0][0x1b0], RZ ;  /* 0x00006c0000007a24 */ /* 0x000fe400078e02ff */
[----:B------:R-:W-:Y:S02]  /*7510*/  IMAD.MOV R5, RZ, RZ, -R4 ;  /* 0x000000ffff057224 */ /* 0x000fe400078e0a04 */
[C---:B------:R-:W-:Y:S02]  /*7520*/  IMAD R13, R4.reuse, c[0x0][0x1b4], R0 ;  /* 0x00006d00040d7a24 */ /* 0x040fe400078e0200 */
[----:B------:R-:W-:Y:S01]  /*7530*/  IMAD.WIDE.U32 R2, R4, c[0x0][0x1b0], R2 ;  /* 0x00006c0004027a25 */ /* 0x000fe200078e0002 */
[----:B------:R-:W-:-:S03]  /*7540*/  MOV R4, R8 ;  /* 0x0000000800047202 */ /* 0x000fc60000000f00 */
[----:B------:R-:W-:Y:S01]  /*7550*/  IMAD R0, R5, c[0x0][0x2c4], R11 ;  /* 0x0000b10005007a24 */ /* 0x000fe200078e020b */
[----:B------:R-:W-:Y:S01]  /*7560*/  IADD3 R5, R9, R14, RZ ;  /* 0x0000000e09057210 */ /* 0x000fe20007ffe0ff */
[----:B------:R-:W-:Y:S02]  /*7570*/  IMAD.IADD R82, R10, 0x1, -R12 ;  /* 0x000000010a527824 */ /* 0x000fe400078e0a0c */
[----:B------:R-:W-:Y:S01]  /*7580*/  IMAD.IADD R3, R3, 0x1, R13 ;  /* 0x0000000103037824 */ /* 0x000fe200078e020d */
[----:B------:R-:W-:Y:S01]  /*7590*/  SHF.R.S32.HI R10, RZ, 0x1f, R0 ;  /* 0x0000001fff0a7819 */ /* 0x000fe20000011400 */
[----:B------:R-:W-:Y:S01]  /*75a0*/  IMAD.WIDE.U32 R8, R35, c[0x0][0x1e8], R6 ;  /* 0x00007a0023087a25 */ /* 0x000fe200078e0006 */
[----:B------:R-:W-:-:S03]  /*75b0*/  ISETP.NE.U32.AND P1, PT, RZ, c[0x0][0x350], PT ;  /* 0x0000d400ff007a0c */ /* 0x000fc60003f25070 */
[----:B------:R-:W-:Y:S01]  /*75c0*/  IMAD.WIDE.U32 R6, R35, c[0x0][0x210], R4 ;  /* 0x0000840023067a25 */ /* 0x000fe200078e0004 */
[----:B------:R-:W-:-:S03]  /*75d0*/  ISETP.NE.AND.EX P1, PT, RZ, c[0x0][0x354], PT, P1 ;  /* 0x0000d500ff007a0c */ /* 0x000fc60003f25310 */
[----:B------:R-:W-:-:S04]  /*75e0*/  IMAD.WIDE.U32 R4, R0, c[0x0][0x1a8], R2 ;  /* 0x00006a0000047a25 */ /* 0x000fc800078e0002 */
[----:B------:R-:W-:Y:S02]  /*75f0*/  IMAD R10, R10, c[0x0][0x1a8], RZ ;  /* 0x00006a000a0a7a24 */ /* 0x000fe400078e02ff */
[----:B------:R-:W-:Y:S02]  /*7600*/  IMAD R12, R188, c[0x0][0x210], RZ ;  /* 0x00008400bc0c7a24 */ /* 0x000fe400078e02ff */
[----:B------:R-:W-:Y:S02]  /*7610*/  IMAD R10, R0, c[0x0][0x1ac], R10 ;  /* 0x00006b00000a7a24 */ /* 0x000fe400078e020a */
[----:B------:R-:W-:Y:S02]  /*7620*/  IMAD R11, R188, c[0x0][0x1e8], RZ ;  /* 0x00007a00bc0b7a24 */ /* 0x000fe400078e02ff */
[C---:B------:R-:W-:Y:S02]  /*7630*/  IMAD R12, R35.reuse, c[0x0][0x214], R12 ;  /* 0x00008500230c7a24 */ /* 0x040fe400078e020c */
[----:B------:R-:W-:-:S03]  /*7640*/  IMAD R11, R35, c[0x0][0x1ec], R11 ;  /* 0x00007b00230b7a24 */ /* 0x000fc600078e020b */
[----:B------:R-:W-:Y:S01]  /*7650*/  IADD3 R7, R12, R7, RZ ;  /* 0x000000070c077210 */ /* 0x000fe20007ffe0ff */
[----:B------:R-:W-:Y:S01]  /*7660*/  IMAD.IADD R9, R11, 0x1, R9 ;  /* 0x000000010b097824 */ /* 0x000fe200078e0209 */
[----:B------:R-:W-:Y:S01]  /*7670*/  LEA R11, P0, R4, c[0x0][0x160], 0x1 ;  /* 0x00005800040b7a11 */ /* 0x000fe200078008ff */
[----:B------:R-:W-:Y:S02]  /*7680*/  IMAD.IADD R10, R5, 0x1, R10 ;  /* 0x00000001050a7824 */ /* 0x000fe400078e020a */
[----:B------:R-:W-:Y:S02]  /*7690*/  IMAD R25, R234, c[0x0][0x2c4], RZ ;  /* 0x0000b100ea197a24 */ /* 0x000fe400078e02ff */
[----:B------:R-:W-:Y:S01]  /*76a0*/  IMAD.IADD R5, R226, 0x1, R71 ;  /* 0x00000001e2057824 */ /* 0x000fe200078e0247 */
[----:B------:R-:W-:-:S04]  /*76b0*/  LEA.HI.X R10, R4, c[0x0][0x164], R10, 0x1, P0 ;  /* 0x00005900040a7a11 */ /* 0x000fc800000f0c0a */
[----:B------:R-:W-:Y:S02]  /*76c0*/  ISETP.GE.AND P0, PT, R5, R25, PT ;  /* 0x000000190500720c */ /* 0x000fe40003f06270 */
[----:B------:R-:W-:Y:S02]  /*76d0*/  LEA.HI R4, R228, R212, RZ, 0x6 ;  /* 0x000000d4e4047211 */ /* 0x000fe400078f30ff */
[----:B------:R-:W-:Y:S02]  /*76e0*/  ISETP.GE.AND P3, PT, R56, c[0x0][0x198], PT ;  /* 0x0000660038007a0c */ /* 0x000fe40003f66270 */
[----:B------:R-:W-:Y:S01]  /*76f0*/  SHF.L.U32 R4, R4, 0x3, RZ ;  /* 0x0000000304047819 */ /* 0x000fe200000006ff */
[----:B------:R1:W2:Y:S01]  /*7700*/  SHFL.IDX PT, R13, R11, RZ, 0x181f ;  /* 0x00181fff0b0d7589 */ /* 0x0002a200000e0000 */
[----:B------:R-:W-:Y:S03]  /*7710*/  BSSY B0, `(.L_x_368) ;  /* 0x0000020000007945 */ /* 0x000fe60003800000 */
[----:B------:R1:W4:Y:S01]  /*7720*/  SHFL.IDX PT, R14, R10, RZ, 0x181f ;  /* 0x00181fff0a0e7589 */ /* 0x00032200000e0000 */
[----:B------:R-:W-:-:S02]  /*7730*/  LOP3.LUT R76, R17, 0xfffffe00, R4, 0xf8, !PT ;  /* 0xfffffe00114c7812 */ /* 0x000fc400078ef804 */
[----:B---3--:R-:W-:Y:S01]  /*7740*/  @P2 MOV R2, R16 ;  /* 0x0000001000022202 */ /* 0x008fe20000000f00 */
[----:B------:R-:W-:Y:S01]  /*7750*/  @!P2 IMAD.MOV.U32 R2, RZ, RZ, R27 ;  /* 0x000000ffff02a224 */ /* 0x000fe200078e001b */
[----:B------:R-:W-:Y:S02]  /*7760*/  @P2 SHF.R.S32.HI R3, RZ, 0x1f, R16 ;  /* 0x0000001fff032819 */ /* 0x000fe40000011410 */
[----:B------:R-:W-:Y:S02]  /*7770*/  @!P2 MOV R3, R15 ;  /* 0x0000000f0003a202 */ /* 0x000fe40000000f00 */
[----:B------:R-:W-:Y:S02]  /*7780*/  SEL R0, R2, RZ, !P1 ;  /* 0x000000ff02007207 */ /* 0x000fe40004800000 */
[----:B------:R-:W-:-:S05]  /*7790*/  SEL R2, R3, RZ, !P1 ;  /* 0x000000ff03027207 */ /* 0x000fca0004800000 */
[C---:B------:R-:W-:Y:S02]  /*77a0*/  IMAD R3, R2.reuse, c[0x0][0x1f0], RZ ;  /* 0x00007c0002037a24 */ /* 0x040fe400078e02ff */
[----:B------:R-:W-:Y:S02]  /*77b0*/  IMAD R2, R2, c[0x0][0x218], RZ ;  /* 0x0000860002027a24 */ /* 0x000fe400078e02ff */
[C---:B------:R-:W-:Y:S02]  /*77c0*/  IMAD R12, R0.reuse, c[0x0][0x1f4], R3 ;  /* 0x00007d00000c7a24 */ /* 0x040fe400078e0203 */
[C---:B------:R-:W-:Y:S02]  /*77d0*/  IMAD R3, R0.reuse, c[0x0][0x21c], R2 ;  /* 0x0000870000037a24 */ /* 0x040fe400078e0202 */
[----:B------:R-:W-:-:S04]  /*77e0*/  IMAD.WIDE.U32 R90, R0, c[0x0][0x218], R6 ;  /* 0x00008600005a7a25 */ /* 0x000fc800078e0006 */
[----:B------:R-:W-:Y:S01]  /*77f0*/  IMAD.WIDE.U32 R18, R0, c[0x0][0x1f0], R8 ;  /* 0x00007c0000127a25 */ /* 0x000fe200078e0008 */
[----:B------:R-:W-:-:S03]  /*7800*/  IADD3 R93, R91, R3, RZ ;  /* 0x000000035b5d7210 */ /* 0x000fc60007ffe0ff */
[----:B------:R-:W-:Y:S01]  /*7810*/  IMAD.IADD R21, R19, 0x1, R12 ;  /* 0x0000000113157824 */ /* 0x000fe200078e020c */
[----:B------:R1:W-:Y:S04]  /*7820*/  STL.64 [R1+0x48], R18 ;  /* 0x0000481201007387 */ /* 0x0003e80000100a00 */
[----:B------:R1:W-:Y:S04]  /*7830*/  STL.64 [R1+0x58], R90 ;  /* 0x0000585a01007387 */ /* 0x0003e80000100a00 */
[----:B------:R1:W-:Y:S04]  /*7840*/  STL [R1+0x54], R93 ;  /* 0x0000545d01007387 */ /* 0x0003e80000100800 */
[----:B------:R1:W-:Y:S01]  /*7850*/  STL [R1+0x44], R21 ;  /* 0x0000441501007387 */ /* 0x0003e20000100800 */
[----:B------:R-:W-:Y:S01]  /*7860*/  IMAD.MOV.U32 R16, RZ, RZ, 0x20 ;  /* 0x00000020ff107424 */ /* 0x000fe200078e00ff */
[----:B------:R-:W-:-:S02]  /*7870*/  R2P PR, R82, 0x6 ;  /* 0x0000000652007804 */ /* 0x000fc40000000000 */
[----:B------:R-:W-:-:S03]  /*7880*/  MOV R15, 0x10 ;  /* 0x00000010000f7802 */ /* 0x000fc60000000f00 */
[----:B------:R-:W-:Y:S02]  /*7890*/  SEL R4, R16, 0xffffffe0, !P2 ;  /* 0xffffffe010047807 */ /* 0x000fe40005000000 */
[----:B------:R-:W-:Y:S01]  /*78a0*/  SEL R2, R15, 0xfffffff0, !P1 ;  /* 0xfffffff00f027807 */ /* 0x000fe20004800000 */
[----:B------:R-:W-:Y:S05]  /*78b0*/  @P0 BRA `(.L_x_369) ;  /* 0x0000005000000947 */ /* 0x000fea0003800000 */
[----:B--2-4-:R-:W-:Y:S01]  /*78c0*/  LEA R6, P0, R56, R13, 0x1 ;  /* 0x0000000d38067211 */ /* 0x014fe200078008ff */
[----:B------:R-:W-:-:S03]  /*78d0*/  IMAD.SHL.U32 R0, R76, 0x2, RZ ;  /* 0x000000024c007824 */ /* 0x000fc600078e00ff */
[----:B------:R-:W-:-:S05]  /*78e0*/  LEA.HI.X R7, R56, R14, R57, 0x1, P0 ;  /* 0x0000000e38077211 */ /* 0x000fca00000f0c39 */
[----:B------:R-:W-:Y:S01]  /*78f0*/  @!PT LDS RZ, [RZ] ;  /* 0x00000000fffff984 */ /* 0x000fe20000000800 */
[----:B------:R2:W-:Y:S04]  /*7900*/  LDGSTS.E.BYPASS.LTC128B.128 [R0+0x6100], [R6.64], !P3 ;  /* 0x0610000006007fae */ /* 0x0005e8000d901d48 */
.L_x_369:
[----:B--2-4-:R-:W-:Y:S05]  /*7910*/  BSYNC B0 ;  /* 0x0000000000007941 */ /* 0x014fea0003800000 */
.L_x_368:
[----:B------:R-:W-:Y:S01]  /*7920*/  IADD3 R0, R5, 0x10, RZ ;  /* 0x0000001005007810 */ /* 0x000fe20007ffe0ff */
[----:B------:R2:W3:Y:S01]  /*7930*/  SHFL.IDX PT, R3, R10, 0x1, 0x181f ;  /* 0x00381f000a037f89 */ /* 0x0004e200000e0000 */
[----:B------:R-:W-:Y:S02]  /*7940*/  BSSY B0, `(.L_x_370) ;  /* 0x0000009000007945 */ /* 0x000fe40003800000 */
[----:B------:R-:W-:Y:S01]  /*7950*/  ISETP.GE.AND P0, PT, R0, R25, PT ;  /* 0x000000190000720c */ /* 0x000fe20003f06270 */
[----:B------:R2:W4:-:S12]  /*7960*/  SHFL.IDX PT, R6, R11, 0x1, 0x181f ;  /* 0x00381f000b067f89 */ /* 0x00051800000e0000 */
[----:B------:R-:W-:Y:S05]  /*7970*/  @P0 BRA `(.L_x_371) ;  /* 0x0000005000000947 */ /* 0x000fea0003800000 */
[----:B----4-:R-:W-:Y:S01]  /*7980*/  LEA R6, P0, R56, R6, 0x1 ;  /* 0x0000000638067211 */ /* 0x010fe200078008ff */
[----:B------:R-:W-:-:S03]  /*7990*/  IMAD.SHL.U32 R0, R76, 0x2, RZ ;  /* 0x000000024c007824 */ /* 0x000fc600078e00ff */
[----:B---3--:R-:W-:-:S05]  /*79a0*/  LEA.HI.X R7, R56, R3, R57, 0x1, P0 ;  /* 0x0000000338077211 */ /* 0x008fca00000f0c39 */
[----:B------:R-:W-:Y:S01]  /*79b0*/  @!PT LDS RZ, [RZ] ;  /* 0x00000000fffff984 */ /* 0x000fe20000000800 */
[----:B------:R3:W-:Y:S04]  /*79c0*/  LDGSTS.E.BYPASS.LTC128B.128 [R0+0x6900], [R6.64], !P3 ;  /* 0x0690000006007fae */ /* 0x0007e8000d901d48 */
.L_x_371:
[----:B------:R-:W-:Y:S05]  /*79d0*/  BSYNC B0 ;  /* 0x0000000000007941 */ /* 0x000fea0003800000 */
.L_x_370:
[----:B---3--:R-:W-:Y:S01]  /*79e0*/  IADD3 R0, R5, 0x20, RZ ;  /* 0x0000002005007810 */ /* 0x008fe20007ffe0ff */
[----:B------:R3:W1:Y:S01]  /*79f0*/  SHFL.IDX PT, R3, R10, 0x2, 0x181f ;  /* 0x00581f000a037f89 */ /* 0x00066200000e0000 */
[----:B------:R-:W-:Y:S02]  /*7a00*/  BSSY B0, `(.L_x_372) ;  /* 0x0000009000007945 */ /* 0x000fe40003800000 */
[----:B------:R-:W-:Y:S01]  /*7a10*/  ISETP.GE.AND P0, PT, R0, R25, PT ;  /* 0x000000190000720c */ /* 0x000fe20003f06270 */
[----:B----4-:R3:W4:-:S12]  /*7a20*/  SHFL.IDX PT, R6, R11, 0x2, 0x181f ;  /* 0x00581f000b067f89 */ /* 0x01071800000e0000 */
[----:B------:R-:W-:Y:S05]  /*7a30*/  @P0 BRA `(.L_x_373) ;  /* 0x0000005000000947 */ /* 0x000fea0003800000 */
[----:B----4-:R-:W-:Y:S01]  /*7a40*/  LEA R6, P0, R56, R6, 0x1 ;  /* 0x0000000638067211 */ /* 0x010fe200078008ff */
[----:B------:R-:W-:-:S03]  /*7a50*/  IMAD.SHL.U32 R0, R76, 0x2, RZ ;  /* 0x000000024c007824 */ /* 0x000fc600078e00ff */
[----:B-1----:R-:W-:-:S05]  /*7a60*/  LEA.HI.X R7, R56, R3, R57, 0x1, P0 ;  /* 0x0000000338077211 */ /* 0x002fca00000f0c39 */
[----:B------:R-:W-:Y:S01]  /*7a70*/  @!PT LDS RZ, [RZ] ;  /* 0x00000000fffff984 */ /* 0x000fe20000000800 */
[----:B------:R1:W-:Y:S04]  /*7a80*/  LDGSTS.E.BYPASS.LTC128B.128 [R0+0x7100], [R6.64], !P3 ;  /* 0x0710000006007fae */ /* 0x0003e8000d901d48 */
.L_x_373:
[----:B------:R-:W-:Y:S05]  /*7a90*/  BSYNC B0 ;  /* 0x0000000000007941 */ /* 0x000fea0003800000 */
.L_x_372:
[----:B-1----:R-:W-:Y:S01]  /*7aa0*/  IADD3 R0, R5, 0x30, RZ ;  /* 0x0000003005007810 */ /* 0x002fe20007ffe0ff */
[----:B------:R1:W2:Y:S01]  /*7ab0*/  SHFL.IDX PT, R3, R10, 0x3, 0x181f ;  /* 0x00781f000a037f89 */ /* 0x0002a200000e0000 */
[----:B------:R-:W-:Y:S02]  /*7ac0*/  BSSY B0, `(.L_x_374) ;  /* 0x0000009000007945 */ /* 0x000fe40003800000 */
[----:B------:R-:W-:Y:S01]  /*7ad0*/  ISETP.GE.AND P0, PT, R0, R25, PT ;  /* 0x000000190000720c */ /* 0x000fe20003f06270 */
[----:B----4-:R1:W4:-:S12]  /*7ae0*/  SHFL.IDX PT, R6, R11, 0x3, 0x181f ;  /* 0x00781f000b067f89 */ /* 0x01031800000e0000 */
[----:B------:R-:W-:Y:S05]  /*7af0*/  @P0 BRA `(.L_x_375) ;  /* 0x0000005000000947 */ /* 0x000fea0003800000 */
[----:B----4-:R-:W-:Y:S01]  /*7b00*/  LEA R6, P0, R56, R6, 0x1 ;  /* 0x0000000638067211 */ /* 0x010fe200078008ff */
[----:B------:R-:W-:-:S03]  /*7b10*/  IMAD.SHL.U32 R0, R76, 0x2, RZ ;  /* 0x000000024c007824 */ /* 0x000fc600078e00ff */
[----:B--2---:R-:W-:-:S05]  /*7b20*/  LEA.HI.X R7, R56, R3, R57, 0x1, P0 ;  /* 0x0000000338077211 */ /* 0x004fca00000f0c39 */
[----:B------:R-:W-:Y:S01]  /*7b30*/  @!PT LDS RZ, [RZ] ;  /* 0x00000000fffff984 */ /* 0x000fe20000000800 */
[----:B------:R2:W-:Y:S04]  /*7b40*/  LDGSTS.E.BYPASS.LTC128B.128 [R0+0x7900], [R6.64], !P3 ;  /* 0x0790000006007fae */ /* 0x0005e8000d901d48 */
.L_x_375:
[----:B------:R-:W-:Y:S05]  /*7b50*/  BSYNC B0 ;  /* 0x0000000000007941 */ /* 0x000fea0003800000 */
.L_x_374:
[----:B--2---:R-:W-:Y:S01]  /*7b60*/  IADD3 R0, R5, 0x40, RZ ;  /* 0x0000004005007810 */ /* 0x004fe20007ffe0ff */
        /* <DEDUP_REMOVED lines=10> */
.L_x_377:
[----:B------:R-:W-:Y:S05]  /*7c10*/  BSYNC B0 ;  /* 0x0000000000007941 */ /* 0x000fea0003800000 */
.L_x_376:
        /* <DEDUP_REMOVED lines=11> */
.L_x_379:
[----:B------:R-:W-:Y:S05]  /*7cd0*/  BSYNC B0 ;  /* 0x0000000000007941 */ /* 0x000fea0003800000 */
.L_x_378:
        /* <DEDUP_REMOVED lines=11> */
.L_x_381:
[----:B------:R-:W-:Y:S05]  /*7d90*/  BSYNC B0 ;  /* 0x0000000000007941 */ /* 0x000fea0003800000 */
.L_x_380:
[----:B--2---:R-:W2:Y:S01]  /*7da0*/  LDL R235, [R1+0x2c] ;  /* 0x00002c0001eb7983 */ /* 0x004ea20000100800 */
[----:B------:R-:W-:Y:S02]  /*7db0*/  IMAD.MOV.U32 R238, RZ, RZ, R20 ;  /* 0x000000ffffee7224 */ /* 0x000fe400078e0014 */
[----:B------:R-:W-:Y:S01]  /*7dc0*/  IMAD.MOV.U32 R239, RZ, RZ, R21 ;  /* 0x000000ffffef7224 */ /* 0x000fe200078e0015 */
[----:B------:R-:W3:Y:S01]  /*7dd0*/  SHFL.IDX PT, R8, R11, 0x7, 0x181f ;  /* 0x00f81f000b087f89 */ /* 0x000ee200000e0000 */
[----:B-1----:R-:W-:-:S03]  /*7de0*/  IADD3 R0, R5, 0x70, RZ ;  /* 0x0000007005007810 */ /* 0x002fc60007ffe0ff */
[----:B------:R-:W1:Y:S01]  /*7df0*/  SHFL.IDX PT, R3, R10, 0x7, 0x181f ;  /* 0x00f81f000a037f89 */ /* 0x000e6200000e0000 */
[----:B------:R-:W-:Y:S01]  /*7e00*/  ISETP.GE.AND P0, PT, R0, R25, PT ;  /* 0x000000190000720c */ /* 0x000fe20003f06270 */
[----:B------:R-:W-:-:S04]  /*7e10*/  IMAD.MOV.U32 R0, RZ, RZ, 0x60 ;  /* 0x00000060ff007424 */ /* 0x000fc800078e00ff */
[----:B------:R-:W-:Y:S02]  /*7e20*/  IMAD R84, R246, -0x60, R0 ;  /* 0xffffffa0f6547824 */ /* 0x000fe400078e0200 */
[C---:B------:R-:W-:Y:S02]  /*7e30*/  IMAD R5, R0.reuse, c[0x0][0x1e4], RZ ;  /* 0x0000790000057a24 */ /* 0x040fe400078e02ff */
[----:B------:R-:W-:Y:S01]  /*7e40*/  IMAD.WIDE.U32 R232, R0, c[0x0][0x1e0], RZ ;  /* 0x0000780000e87a25 */ /* 0x000fe200078e00ff */
[----:B------:R-:W-:-:S03]  /*7e50*/  IADD3 R87, R246, -0x1, RZ ;  /* 0xfffffffff6577810 */ /* 0x000fc60007ffe0ff */
[----:B------:R-:W-:Y:S01]  /*7e60*/  @!P0 IMAD.SHL.U32 R0, R76, 0x2, RZ ;  /* 0x000000024c008824 */ /* 0x000fe200078e00ff */
[----:B---3--:R-:W-:Y:S01]  /*7e70*/  @!P0 LEA R8, P1, R56, R8, 0x1 ;  /* 0x0000000838088211 */ /* 0x008fe200078208ff */
[----:B------:R-:W-:-:S03]  /*7e80*/  IMAD.IADD R229, R233, 0x1, R5 ;  /* 0x00000001e9e57824 */ /* 0x000fc600078e0205 */
[----:B-1----:R-:W-:Y:S01]  /*7e90*/  @!P0 LEA.HI.X R9, R56, R3, R57, 0x1, P1 ;  /* 0x0000000338098211 */ /* 0x002fe200008f0c39 */
[----:B------:R-:W-:Y:S01]  /*7ea0*/  IMAD R3, R229, R87, RZ ;  /* 0x00000057e5037224 */ /* 0x000fe200078e02ff */
[----:B------:R-:W-:Y:S01]  /*7eb0*/  SHF.R.S32.HI R88, RZ, 0x1f, R87 ;  /* 0x0000001fff587819 */ /* 0x000fe20000011457 */
[----:B------:R-:W-:Y:S02]  /*7ec0*/  IMAD.MOV.U32 R238, RZ, RZ, R18 ;  /* 0x000000ffffee7224 */ /* 0x000fe400078e0012 */
[----:B------:R-:W-:Y:S01]  /*7ed0*/  @!PT LDS RZ, [RZ] ;  /* 0x00000000fffff984 */ /* 0x000fe20000000800 */
[----:B------:R1:W-:Y:S04]  /*7ee0*/  @!P0 LDGSTS.E.BYPASS.LTC128B.128 [R0+0x9900], [R8.64], !P3 ;  /* 0x0990000008008fae */ /* 0x0003e8000d901d48 */
[----:B------:R-:W0:Y:S01]  /*7ef0*/  LDGDEPBAR ;  /* 0x00000000000079af */ /* 0x000e220000000000 */
[----:B----4-:R-:W-:-:S04]  /*7f00*/  IMAD.WIDE.U32 R6, R87, R232, R238 ;  /* 0x000000e857067225 */ /* 0x010fc800078e00ee */
[----:B------:R-:W-:Y:S02]  /*7f10*/  IMAD R3, R88, R232, R3 ;  /* 0x000000e858037224 */ /* 0x000fe400078e0203 */
[----:B------:R-:W-:Y:S02]  /*7f20*/  IMAD.MOV.U32 R230, RZ, RZ, c[0x0][0x1e0] ;  /* 0x00007800ffe67624 */ /* 0x000fe400078e00ff */
[----:B------:R-:W-:Y:S02]  /*7f30*/  IMAD.IADD R7, R7, 0x1, R3 ;  /* 0x0000000107077824 */ /* 0x000fe400078e0203 */
[----:B------:R-:W-:Y:S01]  /*7f40*/  IMAD.MOV.U32 R14, RZ, RZ, c[0x0][0x1e4] ;  /* 0x00007900ff0e7624 */ /* 0x000fe200078e00ff */
[----:B------:R-:W-:Y:S01]  /*7f50*/  BAR.SYNC.DEFER_BLOCKING 0x0 ;  /* 0x0000000000007b1d */ /* 0x000fe20000010000 */
[----:B------:R-:W-:Y:S01]  /*7f60*/  ISETP.GE.AND P5, PT, R56, c[0x0][0x1d4], PT ;  /* 0x0000750038007a0c */ /* 0x000fe20003fa6270 */
[----:B------:R-:W-:-:S04]  /*7f70*/  IMAD.WIDE.U32 R10, R230, 0x20, RZ ;  /* 0x00000020e60a7825 */ /* 0x000fc800078e00ff */
[----:B------:R-:W-:Y:S01]  /*7f80*/  IMAD.SHL.U32 R5, R14, 0x20, RZ ;  /* 0x000000200e057824 */ /* 0x000fe200078e00ff */
[----:B------:R3:W-:Y:S01]  /*7f90*/  STL.64 [R1+0x40], R238 ;  /* 0x000040ee01007387 */ /* 0x0007e20000100a00 */
[----:B------:R-:W-:-:S04]  /*7fa0*/  LEA.HI R209, R228, R212, RZ, 0x5 ;  /* 0x000000d4e4d17211 */ /* 0x000fc800078f28ff */
[----:B------:R-:W-:Y:S02]  /*7fb0*/  SHF.R.S32.HI R211, RZ, 0x5, R209 ;  /* 0x00000005ffd37819 */ /* 0x000fe400000114d1 */
[----:B--2---:R-:W-:-:S04]  /*7fc0*/  IADD3 R77, R84, R235, -R71 ;  /* 0x000000eb544d7210 */ /* 0x004fc80007ffe847 */
[C---:B------:R-:W-:Y:S02]  /*7fd0*/  ISETP.GE.AND P4, PT, R77.reuse, 0x1, PT ;  /* 0x000000014d00780c */ /* 0x040fe40003f86270 */
[C---:B------:R-:W-:Y:S02]  /*7fe0*/  ISETP.GE.AND P2, PT, R77.reuse, 0x11, PT ;  /* 0x000000114d00780c */ /* 0x040fe40003f46270 */
[----:B------:R-:W-:-:S09]  /*7ff0*/  ISETP.GE.AND P3, PT, R77, 0x21, PT ;  /* 0x000000214d00780c */ /* 0x000fd20003f66270 */
[----:B-1----:R-:W-:Y:S02]  /*8000*/  @P4 LEA R8, P0, R6, c[0x0][0x1c8], 0x1 ;  /* 0x0000720006084a11 */ /* 0x002fe400078008ff */
[----:B------:R-:W-:Y:S02]  /*8010*/  @P2 LEA R0, P1, R230, R6, 0x4 ;  /* 0x00000006e6002211 */ /* 0x000fe400078220ff */
[----:B------:R-:W-:Y:S02]  /*8020*/  @P4 LEA.HI.X R9, R6, c[0x0][0x1cc], R7, 0x1, P0 ;  /* 0x0000730006094a11 */ /* 0x000fe400000f0c07 */
[----:B------:R-:W-:Y:S02]  /*8030*/  @P2 LEA.HI.X R3, R230, R7, R14, 0x4, P1 ;  /* 0x00000007e6032211 */ /* 0x000fe400008f240e */
[----:B------:R-:W-:-:S04]  /*8040*/  @P2 LEA R12, P0, R0, c[0x0][0x1c8], 0x1 ;  /* 0x00007200000c2a11 */ /* 0x000fc800078008ff */
[----:B------:R-:W-:Y:S01]  /*8050*/  @P2 LEA.HI.X R13, R0, c[0x0][0x1cc], R3, 0x1, P0 ;  /* 0x00007300000d2a11 */ /* 0x000fe200000f0c03 */
[----:B------:R-:W-:Y:S01]  /*8060*/  @P4 IMAD.SHL.U32 R0, R76, 0x2, RZ ;  /* 0x000000024c004824 */ /* 0x000fe200078e00ff */
[----:B------:R-:W-:-:S04]  /*8070*/  ISETP.GE.AND P1, PT, R77, 0x31, PT ;  /* 0x000000314d00780c */ /* 0x000fc80003f26270 */
[----:B------:R-:W-:Y:S01]  /*8080*/  @!PT LDS RZ, [RZ] ;  /* 0x00000000fffff984 */ /* 0x000fe20000000800 */
[----:B------:R-:W-:Y:S01]  /*8090*/  @!PT LDS RZ, [RZ] ;  /* 0x00000000fffff984 */ /* 0x000fe20000000800 */
[----:B------:R-:W-:Y:S01]  /*80a0*/  @!PT LDS RZ, [RZ] ;  /* 0x00000000fffff984 */ /* 0x000fe20000000800 */
[----:B------:R1:W-:Y:S01]  /*80b0*/  @P4 LDGSTS.E.BYPASS.LTC128B.128 [R0+0x3100], [R8.64], !P5 ;  /* 0x0310000008004fae */ /* 0x0003e2000e901d48 */
[----:B------:R-:W-:-:S05]  /*80c0*/  @P2 IMAD.SHL.U32 R3, R76, 0x2, RZ ;  /* 0x000000024c032824 */ /* 0x000fca00078e00ff */
[----:B------:R2:W-:Y:S01]  /*80d0*/  @P2 LDGSTS.E.BYPASS.LTC128B.128 [R3+0x3900], [R12.64], !P5 ;  /* 0x039000000c032fae */ /* 0x0005e2000e901d48 */
[----:B------:R-:W-:Y:S02]  /*80e0*/  ISETP.GE.AND P2, PT, R77, 0x41, PT ;  /* 0x000000414d00780c */ /* 0x000fe40003f46270 */
[----:B-1----:R-:W-:-:S04]  /*80f0*/  @P3 IADD3 R0, P0, R6, R10, RZ ;  /* 0x0000000a06003210 */ /* 0x002fc80007f1e0ff */
[----:B------:R-:W-:Y:S02]  /*8100*/  @P3 IADD3.X R5, R7, R11, R5, P0, !PT ;  /* 0x0000000b07053210 */ /* 0x000fe400007fe405 */
[----:B------:R-:W-:Y:S01]  /*8110*/  @P3 LEA R10, P0, R0, c[0x0][0x1c8], 0x1 ;  /* 0x00007200000a3a11 */ /* 0x000fe200078008ff */
[----:B--2---:R-:W-:-:S03]  /*8120*/  @P1 IMAD R3, R14, 0x30, RZ ;  /* 0x000000300e031824 */ /* 0x004fc600078e02ff */
[----:B------:R-:W-:Y:S01]  /*8130*/  @P3 LEA.HI.X R11, R0, c[0x0][0x1cc], R5, 0x1, P0 ;  /* 0x00007300000b3a11 */ /* 0x000fe200000f0c05 */
[----:B------:R-:W-:Y:S02]  /*8140*/  @P3 IMAD.SHL.U32 R0, R76, 0x2, RZ ;  /* 0x000000024c003824 */ /* 0x000fe400078e00ff */
[----:B------:R-:W-:Y:S01]  /*8150*/  @P1 IMAD.WIDE.U32 R8, R230, 0x30, R6 ;  /* 0x00000030e6081825 */ /* 0x000fe200078e0006 */
[----:B------:R-:W-:Y:S02]  /*8160*/  ISETP.GE.AND P0, PT, R77, 0x51, PT ;  /* 0x000000514d00780c */ /* 0x000fe40003f06270 */
[----:B------:R1:W-:Y:S02]  /*8170*/  @P3 LDGSTS.E.BYPASS.LTC128B.128 [R0+0x4100], [R10.64], !P5 ;  /* 0x041000000a003fae */ /* 0x0003e4000e901d48 */
[----:B------:R-:W-:-:S09]  /*8180*/  @P1 LEA R12, P3, R8, c[0x0][0x1c8], 0x1 ;  /* 0x00007200080c1a11 */ /* 0x000fd200078608ff */
[----:B------:R-:W-:Y:S02]  /*8190*/  @P0 IMAD R5, R14, 0x50, RZ ;  /* 0x000000500e050824 */ /* 0x000fe400078e02ff */
[----:B-1----:R-:W-:-:S05]  /*81a0*/  @P1 IMAD.IADD R0, R9, 0x1, R3 ;  /* 0x0000000109001824 */ /* 0x002fca00078e0203 */
[----:B------:R-:W-:Y:S02]  /*81b0*/  @P1 LEA.HI.X R13, R8, c[0x0][0x1cc], R0, 0x1, P3 ;  /* 0x00007300080d1a11 */ /* 0x000fe400018f0c00 */
[----:B------:R-:W-:-:S04]  /*81c0*/  @P2 LEA R0, P3, R230, R6, 0x6 ;  /* 0x00000006e6002211 */ /* 0x000fc800078630ff */
[C---:B------:R-:W-:Y:S01]  /*81d0*/  @P2 LEA.HI.X R3, R230.reuse, R7, R14, 0x6, P3 ;  /* 0x00000007e6032211 */ /* 0x040fe200018f340e */
[----:B------:R-:W-:Y:S01]  /*81e0*/  @P0 IMAD.WIDE.U32 R6, R230, 0x50, R6 ;  /* 0x00000050e6060825 */ /* 0x000fe200078e0006 */
[----:B------:R-:W-:-:S04]  /*81f0*/  @P2 LEA R10, P3, R0, c[0x0][0x1c8], 0x1 ;  /* 0x00007200000a2a11 */ /* 0x000fc800078608ff */
[----:B------:R-:W-:Y:S01]  /*8200*/  @P2 LEA.HI.X R11, R0, c[0x0][0x1cc], R3, 0x1, P3 ;  /* 0x00007300000b2a11 */ /* 0x000fe200018f0c03 */
[----:B------:R-:W-:Y:S01]  /*8210*/  @P0 IMAD.IADD R0, R7, 0x1, R5 ;  /* 0x0000000107000824 */ /* 0x000fe200078e0205 */
[----:B------:R-:W-:Y:S01]  /*8220*/  @P0 LEA R8, P3, R6, c[0x0][0x1c8], 0x1 ;  /* 0x0000720006080a11 */ /* 0x000fe200078608ff */
[C---:B------:R-:W-:Y:S02]  /*8230*/  @P1 IMAD.SHL.U32 R5, R76.reuse, 0x2, RZ ;  /* 0x000000024c051824 */ /* 0x040fe400078e00ff */
[----:B------:R-:W-:Y:S01]  /*8240*/  @P2 IMAD.SHL.U32 R3, R76, 0x2, RZ ;  /* 0x000000024c032824 */ /* 0x000fe200078e00ff */
[----:B------:R-:W-:Y:S01]  /*8250*/  @P0 LEA.HI.X R9, R6, c[0x0][0x1cc], R0, 0x1, P3 ;  /* 0x0000730006090a11 */ /* 0x000fe200018f0c00 */
[----:B------:R-:W-:Y:S01]  /*8260*/  @P0 IMAD.SHL.U32 R0, R76, 0x2, RZ ;  /* 0x000000024c000824 */ /* 0x000fe200078e00ff */
[----:B------:R3:W-:Y:S04]  /*8270*/  @P1 LDGSTS.E.BYPASS.LTC128B.128 [R5+0x4900], [R12.64], !P5 ;  /* 0x049000000c051fae */ /* 0x0007e8000e901d48 */
[----:B------:R3:W-:Y:S04]  /*8280*/  @P2 LDGSTS.E.BYPASS.LTC128B.128 [R3+0x5100], [R10.64], !P5 ;  /* 0x051000000a032fae */ /* 0x0007e8000e901d48 */
[----:B------:R3:W-:Y:S01]  /*8290*/  @P0 LDGSTS.E.BYPASS.LTC128B.128 [R0+0x5900], [R8.64], !P5 ;  /* 0x0590000008000fae */ /* 0x0007e2000e901d48 */
[----:B------:R-:W-:-:S03]  /*82a0*/  ISETP.LT.AND P0, PT, RZ, c[0x0][0x27c], PT ;  /* 0x00009f00ff007a0c */ /* 0x000fc60003f01270 */
[----:B------:R-:W0:Y:S10]  /*82b0*/  LDGDEPBAR ;  /* 0x00000000000079af */ /* 0x000e340000000000 */
[----:B------:R-:W-:Y:S05]  /*82c0*/  @P0 BRA `(.L_x_382) ;  /* 0x0000002000000947 */ /* 0x000fea0003800000 */
[----:B------:R-:W-:-:S04]  /*82d0*/  DEPBAR.LE SB0, 0x1 ;  /* 0x000080400000791a */ /* 0x000fc80000000000 */
[----:B------:R-:W-:Y:S05]  /*82e0*/  BRA `(.L_x_383) ;  /* 0x00004d9000007947 */ /* 0x000fea0003800000 */
.L_x_382:
[----:B------:R-:W-:Y:S01]  /*82f0*/  ULDC.U8 UR4, c[0x0][0x298] ;  /* 0x0000a60000047ab9 */ /* 0x000fe20000000000 */
[----:B---3-5:R-:W-:Y:S01]  /*8300*/  SHF.R.S32.HI R0, RZ, 0x1f, R147 ;  /* 0x0000001fff007819 */ /* 0x028fe20000011493 */
[C---:B------:R-:W-:Y:S01]  /*8310*/  IMAD.WIDE.U32 R12, R147.reuse, c[0x0][0x280], RZ ;  /* 0x0000a000930c7a25 */ /* 0x040fe200078e00ff */
[----:B------:R-:W-:Y:S01]  /*8320*/  ISETP.NE.AND P0, PT, RZ, UR4, PT ;  /* 0x00000004ff007c0c */ /* 0x000fe2000bf05270 */
[----:B------:R-:W-:Y:S01]  /*8330*/  BSSY B2, `(.L_x_383) ;  /* 0x00004d4000027945 */ /* 0x000fe20003800000 */
[-C--:B------:R-:W-:Y:S01]  /*8340*/  LEA.HI R6, R228, R212.reuse, RZ, 0x2 ;  /* 0x000000d4e4067211 */ /* 0x080fe200078f10ff */
[C---:B------:R-:W-:Y:S02]  /*8350*/  IMAD R3, R0.reuse, c[0x0][0x280], RZ ;  /* 0x0000a00000037a24 */ /* 0x040fe400078e02ff */
[----:B------:R-:W-:Y:S01]  /*8360*/  IMAD R0, R0, c[0x0][0x290], RZ ;  /* 0x0000a40000007a24 */ /* 0x000fe200078e02ff */
[----:B------:R-:W-:Y:S01]  /*8370*/  LOP3.LUT R5, R6, 0xfffffffc, RZ, 0xc0, !PT ;  /* 0xfffffffc06057812 */ /* 0x000fe200078ec0ff */
[C---:B------:R-:W-:Y:S01]  /*8380*/  IMAD R3, R147.reuse, c[0x0][0x284], R3 ;  /* 0x0000a10093037a24 */ /* 0x040fe200078e0203 */
[----:B------:R-:W-:Y:S01]  /*8390*/  SHF.R.S32.HI R58, RZ, 0x2, R6 ;  /* 0x00000002ff3a7819 */ /* 0x000fe20000011406 */
[----:B------:R-:W-:Y:S01]  /*83a0*/  IMAD R0, R147, c[0x0][0x294], R0 ;  /* 0x0000a50093007a24 */ /* 0x000fe200078e0200 */
[----:B------:R-:W-:Y:S01]  /*83b0*/  IADD3 R5, -R5, R212, RZ ;  /* 0x000000d405057210 */ /* 0x000fe20007ffe1ff */
[----:B------:R-:W-:Y:S01]  /*83c0*/  IMAD.WIDE.U32 R10, R147, c[0x0][0x290], RZ ;  /* 0x0000a400930a7a25 */ /* 0x000fe200078e00ff */
[----:B------:R-:W-:-:S02]  /*83d0*/  IADD3 R24, R226, R58, RZ ;  /* 0x0000003ae2187210 */ /* 0x000fc40007ffe0ff */
[----:B------:R-:W-:Y:S01]  /*83e0*/  IADD3 R9, R3, R13, RZ ;  /* 0x0000000d03097210 */ /* 0x000fe20007ffe0ff */
[----:B------:R-:W-:Y:S01]  /*83f0*/  IMAD.IADD R7, R0, 0x1, R11 ;  /* 0x0000000100077824 */ /* 0x000fe200078e020b */
[C---:B------:R-:W-:Y:S01]  /*8400*/  SHF.L.U32 R29, R5.reuse, 0x3, RZ ;  /* 0x00000003051d7819 */ /* 0x040fe200000006ff */
[----:B------:R-:W-:Y:S01]  /*8410*/  IMAD R0, R5, 0x20, R24 ;  /* 0x0000002005007824 */ /* 0x000fe200078e0218 */
[----:B------:R-:W-:Y:S05]  /*8420*/  @!P0 BRA `(.L_x_384) ;  /* 0x0000271000008947 */ /* 0x000fea0003800000 */
[----:B------:R-:W-:Y:S01]  /*8430*/  ISETP.NE.AND P1, PT, R231, 0x1, PT ;  /* 0x00000001e700780c */ /* 0x000fe20003f25270 */
[----:B------:R-:W-:Y:S01]  /*8440*/  IMAD.MOV.U32 R8, RZ, RZ, R12 ;  /* 0x000000ffff087224 */ /* 0x000fe200078e000c */
[----:B------:R-:W-:Y:S01]  /*8450*/  MOV R6, R10 ;  /* 0x0000000a00067202 */ /* 0x000fe20000000f00 */
[----:B------:R-:W-:Y:S01]  /*8460*/  BSSY B0, `(.L_x_385) ;  /* 0x000002e000007945 */ /* 0x000fe20003800000 */
[----:B------:R-:W-:Y:S01]  /*8470*/  IMAD.SHL.U32 R17, R5, 0x4, RZ ;  /* 0x0000000405117824 */ /* 0x000fe200078e00ff */
[----:B------:R-:W-:Y:S01]  /*8480*/  CS2R R38, SRZ ;  /* 0x0000000000267805 */ /* 0x000fe2000001ff00 */
[----:B------:R-:W-:Y:S01]  /*8490*/  CS2R R26, SRZ ;  /* 0x00000000001a7805 */ /* 0x000fe2000001ff00 */
[----:B------:R-:W-:Y:S01]  /*84a0*/  CS2R R14, SRZ ;  /* 0x00000000000e7805 */ /* 0x000fe2000001ff00 */
[----:B------:R-:W-:Y:S01]  /*84b0*/  CS2R R30, SRZ ;  /* 0x00000000001e7805 */ /* 0x000fe2000001ff00 */
[----:B------:R-:W-:-:S04]  /*84c0*/  CS2R R18, SRZ ;  /* 0x0000000000127805 */ /* 0x000fc8000001ff00 */
[----:B------:R-:W-:-:S05]  /*84d0*/  @P1 IMAD.HI.U32 R3, R0, c[0x0][0x2c8], RZ ;  /* 0x0000b20000031a27 */ /* 0x000fca00078e00ff */
[----:B------:R-:W-:-:S04]  /*84e0*/  @P1 SHF.R.U32.HI R0, RZ, c[0x0][0x2cc], R3 ;  /* 0x0000b300ff001a19 */ /* 0x000fc80000011603 */
[----:B------:R-:W-:Y:S01]  /*84f0*/  SHF.R.S32.HI R3, RZ, 0x1f, R0 ;  /* 0x0000001fff037819 */ /* 0x000fe20000011400 */
[----:B------:R-:W-:-:S04]  /*8500*/  IMAD.WIDE.U32 R8, R0, c[0x0][0x280], R8 ;  /* 0x0000a00000087a25 */ /* 0x000fc800078e0008 */
[C---:B------:R-:W-:Y:S01]  /*8510*/  IMAD R11, R3.reuse, c[0x0][0x280], RZ ;  /* 0x0000a000030b7a24 */ /* 0x040fe200078e02ff */
[----:B------:R-:W-:Y:S01]  /*8520*/  LEA R21, P1, R8, c[0x0][0x270], 0x1 ;  /* 0x00009c0008157a11 */ /* 0x000fe200078208ff */
[----:B------:R-:W-:Y:S02]  /*8530*/  IMAD R10, R3, c[0x0][0x290], RZ ;  /* 0x0000a400030a7a24 */ /* 0x000fe400078e02ff */
[----:B------:R-:W-:-:S04]  /*8540*/  IMAD.WIDE.U32 R6, R0, c[0x0][0x290], R6 ;  /* 0x0000a40000067a25 */ /* 0x000fc800078e0006 */
[----:B------:R-:W-:Y:S01]  /*8550*/  IMAD R3, R0, c[0x0][0x284], R11 ;  /* 0x0000a10000037a24 */ /* 0x000fe200078e020b */
[----:B------:R-:W-:Y:S01]  /*8560*/  LEA R22, P0, R6, c[0x0][0x288], 0x1 ;  /* 0x0000a20006167a11 */ /* 0x000fe200078008ff */
[----:B------:R-:W-:Y:S02]  /*8570*/  IMAD R0, R0, c[0x0][0x294], R10 ;  /* 0x0000a50000007a24 */ /* 0x000fe400078e020a */
[----:B------:R-:W-:-:S03]  /*8580*/  IMAD.IADD R3, R9, 0x1, R3 ;  /* 0x0000000109037824 */ /* 0x000fc600078e0203 */
[----:B------:R-:W-:Y:S02]  /*8590*/  IADD3 R0, R7, R0, RZ ;  /* 0x0000000007007210 */ /* 0x000fe40007ffe0ff */
[----:B------:R-:W-:Y:S02]  /*85a0*/  LEA.HI.X R20, R8, c[0x0][0x274], R3, 0x1, P1 ;  /* 0x00009d0008147a11 */ /* 0x000fe400008f0c03 */
[----:B------:R-:W-:Y:S01]  /*85b0*/  LEA.HI.X R16, R6, c[0x0][0x28c], R0, 0x1, P0 ;  /* 0x0000a30006107a11 */ /* 0x000fe200000f0c00 */
[----:B------:R1:W2:Y:S01]  /*85c0*/  SHFL.IDX PT, R8, R21, RZ, 0x1c1f ;  /* 0x001c1fff15087589 */ /* 0x0002a200000e0000 */
[----:B------:R-:W-:-:S03]  /*85d0*/  ISETP.GE.AND P0, PT, R24, R25, PT ;  /* 0x000000191800720c */ /* 0x000fc60003f06270 */
[----:B------:R1:W3:Y:S04]  /*85e0*/  SHFL.IDX PT, R6, R22, RZ, 0x1c1f ;  /* 0x001c1fff16067589 */ /* 0x0002e800000e0000 */
[----:B------:R1:W4:Y:S04]  /*85f0*/  SHFL.IDX PT, R9, R20, RZ, 0x1c1f ;  /* 0x001c1fff14097589 */ /* 0x00032800000e0000 */
[----:B------:R1:W1:Y:S02]  /*8600*/  SHFL.IDX PT, R7, R16, RZ, 0x1c1f ;  /* 0x001c1fff10077589 */ /* 0x00026400000e0000 */
[----:B------:R-:W-:Y:S05]  /*8610*/  @P0 BRA `(.L_x_386) ;  /* 0x0000012000000947 */ /* 0x000fea0003800000 */
[C---:B------:R-:W-:Y:S01]  /*8620*/  IADD3 R3, R17.reuse, 0x10, RZ ;  /* 0x0000001011037810 */ /* 0x040fe20007ffe0ff */
[----:B------:R-:W-:Y:S01]  /*8630*/  CS2R R14, SRZ ;  /* 0x00000000000e7805 */ /* 0x000fe2000001ff00 */
[----:B------:R-:W-:Y:S01]  /*8640*/  ISETP.GE.AND P1, PT, R17, c[0x0][0x27c], PT ;  /* 0x00009f0011007a0c */ /* 0x000fe20003f26270 */
[----:B------:R-:W-:Y:S01]  /*8650*/  CS2R R18, SRZ ;  /* 0x0000000000127805 */ /* 0x000fe2000001ff00 */
[----:B------:R-:W-:Y:S01]  /*8660*/  ISETP.GE.AND P0, PT, R3, c[0x0][0x27c], PT ;  /* 0x00009f0003007a0c */ /* 0x000fe20003f06270 */
[----:B------:R-:W-:Y:S01]  /*8670*/  CS2R R26, SRZ ;  /* 0x00000000001a7805 */ /* 0x000fe2000001ff00 */
[----:B------:R-:W-:-:S09]  /*8680*/  CS2R R30, SRZ ;  /* 0x00000000001e7805 */ /* 0x000fd2000001ff00 */
[----:B--2-4-:R-:W-:Y:S02]  /*8690*/  @!P1 IMAD.WIDE R12, R17, 0x2, R8 ;  /* 0x00000002110c9825 */ /* 0x014fe400078e0208 */
[----:B------:R-:W-:-:S03]  /*86a0*/  @!P0 SHF.R.S32.HI R0, RZ, 0x1f, R3 ;  /* 0x0000001fff008819 */ /* 0x000fc60000011403 */
[----:B------:R2:W5:Y:S01]  /*86b0*/  @!P1 LD.E.64 R14, [R12.64] ;  /* 0x000000080c0e9980 */ /* 0x000562000c101b00 */
[----:B------:R-:W-:-:S04]  /*86c0*/  @!P0 LEA.HI R0, R0, R3, RZ, 0x2 ;  /* 0x0000000300008211 */ /* 0x000fc800078f10ff */
[----:B------:R-:W-:-:S05]  /*86d0*/  @!P0 LOP3.LUT R0, R0, 0xfffffffc, RZ, 0xc0, !PT ;  /* 0xfffffffc00008812 */ /* 0x000fca00078ec0ff */
[----:B------:R-:W-:-:S04]  /*86e0*/  @!P0 IMAD.WIDE R10, R0, 0x2, R8 ;  /* 0x00000002000a8825 */ /* 0x000fc800078e0208 */
[--C-:B-1-3--:R-:W-:Y:S01]  /*86f0*/  @!P0 IMAD.WIDE R8, R0, 0x2, R6.reuse ;  /* 0x0000000200088825 */ /* 0x10afe200078e0206 */
[----:B------:R2:W5:Y:S03]  /*8700*/  @!P0 LD.E.64 R26, [R10.64] ;  /* 0x000000080a1a8980 */ /* 0x000566000c101b00 */
[----:B------:R-:W-:Y:S01]  /*8710*/  @!P1 IMAD.WIDE R6, R17, 0x2, R6 ;  /* 0x0000000211069825 */ /* 0x000fe200078e0206 */
[----:B------:R2:W5:Y:S04]  /*8720*/  @!P0 LD.E.64 R30, [R8.64] ;  /* 0x00000008081e8980 */ /* 0x000568000c101b00 */
[----:B------:R2:W5:Y:S02]  /*8730*/  @!P1 LD.E.64 R18, [R6.64] ;  /* 0x0000000806129980 */ /* 0x000564000c101b00 */
.L_x_386:
[----:B------:R-:W-:Y:S05]  /*8740*/  BSYNC B0 ;  /* 0x0000000000007941 */ /* 0x000fea0003800000 */
.L_x_385:
[----:B------:R-:W-:Y:S01]  /*8750*/  IADD3 R0, R24, 0x20, RZ ;  /* 0x0000002018007810 */ /* 0x000fe20007ffe0ff */
[----:B--2--5:R-:W-:Y:S01]  /*8760*/  IMAD.MOV.U32 R10, RZ, RZ, R26 ;  /* 0x000000ffff0a7224 */ /* 0x024fe200078e001a */
[----:B----4-:R2:W4:Y:S01]  /*8770*/  SHFL.IDX PT, R9, R20, 0x1, 0x1c1f ;  /* 0x003c1f0014097f89 */ /* 0x01052200000e0000 */
[----:B------:R-:W-:Y:S01]  /*8780*/  IMAD.MOV.U32 R5, RZ, RZ, R27 ;  /* 0x000000ffff057224 */ /* 0x000fe200078e001b */
[----:B------:R-:W-:Y:S01]  /*8790*/  ISETP.GE.AND P0, PT, R0, R25, PT ;  /* 0x000000190000720c */ /* 0x000fe20003f06270 */
[----:B------:R-:W-:Y:S01]  /*87a0*/  IMAD.MOV.U32 R3, RZ, RZ, R14 ;  /* 0x000000ffff037224 */ /* 0x000fe200078e000e */
[----:B------:R2:W3:Y:S01]  /*87b0*/  SHFL.IDX PT, R8, R21, 0x1, 0x1c1f ;  /* 0x003c1f0015087f89 */ /* 0x0004e200000e0000 */
[----:B------:R-:W-:Y:S01]  /*87c0*/  IMAD.MOV.U32 R0, RZ, RZ, R15 ;  /* 0x000000ffff007224 */ /* 0x000fe200078e000f */
[----:B------:R-:W-:Y:S01]  /*87d0*/  PRMT R61, R5, 0x5410, R10 ;  /* 0x00005410053d7816 */ /* 0x000fe2000000000a */
[----:B------:R-:W-:Y:S01]  /*87e0*/  IMAD.MOV.U32 R5, RZ, RZ, R31 ;  /* 0x000000ffff057224 */ /* 0x000fe200078e001f */
[----:B------:R-:W-:Y:S01]  /*87f0*/  MOV R10, R30 ;  /* 0x0000001e000a7202 */ /* 0x000fe20000000f00 */
[----:B-1----:R2:W1:Y:S01]  /*8800*/  SHFL.IDX PT, R7, R16, 0x1, 0x1c1f ;  /* 0x003c1f0010077f89 */ /* 0x00246200000e0000 */
[----:B------:R-:W-:Y:S01]  /*8810*/  PRMT R59, R0, 0x5410, R3 ;  /* 0x00005410003b7816 */ /* 0x000fe20000000003 */
[----:B------:R-:W-:Y:S01]  /*8820*/  IMAD.MOV.U32 R3, RZ, RZ, R18 ;  /* 0x000000ffff037224 */ /* 0x000fe200078e0012 */
[----:B------:R-:W-:Y:S01]  /*8830*/  MOV R0, R19 ;  /* 0x0000001300007202 */ /* 0x000fe20000000f00 */
[----:B---3--:R2:W3:Y:S01]  /*8840*/  SHFL.IDX PT, R6, R22, 0x1, 0x1c1f ;  /* 0x003c1f0016067f89 */ /* 0x0084e200000e0000 */
[----:B------:R-:W-:Y:S01]  /*8850*/  BSSY B0, `(.L_x_387) ;  /* 0x0000019000007945 */ /* 0x000fe20003800000 */
[----:B------:R-:W-:Y:S01]  /*8860*/  PRMT R60, R5, 0x5410, R10 ;  /* 0x00005410053c7816 */ /* 0x000fe2000000000a */
[----:B------:R-:W-:Y:S01]  /*8870*/  CS2R R32, SRZ ;  /* 0x0000000000207805 */ /* 0x000fe2000001ff00 */
[----:B------:R-:W-:Y:S01]  /*8880*/  PRMT R28, R0, 0x5410, R3 ;  /* 0x00005410001c7816 */ /* 0x000fe20000000003 */
[----:B------:R-:W-:Y:S01]  /*8890*/  CS2R R36, SRZ ;  /* 0x0000000000247805 */ /* 0x000fe2000001ff00 */
[----:B------:R-:W-:Y:S01]  /*88a0*/  CS2R R34, SRZ ;  /* 0x0000000000227805 */ /* 0x000fe2000001ff00 */
        /* <DEDUP_REMOVED lines=8> */
[----:B----4-:R-:W-:Y:S02]  /*8930*/  @!P1 IMAD.WIDE R12, R17, 0x2, R8 ;  /* 0x00000002110c9825 */ /* 0x010fe400078e0208 */
        /* <DEDUP_REMOVED lines=10> */
.L_x_388:
[----:B------:R-:W-:Y:S05]  /*89e0*/  BSYNC B0 ;  /* 0x0000000000007941 */ /* 0x000fea0003800000 */
.L_x_387:
[----:B------:R-:W-:Y:S01]  /*89f0*/  IADD3 R0, R24, 0x40, RZ ;  /* 0x0000004018007810 */ /* 0x000fe20007ffe0ff */
[----:B----45:R-:W-:Y:S01]  /*8a00*/  IMAD.MOV.U32 R10, RZ, RZ, R38 ;  /* 0x000000ffff0a7224 */ /* 0x030fe200078e0026 */
[----:B------:R4:W2:Y:S01]  /*8a10*/  SHFL.IDX PT, R9, R20, 0x2, 0x1c1f ;  /* 0x005c1f0014097f89 */ /* 0x0008a200000e0000 */
        /* <DEDUP_REMOVED lines=29> */
[----:B--2---:R-:W-:Y:S02]  /*8bf0*/  @!P1 IMAD.WIDE R12, R17, 0x2, R8 ;  /* 0x00000002110c9825 */ /* 0x004fe400078e0208 */
        /* <DEDUP_REMOVED lines=10> */
.L_x_390:
[----:B------:R-:W-:Y:S05]  /*8ca0*/  BSYNC B0 ;  /* 0x0000000000007941 */ /* 0x000fea0003800000 */
.L_x_389:
[----:B------:R-:W-:Y:S01]  /*8cb0*/  IADD3 R0, R24, 0x60, RZ ;  /* 0x0000006018007810 */ /* 0x000fe20007ffe0ff */
[----:B--2--5:R-:W-:Y:S01]  /*8cc0*/  IMAD.MOV.U32 R10, RZ, RZ, R44 ;  /* 0x000000ffff0a7224 */ /* 0x024fe200078e002c */
[----:B------:R2:W4:Y:S01]  /*8cd0*/  SHFL.IDX PT, R9, R20, 0x3, 0x1c1f ;  /* 0x007c1f0014097f89 */ /* 0x00052200000e0000 */
        /* <DEDUP_REMOVED lines=38> */
.L_x_392:
[----:B------:R-:W-:Y:S05]  /*8f40*/  BSYNC B0 ;  /* 0x0000000000007941 */ /* 0x000fea0003800000 */
.L_x_391:
[----:B------:R-:W-:Y:S01]  /*8f50*/  SHF.R.S32.HI R0, RZ, 0x1f, R58 ;  /* 0x0000001fff007819 */ /* 0x000fe2000001143a */
[----:B---345:R-:W-:Y:S01]  /*8f60*/  IMAD.MOV.U32 R6, RZ, RZ, R54 ;  /* 0x000000ffff067224 */ /* 0x038fe200078e0036 */
[----:B------:R-:W-:-:S04]  /*8f70*/  DEPBAR.LE SB0, 0x1 ;  /* 0x000080400000791a */ /* 0x000fc80000000000 */
[----:B------:R-:W-:Y:S01]  /*8f80*/  LEA.HI R0, R0, R58, RZ, 0x3 ;  /* 0x0000003a00007211 */ /* 0x000fe200078f18ff */
[----:B------:R-:W-:Y:S01]  /*8f90*/  IMAD.MOV.U32 R5, RZ, RZ, R55 ;  /* 0x000000ffff057224 */ /* 0x000fe200078e0037 */
[----:B------:R-:W-:Y:S01]  /*8fa0*/  BSSY B1, `(.L_x_393) ;  /* 0x0000082000017945 */ /* 0x000fe20003800000 */
[----:B------:R-:W-:Y:S01]  /*8fb0*/  IMAD.MOV.U32 R3, RZ, RZ, R48 ;  /* 0x000000ffff037224 */ /* 0x000fe200078e0030 */
[----:B------:R-:W-:Y:S01]  /*8fc0*/  LOP3.LUT R0, R0, 0xfffffff8, RZ, 0xc0, !PT ;  /* 0xfffffff800007812 */ /* 0x000fe200078ec0ff */
[----:B-1----:R-:W-:Y:S01]  /*8fd0*/  IMAD.MOV.U32 R7, RZ, RZ, R53 ;  /* 0x000000ffff077224 */ /* 0x002fe200078e0035 */
[----:B------:R-:W-:Y:S02]  /*8fe0*/  PRMT R72, R5, 0x5410, R6 ;  /* 0x0000541005487816 */ /* 0x000fe40000000006 */
[----:B------:R-:W-:Y:S01]  /*8ff0*/  PRMT R70, R3, 0x7610, R70 ;  /* 0x0000761003467816 */ /* 0x000fe20000000046 */
[----:B------:R-:W-:-:S04]  /*9000*/  IMAD.IADD R0, R58, 0x1, -R0 ;  /* 0x000000013a007824 */ /* 0x000fc800078e0a00 */
[C---:B------:R-:W-:Y:S01]  /*9010*/  IMAD.SHL.U32 R6, R0.reuse, 0x40, RZ ;  /* 0x0000004000067824 */ /* 0x040fe200078e00ff */
[----:B------:R-:W-:Y:S01]  /*9020*/  BAR.SYNC.DEFER_BLOCKING 0x0 ;  /* 0x0000000000007b1d */ /* 0x000fe20000010000 */
[----:B------:R-:W-:-:S03]  /*9030*/  LOP3.LUT P1, RZ, R0, 0x4, RZ, 0xc0, !PT ;  /* 0x0000000400ff7812 */ /* 0x000fc6000782c0ff */
[----:B------:R-:W-:Y:S01]  /*9040*/  LOP3.LUT R0, R6, 0x1c0, RZ, 0xc0, !PT ;  /* 0x000001c006007812 */ /* 0x000fe200078ec0ff */
[----:B------:R-:W-:-:S03]  /*9050*/  IMAD.MOV.U32 R6, RZ, RZ, R52 ;  /* 0x000000ffff067224 */ /* 0x000fc600078e0034 */
[----:B------:R-:W-:Y:S02]  /*9060*/  LOP3.LUT R5, R0, 0x18, R29, 0xf8, !PT ;  /* 0x0000001800057812 */ /* 0x000fe400078ef81d */
[----:B------:R-:W-:Y:S01]  /*9070*/  SHF.R.U32.HI R3, RZ, 0x3, R0 ;  /* 0x00000003ff037819 */ /* 0x000fe20000011600 */
[----:B------:R-:W-:Y:S01]  /*9080*/  IMAD.MOV.U32 R0, RZ, RZ, R49 ;  /* 0x000000ffff007224 */ /* 0x000fe200078e0031 */
[----:B------:R-:W-:Y:S01]  /*9090*/  PRMT R70, R70, 0x5410, R6 ;  /* 0x0000541046467816 */ /* 0x000fe20000000006 */
[----:B------:R-:W-:Y:S01]  /*90a0*/  IMAD.MOV.U32 R6, RZ, RZ, R50 ;  /* 0x000000ffff067224 */ /* 0x000fe200078e0032 */
[----:B------:R-:W-:Y:S01]  /*90b0*/  LOP3.LUT R5, R5, R3, RZ, 0x3c, !PT ;  /* 0x0000000305057212 */ /* 0x000fe200078e3cff */
[----:B------:R-:W-:Y:S01]  /*90c0*/  IMAD.IADD R3, R25, 0x1, -R226 ;  /* 0x0000000119037824 */ /* 0x000fe200078e0ae2 */
[----:B------:R-:W-:-:S03]  /*90d0*/  PRMT R29, R0, 0x7610, R29 ;  /* 0x00007610001d7816 */ /* 0x000fc6000000001d */
[----:B------:R-:W-:Y:S01]  /*90e0*/  IMAD R0, R211, 0x200, R5 ;  /* 0x00000200d3007824 */ /* 0x000fe200078e0205 */
[----:B------:R-:W-:Y:S01]  /*90f0*/  IMNMX R24, R3, 0x80, PT ;  /* 0x0000008003187817 */ /* 0x000fe20003800200 */
[----:B------:R-:W-:Y:S01]  /*9100*/  IMAD.MOV.U32 R5, RZ, RZ, R51 ;  /* 0x000000ffff057224 */ /* 0x000fe200078e0033 */
[----:B------:R-:W-:Y:S02]  /*9110*/  PRMT R29, R29, 0x5410, R7 ;  /* 0x000054101d1d7816 */ /* 0x000fe40000000007 */
[----:B------:R-:W-:Y:S02]  /*9120*/  ISETP.GE.AND P0, PT, R58, R24, PT ;  /* 0x000000183a00720c */ /* 0x000fe40003f06270 */
[C---:B------:R-:W-:Y:S02]  /*9130*/  IADD3 R3, R0.reuse, 0x20, RZ ;  /* 0x0000002000037810 */ /* 0x040fe40007ffe0ff */
[----:B------:R-:W-:Y:S02]  /*9140*/  @P1 IADD3 R3, R0, -0x20, RZ ;  /* 0xffffffe000031810 */ /* 0x000fe40007ffe0ff */
[----:B------:R-:W-:-:S02]  /*9150*/  PRMT R25, R5, 0x5410, R6 ;  /* 0x0000541005197816 */ /* 0x000fc40000000006 */
[----:B--2---:R-:W-:Y:S02]  /*9160*/  LEA R22, R0, 0x6100, 0x1 ;  /* 0x0000610000167811 */ /* 0x004fe400078e08ff */
[----:B------:R-:W-:-:S03]  /*9170*/  LEA R23, R3, 0x6100, 0x1 ;  /* 0x0000610003177811 */ /* 0x000fc600078e08ff */
[----:B------:R-:W-:Y:S05]  /*9180*/  @P0 BRA `(.L_x_394) ;  /* 0x0000063000000947 */ /* 0x000fea0003800000 */
[----:B------:R-:W-:Y:S01]  /*9190*/  ISETP.GE.AND P0, PT, R17, c[0x0][0x27c], PT ;  /* 0x00009f0011007a0c */ /* 0x000fe20003f06270 */
[----:B------:R-:W-:-:S12]  /*91a0*/  BSSY B0, `(.L_x_395) ;  /* 0x0000030000007945 */ /* 0x000fd80003800000 */
[----:B------:R-:W-:Y:S05]  /*91b0*/  @P0 BRA `(.L_x_396) ;  /* 0x000002e000000947 */ /* 0x000fea0003800000 */
[----:B------:R-:W1:Y:S01]  /*91c0*/  LDS.128 R8, [R22] ;  /* 0x0000000016087984 */ /* 0x000e620000000c00 */
[----:B------:R-:W-:Y:S02]  /*91d0*/  SHF.R.U64 R0, R14, 0x10, R15 ;  /* 0x000000100e007819 */ /* 0x000fe4000000120f */
[----:B------:R-:W-:Y:S02]  /*91e0*/  SHF.R.U32.HI R6, RZ, 0x10, R19 ;  /* 0x00000010ff067819 */ /* 0x000fe40000011613 */
[----:B------:R-:W-:Y:S02]  /*91f0*/  SHF.R.U32.HI R3, RZ, 0x10, R15 ;  /* 0x00000010ff037819 */ /* 0x000fe4000001160f */
[----:B------:R-:W-:Y:S02]  /*9200*/  SHF.R.U64 R5, R18, 0x10, R19 ;  /* 0x0000001012057819 */ /* 0x000fe40000001213 */
[----:B------:R-:W-:Y:S02]  /*9210*/  PRMT R14, R59, 0x5432, R0 ;  /* 0x000054323b0e7816 */ /* 0x000fe40000000000 */
[----:B------:R-:W-:-:S02]  /*9220*/  PRMT R0, R28, 0x5410, R6 ;  /* 0x000054101c007816 */ /* 0x000fc40000000006 */
[----:B------:R-:W-:Y:S02]  /*9230*/  PRMT R3, R59, 0x5410, R3 ;  /* 0x000054103b037816 */ /* 0x000fe40000000003 */
[----:B------:R-:W-:Y:S01]  /*9240*/  PRMT R13, R28, 0x5432, R5 ;  /* 0x000054321c0d7816 */ /* 0x000fe20000000005 */
[C---:B------:R-:W-:Y:S01]  /*9250*/  IMAD.U32 R18, R0.reuse, 0x10000, RZ ;  /* 0x0001000000127824 */ /* 0x040fe200078e00ff */
[----:B------:R-:W-:Y:S01]  /*9260*/  LOP3.LUT R21, R0, 0xffff0000, RZ, 0xc0, !PT ;  /* 0xffff000000157812 */ /* 0x000fe200078ec0ff */
[----:B------:R-:W-:Y:S02]  /*9270*/  IMAD.U32 R19, R3, 0x10000, RZ ;  /* 0x0001000003137824 */ /* 0x000fe400078e00ff */
[C---:B------:R-:W-:Y:S01]  /*9280*/  IMAD.U32 R20, R13.reuse, 0x10000, RZ ;  /* 0x000100000d147824 */ /* 0x040fe200078e00ff */
[----:B------:R-:W-:Y:S02]  /*9290*/  LOP3.LUT R13, R13, 0xffff0000, RZ, 0xc0, !PT ;  /* 0xffff00000d0d7812 */ /* 0x000fe400078ec0ff */
[C---:B-1----:R-:W-:Y:S01]  /*92a0*/  LOP3.LUT R5, R10.reuse, 0xffff0000, RZ, 0xc0, !PT ;  /* 0xffff00000a057812 */ /* 0x042fe200078ec0ff */
[----:B------:R-:W-:Y:S01]  /*92b0*/  IMAD.U32 R6, R10, 0x10000, RZ ;  /* 0x000100000a067824 */ /* 0x000fe200078e00ff */
[C---:B------:R-:W-:Y:S01]  /*92c0*/  LOP3.LUT R10, R11.reuse, 0xffff0000, RZ, 0xc0, !PT ;  /* 0xffff00000b0a7812 */ /* 0x040fe200078ec0ff */
[----:B------:R-:W-:Y:S01]  /*92d0*/  IMAD.U32 R12, R11, 0x10000, RZ ;  /* 0x000100000b0c7824 */ /* 0x000fe200078e00ff */
[----:B------:R-:W-:Y:S01]  /*92e0*/  LOP3.LUT R11, R3, 0xffff0000, RZ, 0xc0, !PT ;  /* 0xffff0000030b7812 */ /* 0x000fe200078ec0ff */
[CC--:B------:R-:W-:Y:S01]  /*92f0*/  FMUL.FTZ R3, R5.reuse, R18.reuse ;  /* 0x0000001205037220 */ /* 0x0c0fe20000410000 */
[C---:B------:R-:W-:Y:S01]  /*9300*/  SHF.L.U32 R15, R8.reuse, 0x10, RZ ;  /* 0x00000010080f7819 */ /* 0x040fe200000006ff */
[----:B------:R-:W-:Y:S01]  /*9310*/  FMUL.FTZ R5, R5, R19 ;  /* 0x0000001305057220 */ /* 0x000fe20000410000 */
[----:B------:R-:W-:Y:S01]  /*9320*/  LOP3.LUT R7, R8, 0xffff0000, RZ, 0xc0, !PT ;  /* 0xffff000008077812 */ /* 0x000fe200078ec0ff */
[----:B------:R-:W-:Y:S01]  /*9330*/  FMUL.FTZ R0, R10, R21 ;  /* 0x000000150a007220 */ /* 0x000fe20000410000 */
[C---:B------:R-:W-:Y:S01]  /*9340*/  SHF.L.U32 R16, R9.reuse, 0x10, RZ ;  /* 0x0000001009107819 */ /* 0x040fe200000006ff */
[C---:B------:R-:W-:Y:S01]  /*9350*/  FFMA.FTZ R19, R6.reuse, R19, -R3 ;  /* 0x0000001306137223 */ /* 0x040fe20000010803 */
[----:B------:R-:W-:Y:S01]  /*9360*/  LOP3.LUT R8, R9, 0xffff0000, RZ, 0xc0, !PT ;  /* 0xffff000009087812 */ /* 0x000fe200078ec0ff */
[----:B------:R-:W-:Y:S01]  /*9370*/  FFMA.FTZ R18, R6, R18, R5 ;  /* 0x0000001206127223 */ /* 0x000fe20000010005 */
[----:B------:R-:W-:Y:S01]  /*9380*/  SHF.L.U32 R9, R14, 0x10, RZ ;  /* 0x000000100e097819 */ /* 0x000fe200000006ff */
[----:B------:R-:W-:Y:S01]  /*9390*/  FFMA.FTZ R6, R12, R11, -R0 ;  /* 0x0000000b0c067223 */ /* 0x000fe20000010800 */
[----:B------:R-:W-:Y:S01]  /*93a0*/  LOP3.LUT R14, R14, 0xffff0000, RZ, 0xc0, !PT ;  /* 0xffff00000e0e7812 */ /* 0x000fe200078ec0ff */
[----:B------:R-:W-:-:S02]  /*93b0*/  FMUL.FTZ R5, R7, R20 ;  /* 0x0000001407057220 */ /* 0x000fc40000410000 */
[----:B------:R-:W-:Y:S02]  /*93c0*/  FMUL.FTZ R0, R8, R13 ;  /* 0x0000000d08007220 */ /* 0x000fe40000410000 */
[----:B------:R-:W-:Y:S02]  /*93d0*/  FMUL.FTZ R10, R10, R11 ;  /* 0x0000000b0a0a7220 */ /* 0x000fe40000410000 */
[-C--:B------:R-:W-:Y:S02]  /*93e0*/  FMUL.FTZ R3, R7, R9.reuse ;  /* 0x0000000907037220 */ /* 0x080fe40000410000 */
[----:B------:R-:W-:Y:S02]  /*93f0*/  FMUL.FTZ R8, R8, R14 ;  /* 0x0000000e08087220 */ /* 0x000fe40000410000 */
[C---:B------:R-:W-:Y:S02]  /*9400*/  FFMA.FTZ R5, R15.reuse, R9, -R5 ;  /* 0x000000090f057223 */ /* 0x040fe40000010805 */
[----:B------:R-:W-:Y:S01]  /*9410*/  FFMA.FTZ R11, R12, R21, R10 ;  /* 0x000000150c0b7223 */ /* 0x000fe2000001000a */
[----:B------:R-:W-:Y:S01]  /*9420*/  F2FP.BF16.PACK_AB R10, R18, R19 ;  /* 0x00000013120a723e */ /* 0x000fe200000010ff */
[----:B------:R-:W-:-:S02]  /*9430*/  FFMA.FTZ R3, R15, R20, R3 ;  /* 0x000000140f037223 */ /* 0x000fc40000010003 */
[C---:B------:R-:W-:Y:S01]  /*9440*/  FFMA.FTZ R0, R16.reuse, R14, -R0 ;  /* 0x0000000e10007223 */ /* 0x040fe20000010800 */
[----:B------:R-:W-:Y:S01]  /*9450*/  F2FP.BF16.PACK_AB R11, R11, R6 ;  /* 0x000000060b0b723e */ /* 0x000fe200000010ff */
[----:B------:R-:W-:Y:S01]  /*9460*/  FFMA.FTZ R9, R16, R13, R8 ;  /* 0x0000000d10097223 */ /* 0x000fe20000010008 */
[----:B------:R-:W-:-:S04]  /*9470*/  F2FP.BF16.PACK_AB R8, R3, R5 ;  /* 0x000000050308723e */ /* 0x000fc800000010ff */
[----:B------:R-:W-:-:S05]  /*9480*/  F2FP.BF16.PACK_AB R9, R9, R0 ;  /* 0x000000000909723e */ /* 0x000fca00000010ff */
[----:B------:R1:W-:Y:S02]  /*9490*/  STS.128 [R22], R8 ;  /* 0x0000000816007388 */ /* 0x0003e40000000c00 */
.L_x_396:
[----:B------:R-:W-:Y:S05]  /*94a0*/  BSYNC B0 ;  /* 0x0000000000007941 */ /* 0x000fea0003800000 */
.L_x_395:
[----:B------:R-:W-:-:S04]  /*94b0*/  IADD3 R0, R17, 0x10, RZ ;  /* 0x0000001011007810 */ /* 0x000fc80007ffe0ff */
[----:B------:R-:W-:-:S13]  /*94c0*/  ISETP.GE.AND P0, PT, R0, c[0x0][0x27c], PT ;  /* 0x00009f0000007a0c */ /* 0x000fda0003f06270 */
[----:B------:R-:W-:Y:S05]  /*94d0*/  @P0 BRA `(.L_x_394) ;  /* 0x000002e000000947 */ /* 0x000fea0003800000 */
[----:B-1----:R-:W1:Y:S01]  /*94e0*/  LDS.128 R8, [R23] ;  /* 0x0000000017087984 */ /* 0x002e620000000c00 */
        /* <DEDUP_REMOVED lines=45> */
.L_x_394:
[----:B------:R-:W-:Y:S05]  /*97c0*/  BSYNC B1 ;  /* 0x0000000000017941 */ /* 0x000fea0003800000 */
.L_x_393:
        /* <DEDUP_REMOVED lines=52> */
[----:B------:R1:W-:Y:S02]  /*9b10*/  STS.128 [R22+0x1000], R8 ;  /* 0x0010000816007388 */ /* 0x0003e40000000c00 */
.L_x_400:
[----:B------:R-:W-:Y:S05]  /*9b20*/  BSYNC B0 ;  /* 0x0000000000007941 */ /* 0x000fea0003800000 */
.L_x_399:
[----:B------:R-:W-:-:S04]  /*9b30*/  IADD3 R0, R17, 0x10, RZ ;  /* 0x0000001011007810 */ /* 0x000fc80007ffe0ff */
[----:B------:R-:W-:-:S13]  /*9b40*/  ISETP.GE.AND P0, PT, R0, c[0x0][0x27c], PT ;  /* 0x00009f0000007a0c */ /* 0x000fda0003f06270 */
        /* <DEDUP_REMOVED lines=47> */
.L_x_398:
[----:B------:R-:W-:Y:S05]  /*9e40*/  BSYNC B1 ;  /* 0x0000000000017941 */ /* 0x000fea0003800000 */
.L_x_397:
        /* <DEDUP_REMOVED lines=53> */
.L_x_404:
[----:B------:R-:W-:Y:S05]  /*a1a0*/  BSYNC B0 ;  /* 0x0000000000007941 */ /* 0x000fea0003800000 */
.L_x_403:
        /* <DEDUP_REMOVED lines=49> */
.L_x_402:
[----:B------:R-:W-:Y:S05]  /*a4c0*/  BSYNC B1 ;  /* 0x0000000000017941 */ /* 0x000fea0003800000 */
.L_x_401:
[----:B------:R-:W-:-:S04]  /*a4d0*/  IADD3 R0, R58, 0x60, RZ ;  /* 0x000000603a007810 */ /* 0x000fc80007ffe0ff */
        /* <DEDUP_REMOVED lines=51> */
.L_x_407:
[----:B------:R-:W-:Y:S05]  /*a810*/  BSYNC B0 ;  /* 0x0000000000007941 */ /* 0x000fea0003800000 */
.L_x_406:
        /* <DEDUP_REMOVED lines=39> */
[----:B------:R-:W-:Y:S02]  /*aa90*/  FFMA.FTZ R5, R15, R9, -R5 ;  /* 0x000000090f057223 */ /* 0x000fe40000010805 */
        /* <DEDUP_REMOVED lines=8> */
[----:B------:R1:W-:Y:S01]  /*ab20*/  STS.128 [R23+0x3000], R8 ;  /* 0x0030000817007388 */ /* 0x0003e20000000c00 */
[----:B------:R-:W-:Y:S05]  /*ab30*/  BRA `(.L_x_405) ;  /* 0x0000253000007947 */ /* 0x000fea0003800000 */
.L_x_384:
[----:B------:R-:W-:Y:S01]  /*ab40*/  ISETP.NE.AND P0, PT, R231, 0x1, PT ;  /* 0x00000001e700780c */ /* 0x000fe20003f05270 */
[----:B------:R-:W-:Y:S01]  /*ab50*/  IMAD.MOV.U32 R8, RZ, RZ, R12 ;  /* 0x000000ffff087224 */ /* 0x000fe200078e000c */
[----:B------:R-:W-:Y:S01]  /*ab60*/  ISETP.GE.AND P2, PT, R29, c[0x0][0x27c], PT ;  /* 0x00009f001d007a0c */ /* 0x000fe20003f46270 */
[----:B------:R-:W-:Y:S01]  /*ab70*/  IMAD.MOV.U32 R6, RZ, RZ, R10 ;  /* 0x000000ffff067224 */ /* 0x000fe200078e000a */
[----:B------:R-:W-:Y:S01]  /*ab80*/  SHF.R.S32.HI R40, RZ, 0x1f, R29 ;  /* 0x0000001fff287819 */ /* 0x000fe2000001141d */
[----:B------:R-:W-:Y:S01]  /*ab90*/  CS2R R22, SRZ ;  /* 0x0000000000167805 */ /* 0x000fe2000001ff00 */
[----:B------:R-:W-:-:S07]  /*aba0*/  CS2R R20, SRZ ;  /* 0x0000000000147805 */ /* 0x000fce000001ff00 */
[----:B------:R-:W-:-:S05]  /*abb0*/  @P0 IMAD.HI.U32 R3, R0, c[0x0][0x2c8], RZ ;  /* 0x0000b20000030a27 */ /* 0x000fca00078e00ff */
[----:B------:R-:W-:-:S04]  /*abc0*/  @P0 SHF.R.U32.HI R0, RZ, c[0x0][0x2cc], R3 ;  /* 0x0000b300ff000a19 */ /* 0x000fc80000011603 */
[----:B------:R-:W-:Y:S01]  /*abd0*/  SHF.R.S32.HI R3, RZ, 0x1f, R0 ;  /* 0x0000001fff037819 */ /* 0x000fe20000011400 */
[----:B------:R-:W-:-:S04]  /*abe0*/  IMAD.WIDE.U32 R8, R0, c[0x0][0x280], R8 ;  /* 0x0000a00000087a25 */ /* 0x000fc800078e0008 */
[C---:B------:R-:W-:Y:S01]  /*abf0*/  IMAD R5, R3.reuse, c[0x0][0x280], RZ ;  /* 0x0000a00003057a24 */ /* 0x040fe200078e02ff */
[----:B------:R-:W-:Y:S01]  /*ac00*/  LEA R14, P0, R8, c[0x0][0x270], 0x1 ;  /* 0x00009c00080e7a11 */ /* 0x000fe200078008ff */
[----:B------:R-:W-:Y:S02]  /*ac10*/  IMAD R3, R3, c[0x0][0x290], RZ ;  /* 0x0000a40003037a24 */ /* 0x000fe400078e02ff */
[C---:B------:R-:W-:Y:S02]  /*ac20*/  IMAD R5, R0.reuse, c[0x0][0x284], R5 ;  /* 0x0000a10000057a24 */ /* 0x040fe400078e0205 */
[----:B------:R-:W-:-:S04]  /*ac30*/  IMAD.WIDE.U32 R6, R0, c[0x0][0x290], R6 ;  /* 0x0000a40000067a25 */ /* 0x000fc800078e0006 */
[----:B------:R-:W-:Y:S02]  /*ac40*/  IMAD.IADD R5, R9, 0x1, R5 ;  /* 0x0000000109057824 */ /* 0x000fe400078e0205 */
[----:B------:R-:W-:-:S03]  /*ac50*/  IMAD R0, R0, c[0x0][0x294], R3 ;  /* 0x0000a50000007a24 */ /* 0x000fc600078e0203 */
[----:B------:R-:W-:Y:S01]  /*ac60*/  LEA.HI.X R12, R8, c[0x0][0x274], R5, 0x1, P0 ;  /* 0x00009d00080c7a11 */ /* 0x000fe200000f0c05 */
[----:B------:R-:W-:Y:S01]  /*ac70*/  IMAD.IADD R0, R7, 0x1, R0 ;  /* 0x0000000107007824 */ /* 0x000fe200078e0200 */
[----:B------:R-:W1:Y:S01]  /*ac80*/  SHFL.IDX PT, R8, R14, RZ, 0x1c1f ;  /* 0x001c1fff0e087589 */ /* 0x000e6200000e0000 */
[----:B------:R-:W-:-:S03]  /*ac90*/  LEA R13, P0, R6, c[0x0][0x288], 0x1 ;  /* 0x0000a200060d7a11 */ /* 0x000fc600078008ff */
[----:B------:R-:W2:Y:S01]  /*aca0*/  SHFL.IDX PT, R7, R12, RZ, 0x1c1f ;  /* 0x001c1fff0c077589 */ /* 0x000ea200000e0000 */
[----:B------:R-:W-:Y:S02]  /*acb0*/  LEA.HI.X R11, R6, c[0x0][0x28c], R0, 0x1, P0 ;  /* 0x0000a300060b7a11 */ /* 0x000fe400000f0c00 */
[----:B------:R-:W-:Y:S01]  /*acc0*/  ISETP.GE.OR P0, PT, R24, R25, P2 ;  /* 0x000000191800720c */ /* 0x000fe20001706670 */
[----:B------:R-:W3:Y:S04]  /*acd0*/  SHFL.IDX PT, R6, R13, RZ, 0x1c1f ;  /* 0x001c1fff0d067589 */ /* 0x000ee800000e0000 */
[----:B------:R-:W4:Y:S08]  /*ace0*/  SHFL.IDX PT, R5, R11, RZ, 0x1c1f ;  /* 0x001c1fff0b057589 */ /* 0x000f3000000e0000 */
[C---:B------:R-:W-:Y:S01]  /*acf0*/  @!P0 IMAD.SHL.U32 R0, R29.reuse, 0x2, RZ ;  /* 0x000000021d008824 */ /* 0x040fe200078e00ff */
[----:B------:R-:W-:-:S04]  /*ad00*/  @!P0 SHF.L.U64.HI R3, R29, 0x1, R40 ;  /* 0x000000011d038819 */ /* 0x000fc80000010228 */
[----:B-1----:R-:W-:-:S05]  /*ad10*/  @!P0 IADD3 R8, P1, R8, R0, RZ ;  /* 0x0000000008088210 */ /* 0x002fca0007f3e0ff */
[--C-:B--2---:R-:W-:Y:S01]  /*ad20*/  @!P0 IMAD.X R9, R7, 0x1, R3.reuse, P1 ;  /* 0x0000000107098824 */ /* 0x104fe200008e0603 */
[----:B---3--:R-:W-:Y:S01]  /*ad30*/  @!P0 IADD3 R6, P1, R6, R0, RZ ;  /* 0x0000000006068210 */ /* 0x008fe20007f3e0ff */
[----:B------:R-:W-:Y:S01]  /*ad40*/  CS2R R18, SRZ ;  /* 0x0000000000127805 */ /* 0x000fe2000001ff00 */
[----:B------:R-:W-:Y:S02]  /*ad50*/  CS2R R16, SRZ ;  /* 0x0000000000107805 */ /* 0x000fe4000001ff00 */
[----:B------:R1:W2:Y:S01]  /*ad60*/  @!P0 LD.E.128 R20, [R8.64] ;  /* 0x0000000808148980 */ /* 0x0002a2000c101d00 */
[----:B----4-:R-:W-:-:S05]  /*ad70*/  @!P0 IMAD.X R7, R5, 0x1, R3, P1 ;  /* 0x0000000105078824 */ /* 0x010fca00008e0603 */
[----:B------:R3:W4:Y:S01]  /*ad80*/  @!P0 LD.E.128 R16, [R6.64] ;  /* 0x0000000806108980 */ /* 0x000722000c101d00 */
[----:B------:R-:W-:Y:S01]  /*ad90*/  IADD3 R0, R24, 0x20, RZ ;  /* 0x0000002018007810 */ /* 0x000fe20007ffe0ff */
[----:B------:R-:W-:Y:S01]  /*ada0*/  BSSY B0, `(.L_x_408) ;  /* 0x0000024000007945 */ /* 0x000fe20003800000 */
[----:B------:R-:W-:Y:S01]  /*adb0*/  CS2R R38, SRZ ;  /* 0x0000000000267805 */ /* 0x000fe2000001ff00 */
[----:B------:R2:W2:Y:S01]  /*adc0*/  SHFL.IDX PT, R15, R12, 0x1, 0x1c1f ;  /* 0x003c1f000c0f7f89 */ /* 0x0004a200000e0000 */
[----:B------:R-:W-:Y:S01]  /*add0*/  ISETP.GE.AND P0, PT, R0, R25, PT ;  /* 0x000000190000720c */ /* 0x000fe20003f06270 */
[----:B------:R-:W-:Y:S01]  /*ade0*/  CS2R R36, SRZ ;  /* 0x0000000000247805 */ /* 0x000fe2000001ff00 */
[----:B------:R-:W-:Y:S01]  /*adf0*/  CS2R R34, SRZ ;  /* 0x0000000000227805 */ /* 0x000fe2000001ff00 */
[----:B------:R2:W2:Y:S01]  /*ae00*/  SHFL.IDX PT, R10, R11, 0x1, 0x1c1f ;  /* 0x003c1f000b0a7f89 */ /* 0x0004a200000e0000 */
[----:B------:R-:W-:-:S03]  /*ae10*/  CS2R R32, SRZ ;  /* 0x0000000000207805 */ /* 0x000fc6000001ff00 */
[----:B-1----:R1:W1:Y:S04]  /*ae20*/  SHFL.IDX PT, R9, R13, 0x1, 0x1c1f ;  /* 0x003c1f000d097f89 */ /* 0x00226800000e0000 */
[----:B---3--:R3:W1:Y:S01]  /*ae30*/  SHFL.IDX PT, R7, R14, 0x1, 0x1c1f ;  /* 0x003c1f000e077f89 */ /* 0x00866200000e0000 */
[----:B--2---:R-:W-:Y:S01]  /*ae40*/  IMAD.MOV.U32 R3, RZ, RZ, R20 ;  /* 0x000000ffff037224 */ /* 0x004fe200078e0014 */
[----:B------:R-:W-:Y:S01]  /*ae50*/  MOV R6, R22 ;  /* 0x0000001600067202 */ /* 0x000fe20000000f00 */
[----:B------:R-:W-:Y:S02]  /*ae60*/  IMAD.MOV.U32 R0, RZ, RZ, R21 ;  /* 0x000000ffff007224 */ /* 0x000fe400078e0015 */
[----:B------:R-:W-:Y:S01]  /*ae70*/  IMAD.MOV.U32 R5, RZ, RZ, R23 ;  /* 0x000000ffff057224 */ /* 0x000fe200078e0017 */
[----:B------:R-:W-:-:S02]  /*ae80*/  PRMT R28, R6, 0x7610, R28 ;  /* 0x00007610061c7816 */ /* 0x000fc4000000001c */
[----:B------:R-:W-:Y:S01]  /*ae90*/  PRMT R27, R0, 0x5410, R3 ;  /* 0x00005410001b7816 */ /* 0x000fe20000000003 */
[----:B----4-:R-:W-:Y:S01]  /*aea0*/  IMAD.MOV.U32 R6, RZ, RZ, R18 ;  /* 0x000000ffff067224 */ /* 0x010fe200078e0012 */
[----:B------:R-:W-:Y:S01]  /*aeb0*/  PRMT R31, R5, 0x7610, R31 ;  /* 0x00007610051f7816 */ /* 0x000fe2000000001f */
[----:B------:R-:W-:Y:S01]  /*aec0*/  IMAD.MOV.U32 R3, RZ, RZ, R16 ;  /* 0x000000ffff037224 */ /* 0x000fe200078e0010 */
[----:B------:R-:W-:Y:S01]  /*aed0*/  MOV R5, R19 ;  /* 0x0000001300057202 */ /* 0x000fe20000000f00 */
[----:B------:R-:W-:-:S03]  /*aee0*/  IMAD.MOV.U32 R0, RZ, RZ, R17 ;  /* 0x000000ffff007224 */ /* 0x000fc600078e0011 */
[----:B------:R-:W-:Y:S02]  /*aef0*/  PRMT R30, R5, 0x5410, R6 ;  /* 0x00005410051e7816 */ /* 0x000fe40000000006 */
[----:B------:R-:W-:Y:S01]  /*af00*/  PRMT R26, R0, 0x5410, R3 ;  /* 0x00005410001a7816 */ /* 0x000fe20000000003 */
[----:B------:R-:W-:Y:S05]  /*af10*/  @P0 BRA `(.L_x_409) ;  /* 0x000000c000000947 */ /* 0x000fea0003800000 */
[----:B-1-3--:R-:W-:Y:S01]  /*af20*/  CS2R R36, SRZ ;  /* 0x0000000000247805 */ /* 0x00afe2000001ff00 */
[----:B------:R-:W-:Y:S01]  /*af30*/  CS2R R34, SRZ ;  /* 0x0000000000227805 */ /* 0x000fe2000001ff00 */
[----:B------:R-:W-:Y:S01]  /*af40*/  CS2R R32, SRZ ;  /* 0x0000000000207805 */ /* 0x000fe2000001ff00 */
[----:B------:R-:W-:Y:S05]  /*af50*/  @P2 BRA `(.L_x_409) ;  /* 0x0000008000002947 */ /* 0x000fea0003800000 */
[C---:B------:R-:W-:Y:S01]  /*af60*/  IMAD.SHL.U32 R6, R29.reuse, 0x2, RZ ;  /* 0x000000021d067824 */ /* 0x040fe200078e00ff */
[----:B------:R-:W-:-:S04]  /*af70*/  SHF.L.U64.HI R0, R29, 0x1, R40 ;  /* 0x000000011d007819 */ /* 0x000fc80000010228 */
[-C--:B------:R-:W-:Y:S02]  /*af80*/  IADD3 R8, P1, R7, R6.reuse, RZ ;  /* 0x0000000607087210 */ /* 0x080fe40007f3e0ff */
[----:B------:R-:W-:-:S03]  /*af90*/  IADD3 R6, P0, R9, R6, RZ ;  /* 0x0000000609067210 */ /* 0x000fc60007f1e0ff */
[--C-:B------:R-:W-:Y:S02]  /*afa0*/  IMAD.X R9, R15, 0x1, R0.reuse, P1 ;  /* 0x000000010f097824 */ /* 0x100fe400008e0600 */
[----:B------:R-:W-:-:S03]  /*afb0*/  IMAD.X R7, R10, 0x1, R0, P0 ;  /* 0x000000010a077824 */ /* 0x000fc600000e0600 */
[----:B------:R1:W5:Y:S04]  /*afc0*/  LD.E.128 R36, [R8.64] ;  /* 0x0000000808247980 */ /* 0x000368000c101d00 */
[----:B------:R1:W5:Y:S02]  /*afd0*/  LD.E.128 R32, [R6.64] ;  /* 0x0000000806207980 */ /* 0x000364000c101d00 */
.L_x_409:
[----:B-1-3--:R-:W-:Y:S05]  /*afe0*/  BSYNC B0 ;  /* 0x0000000000007941 */ /* 0x00afea0003800000 */
.L_x_408:
[----:B------:R-:W1:Y:S01]  /*aff0*/  SHFL.IDX PT, R5, R14, 0x2, 0x1c1f ;  /* 0x005c1f000e057f89 */ /* 0x000e6200000e0000 */
[----:B------:R-:W-:Y:S01]  /*b000*/  IADD3 R0, R24, 0x40, RZ ;  /* 0x0000004018007810 */ /* 0x000fe20007ffe0ff */
[----:B------:R-:W-:Y:S01]  /*b010*/  CS2R R54, SRZ ;  /* 0x0000000000367805 */ /* 0x000fe2000001ff00 */
[----:B------:R-:W-:Y:S01]  /*b020*/  CS2R R52, SRZ ;  /* 0x0000000000347805 */ /* 0x000fe2000001ff00 */
[----:B------:R-:W2:Y:S01]  /*b030*/  SHFL.IDX PT, R7, R12, 0x2, 0x1c1f ;  /* 0x005c1f000c077f89 */ /* 0x000ea200000e0000 */
[----:B------:R-:W-:-:S03]  /*b040*/  ISETP.GE.OR P0, PT, R0, R25, P2 ;  /* 0x000000190000720c */ /* 0x000fc60001706670 */
[----:B------:R-:W3:Y:S04]  /*b050*/  SHFL.IDX PT, R6, R13, 0x2, 0x1c1f ;  /* 0x005c1f000d067f89 */ /* 0x000ee800000e0000 */
[----:B------:R-:W4:Y:S06]  /*b060*/  SHFL.IDX PT, R10, R11, 0x2, 0x1c1f ;  /* 0x005c1f000b0a7f89 */ /* 0x000f2c00000e0000 */
[C---:B------:R-:W-:Y:S01]  /*b070*/  @!P0 IMAD.SHL.U32 R0, R29.reuse, 0x2, RZ ;  /* 0x000000021d008824 */ /* 0x040fe200078e00ff */
[----:B------:R-:W-:-:S04]  /*b080*/  @!P0 SHF.L.U64.HI R3, R29, 0x1, R40 ;  /* 0x000000011d038819 */ /* 0x000fc80000010228 */
[----:B-1----:R-:W-:-:S05]  /*b090*/  @!P0 IADD3 R8, P1, R5, R0, RZ ;  /* 0x0000000005088210 */ /* 0x002fca0007f3e0ff */
[----:B--2---:R-:W-:Y:S01]  /*b0a0*/  @!P0 IMAD.X R9, R7, 0x1, R3, P1 ;  /* 0x0000000107098824 */ /* 0x004fe200008e0603 */
[----:B---3--:R-:W-:Y:S01]  /*b0b0*/  @!P0 IADD3 R6, P1, R6, R0, RZ ;  /* 0x0000000006068210 */ /* 0x008fe20007f3e0ff */
[----:B------:R-:W-:-:S03]  /*b0c0*/  CS2R R50, SRZ ;  /* 0x0000000000327805 */ /* 0x000fc6000001ff00 */
[----:B------:R1:W2:Y:S01]  /*b0d0*/  @!P0 LD.E.128 R52, [R8.64] ;  /* 0x0000000808348980 */ /* 0x0002a2000c101d00 */
[----:B------:R-:W-:Y:S01]  /*b0e0*/  CS2R R48, SRZ ;  /* 0x0000000000307805 */ /* 0x000fe2000001ff00 */
[----:B----4-:R-:W-:-:S05]  /*b0f0*/  @!P0 IMAD.X R7, R10, 0x1, R3, P1 ;  /* 0x000000010a078824 */ /* 0x010fca00008e0603 */
[----:B------:R3:W4:Y:S01]  /*b100*/  @!P0 LD.E.128 R48, [R6.64] ;  /* 0x0000000806308980 */ /* 0x000722000c101d00 */
[----:B------:R-:W-:Y:S01]  /*b110*/  IADD3 R0, R24, 0x60, RZ ;  /* 0x0000006018007810 */ /* 0x000fe20007ffe0ff */
[----:B-----5:R-:W-:Y:S01]  /*b120*/  IMAD.MOV.U32 R5, RZ, RZ, R39 ;  /* 0x000000ffff057224 */ /* 0x020fe200078e0027 */
[----:B------:R-:W-:Y:S01]  /*b130*/  BSSY B0, `(.L_x_410) ;  /* 0x000002d000007945 */ /* 0x000fe20003800000 */
[----:B------:R-:W-:Y:S01]  /*b140*/  IMAD.MOV.U32 R3, RZ, RZ, R36 ;  /* 0x000000ffff037224 */ /* 0x000fe200078e0024 */
[----:B------:R-:W-:Y:S01]  /*b150*/  ISETP.GE.AND P0, PT, R0, R25, PT ;  /* 0x000000190000720c */ /* 0x000fe20003f06270 */
[----:B------:R-:W2:Y:S01]  /*b160*/  SHFL.IDX PT, R12, R12, 0x3, 0x1c1f ;  /* 0x007c1f000c0c7f89 */ /* 0x000ea200000e0000 */
[----:B------:R-:W-:Y:S01]  /*b170*/  MOV R0, R37 ;  /* 0x0000002500007202 */ /* 0x000fe20000000f00 */
[----:B------:R-:W-:Y:S01]  /*b180*/  CS2R R66, SRZ ;  /* 0x0000000000427805 */ /* 0x000fe2000001ff00 */
[----:B------:R-:W-:Y:S01]  /*b190*/  CS2R R64, SRZ ;  /* 0x0000000000407805 */ /* 0x000fe2000001ff00 */
[----:B------:R2:W2:Y:S01]  /*b1a0*/  SHFL.IDX PT, R10, R11, 0x3, 0x1c1f ;  /* 0x007c1f000b0a7f89 */ /* 0x0004a200000e0000 */
[----:B------:R-:W-:Y:S01]  /*b1b0*/  PRMT R68, R0, 0x5410, R3 ;  /* 0x0000541000447816 */ /* 0x000fe20000000003 */
[----:B------:R-:W-:Y:S01]  /*b1c0*/  IMAD.MOV.U32 R3, RZ, RZ, R32 ;  /* 0x000000ffff037224 */ /* 0x000fe200078e0020 */
[----:B------:R-:W-:Y:S01]  /*b1d0*/  CS2R R62, SRZ ;  /* 0x00000000003e7805 */ /* 0x000fe2000001ff00 */
[----:B------:R-:W-:Y:S01]  /*b1e0*/  IMAD.MOV.U32 R0, RZ, RZ, R33 ;  /* 0x000000ffff007224 */ /* 0x000fe200078e0021 */
[----:B------:R-:W-:Y:S01]  /*b1f0*/  CS2R R60, SRZ ;  /* 0x00000000003c7805 */ /* 0x000fe2000001ff00 */
[----:B-1----:R1:W1:Y:S03]  /*b200*/  SHFL.IDX PT, R9, R13, 0x3, 0x1c1f ;  /* 0x007c1f000d097f89 */ /* 0x00226600000e0000 */
[----:B------:R-:W-:Y:S01]  /*b210*/  PRMT R59, R0, 0x5410, R3 ;  /* 0x00005410003b7816 */ /* 0x000fe20000000003 */
[----:B---3--:R-:W-:Y:S01]  /*b220*/  IMAD.MOV.U32 R6, RZ, RZ, R38 ;  /* 0x000000ffff067224 */ /* 0x008fe200078e0026 */
[----:B------:R3:W1:Y:S04]  /*b230*/  SHFL.IDX PT, R7, R14, 0x3, 0x1c1f ;  /* 0x007c1f000e077f89 */ /* 0x00066800000e0000 */
[----:B------:R-:W-:Y:S01]  /*b240*/  PRMT R70, R5, 0x5410, R6 ;  /* 0x0000541005467816 */ /* 0x000fe20000000006 */
[----:B------:R-:W-:-:S02]  /*b250*/  IMAD.MOV.U32 R6, RZ, RZ, R34 ;  /* 0x000000ffff067224 */ /* 0x000fc400078e0022 */
[----:B------:R-:W-:-:S05]  /*b260*/  IMAD.MOV.U32 R5, RZ, RZ, R35 ;  /* 0x000000ffff057224 */ /* 0x000fca00078e0023 */
[----:B------:R-:W-:Y:S01]  /*b270*/  PRMT R69, R5, 0x5410, R6 ;  /* 0x0000541005457816 */ /* 0x000fe20000000006 */
[----:B--2---:R-:W-:Y:S01]  /*b280*/  IMAD.MOV.U32 R5, RZ, RZ, R55 ;  /* 0x000000ffff057224 */ /* 0x004fe200078e0037 */
[----:B------:R-:W-:Y:S01]  /*b290*/  MOV R6, R54 ;  /* 0x0000003600067202 */ /* 0x000fe20000000f00 */
[----:B------:R-:W-:Y:S02]  /*b2a0*/  IMAD.MOV.U32 R3, RZ, RZ, R52 ;  /* 0x000000ffff037224 */ /* 0x000fe400078e0034 */
[----:B------:R-:W-:Y:S01]  /*b2b0*/  IMAD.MOV.U32 R0, RZ, RZ, R53 ;  /* 0x000000ffff007224 */ /* 0x000fe200078e0035 */
[----:B------:R-:W-:Y:S01]  /*b2c0*/  PRMT R75, R5, 0x5410, R6 ;  /* 0x00005410054b7816 */ /* 0x000fe20000000006 */
[----:B----4-:R-:W-:-:S03]  /*b2d0*/  IMAD.MOV.U32 R6, RZ, RZ, R50 ;  /* 0x000000ffff067224 */ /* 0x010fc600078e0032 */
[----:B------:R-:W-:Y:S01]  /*b2e0*/  PRMT R73, R0, 0x5410, R3 ;  /* 0x0000541000497816 */ /* 0x000fe20000000003 */
[----:B------:R-:W-:Y:S01]  /*b2f0*/  IMAD.MOV.U32 R3, RZ, RZ, R48 ;  /* 0x000000ffff037224 */ /* 0x000fe200078e0030 */
[----:B------:R-:W-:Y:S01]  /*b300*/  MOV R5, R51 ;  /* 0x0000003300057202 */ /* 0x000fe20000000f00 */
[----:B------:R-:W-:-:S03]  /*b310*/  IMAD.MOV.U32 R0, RZ, RZ, R49 ;  /* 0x000000ffff007224 */ /* 0x000fc600078e0031 */
[----:B------:R-:W-:Y:S02]  /*b320*/  PRMT R74, R5, 0x5410, R6 ;  /* 0x00005410054a7816 */ /* 0x000fe40000000006 */
[----:B------:R-:W-:Y:S01]  /*b330*/  PRMT R72, R0, 0x5410, R3 ;  /* 0x0000541000487816 */ /* 0x000fe20000000003 */
[----:B------:R-:W-:Y:S05]  /*b340*/  @P0 BRA `(.L_x_411) ;  /* 0x000000b000000947 */ /* 0x000fea0003800000 */
[C---:B-1-3--:R-:W-:Y:S01]  /*b350*/  IMAD.SHL.U32 R3, R29.reuse, 0x2, RZ ;  /* 0x000000021d037824 */ /* 0x04afe200078e00ff */
[----:B------:R-:W-:Y:S01]  /*b360*/  SHF.L.U64.HI R0, R29, 0x1, R40 ;  /* 0x000000011d007819 */ /* 0x000fe20000010228 */
[----:B------:R-:W-:Y:S01]  /*b370*/  CS2R R64, SRZ ;  /* 0x0000000000407805 */ /* 0x000fe2000001ff00 */
[----:B------:R-:W-:Y:S01]  /*b380*/  CS2R R62, SRZ ;  /* 0x00000000003e7805 */ /* 0x000fe2000001ff00 */
[----:B------:R-:W-:Y:S01]  /*b390*/  CS2R R60, SRZ ;  /* 0x00000000003c7805 */ /* 0x000fe2000001ff00 */
[-C--:B------:R-:W-:Y:S02]  /*b3a0*/  IADD3 R8, P1, R7, R3.reuse, RZ ;  /* 0x0000000307087210 */ /* 0x080fe40007f3e0ff */
[----:B------:R-:W-:-:S03]  /*b3b0*/  IADD3 R6, P0, R9, R3, RZ ;  /* 0x0000000309067210 */ /* 0x000fc60007f1e0ff */
[--C-:B------:R-:W-:Y:S02]  /*b3c0*/  IMAD.X R9, R12, 0x1, R0.reuse, P1 ;  /* 0x000000010c097824 */ /* 0x100fe400008e0600 */
[----:B------:R-:W-:-:S03]  /*b3d0*/  IMAD.X R7, R10, 0x1, R0, P0 ;  /* 0x000000010a077824 */ /* 0x000fc600000e0600 */
[----:B------:R1:W5:Y:S04]  /*b3e0*/  @!P2 LD.E.128 R64, [R8.64] ;  /* 0x000000080840a980 */ /* 0x000368000c101d00 */
[----:B------:R1:W5:Y:S02]  /*b3f0*/  @!P2 LD.E.128 R60, [R6.64] ;  /* 0x00000008063ca980 */ /* 0x000364000c101d00 */
.L_x_411:
[----:B-1-3--:R-:W-:Y:S05]  /*b400*/  BSYNC B0 ;  /* 0x0000000000007941 */ /* 0x00afea0003800000 */
.L_x_410:
[----:B------:R-:W-:Y:S01]  /*b410*/  IADD3 R5, -R226, R25, RZ ;  /* 0x00000019e2057210 */ /* 0x000fe20007ffe1ff */
[----:B-----5:R-:W-:Y:S01]  /*b420*/  IMAD.MOV.U32 R0, RZ, RZ, R66 ;  /* 0x000000ffff007224 */ /* 0x020fe200078e0042 */
[----:B------:R-:W-:-:S04]  /*b430*/  DEPBAR.LE SB0, 0x1 ;  /* 0x000080400000791a */ /* 0x000fc80000000000 */
[----:B------:R-:W-:Y:S01]  /*b440*/  IMNMX R47, R5, 0x80, PT ;  /* 0x00000080052f7817 */ /* 0x000fe20003800200 */
[----:B------:R-:W-:Y:S01]  /*b450*/  IMAD.MOV.U32 R6, RZ, RZ, R67 ;  /* 0x000000ffff067224 */ /* 0x000fe200078e0043 */
[----:B------:R-:W-:Y:S01]  /*b460*/  MOV R5, R63 ;  /* 0x0000003f00057202 */ /* 0x000fe20000000f00 */
[----:B------:R-:W-:Y:S01]  /*b470*/  IMAD.MOV.U32 R3, RZ, RZ, R64 ;  /* 0x000000ffff037224 */ /* 0x000fe200078e0040 */
[----:B------:R-:W-:Y:S01]  /*b480*/  BAR.SYNC.DEFER_BLOCKING 0x0 ;  /* 0x0000000000007b1d */ /* 0x000fe20000010000 */
[----:B------:R-:W-:Y:S02]  /*b490*/  ISETP.GE.OR P0, PT, R58, R47, P2 ;  /* 0x0000002f3a00720c */ /* 0x000fe40001706670 */
[----:B------:R-:W-:Y:S01]  /*b4a0*/  PRMT R81, R6, 0x5410, R0 ;  /* 0x0000541006517816 */ /* 0x000fe20000000000 */
[----:B------:R-:W-:Y:S02]  /*b4b0*/  IMAD.MOV.U32 R0, RZ, RZ, R65 ;  /* 0x000000ffff007224 */ /* 0x000fe400078e0041 */
[----:B------:R-:W-:Y:S01]  /*b4c0*/  IMAD.MOV.U32 R6, RZ, RZ, R62 ;  /* 0x000000ffff067224 */ /* 0x000fe200078e003e */
[----:B------:R-:W-:Y:S02]  /*b4d0*/  BSSY B0, `(.L_x_412) ;  /* 0x000006e000007945 */ /* 0x000fe40003800000 */
[----:B------:R-:W-:Y:S01]  /*b4e0*/  PRMT R79, R0, 0x5410, R3 ;  /* 0x00005410004f7816 */ /* 0x000fe20000000003 */
[----:B------:R-:W-:Y:S01]  /*b4f0*/  IMAD.MOV.U32 R3, RZ, RZ, R60 ;  /* 0x000000ffff037224 */ /* 0x000fe200078e003c */
[----:B------:R-:W-:-:S02]  /*b500*/  MOV R0, R61 ;  /* 0x0000003d00007202 */ /* 0x000fc40000000f00 */
[----:B------:R-:W-:Y:S02]  /*b510*/  PRMT R80, R5, 0x5410, R6 ;  /* 0x0000541005507816 */ /* 0x000fe40000000006 */
[----:B------:R-:W-:Y:S01]  /*b520*/  PRMT R78, R0, 0x5410, R3 ;  /* 0x00005410004e7816 */ /* 0x000fe20000000003 */
[----:B------:R-:W-:Y:S05]  /*b530*/  @P0 BRA `(.L_x_413) ;  /* 0x0000067000000947 */ /* 0x000fea0003800000 */
[----:B------:R-:W-:Y:S01]  /*b540*/  IMAD.SHL.U32 R0, R58, 0x40, RZ ;  /* 0x000000403a007824 */ /* 0x000fe200078e00ff */
[----:B------:R-:W-:Y:S01]  /*b550*/  IADD3 R6, R29, c[0x0][0x27c], RZ ;  /* 0x00009f001d067a10 */ /* 0x000fe20007ffe0ff */
[----:B------:R-:W-:-:S03]  /*b560*/  IMAD.SHL.U32 R7, R211, 0x200, RZ ;  /* 0x00000200d3077824 */ /* 0x000fc600078e00ff */
[----:B------:R-:W-:-:S04]  /*b570*/  LOP3.LUT R0, R0, 0x1c0, RZ, 0xc0, !PT ;  /* 0x000001c000007812 */ /* 0x000fc800078ec0ff */
[C---:B------:R-:W-:Y:S02]  /*b580*/  LOP3.LUT R3, R0.reuse, 0x38, R29, 0xf8, !PT ;  /* 0x0000003800037812 */ /* 0x040fe400078ef81d */
[----:B------:R-:W-:Y:S02]  /*b590*/  SHF.R.U32.HI R5, RZ, 0x3, R0 ;  /* 0x00000003ff057819 */ /* 0x000fe40000011600 */
[----:B------:R-:W-:Y:S02]  /*b5a0*/  LOP3.LUT R0, R0, 0x38, R6, 0xf8, !PT ;  /* 0x0000003800007812 */ /* 0x000fe400078ef806 */
[C-C-:B------:R-:W-:Y:S02]  /*b5b0*/  LOP3.LUT R3, R7.reuse, R3, R5.reuse, 0xf6, !PT ;  /* 0x0000000307037212 */ /* 0x140fe400078ef605 */
[----:B------:R-:W-:Y:S02]  /*b5c0*/  LOP3.LUT R0, R7, R0, R5, 0xf6, !PT ;  /* 0x0000000007007212 */ /* 0x000fe400078ef605 */
[----:B------:R-:W-:Y:S01]  /*b5d0*/  SHF.R.U64 R7, R16, 0x10, R17 ;  /* 0x0000001010077819 */ /* 0x000fe20000001211 */
[----:B------:R-:W-:Y:S01]  /*b5e0*/  IMAD.SHL.U32 R45, R3, 0x2, RZ ;  /* 0x00000002032d7824 */ /* 0x000fe200078e00ff */
[----:B------:R-:W-:Y:S01]  /*b5f0*/  SHF.R.U64 R16, R18, 0x10, R19 ;  /* 0x0000001012107819 */ /* 0x000fe20000001213 */
[----:B------:R-:W-:Y:S01]  /*b600*/  IMAD.SHL.U32 R43, R0, 0x2, RZ ;  /* 0x00000002002b7824 */ /* 0x000fe200078e00ff */
[----:B------:R-:W-:-:S02]  /*b610*/  SHF.R.U64 R0, R20, 0x10, R21 ;  /* 0x0000001014007819 */ /* 0x000fc40000001215 */
[----:B------:R-:W1:Y:S01]  /*b620*/  LDS.128 R12, [R45+0x6100] ;  /* 0x006100002d0c7984 */ /* 0x000e620000000c00 */
[----:B------:R-:W-:Y:S02]  /*b630*/  SHF.R.U32.HI R18, RZ, 0x10, R19 ;  /* 0x00000010ff127819 */ /* 0x000fe40000011613 */
[----:B------:R-:W-:Y:S01]  /*b640*/  PRMT R19, R27, 0x5432, R0 ;  /* 0x000054321b137816 */ /* 0x000fe20000000000 */
[----:B------:R-:W2:Y:S01]  /*b650*/  LDS.128 R8, [R43+0x6100] ;  /* 0x006100002b087984 */ /* 0x000ea20000000c00 */
[----:B------:R-:W-:Y:S02]  /*b660*/  SHF.R.U32.HI R3, RZ, 0x10, R21 ;  /* 0x00000010ff037819 */ /* 0x000fe40000011615 */
[----:B------:R-:W-:Y:S02]  /*b670*/  PRMT R0, R26, 0x5432, R7 ;  /* 0x000054321a007816 */ /* 0x000fe40000000007 */
[--C-:B------:R-:W-:Y:S02]  /*b680*/  SHF.R.U32.HI R6, RZ, 0x10, R23.reuse ;  /* 0x00000010ff067819 */ /* 0x100fe40000011617 */
[----:B------:R-:W-:Y:S01]  /*b690*/  SHF.R.U64 R5, R22, 0x10, R23 ;  /* 0x0000001016057819 */ /* 0x000fe20000001217 */
[----:B------:R-:W-:Y:S01]  /*b6a0*/  IMAD.U32 R40, R0, 0x10000, RZ ;  /* 0x0001000000287824 */ /* 0x000fe200078e00ff */
[----:B------:R-:W-:-:S02]  /*b6b0*/  SHF.R.U32.HI R17, RZ, 0x10, R17 ;  /* 0x00000010ff117819 */ /* 0x000fc40000011611 */
[----:B------:R-:W-:Y:S02]  /*b6c0*/  PRMT R21, R27, 0x5410, R3 ;  /* 0x000054101b157816 */ /* 0x000fe40000000003 */
[----:B------:R-:W-:Y:S02]  /*b6d0*/  PRMT R27, R31, 0x5410, R6 ;  /* 0x000054101f1b7816 */ /* 0x000fe40000000006 */
[----:B------:R-:W-:Y:S02]  /*b6e0*/  PRMT R28, R28, 0x5410, R5 ;  /* 0x000054101c1c7816 */ /* 0x000fe40000000005 */
[----:B------:R-:W-:Y:S02]  /*b6f0*/  PRMT R17, R26, 0x5410, R17 ;  /* 0x000054101a117816 */ /* 0x000fe40000000011 */
[----:B------:R-:W-:Y:S02]  /*b700*/  PRMT R26, R30, 0x5432, R16 ;  /* 0x000054321e1a7816 */ /* 0x000fe40000000010 */
[----:B------:R-:W-:-:S02]  /*b710*/  LOP3.LUT R46, R0, 0xffff0000, RZ, 0xc0, !PT ;  /* 0xffff0000002e7812 */ /* 0x000fc400078ec0ff */
[----:B------:R-:W-:Y:S01]  /*b720*/  PRMT R25, R30, 0x5410, R18 ;  /* 0x000054101e197816 */ /* 0x000fe20000000012 */
[C---:B-1----:R-:W-:Y:S01]  /*b730*/  IMAD.U32 R22, R14.reuse, 0x10000, RZ ;  /* 0x000100000e167824 */ /* 0x042fe200078e00ff */
[----:B------:R-:W-:Y:S01]  /*b740*/  LOP3.LUT R31, R14, 0xffff0000, RZ, 0xc0, !PT ;  /* 0xffff00000e1f7812 */ /* 0x000fe200078ec0ff */
[----:B------:R-:W-:Y:S01]  /*b750*/  IMAD.U32 R14, R19, 0x10000, RZ ;  /* 0x00010000130e7824 */ /* 0x000fe200078e00ff */
[----:B------:R-:W-:Y:S01]  /*b760*/  LOP3.LUT R18, R12, 0xffff0000, RZ, 0xc0, !PT ;  /* 0xffff00000c127812 */ /* 0x000fe200078ec0ff */
[C---:B--2---:R-:W-:Y:S01]  /*b770*/  IMAD.U32 R3, R8.reuse, 0x10000, RZ ;  /* 0x0001000008037824 */ /* 0x044fe200078e00ff */
[----:B------:R-:W-:Y:S01]  /*b780*/  LOP3.LUT R5, R8, 0xffff0000, RZ, 0xc0, !PT ;  /* 0xffff000008057812 */ /* 0x000fe200078ec0ff */
[----:B------:R-:W-:Y:S01]  /*b790*/  IMAD.U32 R16, R12, 0x10000, RZ ;  /* 0x000100000c107824 */ /* 0x000fe200078e00ff */
[----:B------:R-:W-:Y:S01]  /*b7a0*/  SHF.L.U32 R7, R9, 0x10, RZ ;  /* 0x0000001009077819 */ /* 0x000fe200000006ff */
[----:B------:R-:W-:Y:S01]  /*b7b0*/  FMUL.FTZ R8, R3, R40 ;  /* 0x0000002803087220 */ /* 0x000fe20000410000 */
[----:B------:R-:W-:Y:S01]  /*b7c0*/  LOP3.LUT R6, R9, 0xffff0000, RZ, 0xc0, !PT ;  /* 0xffff000009067812 */ /* 0x000fe200078ec0ff */
[C---:B------:R-:W-:Y:S01]  /*b7d0*/  IMAD.U32 R9, R10.reuse, 0x10000, RZ ;  /* 0x000100000a097824 */ /* 0x040fe200078e00ff */
[----:B------:R-:W-:Y:S01]  /*b7e0*/  LOP3.LUT R23, R10, 0xffff0000, RZ, 0xc0, !PT ;  /* 0xffff00000a177812 */ /* 0x000fe200078ec0ff */
[C---:B------:R-:W-:Y:S01]  /*b7f0*/  IMAD.U32 R24, R15.reuse, 0x10000, RZ ;  /* 0x000100000f187824 */ /* 0x040fe200078e00ff */
[----:B------:R-:W-:Y:S01]  /*b800*/  LOP3.LUT R30, R15, 0xffff0000, RZ, 0xc0, !PT ;  /* 0xffff00000f1e7812 */ /* 0x000fe200078ec0ff */
[-C--:B------:R-:W-:Y:S01]  /*b810*/  FMUL.FTZ R3, R3, R14.reuse ;  /* 0x0000000e03037220 */ /* 0x080fe20000410000 */
[----:B------:R-:W-:Y:S01]  /*b820*/  LOP3.LUT R10, R19, 0xffff0000, RZ, 0xc0, !PT ;  /* 0xffff0000130a7812 */ /* 0x000fe200078ec0ff */
[C---:B------:R-:W-:Y:S01]  /*b830*/  FFMA.FTZ R44, R16.reuse, R14, -R8 ;  /* 0x0000000e102c7223 */ /* 0x040fe20000010808 */
[----:B------:R-:W-:Y:S01]  /*b840*/  SHF.L.U32 R12, R11, 0x10, RZ ;  /* 0x000000100b0c7819 */ /* 0x000fe200000006ff */
[----:B------:R-:W-:Y:S01]  /*b850*/  FMUL.FTZ R0, R5, R46 ;  /* 0x0000002e05007220 */ /* 0x000fe20000410000 */
[----:B------:R-:W-:Y:S01]  /*b860*/  LOP3.LUT R15, R11, 0xffff0000, RZ, 0xc0, !PT ;  /* 0xffff00000b0f7812 */ /* 0x000fe200078ec0ff */
[----:B------:R-:W-:Y:S01]  /*b870*/  IMAD.U32 R11, R17, 0x10000, RZ ;  /* 0x00010000110b7824 */ /* 0x000fe200078e00ff */
[----:B------:R-:W-:Y:S01]  /*b880*/  SHF.L.U32 R20, R13, 0x10, RZ ;  /* 0x000000100d147819 */ /* 0x000fe200000006ff */
[----:B------:R-:W-:Y:S01]  /*b890*/  IMAD.U32 R8, R21, 0x10000, RZ ;  /* 0x0001000015087824 */ /* 0x000fe200078e00ff */
[----:B------:R-:W-:Y:S01]  /*b8a0*/  LOP3.LUT R14, R17, 0xffff0000, RZ, 0xc0, !PT ;  /* 0xffff0000110e7812 */ /* 0x000fe200078ec0ff */
[----:B------:R-:W-:Y:S01]  /*b8b0*/  FFMA.FTZ R42, R16, R40, R3 ;  /* 0x00000028102a7223 */ /* 0x000fe20000010003 */
[----:B------:R-:W-:Y:S01]  /*b8c0*/  LOP3.LUT R13, R13, 0xffff0000, RZ, 0xc0, !PT ;  /* 0xffff00000d0d7812 */ /* 0x000fe200078ec0ff */
[-C--:B------:R-:W-:Y:S01]  /*b8d0*/  FMUL.FTZ R5, R5, R10.reuse ;  /* 0x0000000a05057220 */ /* 0x080fe20000410000 */
[----:B------:R-:W-:Y:S01]  /*b8e0*/  LOP3.LUT R19, R26, 0xffff0000, RZ, 0xc0, !PT ;  /* 0xffff00001a137812 */ /* 0x000fe200078ec0ff */
[----:B------:R-:W-:Y:S01]  /*b8f0*/  FFMA.FTZ R41, R18, R10, -R0 ;  /* 0x0000000a12297223 */ /* 0x000fe20000010800 */
[----:B------:R-:W-:Y:S01]  /*b900*/  SHF.L.U32 R10, R26, 0x10, RZ ;  /* 0x000000101a0a7819 */ /* 0x000fe200000006ff */
[----:B------:R-:W-:-:S02]  /*b910*/  FMUL.FTZ R3, R7, R11 ;  /* 0x0000000b07037220 */ /* 0x000fc40000410000 */
[----:B------:R-:W-:Y:S02]  /*b920*/  FMUL.FTZ R0, R7, R8 ;  /* 0x0000000807007220 */ /* 0x000fe40000410000 */
[----:B------:R-:W-:Y:S02]  /*b930*/  FFMA.FTZ R40, R18, R46, R5 ;  /* 0x0000002e12287223 */ /* 0x000fe40000010005 */
[C---:B------:R-:W-:Y:S01]  /*b940*/  FFMA.FTZ R18, R20.reuse, R8, -R3 ;  /* 0x0000000814127223 */ /* 0x040fe20000010803 */
[----:B------:R-:W-:Y:S01]  /*b950*/  LOP3.LUT R3, R21, 0xffff0000, RZ, 0xc0, !PT ;  /* 0xffff000015037812 */ /* 0x000fe200078ec0ff */
[----:B------:R-:W-:Y:S01]  /*b960*/  FFMA.FTZ R17, R20, R11, R0 ;  /* 0x0000000b14117223 */ /* 0x000fe20000010000 */
[----:B------:R-:W-:Y:S01]  /*b970*/  LOP3.LUT R8, R27, 0xffff0000, RZ, 0xc0, !PT ;  /* 0xffff00001b087812 */ /* 0x000fe200078ec0ff */
[----:B------:R-:W-:Y:S02]  /*b980*/  FMUL.FTZ R0, R6, R14 ;  /* 0x0000000e06007220 */ /* 0x000fe40000410000 */
[----:B------:R-:W-:-:S02]  /*b990*/  IMAD.U32 R7, R28, 0x10000, RZ ;  /* 0x000100001c077824 */ /* 0x000fc400078e00ff */
[-C--:B------:R-:W-:Y:S02]  /*b9a0*/  FFMA.FTZ R16, R13, R3.reuse, -R0 ;  /* 0x000000030d107223 */ /* 0x080fe40000010800 */
[----:B------:R-:W-:Y:S02]  /*b9b0*/  FMUL.FTZ R5, R6, R3 ;  /* 0x0000000306057220 */ /* 0x000fe40000410000 */
[----:B------:R-:W-:Y:S02]  /*b9c0*/  FMUL.FTZ R0, R9, R7 ;  /* 0x0000000709007220 */ /* 0x000fe40000410000 */
[----:B------:R-:W-:Y:S02]  /*b9d0*/  IMAD.U32 R20, R25, 0x10000, RZ ;  /* 0x0001000019147824 */ /* 0x000fe400078e00ff */
[----:B------:R-:W-:Y:S02]  /*b9e0*/  IMAD.U32 R6, R27, 0x10000, RZ ;  /* 0x000100001b067824 */ /* 0x000fe400078e00ff */
[----:B------:R-:W-:-:S02]  /*b9f0*/  FMUL.FTZ R3, R9, R10 ;  /* 0x0000000a09037220 */ /* 0x000fc40000410000 */
[----:B------:R-:W-:Y:S01]  /*ba00*/  FFMA.FTZ R9, R13, R14, R5 ;  /* 0x0000000e0d097223 */ /* 0x000fe20000010005 */
[----:B------:R-:W-:Y:S01]  /*ba10*/  LOP3.LUT R13, R25, 0xffff0000, RZ, 0xc0, !PT ;  /* 0xffff0000190d7812 */ /* 0x000fe200078ec0ff */
[----:B------:R-:W-:Y:S02]  /*ba20*/  FFMA.FTZ R10, R22, R10, R0 ;  /* 0x0000000a160a7223 */ /* 0x000fe40000010000 */
[C---:B------:R-:W-:Y:S01]  /*ba30*/  FMUL.FTZ R5, R12.reuse, R20 ;  /* 0x000000140c057220 */ /* 0x040fe20000410000 */
[----:B------:R-:W-:Y:S01]  /*ba40*/  F2FP.BF16.PACK_AB R9, R9, R17 ;  /* 0x000000110909723e */ /* 0x000fe200000010ff */
[-C--:B------:R-:W-:Y:S01]  /*ba50*/  FMUL.FTZ R0, R12, R6.reuse ;  /* 0x000000060c007220 */ /* 0x080fe20000410000 */
[----:B------:R-:W-:Y:S01]  /*ba60*/  LOP3.LUT R12, R28, 0xffff0000, RZ, 0xc0, !PT ;  /* 0xffff00001c0c7812 */ /* 0x000fe200078ec0ff */
[----:B------:R-:W-:Y:S02]  /*ba70*/  FFMA.FTZ R14, R22, R7, -R3 ;  /* 0x00000007160e7223 */ /* 0x000fe40000010803 */
[----:B------:R-:W-:-:S02]  /*ba80*/  FFMA.FTZ R11, R24, R6, -R5 ;  /* 0x00000006180b7223 */ /* 0x000fc40000010805 */
[----:B------:R-:W-:Y:S02]  /*ba90*/  FFMA.FTZ R7, R24, R20, R0 ;  /* 0x0000001418077223 */ /* 0x000fe40000010000 */
[----:B------:R-:W-:Y:S02]  /*baa0*/  FMUL.FTZ R6, R23, R19 ;  /* 0x0000001317067220 */ /* 0x000fe40000410000 */
[----:B------:R-:W-:Y:S02]  /*bab0*/  FMUL.FTZ R3, R15, R13 ;  /* 0x0000000d0f037220 */ /* 0x000fe40000410000 */
[----:B------:R-:W-:Y:S02]  /*bac0*/  FMUL.FTZ R5, R23, R12 ;  /* 0x0000000c17057220 */ /* 0x000fe40000410000 */
[----:B------:R-:W-:Y:S02]  /*bad0*/  FMUL.FTZ R0, R15, R8 ;  /* 0x000000080f007220 */ /* 0x000fe40000410000 */
[----:B------:R-:W-:Y:S01]  /*bae0*/  FFMA.FTZ R6, R31, R12, -R6 ;  /* 0x0000000c1f067223 */ /* 0x000fe20000010806 */
        /* <DEDUP_REMOVED lines=8> */
[----:B------:R-:W-:Y:S02]  /*bb70*/  F2FP.BF16.PACK_AB R10, R5, R10 ;  /* 0x0000000a050a723e */ /* 0x000fe400000010ff */
[----:B------:R-:W-:Y:S01]  /*bb80*/  F2FP.BF16.PACK_AB R11, R0, R7 ;  /* 0x00000007000b723e */ /* 0x000fe200000010ff */
[----:B------:R1:W-:Y:S04]  /*bb90*/  STS.128 [R45+0x6100], R12 ;  /* 0x0061000c2d007388 */ /* 0x0003e80000000c00 */
[----:B------:R1:W-:Y:S02]  /*bba0*/  STS.128 [R43+0x6100], R8 ;  /* 0x006100082b007388 */ /* 0x0003e40000000c00 */
.L_x_413:
[----:B------:R-:W-:Y:S05]  /*bbb0*/  BSYNC B0 ;  /* 0x0000000000007941 */ /* 0x000fea0003800000 */
.L_x_412:
        /* <DEDUP_REMOVED lines=8> */
[----:B------:R-:W-:Y:S02]  /*bc40*/  LOP3.LUT R0, R5, 0x1c0, RZ, 0xc0, !PT ;  /* 0x000001c005007812 */ /* 0x000fe400078ec0ff */
[----:B------:R-:W-:Y:S01]  /*bc50*/  SHF.R.U32.HI R16, RZ, 0x10, R33 ;  /* 0x00000010ff107819 */ /* 0x000fe20000011621 */
[----:B------:R-:W-:Y:S01]  /*bc60*/  IMAD.SHL.U32 R3, R3, 0x40, RZ ;  /* 0x0000004003037824 */ /* 0x000fe200078e00ff */
[----:B------:R-:W-:-:S02]  /*bc70*/  LOP3.LUT R5, R0, 0x38, R29, 0xf8, !PT ;  /* 0x0000003800057812 */ /* 0x000fc400078ef81d */
[----:B------:R-:W-:Y:S02]  /*bc80*/  SHF.R.U32.HI R6, RZ, 0x3, R0 ;  /* 0x00000003ff067819 */ /* 0x000fe40000011600 */
[----:B------:R-:W-:Y:S02]  /*bc90*/  LOP3.LUT R3, R3, 0xfffffe00, RZ, 0xc0, !PT ;  /* 0xfffffe0003037812 */ /* 0x000fe400078ec0ff */
[----:B------:R-:W-:Y:S02]  /*bca0*/  LOP3.LUT R0, R0, 0x38, R7, 0xf8, !PT ;  /* 0x0000003800007812 */ /* 0x000fe400078ef807 */
[C-C-:B------:R-:W-:Y:S02]  /*bcb0*/  LOP3.LUT R5, R3.reuse, R5, R6.reuse, 0xf6, !PT ;  /* 0x0000000503057212 */ /* 0x140fe400078ef606 */
[----:B------:R-:W-:Y:S02]  /*bcc0*/  LOP3.LUT R0, R3, R0, R6, 0xf6, !PT ;  /* 0x0000000003007212 */ /* 0x000fe400078ef606 */
[----:B------:R-:W-:Y:S01]  /*bcd0*/  SHF.R.U64 R7, R32, 0x10, R33 ;  /* 0x0000001020077819 */ /* 0x000fe20000001221 */
[----:B------:R-:W-:Y:S01]  /*bce0*/  IMAD.SHL.U32 R41, R5, 0x2, RZ ;  /* 0x0000000205297824 */ /* 0x000fe200078e00ff */
[--C-:B------:R-:W-:Y:S01]  /*bcf0*/  SHF.R.U32.HI R3, RZ, 0x10, R37.reuse ;  /* 0x00000010ff037819 */ /* 0x100fe20000011625 */
[----:B------:R-:W-:Y:S01]  /*bd00*/  IMAD.SHL.U32 R40, R0, 0x2, RZ ;  /* 0x0000000200287824 */ /* 0x000fe200078e00ff */
[----:B------:R-:W-:-:S02]  /*bd10*/  SHF.R.U64 R0, R36, 0x10, R37 ;  /* 0x0000001024007819 */ /* 0x000fc40000001225 */
[----:B-1----:R-:W1:Y:S01]  /*bd20*/  LDS.128 R12, [R41+0x6100] ;  /* 0x00610000290c7984 */ /* 0x002e620000000c00 */
[----:B------:R-:W-:Y:S02]  /*bd30*/  SHF.R.U64 R17, R34, 0x10, R35 ;  /* 0x0000001022117819 */ /* 0x000fe40000001223 */
[----:B------:R-:W-:Y:S01]  /*bd40*/  PRMT R18, R68, 0x5432, R0 ;  /* 0x0000543244127816 */ /* 0x000fe20000000000 */
[----:B------:R-:W2:Y:S01]  /*bd50*/  LDS.128 R8, [R40+0x6100] ;  /* 0x0061000028087984 */ /* 0x000ea20000000c00 */
[----:B------:R-:W-:Y:S02]  /*bd60*/  PRMT R0, R59, 0x5432, R7 ;  /* 0x000054323b007816 */ /* 0x000fe40000000007 */
[----:B------:R-:W-:Y:S02]  /*bd70*/  SHF.R.U64 R5, R38, 0x10, R39 ;  /* 0x0000001026057819 */ /* 0x000fe40000001227 */
[----:B------:R-:W-:Y:S02]  /*bd80*/  SHF.R.U32.HI R19, RZ, 0x10, R35 ;  /* 0x00000010ff137819 */ /* 0x000fe40000011623 */
[----:B------:R-:W-:-:S02]  /*bd90*/  PRMT R22, R68, 0x5410, R3 ;  /* 0x0000541044167816 */ /* 0x000fc40000000003 */
[----:B------:R-:W-:Y:S02]  /*bda0*/  SHF.L.U32 R32, R0, 0x10, RZ ;  /* 0x0000001000207819 */ /* 0x000fe400000006ff */
[----:B------:R-:W-:Y:S02]  /*bdb0*/  SHF.R.U32.HI R6, RZ, 0x10, R39 ;  /* 0x00000010ff067819 */ /* 0x000fe40000011627 */
[----:B------:R-:W-:Y:S02]  /*bdc0*/  PRMT R20, R59, 0x5410, R16 ;  /* 0x000054103b147816 */ /* 0x000fe40000000010 */
[C---:B------:R-:W-:Y:S02]  /*bdd0*/  PRMT R26, R69.reuse, 0x5432, R17 ;  /* 0x00005432451a7816 */ /* 0x040fe40000000011 */
[----:B------:R-:W-:Y:S02]  /*bde0*/  PRMT R27, R70, 0x5432, R5 ;  /* 0x00005432461b7816 */ /* 0x000fe40000000005 */
[----:B------:R-:W-:-:S02]  /*bdf0*/  PRMT R25, R69, 0x5410, R19 ;  /* 0x0000541045197816 */ /* 0x000fc40000000013 */
[----:B------:R-:W-:Y:S02]  /*be00*/  LOP3.LUT R34, R0, 0xffff0000, RZ, 0xc0, !PT ;  /* 0xffff000000227812 */ /* 0x000fe400078ec0ff */
[----:B------:R-:W-:Y:S01]  /*be10*/  PRMT R28, R70, 0x5410, R6 ;  /* 0x00005410461c7816 */ /* 0x000fe20000000006 */
[C---:B-1----:R-:W-:Y:S01]  /*be20*/  IMAD.U32 R24, R14.reuse, 0x10000, RZ ;  /* 0x000100000e187824 */ /* 0x042fe200078e00ff */
[----:B------:R-:W-:Y:S01]  /*be30*/  LOP3.LUT R31, R14, 0xffff0000, RZ, 0xc0, !PT ;  /* 0xffff00000e1f7812 */ /* 0x000fe200078ec0ff */
[----:B------:R-:W-:Y:S01]  /*be40*/  IMAD.U32 R14, R18, 0x10000, RZ ;  /* 0x00010000120e7824 */ /* 0x000fe200078e00ff */
[C---:B------:R-:W-:Y:S01]  /*be50*/  LOP3.LUT R21, R13.reuse, 0xffff0000, RZ, 0xc0, !PT ;  /* 0xffff00000d157812 */ /* 0x040fe200078ec0ff */
[C---:B--2---:R-:W-:Y:S01]  /*be60*/  IMAD.U32 R3, R8.reuse, 0x10000, RZ ;  /* 0x0001000008037824 */ /* 0x044fe200078e00ff */
[----:B------:R-:W-:Y:S01]  /*be70*/  LOP3.LUT R5, R8, 0xffff0000, RZ, 0xc0, !PT ;  /* 0xffff000008057812 */ /* 0x000fe200078ec0ff */
[----:B------:R-:W-:Y:S01]  /*be80*/  IMAD.U32 R17, R13, 0x10000, RZ ;  /* 0x000100000d117824 */ /* 0x000fe200078e00ff */
[C---:B------:R-:W-:Y:S01]  /*be90*/  LOP3.LUT R23, R10.reuse, 0xffff0000, RZ, 0xc0, !PT ;  /* 0xffff00000a177812 */ /* 0x040fe200078ec0ff */
[----:B------:R-:W-:Y:S01]  /*bea0*/  IMAD.U32 R13, R10, 0x10000, RZ ;  /* 0x000100000a0d7824 */ /* 0x000fe200078e00ff */
[C---:B------:R-:W-:Y:S01]  /*beb0*/  LOP3.LUT R30, R15.reuse, 0xffff0000, RZ, 0xc0, !PT ;  /* 0xffff00000f1e7812 */ /* 0x040fe200078ec0ff */
[----:B------:R-:W-:Y:S01]  /*bec0*/  IMAD.U32 R16, R12, 0x10000, RZ ;  /* 0x000100000c107824 */ /* 0x000fe200078e00ff */
[----:B------:R-:W-:Y:S01]  /*bed0*/  LOP3.LUT R10, R18, 0xffff0000, RZ, 0xc0, !PT ;  /* 0xffff0000120a7812 */ /* 0x000fe200078ec0ff */
[----:B------:R-:W-:Y:S01]  /*bee0*/  IMAD.U32 R19, R15, 0x10000, RZ ;  /* 0x000100000f137824 */ /* 0x000fe200078e00ff */
[----:B------:R-:W-:Y:S01]  /*bef0*/  LOP3.LUT R15, R11, 0xffff0000, RZ, 0xc0, !PT ;  /* 0xffff00000b0f7812 */ /* 0x000fe200078ec0ff */
[----:B------:R-:W-:Y:S01]  /*bf00*/  FMUL.FTZ R8, R3, R32 ;  /* 0x0000002003087220 */ /* 0x000fe20000410000 */
[----:B------:R-:W-:Y:S01]  /*bf10*/  LOP3.LUT R12, R12, 0xffff0000, RZ, 0xc0, !PT ;  /* 0xffff00000c0c7812 */ /* 0x000fe200078ec0ff */
[----:B------:R-:W-:-:S02]  /*bf20*/  IMAD.U32 R6, R11, 0x10000, RZ ;  /* 0x000100000b067824 */ /* 0x000fc400078e00ff */
[-C--:B------:R-:W-:Y:S02]  /*bf30*/  FMUL.FTZ R3, R3, R14.reuse ;  /* 0x0000000e03037220 */ /* 0x080fe40000410000 */
[C---:B------:R-:W-:Y:S01]  /*bf40*/  IMAD.U32 R7, R9.reuse, 0x10000, RZ ;  /* 0x0001000009077824 */ /* 0x040fe200078e00ff */
[----:B------:R-:W-:Y:S01]  /*bf50*/  LOP3.LUT R9, R9, 0xffff0000, RZ, 0xc0, !PT ;  /* 0xffff000009097812 */ /* 0x000fe200078ec0ff */
[----:B------:R-:W-:Y:S02]  /*bf60*/  IMAD.U32 R11, R20, 0x10000, RZ ;  /* 0x00010000140b7824 */ /* 0x000fe400078e00ff */
[C---:B------:R-:W-:Y:S01]  /*bf70*/  FFMA.FTZ R36, R16.reuse, R14, -R8 ;  /* 0x0000000e10247223 */ /* 0x040fe20000010808 */
[----:B------:R-:W-:Y:S01]  /*bf80*/  SHF.L.U32 R14, R25, 0x10, RZ ;  /* 0x00000010190e7819 */ /* 0x000fe200000006ff */
[----:B------:R-:W-:Y:S02]  /*bf90*/  FMUL.FTZ R0, R5, R34 ;  /* 0x0000002205007220 */ /* 0x000fe40000410000 */
[----:B------:R-:W-:-:S02]  /*bfa0*/  FFMA.FTZ R35, R16, R32, R3 ;  /* 0x0000002010237223 */ /* 0x000fc40000010003 */
[----:B------:R-:W-:Y:S02]  /*bfb0*/  IMAD.U32 R8, R22, 0x10000, RZ ;  /* 0x0001000016087824 */ /* 0x000fe400078e00ff */
[-C--:B------:R-:W-:Y:S02]  /*bfc0*/  FMUL.FTZ R5, R5, R10.reuse ;  /* 0x0000000a05057220 */ /* 0x080fe40000410000 */
[C---:B------:R-:W-:Y:S02]  /*bfd0*/  FMUL.FTZ R3, R7.reuse, R11 ;  /* 0x0000000b07037220 */ /* 0x040fe40000410000 */
[----:B------:R-:W-:Y:S01]  /*bfe0*/  FFMA.FTZ R33, R12, R10, -R0 ;  /* 0x0000000a0c217223 */ /* 0x000fe20000010800 */
[----:B------:R-:W-:Y:S01]  /*bff0*/  LOP3.LUT R10, R22, 0xffff0000, RZ, 0xc0, !PT ;  /* 0xffff0000160a7812 */ /* 0x000fe200078ec0ff */
[----:B------:R-:W-:Y:S02]  /*c000*/  FMUL.FTZ R0, R7, R8 ;  /* 0x0000000807007220 */ /* 0x000fe40000410000 */
[----:B------:R-:W-:Y:S01]  /*c010*/  FFMA.FTZ R32, R12, R34, R5 ;  /* 0x000000220c207223 */ /* 0x000fe20000010005 */
[----:B------:R-:W-:Y:S01]  /*c020*/  LOP3.LUT R12, R25, 0xffff0000, RZ, 0xc0, !PT ;  /* 0xffff0000190c7812 */ /* 0x000fe200078ec0ff */
[----:B------:R-:W-:Y:S01]  /*c030*/  FFMA.FTZ R18, R17, R8, -R3 ;  /* 0x0000000811127223 */ /* 0x000fe20000010803 */
[----:B------:R-:W-:Y:S01]  /*c040*/  LOP3.LUT R8, R20, 0xffff0000, RZ, 0xc0, !PT ;  /* 0xffff000014087812 */ /* 0x000fe200078ec0ff */
[----:B------:R-:W-:-:S02]  /*c050*/  IMAD.U32 R5, R28, 0x10000, RZ ;  /* 0x000100001c057824 */ /* 0x000fc400078e00ff */
[----:B------:R-:W-:Y:S02]  /*c060*/  FMUL.FTZ R3, R6, R14 ;  /* 0x0000000e06037220 */ /* 0x000fe40000410000 */
[----:B------:R-:W-:Y:S02]  /*c070*/  IMAD.U32 R20, R26, 0x10000, RZ ;  /* 0x000100001a147824 */ /* 0x000fe400078e00ff */
[----:B------:R-:W-:Y:S02]  /*c080*/  FFMA.FTZ R17, R17, R11, R0 ;  /* 0x0000000b11117223 */ /* 0x000fe40000010000 */
[-C--:B------:R-:W-:Y:S02]  /*c090*/  FMUL.FTZ R0, R6, R5.reuse ;  /* 0x0000000506007220 */ /* 0x080fe40000410000 */
[----:B------:R-:W-:Y:S02]  /*c0a0*/  FFMA.FTZ R16, R19, R5, -R3 ;  /* 0x0000000513107223 */ /* 0x000fe40000010803 */
[----:B------:R-:W-:-:S02]  /*c0b0*/  IMAD.U32 R7, R27, 0x10000, RZ ;  /* 0x000100001b077824 */ /* 0x000fc400078e00ff */
[----:B------:R-:W-:Y:S02]  /*c0c0*/  FMUL.FTZ R5, R9, R10 ;  /* 0x0000000a09057220 */ /* 0x000fe40000410000 */
[----:B------:R-:W-:Y:S02]  /*c0d0*/  FMUL.FTZ R3, R13, R20 ;  /* 0x000000140d037220 */ /* 0x000fe40000410000 */
[----:B------:R-:W-:Y:S02]  /*c0e0*/  FFMA.FTZ R19, R19, R14, R0 ;  /* 0x0000000e13137223 */ /* 0x000fe40000010000 */
[-C--:B------:R-:W-:Y:S02]  /*c0f0*/  FMUL.FTZ R6, R9, R8.reuse ;  /* 0x0000000809067220 */ /* 0x080fe40000410000 */
[-C--:B------:R-:W-:Y:S01]  /*c100*/  FMUL.FTZ R0, R13, R7.reuse ;  /* 0x000000070d007220 */ /* 0x080fe20000410000 */
[----:B------:R-:W-:Y:S01]  /*c110*/  LOP3.LUT R13, R26, 0xffff0000, RZ, 0xc0, !PT ;  /* 0xffff00001a0d7812 */ /* 0x000fe200078ec0ff */
[----:B------:R-:W-:Y:S01]  /*c120*/  FFMA.FTZ R9, R21, R8, R5 ;  /* 0x0000000815097223 */ /* 0x000fe20000010005 */
[----:B------:R-:W-:Y:S01]  /*c130*/  LOP3.LUT R8, R28, 0xffff0000, RZ, 0xc0, !PT ;  /* 0xffff00001c087812 */ /* 0x000fe200078ec0ff */
[C---:B------:R-:W-:Y:S01]  /*c140*/  FFMA.FTZ R11, R24.reuse, R7, -R3 ;  /* 0x00000007180b7223 */ /* 0x040fe20000010803 */
[----:B------:R-:W-:Y:S01]  /*c150*/  LOP3.LUT R7, R27, 0xffff0000, RZ, 0xc0, !PT ;  /* 0xffff00001b077812 */ /* 0x000fe200078ec0ff */
[----:B------:R-:W-:Y:S01]  /*c160*/  FFMA.FTZ R14, R21, R10, -R6 ;  /* 0x0000000a150e7223 */ /* 0x000fe20000010806 */
[----:B------:R-:W-:Y:S01]  /*c170*/  F2FP.BF16.PACK_AB R9, R9, R17 ;  /* 0x000000110909723e */ /* 0x000fe200000010ff */
[----:B------:R-:W-:-:S02]  /*c180*/  FFMA.FTZ R10, R24, R20, R0 ;  /* 0x00000014180a7223 */ /* 0x000fc40000010000 */
[----:B------:R-:W-:Y:S02]  /*c190*/  FMUL.FTZ R6, R23, R13 ;  /* 0x0000000d17067220 */ /* 0x000fe40000410000 */
[----:B------:R-:W-:Y:S02]  /*c1a0*/  FMUL.FTZ R3, R15, R12 ;  /* 0x0000000c0f037220 */ /* 0x000fe40000410000 */
[-C--:B------:R-:W-:Y:S02]  /*c1b0*/  FMUL.FTZ R5, R23, R7.reuse ;  /* 0x0000000717057220 */ /* 0x080fe40000410000 */
[-C--:B------:R-:W-:Y:S02]  /*c1c0*/  FMUL.FTZ R0, R15, R8.reuse ;  /* 0x000000080f007220 */ /* 0x080fe40000410000 */
[C---:B------:R-:W-:Y:S02]  /*c1d0*/  FFMA.FTZ R6, R31.reuse, R7, -R6 ;  /* 0x000000071f067223 */ /* 0x040fe40000010806 */
        /* <DEDUP_REMOVED lines=8> */
[----:B------:R-:W-:Y:S02]  /*c260*/  F2FP.BF16.PACK_AB R10, R5, R10 ;  /* 0x0000000a050a723e */ /* 0x000fe400000010ff */
[----:B------:R-:W-:Y:S01]  /*c270*/  F2FP.BF16.PACK_AB R11, R0, R19 ;  /* 0x00000013000b723e */ /* 0x000fe200000010ff */
[----:B------:R1:W-:Y:S04]  /*c280*/  STS.128 [R41+0x6100], R12 ;  /* 0x0061000c29007388 */ /* 0x0003e80000000c00 */
[----:B------:R1:W-:Y:S02]  /*c290*/  STS.128 [R40+0x6100], R8 ;  /* 0x0061000828007388 */ /* 0x0003e40000000c00 */
.L_x_415:
[----:B------:R-:W-:Y:S05]  /*c2a0*/  BSYNC B0 ;  /* 0x0000000000007941 */ /* 0x000fea0003800000 */
.L_x_414:
        /* <DEDUP_REMOVED lines=24> */
[C---:B------:R-:W-:Y:S01]  /*c430*/  PRMT R18, R73.reuse, 0x5432, R0 ;  /* 0x0000543249127816 */ /* 0x040fe20000000000 */
        /* <DEDUP_REMOVED lines=85> */
.L_x_417:
[----:B------:R-:W-:Y:S05]  /*c990*/  BSYNC B0 ;  /* 0x0000000000007941 */ /* 0x000fea0003800000 */
.L_x_416:
[----:B------:R-:W-:-:S04]  /*c9a0*/  IADD3 R0, R58, 0x60, RZ ;  /* 0x000000603a007810 */ /* 0x000fc80007ffe0ff */
        /* <DEDUP_REMOVED lines=16> */
[----:B-1----:R-:W-:Y:S01]  /*cab0*/  IMAD.SHL.U32 R35, R5, 0x2, RZ ;  /* 0x0000000205237824 */ /* 0x002fe200078e00ff */
[--C-:B------:R-:W-:Y:S01]  /*cac0*/  SHF.R.U32.HI R3, RZ, 0x10, R65.reuse ;  /* 0x00000010ff037819 */ /* 0x100fe20000011641 */
[----:B------:R-:W-:Y:S01]  /*cad0*/  IMAD.SHL.U32 R33, R0, 0x2, RZ ;  /* 0x0000000200217824 */ /* 0x000fe200078e00ff */
[----:B------:R-:W-:-:S02]  /*cae0*/  SHF.R.U64 R0, R64, 0x10, R65 ;  /* 0x0000001040007819 */ /* 0x000fc40000001241 */
[----:B------:R-:W1:Y:S01]  /*caf0*/  LDS.128 R12, [R35+0x6100] ;  /* 0x00610000230c7984 */ /* 0x000e620000000c00 */
[----:B------:R-:W-:Y:S02]  /*cb00*/  SHF.R.U32.HI R6, RZ, 0x10, R67 ;  /* 0x00000010ff067819 */ /* 0x000fe40000011643 */
[C---:B------:R-:W-:Y:S01]  /*cb10*/  PRMT R18, R79.reuse, 0x5432, R0 ;  /* 0x000054324f127816 */ /* 0x040fe20000000000 */
[----:B------:R-:W2:Y:S01]  /*cb20*/  LDS.128 R8, [R33+0x6100] ;  /* 0x0061000021087984 */ /* 0x000ea20000000c00 */
[----:B------:R-:W-:Y:S02]  /*cb30*/  PRMT R0, R78, 0x5432, R7 ;  /* 0x000054324e007816 */ /* 0x000fe40000000007 */
[----:B------:R-:W-:Y:S02]  /*cb40*/  SHF.R.U64 R5, R66, 0x10, R67 ;  /* 0x0000001042057819 */ /* 0x000fe40000001243 */
[----:B------:R-:W-:Y:S02]  /*cb50*/  SHF.R.U32.HI R16, RZ, 0x10, R61 ;  /* 0x00000010ff107819 */ /* 0x000fe4000001163d */
[----:B------:R-:W-:-:S02]  /*cb60*/  PRMT R22, R79, 0x5410, R3 ;  /* 0x000054104f167816 */ /* 0x000fc40000000003 */
[----:B------:R-:W-:Y:S02]  /*cb70*/  SHF.L.U32 R31, R0, 0x10, RZ ;  /* 0x00000010001f7819 */ /* 0x000fe400000006ff */
[----:B------:R-:W-:Y:S02]  /*cb80*/  PRMT R26, R80, 0x5410, R19 ;  /* 0x00005410501a7816 */ /* 0x000fe40000000013 */
[----:B------:R-:W-:Y:S02]  /*cb90*/  SHF.R.U64 R17, R62, 0x10, R63 ;  /* 0x000000103e117819 */ /* 0x000fe4000000123f */
[C---:B------:R-:W-:Y:S02]  /*cba0*/  PRMT R28, R81.reuse, 0x5410, R6 ;  /* 0x00005410511c7816 */ /* 0x040fe40000000006 */
[----:B------:R-:W-:Y:S02]  /*cbb0*/  PRMT R27, R81, 0x5432, R5 ;  /* 0x00005432511b7816 */ /* 0x000fe40000000005 */
[----:B------:R-:W-:-:S02]  /*cbc0*/  PRMT R20, R78, 0x5410, R16 ;  /* 0x000054104e147816 */ /* 0x000fc40000000010 */
[----:B------:R-:W-:Y:S01]  /*cbd0*/  PRMT R24, R80, 0x5432, R17 ;  /* 0x0000543250187816 */ /* 0x000fe20000000011 */
[C---:B-1----:R-:W-:Y:S01]  /*cbe0*/  IMAD.U32 R19, R15.reuse, 0x10000, RZ ;  /* 0x000100000f137824 */ /* 0x042fe200078e00ff */
[----:B------:R-:W-:Y:S01]  /*cbf0*/  LOP3.LUT R29, R15, 0xffff0000, RZ, 0xc0, !PT ;  /* 0xffff00000f1d7812 */ /* 0x000fe200078ec0ff */
[C---:B------:R-:W-:Y:S01]  /*cc00*/  IMAD.U32 R25, R14.reuse, 0x10000, RZ ;  /* 0x000100000e197824 */ /* 0x040fe200078e00ff */
[----:B------:R-:W-:Y:S01]  /*cc10*/  LOP3.LUT R30, R14, 0xffff0000, RZ, 0xc0, !PT ;  /* 0xffff00000e1e7812 */ /* 0x000fe200078ec0ff */
[C---:B--2---:R-:W-:Y:S01]  /*cc20*/  IMAD.U32 R3, R8.reuse, 0x10000, RZ ;  /* 0x0001000008037824 */ /* 0x044fe200078e00ff */
[C---:B------:R-:W-:Y:S01]  /*cc30*/  LOP3.LUT R15, R11.reuse, 0xffff0000, RZ, 0xc0, !PT ;  /* 0xffff00000b0f7812 */ /* 0x040fe200078ec0ff */
[----:B------:R-:W-:Y:S01]  /*cc40*/  IMAD.U32 R6, R11, 0x10000, RZ ;  /* 0x000100000b067824 */ /* 0x000fe200078e00ff */
[----:B------:R-:W-:Y:S01]  /*cc50*/  LOP3.LUT R5, R8, 0xffff0000, RZ, 0xc0, !PT ;  /* 0xffff000008057812 */ /* 0x000fe200078ec0ff */
[----:B------:R-:W-:Y:S01]  /*cc60*/  IMAD.U32 R14, R18, 0x10000, RZ ;  /* 0x00010000120e7824 */ /* 0x000fe200078e00ff */
[----:B------:R-:W-:Y:S01]  /*cc70*/  LOP3.LUT R11, R0, 0xffff0000, RZ, 0xc0, !PT ;  /* 0xffff0000000b7812 */ /* 0x000fe200078ec0ff */
[C---:B------:R-:W-:Y:S01]  /*cc80*/  IMAD.U32 R16, R12.reuse, 0x10000, RZ ;  /* 0x000100000c107824 */ /* 0x040fe200078e00ff */
[----:B------:R-:W-:Y:S01]  /*cc90*/  LOP3.LUT R21, R13, 0xffff0000, RZ, 0xc0, !PT ;  /* 0xffff00000d157812 */ /* 0x000fe200078ec0ff */
[----:B------:R-:W-:Y:S01]  /*cca0*/  FMUL.FTZ R8, R3, R31 ;  /* 0x0000001f03087220 */ /* 0x000fe20000410000 */
[----:B------:R-:W-:Y:S01]  /*ccb0*/  LOP3.LUT R12, R12, 0xffff0000, RZ, 0xc0, !PT ;  /* 0xffff00000c0c7812 */ /* 0x000fe200078ec0ff */
[----:B------:R-:W-:Y:S01]  /*ccc0*/  IMAD.U32 R17, R13, 0x10000, RZ ;  /* 0x000100000d117824 */ /* 0x000fe200078e00ff */
[C---:B------:R-:W-:Y:S01]  /*ccd0*/  LOP3.LUT R23, R10.reuse, 0xffff0000, RZ, 0xc0, !PT ;  /* 0xffff00000a177812 */ /* 0x040fe200078ec0ff */
[----:B------:R-:W-:Y:S01]  /*cce0*/  IMAD.U32 R13, R10, 0x10000, RZ ;  /* 0x000100000a0d7824 */ /* 0x000fe200078e00ff */
[----:B------:R-:W-:Y:S01]  /*ccf0*/  LOP3.LUT R18, R18, 0xffff0000, RZ, 0xc0, !PT ;  /* 0xffff000012127812 */ /* 0x000fe200078ec0ff */
[----:B------:R-:W-:-:S02]  /*cd00*/  FMUL.FTZ R3, R3, R14 ;  /* 0x0000000e03037220 */ /* 0x000fc40000410000 */
[C---:B------:R-:W-:Y:S01]  /*cd10*/  IMAD.U32 R7, R9.reuse, 0x10000, RZ ;  /* 0x0001000009077824 */ /* 0x040fe200078e00ff */
[----:B------:R-:W-:Y:S01]  /*cd20*/  LOP3.LUT R9, R9, 0xffff0000, RZ, 0xc0, !PT ;  /* 0xffff000009097812 */ /* 0x000fe200078ec0ff */
[----:B------:R-:W-:Y:S01]  /*cd30*/  FFMA.FTZ R36, R16, R14, -R8 ;  /* 0x0000000e10247223 */ /* 0x000fe20000010808 */
[----:B------:R-:W-:Y:S01]  /*cd40*/  SHF.L.U32 R14, R26, 0x10, RZ ;  /* 0x000000101a0e7819 */ /* 0x000fe200000006ff */
[C---:B------:R-:W-:Y:S01]  /*cd50*/  IMAD.U32 R10, R20.reuse, 0x10000, RZ ;  /* 0x00010000140a7824 */ /* 0x040fe200078e00ff */
[----:B------:R-:W-:Y:S01]  /*cd60*/  LOP3.LUT R20, R20, 0xffff0000, RZ, 0xc0, !PT ;  /* 0xffff000014147812 */ /* 0x000fe200078ec0ff */
[----:B------:R-:W-:Y:S01]  /*cd70*/  FMUL.FTZ R0, R5, R11 ;  /* 0x0000000b05007220 */ /* 0x000fe20000410000 */
[----:B------:R-:W-:Y:S01]  /*cd80*/  LOP3.LUT R26, R26, 0xffff0000, RZ, 0xc0, !PT ;  /* 0xffff00001a1a7812 */ /* 0x000fe200078ec0ff */
[----:B------:R-:W-:Y:S02]  /*cd90*/  IMAD.U32 R8, R22, 0x10000, RZ ;  /* 0x0001000016087824 */ /* 0x000fe400078e00ff */
[----:B------:R-:W-:-:S02]  /*cda0*/  FFMA.FTZ R34, R16, R31, R3 ;  /* 0x0000001f10227223 */ /* 0x000fc40000010003 */
[-C--:B------:R-:W-:Y:S02]  /*cdb0*/  FMUL.FTZ R5, R5, R18.reuse ;  /* 0x0000001205057220 */ /* 0x080fe40000410000 */
[C---:B------:R-:W-:Y:S02]  /*cdc0*/  FFMA.FTZ R32, R12.reuse, R18, -R0 ;  /* 0x000000120c207223 */ /* 0x040fe40000010800 */
[C---:B------:R-:W-:Y:S02]  /*cdd0*/  FMUL.FTZ R3, R7.reuse, R10 ;  /* 0x0000000a07037220 */ /* 0x040fe40000410000 */
[-C--:B------:R-:W-:Y:S02]  /*cde0*/  FMUL.FTZ R0, R7, R8.reuse ;  /* 0x0000000807007220 */ /* 0x080fe40000410000 */
[----:B------:R-:W-:Y:S01]  /*cdf0*/  FFMA.FTZ R31, R12, R11, R5 ;  /* 0x0000000b0c1f7223 */ /* 0x000fe20000010005 */
[----:B------:R-:W-:Y:S01]  /*ce00*/  LOP3.LUT R11, R22, 0xffff0000, RZ, 0xc0, !PT ;  /* 0xffff0000160b7812 */ /* 0x000fe200078ec0ff */
[C---:B------:R-:W-:Y:S01]  /*ce10*/  FFMA.FTZ R18, R17.reuse, R8, -R3 ;  /* 0x0000000811127223 */ /* 0x040fe20000010803 */
[----:B------:R-:W-:Y:S01]  /*ce20*/  LOP3.LUT R8, R24, 0xffff0000, RZ, 0xc0, !PT ;  /* 0xffff000018087812 */ /* 0x000fe200078ec0ff */
[C---:B------:R-:W-:Y:S01]  /*ce30*/  IMAD.U32 R5, R28.reuse, 0x10000, RZ ;  /* 0x000100001c057824 */ /* 0x040fe200078e00ff */
[----:B------:R-:W-:Y:S01]  /*ce40*/  LOP3.LUT R12, R28, 0xffff0000, RZ, 0xc0, !PT ;  /* 0xffff00001c0c7812 */ /* 0x000fe200078ec0ff */
[----:B------:R-:W-:-:S02]  /*ce50*/  FFMA.FTZ R17, R17, R10, R0 ;  /* 0x0000000a11117223 */ /* 0x000fc40000010000 */
[----:B------:R-:W-:Y:S02]  /*ce60*/  FMUL.FTZ R3, R6, R14 ;  /* 0x0000000e06037220 */ /* 0x000fe40000410000 */
[----:B------:R-:W-:Y:S02]  /*ce70*/  IMAD.U32 R10, R24, 0x10000, RZ ;  /* 0x00010000180a7824 */ /* 0x000fe400078e00ff */
[-C--:B------:R-:W-:Y:S02]  /*ce80*/  FMUL.FTZ R0, R6, R5.reuse ;  /* 0x0000000506007220 */ /* 0x080fe40000410000 */
[----:B------:R-:W-:Y:S02]  /*ce90*/  FFMA.FTZ R16, R19, R5, -R3 ;  /* 0x0000000513107223 */ /* 0x000fe40000010803 */
[----:B------:R-:W-:Y:S02]  /*cea0*/  IMAD.U32 R7, R27, 0x10000, RZ ;  /* 0x000100001b077824 */ /* 0x000fe400078e00ff */
[----:B------:R-:W-:-:S02]  /*ceb0*/  FMUL.FTZ R3, R13, R10 ;  /* 0x0000000a0d037220 */ /* 0x000fc40000410000 */
[----:B------:R-:W-:Y:S02]  /*cec0*/  FFMA.FTZ R19, R19, R14, R0 ;  /* 0x0000000e13137223 */ /* 0x000fe40000010000 */
[----:B------:R-:W-:Y:S02]  /*ced0*/  FMUL.FTZ R6, R9, R20 ;  /* 0x0000001409067220 */ /* 0x000fe40000410000 */
[-C--:B------:R-:W-:Y:S02]  /*cee0*/  FMUL.FTZ R0, R13, R7.reuse ;  /* 0x000000070d007220 */ /* 0x080fe40000410000 */
[----:B------:R-:W-:Y:S01]  /*cef0*/  FFMA.FTZ R14, R25, R7, -R3 ;  /* 0x00000007190e7223 */ /* 0x000fe20000010803 */
[----:B------:R-:W-:Y:S01]  /*cf00*/  LOP3.LUT R7, R27, 0xffff0000, RZ, 0xc0, !PT ;  /* 0xffff00001b077812 */ /* 0x000fe200078ec0ff */
[-C--:B------:R-:W-:Y:S02]  /*cf10*/  FMUL.FTZ R5, R9, R11.reuse ;  /* 0x0000000b09057220 */ /* 0x080fe40000410000 */
[----:B------:R-:W-:-:S02]  /*cf20*/  FFMA.FTZ R11, R21, R11, -R6 ;  /* 0x0000000b150b7223 */ /* 0x000fc40000010806 */
[----:B------:R-:W-:Y:S02]  /*cf30*/  FFMA.FTZ R9, R21, R20, R5 ;  /* 0x0000001415097223 */ /* 0x000fe40000010005 */
[----:B------:R-:W-:Y:S01]  /*cf40*/  FFMA.FTZ R10, R25, R10, R0 ;  /* 0x0000000a190a7223 */ /* 0x000fe20000010000 */
[----:B------:R-:W-:Y:S01]  /*cf50*/  F2FP.BF16.PACK_AB R13, R11, R18 ;  /* 0x000000120b0d723e */ /* 0x000fe200000010ff */
[----:B------:R-:W-:Y:S01]  /*cf60*/  FMUL.FTZ R6, R23, R8 ;  /* 0x0000000817067220 */ /* 0x000fe20000410000 */
[----:B------:R-:W-:Y:S01]  /*cf70*/  F2FP.BF16.PACK_AB R9, R9, R17 ;  /* 0x000000110909723e */ /* 0x000fe200000010ff */
[----:B------:R-:W-:Y:S02]  /*cf80*/  FMUL.FTZ R3, R15, R26 ;  /* 0x0000001a0f037220 */ /* 0x000fe40000410000 */
[----:B------:R-:W-:Y:S02]  /*cf90*/  FMUL.FTZ R5, R23, R7 ;  /* 0x0000000717057220 */ /* 0x000fe40000410000 */
[----:B------:R-:W-:-:S02]  /*cfa0*/  FMUL.FTZ R0, R15, R12 ;  /* 0x0000000c0f007220 */ /* 0x000fc40000410000 */
[----:B------:R-:W-:Y:S02]  /*cfb0*/  FFMA.FTZ R6, R30, R7, -R6 ;  /* 0x000000071e067223 */ /* 0x000fe40000010806 */
[C---:B------:R-:W-:Y:S01]  /*cfc0*/  FFMA.FTZ R3, R29.reuse, R12, -R3 ;  /* 0x0000000c1d037223 */ /* 0x040fe20000010803 */
[----:B------:R-:W-:Y:S01]  /*cfd0*/  F2FP.BF16.PACK_AB R12, R32, R36 ;  /* 0x00000024200c723e */ /* 0x000fe200000010ff */
[----:B------:R-:W-:Y:S01]  /*cfe0*/  FFMA.FTZ R5, R30, R8, R5 ;  /* 0x000000081e057223 */ /* 0x000fe20000010005 */
[----:B------:R-:W-:Y:S01]  /*cff0*/  F2FP.BF16.PACK_AB R14, R6, R14 ;  /* 0x0000000e060e723e */ /* 0x000fe200000010ff */
[----:B------:R-:W-:Y:S01]  /*d000*/  FFMA.FTZ R0, R29, R26, R0 ;  /* 0x0000001a1d007223 */ /* 0x000fe20000010000 */
[----:B------:R-:W-:Y:S02]  /*d010*/  F2FP.BF16.PACK_AB R15, R3, R16 ;  /* 0x00000010030f723e */ /* 0x000fe400000010ff */
[----:B------:R-:W-:Y:S02]  /*d020*/  F2FP.BF16.PACK_AB R8, R31, R34 ;  /* 0x000000221f08723e */ /* 0x000fe400000010ff */
[----:B------:R-:W-:Y:S01]  /*d030*/  F2FP.BF16.PACK_AB R10, R5, R10 ;  /* 0x0000000a050a723e */ /* 0x000fe200000010ff */
[----:B------:R1:W-:Y:S01]  /*d040*/  STS.128 [R35+0x6100], R12 ;  /* 0x0061000c23007388 */ /* 0x0003e20000000c00 */
[----:B------:R-:W-:-:S05]  /*d050*/  F2FP.BF16.PACK_AB R11, R0, R19 ;  /* 0x00000013000b723e */ /* 0x000fca00000010ff */
[----:B------:R1:W-:Y:S02]  /*d060*/  STS.128 [R33+0x6100], R8 ;  /* 0x0061000821007388 */ /* 0x0003e40000000c00 */
.L_x_405:
[----:B------:R-:W-:Y:S05]  /*d070*/  BSYNC B2 ;  /* 0x0000000000027941 */ /* 0x000fea0003800000 */
.L_x_383:
[----:B------:R-:W-:Y:S01]  /*d080*/  SHF.R.S32.HI R6, RZ, 0x4, R85 ;  /* 0x00000004ff067819 */ /* 0x000fe20000011455 */
[----:B------:R-:W-:Y:S01]  /*d090*/  IMAD.SHL.U32 R7, R86, 0x40, RZ ;  /* 0x0000004056077824 */ /* 0x000fe200078e00ff */
[----:B------:R-:W-:-:S04]  /*d0a0*/  DEPBAR.LE SB0, 0x0 ;  /* 0x000080000000791a */ /* 0x000fc80000000000 */
[----:B---3--:R-:W-:Y:S01]  /*d0b0*/  LEA.HI R0, R85, R6, RZ, 0x1 ;  /* 0x0000000655007211 */ /* 0x008fe200078f08ff */
[----:B------:R-:W-:Y:S01]  /*d0c0*/  IMAD.SHL.U32 R3, R82, 0x40, RZ ;  /* 0x0000004052037824 */ /* 0x000fe200078e00ff */
[----:B------:R-:W-:Y:S01]  /*d0d0*/  LOP3.LUT P0, RZ, R86, 0x2, RZ, 0xc0, !PT ;  /* 0x0000000256ff7812 */ /* 0x000fe2000780c0ff */
[----:B------:R-:W-:Y:S01]  /*d0e0*/  IMAD.SHL.U32 R5, R83, 0x40, RZ ;  /* 0x0000004053057824 */ /* 0x000fe200078e00ff */
[----:B------:R-:W-:Y:S01]  /*d0f0*/  LOP3.LUT R0, R0, 0xfffffffe, RZ, 0xc0, !PT ;  /* 0xfffffffe00007812 */ /* 0x000fe200078ec0ff */
[----:B-1----:R-:W-:Y:S01]  /*d100*/  IMAD.SHL.U32 R8, R71, 0x8, RZ ;  /* 0x0000000847087824 */ /* 0x002fe200078e00ff */
[----:B------:R-:W-:Y:S01]  /*d110*/  LOP3.LUT R3, R3, 0x1c0, RZ, 0xc0, !PT ;  /* 0x000001c003037812 */ /* 0x000fe200078ec0ff */
[----:B------:R-:W-:Y:S01]  /*d120*/  IMAD.MOV.U32 R40, RZ, RZ, R92 ;  /* 0x000000ffff287224 */ /* 0x000fe200078e005c */
[----:B------:R-:W-:Y:S01]  /*d130*/  LOP3.LUT R85, R5, 0xfffffe00, RZ, 0xc0, !PT ;  /* 0xfffffe0005557812 */ /* 0x000fe200078ec0ff */
[----:B------:R-:W-:Y:S01]  /*d140*/  IMAD.IADD R6, R6, 0x1, -R0 ;  /* 0x0000000106067824 */ /* 0x000fe200078e0a00 */
[----:B------:R-:W-:Y:S01]  /*d150*/  LOP3.LUT R0, R7, 0x1c0, RZ, 0xc0, !PT ;  /* 0x000001c007007812 */ /* 0x000fe200078ec0ff */
[----:B------:R-:W-:Y:S01]  /*d160*/  IMAD.MOV.U32 R41, RZ, RZ, R93 ;  /* 0x000000ffff297224 */ /* 0x000fe200078e005d */
[----:B------:R-:W-:Y:S01]  /*d170*/  BAR.SYNC.DEFER_BLOCKING 0x0 ;  /* 0x0000000000007b1d */ /* 0x000fe20000010000 */
[----:B------:R-:W-:Y:S01]  /*d180*/  IMAD.SHL.U32 R7, R6, 0x8, RZ ;  /* 0x0000000806077824 */ /* 0x000fe200078e00ff */
[----:B------:R-:W-:Y:S01]  /*d190*/  LOP3.LUT R5, R0, 0x8, R8, 0xf8, !PT ;  /* 0x0000000800057812 */ /* 0x000fe200078ef808 */
[----:B------:R-:W-:Y:S01]  /*d1a0*/  IMAD.MOV.U32 R40, RZ, RZ, R90 ;  /* 0x000000ffff287224 */ /* 0x000fe200078e005a */
[----:B------:R-:W-:Y:S01]  /*d1b0*/  SHF.R.U32.HI R0, RZ, 0x3, R0 ;  /* 0x00000003ff007819 */ /* 0x000fe20000011600 */
[----:B------:R-:W-:Y:S01]  /*d1c0*/  IMAD.MOV.U32 R210, RZ, RZ, 0x5 ;  /* 0x00000005ffd27424 */ /* 0x000fe200078e00ff */
[----:B------:R-:W-:Y:S01]  /*d1d0*/  LOP3.LUT R8, R3, 0x8, R7, 0xf8, !PT ;  /* 0x0000000803087812 */ /* 0x000fe200078ef807 */
[----:B------:R-:W-:Y:S01]  /*d1e0*/  IMAD.SHL.U32 R227, R76, 0x2, RZ ;  /* 0x000000024ce37824 */ /* 0x000fe200078e00ff */
[----:B------:R-:W-:Y:S01]  /*d1f0*/  SHF.R.U32.HI R7, RZ, 0x3, R3 ;  /* 0x00000003ff077819 */ /* 0x000fe20000011603 */
[----:B------:R-:W-:Y:S01]  /*d200*/  IMAD R3, R211, 0x400, R85 ;  /* 0x00000400d3037824 */ /* 0x000fe200078e0255 */
[----:B------:R-:W-:Y:S01]  /*d210*/  LOP3.LUT R0, R5, R0, RZ, 0x3c, !PT ;  /* 0x0000000005007212 */ /* 0x000fe200078e3cff */
[----:B------:R-:W-:Y:S01]  /*d220*/  STL.64 [R1+0x50], R40 ;  /* 0x0000502801007387 */ /* 0x000fe20000100a00 */
[----:B------:R-:W-:-:S02]  /*d230*/  LOP3.LUT R5, R8, R7, RZ, 0x3c, !PT ;  /* 0x0000000708057212 */ /* 0x000fc400078e3cff */
[----:B------:R-:W-:Y:S01]  /*d240*/  ISETP.GE.AND P1, PT, R56, c[0x0][0x1d4], PT ;  /* 0x0000750038007a0c */ /* 0x000fe20003f26270 */
[----:B------:R-:W-:Y:S02]  /*d250*/  IMAD R0, R6, 0x200, R0 ;  /* 0x0000020006007824 */ /* 0x000fe400078e0200 */
[----:B------:R-:W-:Y:S01]  /*d260*/  IMAD.IADD R3, R5, 0x1, R3 ;  /* 0x0000000105037824 */ /* 0x000fe200078e0203 */
[C---:B------:R-:W-:Y:S01]  /*d270*/  ISETP.LT.OR P3, PT, R77.reuse, 0x1, P1 ;  /* 0x000000014d00780c */ /* 0x040fe20000f61670 */
[----:B------:R-:W-:Y:S01]  /*d280*/  IMAD.SHL.U32 R208, R0, 0x2, RZ ;  /* 0x0000000200d07824 */ /* 0x000fe200078e00ff */
[----:B------:R-:W-:Y:S01]  /*d290*/  ISETP.LT.OR P4, PT, R77, 0x11, P1 ;  /* 0x000000114d00780c */ /* 0x000fe20000f81670 */
[----:B------:R-:W-:Y:S01]  /*d2a0*/  IMAD.SHL.U32 R215, R3, 0x2, RZ ;  /* 0x0000000203d77824 */ /* 0x000fe200078e00ff */
[----:B------:R-:W-:Y:S01]  /*d2b0*/  ISETP.LT.OR P2, PT, R77, 0x21, P1 ;  /* 0x000000214d00780c */ /* 0x000fe20000f41670 */
[----:B------:R-:W-:Y:S01]  /*d2c0*/  IMAD.WIDE.U32 R6, R87, c[0x0][0x208], RZ ;  /* 0x0000820057067a25 */ /* 0x000fe200078e00ff */
[----:B------:R-:W-:Y:S01]  /*d2d0*/  LDSM.16.M88.4 R20, [R208+0x3900] ;  /* 0x00390000d014783b */ /* 0x000fe20000000200 */
[----:B------:R-:W-:-:S02]  /*d2e0*/  IADD3 R0, R208, 0x3100, RZ ;  /* 0x00003100d0007810 */ /* 0x000fc40007ffe0ff */
[----:B------:R-:W-:Y:S01]  /*d2f0*/  IADD3 R219, R208, 0x3120, RZ ;  /* 0x00003120d0db7810 */ /* 0x000fe20007ffe0ff */
[----:B------:R-:W1:Y:S01]  /*d300*/  LDSM.16.M88.4 R8, [R215+0x8100] ;  /* 0x00810000d708783b */ /* 0x000e620000000200 */
[----:B------:R-:W-:Y:S01]  /*d310*/  @P0 IADD3 R219, R0, -0x20, RZ ;  /* 0xffffffe000db0810 */ /* 0x000fe20007ffe0ff */
[----:B------:R-:W-:Y:S02]  /*d320*/  IMAD R0, R88, c[0x0][0x208], RZ ;  /* 0x0000820058007a24 */ /* 0x000fe400078e02ff */
[----:B------:R-:W2:Y:S01]  /*d330*/  LDSM.16.M88.4 R16, [R208+0x4100] ;  /* 0x00410000d010783b */ /* 0x000ea20000000200 */
[----:B------:R-:W-:Y:S02]  /*d340*/  IMAD R218, R2, 0x2, R215 ;  /* 0x0000000202da7824 */ /* 0x000fe400078e02d7 */
[----:B------:R-:W-:Y:S01]  /*d350*/  IMAD R0, R87, c[0x0][0x20c], R0 ;  /* 0x0000830057007a24 */ /* 0x000fe200078e0200 */
[----:B------:R-:W3:Y:S01]  /*d360*/  LDSM.16.M88.4 R12, [R215+0x6100] ;  /* 0x00610000d70c783b */ /* 0x000ee20000000200 */
[----:B------:R-:W-:-:S02]  /*d370*/  IMAD.MOV.U32 R3, RZ, RZ, c[0x0][0x208] ;  /* 0x00008200ff037624 */ /* 0x000fc400078e00ff */
[----:B------:R-:W-:Y:S01]  /*d380*/  IMAD.IADD R0, R7, 0x1, R0 ;  /* 0x0000000107007824 */ /* 0x000fe200078e0200 */
[----:B------:R-:W4:Y:S01]  /*d390*/  LDSM.16.M88.4 R24, [R208+0x3100] ;  /* 0x00310000d018783b */ /* 0x000f220000000200 */
[----:B------:R-:W-:Y:S01]  /*d3a0*/  IMAD.WIDE.U32 R6, R6, 0x60, R40 ;  /* 0x0000006006067825 */ /* 0x000fe200078e0028 */
[C---:B------:R-:W-:Y:S02]  /*d3b0*/  SHF.L.U64.HI R58, R3.reuse, R210, c[0x0][0x20c] ;  /* 0x00008300033a7619 */ /* 0x040fe400000102d2 */
[----:B------:R-:W3:Y:S01]  /*d3c0*/  LDSM.16.M88.4 R28, [R208+0x4900] ;  /* 0x00490000d01c783b */ /* 0x000ee20000000200 */
[----:B------:R-:W-:Y:S02]  /*d3d0*/  IMAD R0, R0, 0x60, RZ ;  /* 0x0000006000007824 */ /* 0x000fe400078e02ff */
[----:B------:R-:W-:Y:S01]  /*d3e0*/  IMAD.SHL.U32 R59, R3, 0x20, RZ ;  /* 0x00000020033b7824 */ /* 0x000fe200078e00ff */
[----:B------:R-:W3:Y:S01]  /*d3f0*/  LDSM.16.M88.4 R32, [R208+0x5100] ;  /* 0x00510000d020783b */ /* 0x000ee20000000200 */
[----:B------:R-:W-:-:S02]  /*d400*/  IMAD.IADD R0, R7, 0x1, R0 ;  /* 0x0000000107007824 */ /* 0x000fc400078e0200 */
[----:B------:R-:W-:Y:S01]  /*d410*/  IMAD R216, R4, 0x2, R215 ;  /* 0x0000000204d87824 */ /* 0x000fe200078e02d7 */
[----:B------:R-:W3:Y:S03]  /*d420*/  LDSM.16.M88.4 R36, [R208+0x5900] ;  /* 0x00590000d024783b */ /* 0x000ee60000000200 */
[----:B------:R-:W-:Y:S01]  /*d430*/  IMAD R217, R2, 0x2, R216 ;  /* 0x0000000202d97824 */ /* 0x000fe200078e02d8 */
[----:B------:R-:W-:Y:S04]  /*d440*/  LDSM.16.M88.4 R48, [R219] ;  /* 0x00000000db30783b */ /* 0x000fe80000000200 */
[----:B------:R-:W-:Y:S04]  /*d450*/  LDSM.16.M88.4 R44, [R219+0x800] ;  /* 0x00080000db2c783b */ /* 0x000fe80000000200 */
[----:B------:R-:W-:Y:S01]  /*d460*/  LDSM.16.M88.4 R40, [R219+0x1000] ;  /* 0x00100000db28783b */ /* 0x000fe20000000200 */
[C---:B-1----:R-:W-:Y:S08]  /*d470*/  HMMA.16816.F32.BF16 R168, R8.reuse, R22, RZ ;  /* 0x0000001608a8723c */ /* 0x042ff000000418ff */
[C---:B--2---:R-:W-:Y:S08]  /*d480*/  HMMA.16816.F32.BF16 R68, R8.reuse, R16, RZ ;  /* 0x000000100844723c */ /* 0x044ff000000418ff */
[----:B------:R-:W-:Y:S08]  /*d490*/  HMMA.16816.F32.BF16 R172, R8, R18, RZ ;  /* 0x0000001208ac723c */ /* 0x000ff000000418ff */
[C---:B---3--:R-:W-:Y:S07]  /*d4a0*/  HMMA.16816.F32.BF16 R136, R12.reuse, R22, RZ ;  /* 0x000000160c88723c */ /* 0x048fee00000418ff */
[C---:B------:R-:W-:Y:S01]  /*d4b0*/  LEA R22, P0, R6.reuse, c[0x0][0x1f8], 0x1 ;  /* 0x00007e0006167a11 */ /* 0x040fe200078008ff */
[----:B------:R-:W-:Y:S03]  /*d4c0*/  HMMA.16816.F32.BF16 R120, R12, R16, RZ ;  /* 0x000000100c78723c */ /* 0x000fe600000418ff */
[----:B------:R-:W-:Y:S01]  /*d4d0*/  LEA.HI.X R23, R6, c[0x0][0x1fc], R0, 0x1, P0 ;  /* 0x00007f0006177a11 */ /* 0x000fe200000f0c00 */
[----:B------:R-:W-:-:S04]  /*d4e0*/  IMAD.MOV.U32 R0, RZ, RZ, 0x40 ;  /* 0x00000040ff007424 */ /* 0x000fc800078e00ff */
[----:B-----5:R-:W-:Y:S01]  /*d4f0*/  HMMA.16816.F32.BF16 R144, R12, R18, RZ ;  /* 0x000000120c90723c */ /* 0x020fe200000418ff */
[----:B------:R-:W1:Y:S07]  /*d500*/  LDSM.16.M88.4 R16, [R218+0x8100] ;  /* 0x00810000da10783b */ /* 0x000e6e0000000200 */
[C---:B----4-:R-:W-:Y:S08]  /*d510*/  HMMA.16816.F32.BF16 R52, R8.reuse, R24, RZ ;  /* 0x000000180834723c */ /* 0x050ff000000418ff */
[----:B------:R-:W-:Y:S08]  /*d520*/  HMMA.16816.F32.BF16 R96, R8, R26, RZ ;  /* 0x0000001a0860723c */ /* 0x000ff000000418ff */
[C---:B------:R-:W-:Y:S08]  /*d530*/  HMMA.16816.F32.BF16 R140, R12.reuse, R24, RZ ;  /* 0x000000180c8c723c */ /* 0x040ff000000418ff */
[----:B------:R-:W-:Y:S01]  /*d540*/  HMMA.16816.F32.BF16 R132, R12, R26, RZ ;  /* 0x0000001a0c84723c */ /* 0x000fe200000418ff */
[----:B------:R-:W2:Y:S07]  /*d550*/  LDSM.16.M88.4 R24, [R219+0x2800] ;  /* 0x00280000db18783b */ /* 0x000eae0000000200 */
[-C--:B------:R-:W-:Y:S08]  /*d560*/  HMMA.16816.F32.BF16 R72, R8, R20.reuse, RZ ;  /* 0x000000140848723c */ /* 0x080ff000000418ff */
[C---:B------:R-:W-:Y:S07]  /*d570*/  HMMA.16816.F32.BF16 R124, R12.reuse, R20, RZ ;  /* 0x000000140c7c723c */ /* 0x040fee00000418ff */
[----:B------:R-:W-:Y:S01]  /*d580*/  IADD3 R20, P0, R59, R22, RZ ;  /* 0x000000163b147210 */ /* 0x000fe20007f1e0ff */
[----:B------:R-:W-:Y:S04]  /*d590*/  HMMA.16816.F32.BF16 R116, R12, R28, RZ ;  /* 0x0000001c0c74723c */ /* 0x000fe800000418ff */
[----:B------:R-:W-:-:S04]  /*d5a0*/  IMAD.X R21, R58, 0x1, R23, P0 ;  /* 0x000000013a157824 */ /* 0x000fc800000e0617 */
[C---:B------:R-:W-:Y:S08]  /*d5b0*/  HMMA.16816.F32.BF16 R128, R12.reuse, R30, RZ ;  /* 0x0000001e0c80723c */ /* 0x040ff000000418ff */
[C---:B------:R-:W-:Y:S08]  /*d5c0*/  HMMA.16816.F32.BF16 R108, R12.reuse, R32, RZ ;  /* 0x000000200c6c723c */ /* 0x040ff000000418ff */
[C---:B------:R-:W-:Y:S08]  /*d5d0*/  HMMA.16816.F32.BF16 R112, R12.reuse, R34, RZ ;  /* 0x000000220c70723c */ /* 0x040ff000000418ff */
[C---:B------:R-:W-:Y:S08]  /*d5e0*/  HMMA.16816.F32.BF16 R104, R12.reuse, R36, RZ ;  /* 0x000000240c68723c */ /* 0x040ff000000418ff */
[----:B------:R-:W-:Y:S07]  /*d5f0*/  HMMA.16816.F32.BF16 R100, R12, R38, RZ ;  /* 0x000000260c64723c */ /* 0x000fee00000418ff */
[-C--:B------:R-:W-:Y:S01]  /*d600*/  IADD3 R12, P0, R20, R59.reuse, RZ ;  /* 0x0000003b140c7210 */ /* 0x080fe20007f1e0ff */
[----:B------:R-:W-:Y:S04]  /*d610*/  HMMA.16816.F32.BF16 R60, R8, R28, RZ ;  /* 0x0000001c083c723c */ /* 0x000fe800000418ff */
[----:B------:R-:W-:Y:S01]  /*d620*/  IMAD.X R13, R21, 0x1, R58, P0 ;  /* 0x00000001150d7824 */ /* 0x000fe200000e063a */
[----:B------:R-:W-:-:S03]  /*d630*/  IADD3 R6, P0, R12, R59, RZ ;  /* 0x0000003b0c067210 */ /* 0x000fc60007f1e0ff */
[----:B------:R-:W-:Y:S02]  /*d640*/  HMMA.16816.F32.BF16 R64, R8, R32, RZ ;  /* 0x000000200840723c */ /* 0x000fe400000418ff */
[----:B------:R-:W-:Y:S01]  /*d650*/  IMAD.X R7, R13, 0x1, R58, P0 ;  /* 0x000000010d077824 */ /* 0x000fe200000e063a */
[----:B------:R-:W-:-:S05]  /*d660*/  IADD3 R14, P0, R6, R59, RZ ;  /* 0x0000003b060e7210 */ /* 0x000fca0007f1e0ff */
[----:B------:R-:W-:Y:S01]  /*d670*/  HMMA.16816.F32.BF16 R80, R8, R36, RZ ;  /* 0x000000240850723c */ /* 0x000fe200000418ff */
[----:B------:R-:W-:-:S07]  /*d680*/  IMAD.X R15, R7, 0x1, R58, P0 ;  /* 0x00000001070f7824 */ /* 0x000fce00000e063a */
[C---:B------:R-:W-:Y:S01]  /*d690*/  HMMA.16816.F32.BF16 R156, R8.reuse, R30, RZ ;  /* 0x0000001e089c723c */ /* 0x040fe200000418ff */
[----:B------:R-:W-:Y:S07]  /*d6a0*/  LDSM.16.M88.4 R28, [R219+0x2000] ;  /* 0x00200000db1c783b */ /* 0x000fee0000000200 */
[C---:B------:R-:W-:Y:S01]  /*d6b0*/  HMMA.16816.F32.BF16 R152, R8.reuse, R34, RZ ;  /* 0x000000220898723c */ /* 0x040fe200000418ff */
[----:B------:R-:W3:Y:S07]  /*d6c0*/  LDSM.16.M88.4 R32, [R219+0x1800] ;  /* 0x00180000db20783b */ /* 0x000eee0000000200 */
[----:B------:R-:W-:Y:S01]  /*d6d0*/  HMMA.16816.F32.BF16 R148, R8, R38, RZ ;  /* 0x000000260894723c */ /* 0x000fe200000418ff */
[----:B------:R-:W4:Y:S04]  /*d6e0*/  LDSM.16.M88.4 R8, [R218+0x6100] ;  /* 0x00610000da08783b */ /* 0x000f280000000200 */
[----:B------:R-:W-:Y:S01]  /*d6f0*/  @!PT LDS RZ, [RZ] ;  /* 0x00000000fffff984 */ /* 0x000fe20000000800 */
[----:B------:R-:W-:Y:S01]  /*d700*/  @!PT LDS RZ, [RZ] ;  /* 0x00000000fffff984 */ /* 0x000fe20000000800 */
[----:B------:R-:W-:Y:S01]  /*d710*/  @!PT LDS RZ, [RZ] ;  /* 0x00000000fffff984 */ /* 0x000fe20000000800 */
[----:B------:R3:W-:Y:S01]  /*d720*/  LDGSTS.E.BYPASS.LTC128B.128 [R227+0x100], [R22.64], !P3 ;  /* 0x0010000016e37fae */ /* 0x0007e2000d901d48 */
[----:B------:R-:W-:-:S02]  /*d730*/  ISETP.LT.OR P3, PT, R77, 0x41, P1 ;  /* 0x000000414d00780c */ /* 0x000fc40000f61670 */
[C---:B-1----:R-:W-:Y:S01]  /*d740*/  HMMA.16816.F32.BF16 R92, R16.reuse, R48, R52 ;  /* 0x00000030105c723c */ /* 0x042fe20000041834 */
[----:B------:R1:W-:Y:S01]  /*d750*/  LDGSTS.E.BYPASS.LTC128B.128 [R227+0x900], [R20.64], !P4 ;  /* 0x0090000014e37fae */ /* 0x0003e2000e101d48 */
[C---:B------:R-:W-:Y:S02]  /*d760*/  ISETP.LT.OR P4, PT, R77.reuse, 0x31, P1 ;  /* 0x000000314d00780c */ /* 0x040fe40000f81670 */
[----:B------:R-:W-:Y:S01]  /*d770*/  ISETP.LT.OR P1, PT, R77, 0x51, P1 ;  /* 0x000000514d00780c */ /* 0x000fe20000f21670 */
[----:B------:R1:W-:Y:S01]  /*d780*/  LDGSTS.E.BYPASS.LTC128B.128 [R227+0x1100], [R12.64], !P2 ;  /* 0x011000000ce37fae */ /* 0x0003e2000d101d48 */
[----:B------:R-:W-:Y:S02]  /*d790*/  LOP3.LUT P2, RZ, R86, 0x4, RZ, 0xc0, !PT ;  /* 0x0000000456ff7812 */ /* 0x000fe4000784c0ff */
[----:B--2---:R-:W-:Y:S02]  /*d7a0*/  HMMA.16816.F32.BF16 R76, R16, R24, R80 ;  /* 0x00000018104c723c */ /* 0x004fe40000041850 */
[----:B------:R-:W-:-:S05]  /*d7b0*/  SEL R0, R0, 0xffffffc0, !P2 ;  /* 0xffffffc000007807 */ /* 0x000fca0005000000 */
[----:B------:R2:W-:Y:S01]  /*d7c0*/  LDGSTS.E.BYPASS.LTC128B.128 [R227+0x1900], [R6.64], !P4 ;  /* 0x0190000006e37fae */ /* 0x0005e2000e101d48 */
[----:B------:R-:W-:Y:S01]  /*d7d0*/  IMAD.IADD R214, R208, 0x1, R0 ;  /* 0x00000001d0d67824 */ /* 0x000fe200078e0200 */
[----:B------:R-:W-:Y:S01]  /*d7e0*/  HMMA.16816.F32.BF16 R72, R16, R44, R72 ;  /* 0x0000002c1048723c */ /* 0x000fe20000041848 */
[----:B------:R-:W-:Y:S01]  /*d7f0*/  IMAD.IADD R213, R0, 0x1, R219 ;  /* 0x0000000100d57824 */ /* 0x000fe200078e02db */
[----:B------:R1:W-:Y:S01]  /*d800*/  LDGSTS.E.BYPASS.LTC128B.128 [R227+0x2100], [R14.64], !P3 ;  /* 0x021000000ee37fae */ /* 0x0003e2000d901d48 */
[----:B------:R-:W-:-:S05]  /*d810*/  LOP3.LUT R0, R5, R85, RZ, 0xfc, !PT ;  /* 0x0000005505007212 */ /* 0x000fca00078efcff */
[C---:B---3--:R-:W-:Y:S08]  /*d820*/  HMMA.16816.F32.BF16 R36, R16.reuse, R32, R60 ;  /* 0x000000201024723c */ /* 0x048ff0000004183c */
[C---:B------:R-:W-:Y:S08]  /*d830*/  HMMA.16816.F32.BF16 R68, R16.reuse, R40, R68 ;  /* 0x000000281044723c */ /* 0x040ff00000041844 */
[----:B------:R-:W-:Y:S01]  /*d840*/  HMMA.16816.F32.BF16 R96, R16, R50, R96 ;  /* 0x000000321060723c */ /* 0x000fe20000041860 */
[----:B--2---:R-:W-:-:S05]  /*d850*/  IADD3 R6, P0, R14, R59, RZ ;  /* 0x0000003b0e067210 */ /* 0x004fca0007f1e0ff */
[----:B------:R-:W-:Y:S01]  /*d860*/  IMAD.X R7, R15, 0x1, R58, P0 ;  /* 0x000000010f077824 */ /* 0x000fe200000e063a */
[----:B------:R-:W-:Y:S01]  /*d870*/  ISETP.GT.AND P0, PT, R87, R224, PT ;  /* 0x000000e05700720c */ /* 0x000fe20003f04270 */
[C---:B-1----:R-:W-:Y:S01]  /*d880*/  HMMA.16816.F32.BF16 R12, R16.reuse, R28, R64 ;  /* 0x0000001c100c723c */ /* 0x042fe20000041840 */
[----:B------:R-:W-:Y:S02]  /*d890*/  IADD3 R224, R219, 0x800, RZ ;  /* 0x00000800dbe07810 */ /* 0x000fe40007ffe0ff */
[----:B------:R1:W-:Y:S04]  /*d8a0*/  LDGSTS.E.BYPASS.LTC128B.128 [R227+0x2900], [R6.64], !P1 ;  /* 0x0290000006e37fae */ /* 0x0003e8000c901d48 */
[----:B------:R-:W-:Y:S01]  /*d8b0*/  LDSM.16.M88.4 R20, [R216+0x8100] ;  /* 0x00810000d814783b */ /* 0x000fe20000000200 */
[C---:B------:R-:W-:Y:S03]  /*d8c0*/  HMMA.16816.F32.BF16 R168, R16.reuse, R46, R168 ;  /* 0x0000002e10a8723c */ /* 0x040fe600000418a8 */
[----:B------:R-:W2:Y:S04]  /*d8d0*/  LDSM.16.M88.4 R52, [R214+0x4900] ;  /* 0x00490000d634783b */ /* 0x000ea80000000200 */
[----:B------:R-:W3:Y:S01]  /*d8e0*/  LDSM.16.M88.4 R80, [R214+0x5100] ;  /* 0x00510000d650783b */ /* 0x000ee20000000200 */
[C---:B------:R-:W-:Y:S03]  /*d8f0*/  HMMA.16816.F32.BF16 R172, R16.reuse, R42, R172 ;  /* 0x0000002a10ac723c */ /* 0x040fe600000418ac */
[----:B------:R-:W1:Y:S04]  /*d900*/  LDSM.16.M88.4 R64, [R214+0x3100] ;  /* 0x00310000d640783b */ /* 0x000e680000000200 */
[----:B------:R-:W1:Y:S01]  /*d910*/  LDSM.16.M88.4 R56, [R214+0x4100] ;  /* 0x00410000d638783b */ /* 0x000e620000000200 */
[C---:B------:R-:W-:Y:S03]  /*d920*/  HMMA.16816.F32.BF16 R184, R16.reuse, R34, R156 ;  /* 0x0000002210b8723c */ /* 0x040fe6000004189c */
[----:B------:R-:W1:Y:S04]  /*d930*/  LDSM.16.M88.4 R60, [R214+0x3900] ;  /* 0x00390000d63c783b */ /* 0x000e680000000200 */
[----:B------:R-:W1:Y:S01]  /*d940*/  LDSM.16.M88.4 R88, [R214+0x5900] ;  /* 0x00590000d658783b */ /* 0x000e620000000200 */
[C---:B------:R-:W-:Y:S03]  /*d950*/  HMMA.16816.F32.BF16 R196, R16.reuse, R30, R152 ;  /* 0x0000001e10c4723c */ /* 0x040fe60000041898 */
[----:B------:R-:W0:Y:S05]  /*d960*/  LDGDEPBAR ;  /* 0x00000000000079af */ /* 0x000e2a0000000000 */
[----:B------:R-:W-:Y:S01]  /*d970*/  HMMA.16816.F32.BF16 R180, R16, R26, R148 ;  /* 0x0000001a10b4723c */ /* 0x000fe20000041894 */
[----:B------:R-:W1:Y:S07]  /*d980*/  LDSM.16.M88.4 R16, [R216+0x6100] ;  /* 0x00610000d810783b */ /* 0x000e6e0000000200 */
[C---:B----4-:R-:W-:Y:S08]  /*d990*/  HMMA.16816.F32.BF16 R176, R8.reuse, R48, R140 ;  /* 0x0000003008b0723c */ /* 0x050ff0000004188c */
        /* <DEDUP_REMOVED lines=17> */
[C---:B--2---:R-:W-:Y:S01]  /*dab0*/  HMMA.16816.F32.BF16 R132, R20.reuse, R52, R36 ;  /* 0x000000341484723c */ /* 0x044fe20000041824 */
[----:B------:R-:W2:Y:S07]  /*dac0*/  LDSM.16.M88.4 R36, [R213+0x1000] ;  /* 0x00100000d524783b */ /* 0x000eae0000000200 */
[----:B---3--:R-:W-:Y:S01]  /*dad0*/  HMMA.16816.F32.BF16 R128, R20, R80, R12 ;  /* 0x000000501480723c */ /* 0x008fe2000004180c */
[----:B------:R-:W3:Y:S01]  /*dae0*/  LDSM.16.M88.4 R12, [R217+0x6100] ;  /* 0x00610000d90c783b */ /* 0x000ee20000000200 */
[----:B------:R-:W-:-:S06]  /*daf0*/  DEPBAR.LE SB0, 0x0 ;  /* 0x000080000000791a */ /* 0x000fcc0000000000 */
        /* <DEDUP_REMOVED lines=8> */
[----:B------:R-:W-:Y:S08]  /*db80*/  HMMA.16816.F32.BF16 R92, R16, R66, R48 ;  /* 0x00000042105c723c */ /* 0x000ff00000041830 */
[----:B------:R-:W-:Y:S08]  /*db90*/  HMMA.16816.F32.BF16 R116, R20, R62, R168 ;  /* 0x0000003e1474723c */ /* 0x000ff000000418a8 */
[C---:B------:R-:W-:Y:S08]  /*dba0*/  HMMA.16816.F32.BF16 R76, R16.reuse, R60, R188 ;  /* 0x0000003c104c723c */ /* 0x040ff000000418bc */
[C---:B------:R-:W-:Y:S08]  /*dbb0*/  HMMA.16816.F32.BF16 R72, R16.reuse, R62, R136 ;  /* 0x0000003e1048723c */ /* 0x040ff00000041888 */
[C---:B------:R-:W-:Y:S08]  /*dbc0*/  HMMA.16816.F32.BF16 R68, R16.reuse, R56, R192 ;  /* 0x000000381044723c */ /* 0x040ff000000418c0 */
[----:B------:R-:W-:Y:S08]  /*dbd0*/  HMMA.16816.F32.BF16 R64, R16, R58, R144 ;  /* 0x0000003a1040723c */ /* 0x000ff00000041890 */
[C---:B------:R-:W-:Y:S08]  /*dbe0*/  HMMA.16816.F32.BF16 R108, R20.reuse, R54, R184 ;  /* 0x00000036146c723c */ /* 0x040ff000000418b8 */
[----:B------:R-:W-:Y:S08]  /*dbf0*/  HMMA.16816.F32.BF16 R100, R20, R90, R180 ;  /* 0x0000005a1464723c */ /* 0x000ff000000418b4 */
[C---:B------:R-:W-:Y:S08]  /*dc00*/  HMMA.16816.F32.BF16 R60, R16.reuse, R52, R200 ;  /* 0x00000034103c723c */ /* 0x040ff000000418c8 */
[C---:B------:R-:W-:Y:S08]  /*dc10*/  HMMA.16816.F32.BF16 R56, R16.reuse, R54, R160 ;  /* 0x000000361038723c */ /* 0x040ff000000418a0 */
[C---:B------:R-:W-:Y:S08]  /*dc20*/  HMMA.16816.F32.BF16 R52, R16.reuse, R80, R204 ;  /* 0x000000501034723c */ /* 0x040ff000000418cc */
[C---:B------:R-:W-:Y:S08]  /*dc30*/  HMMA.16816.F32.BF16 R48, R16.reuse, R82, R164 ;  /* 0x000000521030723c */ /* 0x040ff000000418a4 */
[C---:B------:R-:W-:Y:S07]  /*dc40*/  HMMA.16816.F32.BF16 R20, R16.reuse, R88, R220 ;  /* 0x000000581014723c */ /* 0x040fee00000418dc */
[C---:B------:R-:W-:Y:S01]  /*dc50*/  IADD3 R223, R219.reuse, 0x1000, RZ ;  /* 0x00001000dbdf7810 */ /* 0x040fe20007ffe0ff */
[----:B------:R-:W-:Y:S01]  /*dc60*/  HMMA.16816.F32.BF16 R16, R16, R90, R156 ;  /* 0x0000005a1010723c */ /* 0x000fe2000004189c */
[----:B------:R-:W-:-:S02]  /*dc70*/  IADD3 R222, R219, 0x1800, RZ ;  /* 0x00001800dbde7810 */ /* 0x000fc40007ffe0ff */
[C---:B------:R-:W-:Y:S02]  /*dc80*/  IADD3 R221, R219.reuse, 0x2000, RZ ;  /* 0x00002000dbdd7810 */ /* 0x040fe40007ffe0ff */
[----:B------:R-:W-:-:S03]  /*dc90*/  IADD3 R220, R219, 0x2800, RZ ;  /* 0x00002800dbdc7810 */ /* 0x000fc60007ffe0ff */
[C---:B--2---:R-:W-:Y:S08]  /*dca0*/  HMMA.16816.F32.BF16 R160, R8.reuse, R38, R112 ;  /* 0x0000002608a0723c */ /* 0x044ff00000041870 */
[C---:B------:R-:W-:Y:S08]  /*dcb0*/  HMMA.16816.F32.BF16 R192, R8.reuse, R40, R148 ;  /* 0x0000002808c0723c */ /* 0x040ff00000041894 */
[C---:B------:R-:W-:Y:S08]  /*dcc0*/  HMMA.16816.F32.BF16 R112, R8.reuse, R30, R104 ;  /* 0x0000001e0870723c */ /* 0x040ff00000041868 */
[----:B------:R-:W-:Y:S08]  /*dcd0*/  HMMA.16816.F32.BF16 R148, R8, R28, R128 ;  /* 0x0000001c0894723c */ /* 0x000ff00000041880 */
[----:B---3--:R-:W-:Y:S08]  /*dce0*/  HMMA.16816.F32.BF16 R104, R12, R44, R96 ;  /* 0x0000002c0c68723c */ /* 0x008ff00000041860 */
[----:B------:R-:W-:Y:S08]  /*dcf0*/  HMMA.16816.F32.BF16 R128, R8, R26, R100 ;  /* 0x0000001a0880723c */ /* 0x000ff00000041864 */
[----:B------:R-:W-:Y:S08]  /*dd00*/  HMMA.16816.F32.BF16 R96, R12, R38, R64 ;  /* 0x000000260c60723c */ /* 0x000ff00000041840 */
        /* <DEDUP_REMOVED lines=19> */
[----:B------:R-:W-:Y:S01]  /*de40*/  IADD3 R3, R246, -0x2, RZ ;  /* 0xfffffffef6037810 */ /* 0x000fe20007ffe0ff */
        /* <DEDUP_REMOVED lines=25> */
[----:B-1----:R-:W-:-:S05]  /*dfe0*/  IADD3 R14, P0, R16, R6, RZ ;  /* 0x00000006100e7210 */ /* 0x002fca0007f1e0ff */
[----:B------:R-:W-:-:S05]  /*dff0*/  IMAD.X R15, R5, 0x1, R7, P0 ;  /* 0x00000001050f7824 */ /* 0x000fca00000e0607 */
[----:B------:R2:W-:Y:S03]  /*e000*/  LDGSTS.E.BYPASS.LTC128B.128 [R227+0x5900], [R14.64], !P5 ;  /* 0x059000000ee37fae */ /* 0x0005e6000e901d48 */
.L_x_418:
[----:B------:R-:W-:Y:S01]  /*e010*/  FMUL.FTZ R3, R65, c[0x0][0x320] ;  /* 0x0000c80041037a20 */ /* 0x000fe20000410000 */
[----:B--2---:R-:W-:Y:S01]  /*e020*/  SHF.R.S32.HI R6, RZ, 0x1f, R211 ;  /* 0x0000001fff067819 */ /* 0x004fe200000114d3 */
[----:B------:R-:W-:Y:S01]  /*e030*/  FMUL.FTZ R5, R57, c[0x0][0x320] ;  /* 0x0000c80039057a20 */ /* 0x000fe20000410000 */
[----:B------:R-:W-:Y:S01]  /*e040*/  LEA.HI R7, R228, R212, RZ, 0x2 ;  /* 0x000000d4e4077211 */ /* 0x000fe200078f10ff */
[----:B------:R1:W2:Y:S01]  /*e050*/  MUFU.TANH R31, R3 ;  /* 0x00000003001f7308 */ /* 0x0002a20000002400 */
[-C--:B------:R-:W-:Y:S01]  /*e060*/  LEA.HI R6, R6, R211.reuse, RZ, 0x2 ;  /* 0x000000d306067211 */ /* 0x080fe200078f10ff */
[----:B------:R-:W-:Y:S01]  /*e070*/  FMUL.FTZ R9, R61, c[0x0][0x320] ;  /* 0x0000c8003d097a20 */ /* 0x000fe20000410000 */
[----:B------:R-:W-:Y:S01]  /*e080*/  ISETP.NE.AND P0, PT, R231, 0x1, PT ;  /* 0x00000001e700780c */ /* 0x000fe20003f05270 */
[----:B------:R-:W-:Y:S01]  /*e090*/  ULDC UR7, c[0x0][0x324] ;  /* 0x0000c90000077ab9 */ /* 0x000fe20000000800 */
[----:B------:R-:W-:Y:S01]  /*e0a0*/  LOP3.LUT R8, R6, 0xffffffc, RZ, 0xc0, !PT ;  /* 0x0ffffffc06087812 */ /* 0x000fe200078ec0ff */
[----:B------:R-:W-:Y:S01]  /*e0b0*/  FMUL.FTZ R6, R60, c[0x0][0x320] ;  /* 0x0000c8003c067a20 */ /* 0x000fe20000410000 */
[----:B------:R-:W-:Y:S01]  /*e0c0*/  ULOP3.LUT UR7, URZ, UR7, URZ, 0x33, !UPT ;  /* 0x000000073f077292 */ /* 0x000fe2000f8e333f */
[----:B------:R3:W4:Y:S01]  /*e0d0*/  MUFU.TANH R16, R5 ;  /* 0x0000000500107308 */ /* 0x0007220000002400 */
[----:B------:R-:W-:Y:S01]  /*e0e0*/  IADD3 R11, -R8, R211, RZ ;  /* 0x000000d3080b7210 */ /* 0x000fe20007ffe1ff */
[----:B------:R-:W0:Y:S01]  /*e0f0*/  LDGDEPBAR ;  /* 0x00000000000079af */ /* 0x000e220000000000 */
[----:B-1----:R-:W-:-:S05]  /*e100*/  FMUL.FTZ R3, R104, c[0x0][0x320] ;  /* 0x0000c80068037a20 */ /* 0x002fca0000410000 */
[----:B------:R1:W1:Y:S01]  /*e110*/  MUFU.TANH R15, R6 ;  /* 0x00000006000f7308 */ /* 0x0002620000002400 */
[----:B---3--:R-:W-:-:S07]  /*e120*/  LOP3.LUT R5, R7, 0xfffffffc, RZ, 0xc0, !PT ;  /* 0xfffffffc07057812 */ /* 0x008fce00078ec0ff */
[----:B------:R3:W2:Y:S01]  /*e130*/  MUFU.TANH R32, R3 ;  /* 0x0000000300207308 */ /* 0x0006a20000002400 */
[----:B------:R-:W-:-:S07]  /*e140*/  IMAD.IADD R5, R212, 0x1, -R5 ;  /* 0x00000001d4057824 */ /* 0x000fce00078e0a05 */
[----:B------:R5:W2:Y:S01]  /*e150*/  MUFU.TANH R14, R9 ;  /* 0x00000009000e7308 */ /* 0x000aa20000002400 */
[----:B-1----:R-:W-:-:S05]  /*e160*/  LEA.HI R6, R5, R5, RZ, 0x1 ;  /* 0x0000000505067211 */ /* 0x002fca00078f08ff */
[C---:B------:R-:W-:Y:S01]  /*e170*/  IMAD.SHL.U32 R10, R6.reuse, 0x20, RZ ;  /* 0x00000020060a7824 */ /* 0x040fe200078e00ff */
[----:B------:R-:W-:Y:S01]  /*e180*/  LOP3.LUT R6, R6, 0x1ffffffe, RZ, 0xc0, !PT ;  /* 0x1ffffffe06067812 */ /* 0x000fe200078ec0ff */
[----:B---3--:R-:W-:-:S04]  /*e190*/  FMUL.FTZ R3, R105, c[0x0][0x320] ;  /* 0x0000c80069037a20 */ /* 0x008fc80000410000 */
[----:B------:R1:W3:Y:S01]  /*e1a0*/  MUFU.TANH R30, R3 ;  /* 0x00000003001e7308 */ /* 0x0002e20000002400 */
[----:B-----5:R-:W-:Y:S01]  /*e1b0*/  LOP3.LUT R9, R10, 0xffffffc0, RZ, 0xc0, !PT ;  /* 0xffffffc00a097812 */ /* 0x020fe200078ec0ff */
        /* <DEDUP_REMOVED lines=24> */
[----:B-1----:R-:W-:-:S04]  /*e340*/  LOP3.LUT R3, R209, 0xffffffe0, RZ, 0xc0, !PT ;  /* 0xffffffe0d1037812 */ /* 0x002fc800078ec0ff */
[----:B------:R-:W-:-:S04]  /*e350*/  IADD3 R3, -R3, R212, RZ ;  /* 0x000000d403037210 */ /* 0x000fc80007ffe1ff */
[----:B------:R-:W-:-:S04]  /*e360*/  SHF.R.S32.HI R7, RZ, 0x1f, R3 ;  /* 0x0000001fff077819 */ /* 0x000fc80000011403 */
[----:B------:R-:W-:-:S04]  /*e370*/  LEA.HI R7, R7, R3, RZ, 0x2 ;  /* 0x0000000307077211 */ /* 0x000fc800078f10ff */
[C---:B------:R-:W-:Y:S02]  /*e380*/  LEA.HI.SX32 R8, R7.reuse, R226, 0x1e ;  /* 0x000000e207087211 */ /* 0x040fe400078ff2ff */
[----:B------:R-:W-:Y:S02]  /*e390*/  LOP3.LUT R7, R7, 0x7ffffffc, RZ, 0xc0, !PT ;  /* 0x7ffffffc07077812 */ /* 0x000fe400078ec0ff */
[----:B------:R-:W-:Y:S01]  /*e3a0*/  LEA R11, R11, R8, 0x4 ;  /* 0x000000080b0b7211 */ /* 0x000fe200078e20ff */
[----:B------:R-:W-:Y:S01]  /*e3b0*/  IMAD.IADD R8, R5, 0x1, -R6 ;  /* 0x0000000105087824 */ /* 0x000fe200078e0a06 */
[----:B------:R-:W-:Y:S01]  /*e3c0*/  IADD3 R3, R3, -R7, RZ ;  /* 0x8000000703037210 */ /* 0x000fe20007ffe0ff */
[----:B------:R-:W-:Y:S01]  /*e3d0*/  FMUL.FTZ R5, R72, c[0x0][0x320] ;  /* 0x0000c80048057a20 */ /* 0x000fe20000410000 */
[----:B------:R-:W-:Y:S02]  /*e3e0*/  IADD3 R6, R9, R11, RZ ;  /* 0x0000000b09067210 */ /* 0x000fe40007ffe0ff */
[----:B------:R-:W-:Y:S01]  /*e3f0*/  IADD3 R7, R235, 0x1, R84 ;  /* 0x00000001eb077810 */ /* 0x000fe20007ffe054 */
[----:B------:R1:W1:Y:S01]  /*e400*/  MUFU.TANH R13, R5 ;  /* 0x00000005000d7308 */ /* 0x0002620000002400 */
[----:B------:R-:W-:-:S02]  /*e410*/  LEA R8, R8, R6, 0x3 ;  /* 0x0000000608087211 */ /* 0x000fc400078e18ff */
[----:B------:R-:W-:-:S03]  /*e420*/  SHF.L.U32 R36, R3, 0x1, RZ ;  /* 0x0000000103247819 */ /* 0x000fc600000006ff */
[----:B------:R-:W-:Y:S01]  /*e430*/  @P0 IMAD.HI.U32 R6, R8, c[0x0][0x2c8], RZ ;  /* 0x0000b20008060a27 */ /* 0x000fe200078e00ff */
[----:B------:R-:W-:Y:S01]  /*e440*/  IADD3 R3, -R234, R7, -R36 ;  /* 0x00000007ea037210 */ /* 0x000fe20007ffe924 */
[----:B------:R-:W-:Y:S01]  /*e450*/  STL [R1+0x60], R8 ;  /* 0x0000600801007387 */ /* 0x000fe20000100800 */
[----:B------:R-:W-:Y:S01]  /*e460*/  IADD3 R34, -R36, R235, R84 ;  /* 0x000000eb24227210 */ /* 0x000fe20007ffe154 */
[----:B------:R-:W-:Y:S01]  /*e470*/  IMAD.MOV.U32 R23, RZ, RZ, R8 ;  /* 0x000000ffff177224 */ /* 0x000fe200078e0008 */
[----:B------:R-:W-:Y:S01]  /*e480*/  @P0 SHF.R.U32.HI R23, RZ, c[0x0][0x2cc], R6 ;  /* 0x0000b300ff170a19 */ /* 0x000fe20000011606 */
[----:B------:R5:W-:Y:S01]  /*e490*/  STL [R1+0x34], R36 ;  /* 0x0000342401007387 */ /* 0x000be20000100800 */
[C---:B------:R-:W-:Y:S02]  /*e4a0*/  IADD3 R33, R3.reuse, c[0x0][0x328], RZ ;  /* 0x0000ca0003217a10 */ /* 0x040fe40007ffe0ff */
[----:B------:R-:W-:Y:S01]  /*e4b0*/  IADD3 R35, R3, UR7, RZ ;  /* 0x0000000703237c10 */ /* 0x000fe2000fffe0ff */
[----:B-1----:R-:W-:Y:S01]  /*e4c0*/  FMUL.FTZ R5, R73, c[0x0][0x320] ;  /* 0x0000c80049057a20 */ /* 0x002fe20000410000 */
[----:B------:R-:W1:Y:S03]  /*e4d0*/  SHFL.IDX PT, R6, R23, RZ, 0x1c1f ;  /* 0x001c1fff17067589 */ /* 0x000e6600000e0000 */
[----:B------:R2:W1:Y:S02]  /*e4e0*/  MUFU.TANH R12, R5 ;  /* 0x00000005000c7308 */ /* 0x0004640000002400 */
[----:B--2---:R-:W-:Y:S01]  /*e4f0*/  FMUL.FTZ R5, R76, c[0x0][0x320] ;  /* 0x0000c8004c057a20 */ /* 0x004fe20000410000 */
[----:B-----5:R-:W-:-:S05]  /*e500*/  IADD3 R36, R84, -R36, RZ ;  /* 0x8000002454247210 */ /* 0x020fca0007ffe0ff */
[----:B------:R2:W2:Y:S01]  /*e510*/  MUFU.TANH R11, R5 ;  /* 0x00000005000b7308 */ /* 0x0004a20000002400 */
[----:B-1----:R-:W-:Y:S01]  /*e520*/  IADD3 R3, R35, R6, RZ ;  /* 0x0000000623037210 */ /* 0x002fe20007ffe0ff */
[----:B--2---:R-:W-:-:S06]  /*e530*/  FMUL.FTZ R5, R77, c[0x0][0x320] ;  /* 0x0000c8004d057a20 */ /* 0x004fcc0000410000 */
[----:B------:R1:W2:Y:S02]  /*e540*/  MUFU.TANH R10, R5 ;  /* 0x00000005000a7308 */ /* 0x0002a40000002400 */
[----:B-1----:R-:W-:-:S06]  /*e550*/  FMUL.FTZ R5, R68, c[0x0][0x320] ;  /* 0x0000c80044057a20 */ /* 0x002fcc0000410000 */
[----:B------:R1:W1:Y:S02]  /*e560*/  MUFU.TANH R9, R5 ;  /* 0x0000000500097308 */ /* 0x0002640000002400 */
[----:B-1----:R-:W-:-:S06]  /*e570*/  FMUL.FTZ R5, R69, c[0x0][0x320] ;  /* 0x0000c80045057a20 */ /* 0x002fcc0000410000 */
[----:B------:R1:W1:Y:S02]  /*e580*/  MUFU.TANH R8, R5 ;  /* 0x0000000500087308 */ /* 0x0002640000002400 */
[----:B-1----:R-:W-:-:S05]  /*e590*/  IMAD.IADD R5, R33, 0x1, R6 ;  /* 0x0000000121057824 */ /* 0x002fca00078e0206 */
[----:B------:R-:W-:Y:S01]  /*e5a0*/  IMNMX R5, R5, R34, PT ;  /* 0x0000002205057217 */ /* 0x000fe20003800200 */
[----:B------:R-:W-:Y:S05]  /*e5b0*/  @!P6 BRA `(.L_x_419) ;  /* 0x000001400000e947 */ /* 0x000fea0003800000 */
[----:B--234-:R-:W-:Y:S01]  /*e5c0*/  IADD3 R6, -R234, R235, R6 ;  /* 0x000000ebea067210 */ /* 0x01cfe20007ffe106 */
[----:B------:R-:W-:Y:S03]  /*e5d0*/  BSSY B0, `(.L_x_420) ;  /* 0x000000e000007945 */ /* 0x000fe60003800000 */
        /* <DEDUP_REMOVED lines=9> */
.L_x_421:
[----:B------:R-:W-:-:S04]  /*e670*/  MOV R7, c[0x0][0x32c] ;  /* 0x0000cb0000077a02 */ /* 0x000fc80000000f00 */
[----:B------:R-:W-:-:S13]  /*e680*/  ISETP.NE.AND P0, PT, R7, 0x1, PT ;  /* 0x000000010700780c */ /* 0x000fda0003f05270 */
[----:B------:R-:W-:-:S05]  /*e690*/  @P0 IMAD.HI.U32 R7, R6, c[0x0][0x330], RZ ;  /* 0x0000cc0006070a27 */ /* 0x000fca00078e00ff */
[----:B------:R-:W-:Y:S02]  /*e6a0*/  @P0 SHF.R.U32.HI R6, RZ, c[0x0][0x334], R7 ;  /* 0x0000cd00ff060a19 */ /* 0x000fe40000011607 */
.L_x_422:
[----:B------:R-:W-:Y:S05]  /*e6b0*/  BSYNC B0 ;  /* 0x0000000000007941 */ /* 0x000fea0003800000 */
.L_x_420:
[----:B------:R-:W-:-:S05]  /*e6c0*/  IMAD R6, R6, c[0x0][0x32c], R36 ;  /* 0x0000cb0006067a24 */ /* 0x000fca00078e0224 */
[----:B------:R-:W-:Y:S02]  /*e6d0*/  IADD3 R7, R6, c[0x0][0x32c], RZ ;  /* 0x0000cb0006077a10 */ /* 0x000fe40007ffe0ff */
[----:B------:R-:W-:Y:S02]  /*e6e0*/  IMNMX R3, R3, R6, !PT ;  /* 0x0000000603037217 */ /* 0x000fe40007800200 */
[----:B------:R-:W-:Y:S02]  /*e6f0*/  IMNMX R5, R5, R7, PT ;  /* 0x0000000705057217 */ /* 0x000fe40003800200 */
.L_x_419:
[C---:B--234-:R-:W-:Y:S01]  /*e700*/  ISETP.GE.AND P0, PT, R84.reuse, 0x9, PT ;  /* 0x000000095400780c */ /* 0x05cfe20003f06270 */
        /* <DEDUP_REMOVED lines=11> */
[----:B------:R-:W-:Y:S02]  /*e7c0*/  FSEL R69, R30, -INF , !P1 ;  /* 0xff8000001e457808 */ /* 0x000fe40004800000 */
        /* <DEDUP_REMOVED lines=10> */
[----:B------:R-:W-:Y:S02]  /*e870*/  ISETP.LT.OR P0, PT, R5, 0x12, P0 ;  /* 0x000000120500780c */ /* 0x000fe40000701670 */
[----:B------:R-:W-:Y:S02]  /*e880*/  ISETP.GE.AND P1, PT, R84, 0x19, PT ;  /* 0x000000195400780c */ /* 0x000fe40003f26270 */
[----:B------:R-:W-:Y:S02]  /*e890*/  FSEL R81, R26, -INF , !P0 ;  /* 0xff8000001a517808 */ /* 0x000fe40004000000 */
[----:B------:R-:W-:Y:S02]  /*e8a0*/  ISETP.GT.AND P0, PT, R3, 0x18, !P1 ;  /* 0x000000180300780c */ /* 0x000fe40004f04270 */
[----:B------:R-:W-:Y:S02]  /*e8b0*/  P2R R47, PR, RZ, 0x2 ;  /* 0x00000002ff2f7803 */ /* 0x000fe40000000000 */
[----:B------:R-:W-:-:S02]  /*e8c0*/  ISETP.LT.OR P0, PT, R5, 0x19, P0 ;  /* 0x000000190500780c */ /* 0x000fc40000701670 */
[C---:B------:R-:W-:Y:S02]  /*e8d0*/  ISETP.GE.AND P1, PT, R84.reuse, 0x1a, PT ;  /* 0x0000001a5400780c */ /* 0x040fe40003f26270 */
        /* <DEDUP_REMOVED lines=42> */
[C---:B------:R-:W-:Y:S02]  /*eb80*/  ISETP.GE.AND P6, PT, R84.reuse, 0x41, PT ;  /* 0x000000415400780c */ /* 0x040fe40003fc6270 */
[----:B------:R-:W-:Y:S02]  /*eb90*/  ISETP.LT.OR P0, PT, R5, 0x3a, P0 ;  /* 0x0000003a0500780c */ /* 0x000fe40000701670 */
[----:B------:R-:W-:Y:S02]  /*eba0*/  ISETP.GE.AND P4, PT, R84, 0x42, PT ;  /* 0x000000425400780c */ /* 0x000fe40003f86270 */
[----:B------:R-:W-:Y:S02]  /*ebb0*/  FSEL R187, R16, -INF , !P0 ;  /* 0xff80000010bb7808 */ /* 0x000fe40004000000 */
[----:B------:R-:W-:-:S02]  /*ebc0*/  ISETP.GT.AND P0, PT, R3, 0x40, !P6 ;  /* 0x000000400300780c */ /* 0x000fc40007704270 */
[C---:B------:R-:W-:Y:S02]  /*ebd0*/  ISETP.GE.AND P3, PT, R84.reuse, 0x49, PT ;  /* 0x000000495400780c */ /* 0x040fe40003f66270 */
[----:B------:R-:W-:Y:S02]  /*ebe0*/  ISETP.LT.OR P0, PT, R5, 0x41, P0 ;  /* 0x000000410500780c */ /* 0x000fe40000701670 */
[----:B------:R-:W-:Y:S02]  /*ebf0*/  P2R R50, PR, RZ, 0x4 ;  /* 0x00000004ff327803 */ /* 0x000fe40000000000 */
[----:B------:R-:W-:Y:S02]  /*ec00*/  FSEL R196, R15, -INF , !P0 ;  /* 0xff8000000fc47808 */ /* 0x000fe40004000000 */
[----:B------:R-:W-:Y:S02]  /*ec10*/  ISETP.GT.AND P0, PT, R3, 0x41, !P4 ;  /* 0x000000410300780c */ /* 0x000fe40006704270 */
[----:B------:R-:W-:-:S02]  /*ec20*/  ISETP.GE.AND P2, PT, R84, 0x4a, PT ;  /* 0x0000004a5400780c */ /* 0x000fc40003f46270 */
[----:B------:R-:W-:Y:S02]  /*ec30*/  ISETP.LT.OR P0, PT, R5, 0x42, P0 ;  /* 0x000000420500780c */ /* 0x000fe40000701670 */
[----:B------:R-:W-:Y:S02]  /*ec40*/  P2R R38, PR, RZ, 0x2 ;  /* 0x00000002ff267803 */ /* 0x000fe40000000000 */
[----:B------:R-:W-:Y:S02]  /*ec50*/  FSEL R197, R14, -INF , !P0 ;  /* 0xff8000000ec57808 */ /* 0x000fe40004000000 */
[----:B------:R-:W-:Y:S02]  /*ec60*/  ISETP.GT.AND P0, PT, R3, 0x48, !P3 ;  /* 0x000000480300780c */ /* 0x000fe40005f04270 */
[----:B------:R-:W-:Y:S02]  /*ec70*/  ISETP.GE.AND P1, PT, R84, 0x51, PT ;  /* 0x000000515400780c */ /* 0x000fe40003f26270 */
[----:B------:R-:W-:-:S02]  /*ec80*/  ISETP.LT.OR P0, PT, R5, 0x49, P0 ;  /* 0x000000490500780c */ /* 0x000fc40000701670 */
[----:B------:R-:W-:Y:S02]  /*ec90*/  P2R R37, PR, RZ, 0x2 ;  /* 0x00000002ff257803 */ /* 0x000fe40000000000 */
[----:B------:R-:W-:Y:S02]  /*eca0*/  FSEL R198, R13, -INF , !P0 ;  /* 0xff8000000dc67808 */ /* 0x000fe40004000000 */
[----:B------:R-:W-:-:S04]  /*ecb0*/  ISETP.GT.AND P0, PT, R3, 0x49, !P2 ;  /* 0x000000490300780c */ /* 0x000fc80005704270 */
[----:B------:R-:W-:-:S04]  /*ecc0*/  ISETP.LT.OR P0, PT, R5, 0x4a, P0 ;  /* 0x0000004a0500780c */ /* 0x000fc80000701670 */
[----:B------:R-:W-:Y:S02]  /*ecd0*/  FSEL R199, R12, -INF , !P0 ;  /* 0xff8000000cc77808 */ /* 0x000fe40004000000 */
[----:B------:R-:W-:Y:S02]  /*ece0*/  ISETP.GT.AND P0, PT, R3, 0x50, !P1 ;  /* 0x000000500300780c */ /* 0x000fe40004f04270 */
[----:B------:R-:W-:Y:S02]  /*ecf0*/  ISETP.GE.AND P1, PT, R84, 0x52, PT ;  /* 0x000000525400780c */ /* 0x000fe40003f26270 */
[----:B------:R-:W-:Y:S02]  /*ed00*/  ISETP.LT.OR P0, PT, R5, 0x51, P0 ;  /* 0x000000510500780c */ /* 0x000fe40000701670 */
[----:B------:R-:W-:Y:S02]  /*ed10*/  P2R R55, PR, RZ, 0x2 ;  /* 0x00000002ff377803 */ /* 0x000fe40000000000 */
        /* <DEDUP_REMOVED lines=19> */
[----:B-1----:R-:W-:Y:S02]  /*ee50*/  IMAD.IADD R5, R33, 0x1, R6 ;  /* 0x0000000121057824 */ /* 0x002fe400078e0206 */
[----:B------:R-:W-:Y:S02]  /*ee60*/  FSEL R230, R8, -INF , !P0 ;  /* 0xff80000008e67808 */ /* 0x000fe40004000000 */
[----:B------:R-:W-:Y:S02]  /*ee70*/  ISETP.GE.AND P0, PT, R236, 0x1, PT ;  /* 0x00000001ec00780c */ /* 0x000fe40003f06270 */
        /* <DEDUP_REMOVED lines=60> */
.L_x_425:
[----:B------:R-:W-:-:S04]  /*f240*/  MOV R7, c[0x0][0x32c] ;  /* 0x0000cb0000077a02 */ /* 0x000fc80000000f00 */
[----:B------:R-:W-:-:S13]  /*f250*/  ISETP.NE.AND P0, PT, R7, 0x1, PT ;  /* 0x000000010700780c */ /* 0x000fda0003f05270 */
[----:B------:R-:W-:-:S05]  /*f260*/  @P0 IMAD.HI.U32 R7, R6, c[0x0][0x330], RZ ;  /* 0x0000cc0006070a27 */ /* 0x000fca00078e00ff */
[----:B------:R-:W-:Y:S02]  /*f270*/  @P0 SHF.R.U32.HI R6, RZ, c[0x0][0x334], R7 ;  /* 0x0000cd00ff060a19 */ /* 0x000fe40000011607 */
.L_x_426:
[----:B------:R-:W-:Y:S05]  /*f280*/  BSYNC B0 ;  /* 0x0000000000007941 */ /* 0x000fea0003800000 */
.L_x_424:
[----:B------:R-:W-:-:S05]  /*f290*/  IMAD R6, R6, c[0x0][0x32c], R36 ;  /* 0x0000cb0006067a24 */ /* 0x000fca00078e0224 */
[----:B------:R-:W-:Y:S02]  /*f2a0*/  IADD3 R7, R6, c[0x0][0x32c], RZ ;  /* 0x0000cb0006077a10 */ /* 0x000fe40007ffe0ff */
[----:B------:R-:W-:Y:S02]  /*f2b0*/  IMNMX R3, R3, R6, !PT ;  /* 0x0000000603037217 */ /* 0x000fe40007800200 */
[----:B------:R-:W-:Y:S02]  /*f2c0*/  IMNMX R5, R5, R7, PT ;  /* 0x0000000705057217 */ /* 0x000fe40003800200 */
.L_x_423:
        /* <DEDUP_REMOVED lines=156> */
.L_x_429:
[----:B------:R-:W-:-:S04]  /*fc90*/  MOV R7, c[0x0][0x32c] ;  /* 0x0000cb0000077a02 */ /* 0x000fc80000000f00 */
[----:B------:R-:W-:-:S13]  /*fca0*/  ISETP.NE.AND P0, PT, R7, 0x1, PT ;  /* 0x000000010700780c */ /* 0x000fda0003f05270 */
[----:B------:R-:W-:-:S05]  /*fcb0*/  @P0 IMAD.HI.U32 R7, R6, c[0x0][0x330], RZ ;  /* 0x0000cc0006070a27 */ /* 0x000fca00078e00ff */
[----:B------:R-:W-:Y:S02]  /*fcc0*/  @P0 SHF.R.U32.HI R6, RZ, c[0x0][0x334], R7 ;  /* 0x0000cd00ff060a19 */ /* 0x000fe40000011607 */
.L_x_430:
[----:B------:R-:W-:Y:S05]  /*fcd0*/  BSYNC B0 ;  /* 0x0000000000007941 */ /* 0x000fea0003800000 */
.L_x_428:
[----:B------:R-:W-:-:S05]  /*fce0*/  IMAD R6, R6, c[0x0][0x32c], R36 ;  /* 0x0000cb0006067a24 */ /* 0x000fca00078e0224 */
[----:B------:R-:W-:Y:S02]  /*fcf0*/  IADD3 R7, R6, c[0x0][0x32c], RZ ;  /* 0x0000cb0006077a10 */ /* 0x000fe40007ffe0ff */
[----:B------:R-:W-:Y:S02]  /*fd00*/  IMNMX R3, R3, R6, !PT ;  /* 0x0000000603037217 */ /* 0x000fe40007800200 */
[----:B------:R-:W-:Y:S02]  /*fd10*/  IMNMX R5, R5, R7, PT ;  /* 0x0000000705057217 */ /* 0x000fe40003800200 */
.L_x_427:
        /* <DEDUP_REMOVED lines=156> */
.L_x_433:
[----:B------:R-:W-:-:S04]  /*106e0*/  MOV R7, c[0x0][0x32c] ;  /* 0x0000cb0000077a02 */ /* 0x000fc80000000f00 */
[----:B------:R-:W-:-:S13]  /*106f0*/  ISETP.NE.AND P0, PT, R7, 0x1, PT ;  /* 0x000000010700780c */ /* 0x000fda0003f05270 */
[----:B------:R-:W-:-:S05]  /*10700*/  @P0 IMAD.HI.U32 R7, R6, c[0x0][0x330], RZ ;  /* 0x0000cc0006070a27 */ /* 0x000fca00078e00ff */
[----:B------:R-:W-:Y:S02]  /*10710*/  @P0 SHF.R.U32.HI R6, RZ, c[0x0][0x334], R7 ;  /* 0x0000cd00ff060a19 */ /* 0x000fe40000011607 */
.L_x_434:
[----:B------:R-:W-:Y:S05]  /*10720*/  BSYNC B0 ;  /* 0x0000000000007941 */ /* 0x000fea0003800000 */
.L_x_432:
[----:B------:R-:W-:-:S05]  /*10730*/  IMAD R6, R6, c[0x0][0x32c], R36 ;  /* 0x0000cb0006067a24 */ /* 0x000fca00078e0224 */
[----:B------:R-:W-:Y:S02]  /*10740*/  IADD3 R7, R6, c[0x0][0x32c], RZ ;  /* 0x0000cb0006077a10 */ /* 0x000fe40007ffe0ff */
[----:B------:R-:W-:Y:S02]  /*10750*/  IMNMX R3, R3, R6, !PT ;  /* 0x0000000603037217 */ /* 0x000fe40007800200 */
[----:B------:R-:W-:Y:S02]  /*10760*/  IMNMX R5, R5, R7, PT ;  /* 0x0000000705057217 */ /* 0x000fe40003800200 */
.L_x_431:
[----:B--234-:R-:W-:Y:S01]  /*10770*/  ISETP.NE.AND P0, PT, R52, RZ, PT ;  /* 0x000000ff3400720c */ /* 0x01cfe20003f05270 */
[----:B------:R-:W-:Y:S01]  /*10780*/  STL [R1+0x88], R220 ;  /* 0x000088dc01007387 */ /* 0x000fe20000100800 */
[----:B------:R-:W-:Y:S01]  /*10790*/  FMNMX.FTZ R72, R64, R69, !PT ;  /* 0x0000004540487209 */ /* 0x000fe20007810000 */
[----:B------:R-:W-:Y:S01]  /*107a0*/  IMAD.SHL.U32 R209, R0, 0x2, RZ ;  /* 0x0000000200d17824 */ /* 0x000fe200078e00ff */
[----:B------:R-:W-:Y:S01]  /*107b0*/  ISETP.GT.AND P0, PT, R3, 0x1, !P0 ;  /* 0x000000010300780c */ /* 0x000fe20004704270 */
[----:B------:R-:W-:Y:S01]  /*107c0*/  STL [R1+0x84], R219 ;  /* 0x000084db01007387 */ /* 0x000fe20000100800 */
[----:B------:R-:W-:Y:S01]  /*107d0*/  FMNMX.FTZ R72, R73, R72, !PT ;  /* 0x0000004849487209 */ /* 0x000fe20007810000 */
[--C-:B------:R-:W-:Y:S01]  /*107e0*/  IMAD R210, R4, 0x2, R209.reuse ;  /* 0x0000000204d27824 */ /* 0x100fe200078e02d1 */
[----:B------:R-:W-:Y:S01]  /*107f0*/  ISETP.LT.OR P0, PT, R5, 0x2, P0 ;  /* 0x000000020500780c */ /* 0x000fe20000701670 */
[----:B------:R-:W-:Y:S01]  /*10800*/  STL [R1+0x80], R218 ;  /* 0x000080da01007387 */ /* 0x000fe20000100800 */
[----:B------:R-:W-:Y:S01]  /*10810*/  FMNMX.FTZ R72, R76, R72, !PT ;  /* 0x000000484c487209 */ /* 0x000fe20007810000 */
[----:B------:R-:W-:Y:S01]  /*10820*/  IMAD R212, R2, 0x2, R209 ;  /* 0x0000000202d47824 */ /* 0x000fe200078e02d1 */
[----:B------:R-:W-:Y:S01]  /*10830*/  FSEL R74, R9, -INF , !P0 ;  /* 0xff800000094a7808 */ /* 0x000fe20004000000 */
[----:B------:R-:W-:Y:S01]  /*10840*/  STL [R1+0x7c], R217 ;  /* 0x00007cd901007387 */ /* 0x000fe20000100800 */
[----:B------:R-:W-:-:S02]  /*10850*/  ISETP.NE.AND P0, PT, R51, RZ, PT ;  /* 0x000000ff3300720c */ /* 0x000fc40003f05270 */
[----:B------:R-:W-:Y:S01]  /*10860*/  FMNMX.FTZ R72, R77, R72, !PT ;  /* 0x000000484d487209 */ /* 0x000fe20007810000 */
[----:B------:R-:W-:Y:S01]  /*10870*/  STL [R1+0x78], R216 ;  /* 0x000078d801007387 */ /* 0x000fe20000100800 */
[----:B------:R-:W-:Y:S02]  /*10880*/  ISETP.GT.AND P0, PT, R3, 0x8, !P0 ;  /* 0x000000080300780c */ /* 0x000fe40004704270 */
[----:B------:R-:W-:Y:S01]  /*10890*/  FMNMX.FTZ R72, R81, R72, !PT ;  /* 0x0000004851487209 */ /* 0x000fe20007810000 */
[----:B------:R-:W-:Y:S01]  /*108a0*/  STL [R1+0x74], R215 ;  /* 0x000074d701007387 */ /* 0x000fe20000100800 */
        /* <DEDUP_REMOVED lines=10> */
[----:B------:R-:W-:Y:S01]  /*10950*/  ISETP.LT.OR P0, PT, R5, 0xa, P0 ;  /* 0x0000000a0500780c */ /* 0x000fe20000701670 */
[----:B------:R-:W-:Y:S01]  /*10960*/  STL [R1+0x68], R208 ;  /* 0x000068d001007387 */ /* 0x000fe20000100800 */
[----:B------:R-:W-:-:S02]  /*10970*/  FMNMX.FTZ R72, R109, R72, !PT ;  /* 0x000000486d487209 */ /* 0x000fc40007810000 */
[----:B------:R-:W-:Y:S01]  /*10980*/  FSEL R75, R15, -INF , !P0 ;  /* 0xff8000000f4b7808 */ /* 0x000fe20004000000 */
[----:B------:R-:W-:Y:S01]  /*10990*/  LDSM.16.MT88.4 R104, [R210+0x900] ;  /* 0x00090000d268783b */ /* 0x000fe20000004200 */
[----:B------:R-:W-:Y:S02]  /*109a0*/  ISETP.NE.AND P0, PT, R49, RZ, PT ;  /* 0x000000ff3100720c */ /* 0x000fe40003f05270 */
[----:B------:R-:W-:Y:S01]  /*109b0*/  FMNMX.FTZ R72, R121, R72, !PT ;  /* 0x0000004879487209 */ /* 0x000fe20007810000 */
[----:B------:R-:W-:Y:S01]  /*109c0*/  LDSM.16.MT88.4 R96, [R212+0x900] ;  /* 0x00090000d460783b */ /* 0x000fe20000004200 */
[----:B------:R-:W-:Y:S02]  /*109d0*/  ISETP.GT.AND P0, PT, R3, 0x10, !P0 ;  /* 0x000000100300780c */ /* 0x000fe40004704270 */
        /* <DEDUP_REMOVED lines=11> */
[----:B------:R-:W-:Y:S02]  /*10a90*/  ISETP.NE.AND P0, PT, R47, RZ, PT ;  /* 0x000000ff2f00720c */ /* 0x000fe40003f05270 */
[----:B------:R-:W-:Y:S02]  /*10aa0*/  FMNMX.FTZ R72, R187, R72, !PT ;  /* 0x00000048bb487209 */ /* 0x000fe40007810000 */
[----:B------:R-:W-:-:S02]  /*10ab0*/  ISETP.GT.AND P0, PT, R3, 0x18, !P0 ;  /* 0x000000180300780c */ /* 0x000fc40004704270 */
[----:B------:R-:W-:Y:S02]  /*10ac0*/  FMNMX.FTZ R71, R60, R71, !PT ;  /* 0x000000473c477209 */ /* 0x000fe40007810000 */
[----:B------:R-:W-:Y:S02]  /*10ad0*/  ISETP.LT.OR P0, PT, R5, 0x19, P0 ;  /* 0x000000190500780c */ /* 0x000fe40000701670 */
[----:B------:R-:W-:Y:S02]  /*10ae0*/  FMNMX.FTZ R72, R196, R72, !PT ;  /* 0x00000048c4487209 */ /* 0x000fe40007810000 */
[----:B------:R-:W-:Y:S02]  /*10af0*/  FSEL R115, R17, -INF , !P0 ;  /* 0xff80000011737808 */ /* 0x000fe40004000000 */
        /* <DEDUP_REMOVED lines=15> */
[----:B------:R-:W-:Y:S02]  /*10bf0*/  FMNMX.FTZ R71, R70, R71, !PT ;  /* 0x0000004746477209 */ /* 0x000fe40007810000 */
[----:B------:R-:W-:Y:S02]  /*10c00*/  ISETP.GT.AND P0, PT, R3, 0x21, !P0 ;  /* 0x000000210300780c */ /* 0x000fe40004704270 */
        /* <DEDUP_REMOVED lines=16> */
[----:B------:R-:W-:Y:S01]  /*10d10*/  FMNMX.FTZ R71, R84, R71, !PT ;  /* 0x0000004754477209 */ /* 0x000fe20007810000 */
[----:B------:R-:W1:Y:S01]  /*10d20*/  SHFL.BFLY PT, R6, R72, 0x2, 0x1f ;  /* 0x0c401f0048067f89 */ /* 0x000e6200000e0000 */
        /* <DEDUP_REMOVED lines=16> */
[----:B-1----:R-:W-:Y:S02]  /*10e30*/  FMNMX.FTZ R72, R72, R6, !PT ;  /* 0x0000000648487209 */ /* 0x002fe40007810000 */
[----:B------:R-:W-:Y:S02]  /*10e40*/  ISETP.GT.AND P0, PT, R3, 0x38, !P0 ;  /* 0x000000380300780c */ /* 0x000fe40004704270 */
[----:B------:R-:W-:Y:S01]  /*10e50*/  FMNMX.FTZ R71, R182, R71, !PT ;  /* 0x00000047b6477209 */ /* 0x000fe20007810000 */
[----:B------:R-:W1:Y:S01]  /*10e60*/  SHFL.BFLY PT, R6, R72, 0x1, 0x1f ;  /* 0x0c201f0048067f89 */ /* 0x000e6200000e0000 */
        /* <DEDUP_REMOVED lines=10> */
[----:B------:R-:W-:Y:S02]  /*10f10*/  ISETP.GT.AND P0, PT, R3, 0x40, !P6 ;  /* 0x000000400300780c */ /* 0x000fe40007704270 */
[----:B------:R-:W-:Y:S02]  /*10f20*/  FMNMX.FTZ R71, R204, R71, !PT ;  /* 0x00000047cc477209 */ /* 0x000fe40007810000 */
[----:B------:R-:W-:Y:S02]  /*10f30*/  ISETP.LT.OR P0, PT, R5, 0x41, P0 ;  /* 0x000000410500780c */ /* 0x000fe40000701670 */
[----:B------:R-:W-:Y:S02]  /*10f40*/  FMNMX.FTZ R71, R207, R71, !PT ;  /* 0x00000047cf477209 */ /* 0x000fe40007810000 */
[----:B------:R-:W-:-:S02]  /*10f50*/  FSEL R178, R11, -INF , !P0 ;  /* 0xff8000000bb27808 */ /* 0x000fc40004000000 */
[----:B------:R-:W-:Y:S02]  /*10f60*/  ISETP.GT.AND P0, PT, R3, 0x41, !P4 ;  /* 0x000000410300780c */ /* 0x000fe40006704270 */
[----:B-1----:R-:W-:Y:S02]  /*10f70*/  FMNMX.FTZ R72, R72, R6, !PT ;  /* 0x0000000648487209 */ /* 0x002fe40007810000 */
[----:B------:R-:W-:Y:S01]  /*10f80*/  ISETP.LT.OR P0, PT, R5, 0x42, P0 ;  /* 0x000000420500780c */ /* 0x000fe20000701670 */
[----:B------:R-:W1:Y:S01]  /*10f90*/  SHFL.BFLY PT, R6, R71, 0x2, 0x1f ;  /* 0x0c401f0047067f89 */ /* 0x000e6200000e0000 */
[----:B------:R-:W-:Y:S01]  /*10fa0*/  FMNMX.FTZ R9, R67, R88, !PT ;  /* 0x0000005843097209 */ /* 0x000fe20007810000 */
[----:B------:R-:W-:Y:S01]  /*10fb0*/  FMUL.FTZ R7, R72, c[0x0][0x2d0] ;  /* 0x0000b40048077a20 */ /* 0x000fe20000410000 */
[----:B------:R-:W-:Y:S02]  /*10fc0*/  FSEL R179, R10, -INF , !P0 ;  /* 0xff8000000ab37808 */ /* 0x000fe40004000000 */
[----:B------:R-:W-:-:S02]  /*10fd0*/  ISETP.GT.AND P0, PT, R3, 0x48, !P3 ;  /* 0x000000480300780c */ /* 0x000fc40005f04270 */
[----:B------:R-:W-:Y:S02]  /*10fe0*/  LEA R211, R2, R210, 0x1 ;  /* 0x000000d202d37211 */ /* 0x000fe400078e08ff */
[----:B------:R-:W-:Y:S02]  /*10ff0*/  ISETP.LT.OR P0, PT, R5, 0x49, P0 ;  /* 0x000000490500780c */ /* 0x000fe40000701670 */
[----:B------:R-:W-:Y:S01]  /*11000*/  ISETP.NE.AND P6, PT, R37, RZ, PT ;  /* 0x000000ff2500720c */ /* 0x000fe20003fc5270 */
[----:B------:R-:W-:Y:S01]  /*11010*/  LDSM.16.MT88.4 R100, [R211+0x100] ;  /* 0x00010000d364783b */ /* 0x000fe20000004200 */
[----:B------:R-:W-:Y:S02]  /*11020*/  FSEL R180, R24, -INF , !P0 ;  /* 0xff80000018b47808 */ /* 0x000fe40004000000 */
[C---:B------:R-:W-:Y:S02]  /*11030*/  ISETP.GT.AND P0, PT, R3.reuse, 0x49, !P2 ;  /* 0x000000490300780c */ /* 0x040fe40005704270 */
[----:B------:R-:W-:-:S02]  /*11040*/  ISETP.GT.AND P2, PT, R3, 0x50, !P6 ;  /* 0x000000500300780c */ /* 0x000fc40007744270 */
[----:B------:R-:W-:Y:S02]  /*11050*/  ISETP.LT.OR P0, PT, R5, 0x4a, P0 ;  /* 0x0000004a0500780c */ /* 0x000fe40000701670 */
[----:B------:R-:W-:Y:S02]  /*11060*/  ISETP.NE.AND P3, PT, R55, RZ, PT ;  /* 0x000000ff3700720c */ /* 0x000fe40003f65270 */
[----:B------:R-:W-:Y:S02]  /*11070*/  FSEL R181, R22, -INF , !P0 ;  /* 0xff80000016b57808 */ /* 0x000fe40004000000 */
[----:B------:R-:W-:Y:S02]  /*11080*/  ISETP.GT.AND P0, PT, R3, RZ, !P1 ;  /* 0x000000ff0300720c */ /* 0x000fe40004f04270 */
[----:B-1----:R-:W-:Y:S02]  /*11090*/  FMNMX.FTZ R71, R71, R6, !PT ;  /* 0x0000000647477209 */ /* 0x002fe40007810000 */
[----:B------:R-:W-:-:S02]  /*110a0*/  ISETP.LT.OR P0, PT, R5, 0x1, P0 ;  /* 0x000000010500780c */ /* 0x000fc40000701670 */
[----:B------:R-:W-:Y:S01]  /*110b0*/  ISETP.NE.AND P4, PT, R54, RZ, PT ;  /* 0x000000ff3600720c */ /* 0x000fe20003f85270 */
[----:B------:R-:W1:Y:S01]  /*110c0*/  SHFL.BFLY PT, R6, R71, 0x1, 0x1f ;  /* 0x0c201f0047067f89 */ /* 0x000e6200000e0000 */
[----:B------:R-:W-:Y:S02]  /*110d0*/  FSEL R68, R18, -INF , !P0 ;  /* 0xff80000012447808 */ /* 0x000fe40004000000 */
[----:B------:R-:W-:Y:S02]  /*110e0*/  FSETP.NEU.FTZ.AND P0, PT, R72, -INF , PT ;  /* 0xff8000004800780b */ /* 0x000fe40003f1d000 */
[----:B------:R-:W-:Y:S02]  /*110f0*/  ISETP.NE.AND P6, PT, R53, RZ, PT ;  /* 0x000000ff3500720c */ /* 0x000fe40003fc5270 */
[----:B------:R-:W-:Y:S02]  /*11100*/  FSEL R7, R7, RZ, P0 ;  /* 0x000000ff07077208 */ /* 0x000fe40000000000 */
[----:B------:R-:W-:-:S02]  /*11110*/  ISETP.GT.AND P1, PT, R3, 0x51, !P3 ;  /* 0x000000510300780c */ /* 0x000fc40005f24270 */
[----:B------:R-:W-:Y:S01]  /*11120*/  ISETP.GT.AND P3, PT, R3, 0x59, !P6 ;  /* 0x000000590300780c */ /* 0x000fe20007764270 */
[----:B------:R-:W-:-:S04]  /*11130*/  FFMA.FTZ R8, R64, c[0x0][0x2d0], -R7 ;  /* 0x0000b40040087a23 */ /* 0x000fc80000010807 */
[----:B------:R2:W-:Y:S01]  /*11140*/  MUFU.EX2 R248, R8 ;  /* 0x0000000800f87308 */ /* 0x0005e20000000800 */
[----:B-1----:R-:W-:-:S04]  /*11150*/  FMNMX.FTZ R71, R71, R6, !PT ;  /* 0x0000000647477209 */ /* 0x002fc80007810000 */
[C---:B------:R-:W-:Y:S01]  /*11160*/  FSETP.NEU.FTZ.AND P0, PT, R71.reuse, -INF , PT ;  /* 0xff8000004700780b */ /* 0x040fe20003f1d000 */
[----:B------:R-:W-:Y:S02]  /*11170*/  FMUL.FTZ R6, R71, c[0x0][0x2d0] ;  /* 0x0000b40047067a20 */ /* 0x000fe40000410000 */
[----:B--2---:R-:W-:-:S03]  /*11180*/  FFMA.FTZ R8, R69, c[0x0][0x2d0], -R7 ;  /* 0x0000b40045087a23 */ /* 0x004fc60000010807 */
[----:B------:R-:W-:Y:S01]  /*11190*/  FSEL R6, R6, RZ, P0 ;  /* 0x000000ff06067208 */ /* 0x000fe20000000000 */
[----:B------:R1:W2:Y:S01]  /*111a0*/  MUFU.EX2 R241, R8 ;  /* 0x0000000800f17308 */ /* 0x0002a20000000800 */
[----:B------:R-:W-:Y:S01]  /*111b0*/  ISETP.GT.AND P0, PT, R3, 0x58, !P4 ;  /* 0x000000580300780c */ /* 0x000fe20006704270 */
[----:B------:R-:W-:Y:S01]  /*111c0*/  FFMA.FTZ R3, R87, c[0x0][0x2d0], -R7 ;  /* 0x0000b40057037a23 */ /* 0x000fe20000010807 */
[C---:B------:R-:W-:Y:S02]  /*111d0*/  ISETP.LT.OR P4, PT, R5.reuse, 0x51, P2 ;  /* 0x000000510500780c */ /* 0x040fe40001781670 */
[C---:B------:R-:W-:Y:S02]  /*111e0*/  ISETP.LT.OR P2, PT, R5.reuse, 0x52, P1 ;  /* 0x000000520500780c */ /* 0x040fe40000f41670 */
[----:B------:R-:W-:Y:S01]  /*111f0*/  FSEL R170, R32, -INF , !P4 ;  /* 0xff80000020aa7808 */ /* 0x000fe20006000000 */
[----:B------:R3:W-:Y:S01]  /*11200*/  MUFU.EX2 R235, R3 ;  /* 0x0000000300eb7308 */ /* 0x0007e20000000800 */
[----:B------:R-:W-:-:S02]  /*11210*/  ISETP.LT.OR P1, PT, R5, 0x59, P0 ;  /* 0x000000590500780c */ /* 0x000fc40000721670 */
[----:B------:R-:W-:Y:S02]  /*11220*/  FSEL R169, R91, -INF , !P2 ;  /* 0xff8000005ba97808 */ /* 0x000fe40005000000 */
[----:B------:R-:W-:Y:S02]  /*11230*/  ISETP.LT.OR P0, PT, R5, 0x5a, P3 ;  /* 0x0000005a0500780c */ /* 0x000fe40001f01670 */
[----:B------:R-:W-:Y:S01]  /*11240*/  FSEL R168, R89, -INF , !P1 ;  /* 0xff80000059a87808 */ /* 0x000fe20004800000 */
[----:B-1----:R-:W-:Y:S01]  /*11250*/  FFMA.FTZ R8, R73, c[0x0][0x2d0], -R7 ;  /* 0x0000b40049087a23 */ /* 0x002fe20000010807 */
[----:B------:R-:W-:Y:S02]  /*11260*/  FSEL R73, R108, -INF , !P0 ;  /* 0xff8000006c497808 */ /* 0x000fe40004000000 */
[----:B--2---:R-:W-:Y:S01]  /*11270*/  F2FP.BF16.PACK_AB R12, R241, R248 ;  /* 0x000000f8f10c723e */ /* 0x004fe200000010ff */
[----:B------:R1:W-:Y:S01]  /*11280*/  MUFU.EX2 R214, R8 ;  /* 0x0000000800d67308 */ /* 0x0003e20000000800 */
[----:B---3--:R-:W-:-:S07]  /*11290*/  FFMA.FTZ R3, R65, c[0x0][0x2d0], -R6 ;  /* 0x0000b40041037a23 */ /* 0x008fce0000010806 */
[----:B------:R-:W-:Y:S01]  /*112a0*/  MUFU.EX2 R244, R3 ;  /* 0x0000000300f47308 */ /* 0x000fe20000000800 */
[----:B-1----:R-:W-:Y:S01]  /*112b0*/  FMNMX.FTZ R8, R117, R9, !PT ;  /* 0x0000000975087209 */ /* 0x002fe20007810000 */
[----:B------:R-:W-:-:S03]  /*112c0*/  FFMA.FTZ R9, R76, c[0x0][0x2d0], -R7 ;  /* 0x0000b4004c097a23 */ /* 0x000fc60000010807 */
[----:B------:R-:W-:-:S03]  /*112d0*/  FMNMX.FTZ R8, R118, R8, !PT ;  /* 0x0000000876087209 */ /* 0x000fc60007810000 */
[----:B------:R1:W2:Y:S01]  /*112e0*/  MUFU.EX2 R220, R9 ;  /* 0x0000000900dc7308 */ /* 0x0002a20000000800 */
[----:B------:R-:W-:-:S04]  /*112f0*/  FMNMX.FTZ R8, R119, R8, !PT ;  /* 0x0000000877087209 */ /* 0x000fc80007810000 */
[----:B------:R-:W-:Y:S01]  /*11300*/  FMNMX.FTZ R8, R120, R8, !PT ;  /* 0x0000000878087209 */ /* 0x000fe20007810000 */
[----:B-1----:R-:W-:Y:S01]  /*11310*/  FFMA.FTZ R9, R77, c[0x0][0x2d0], -R7 ;  /* 0x0000b4004d097a23 */ /* 0x002fe20000010807 */
[----:B--2---:R-:W-:Y:S01]  /*11320*/  F2FP.BF16.PACK_AB R14, R220, R214 ;  /* 0x000000d6dc0e723e */ /* 0x004fe200000010ff */
[----:B------:R-:W-:Y:S02]  /*11330*/  LDSM.16.MT88.4 R76, [R212+0x100] ;  /* 0x00010000d44c783b */ /* 0x000fe40000004200 */
[----:B------:R1:W-:Y:S02]  /*11340*/  MUFU.EX2 R194, R9 ;  /* 0x0000000900c27308 */ /* 0x0003e40000000800 */
[----:B-1----:R-:W-:Y:S01]  /*11350*/  FMNMX.FTZ R9, R128, R8, !PT ;  /* 0x0000000880097209 */ /* 0x002fe20007810000 */
[----:B------:R-:W-:-:S03]  /*11360*/  FFMA.FTZ R8, R56, c[0x0][0x2d0], -R6 ;  /* 0x0000b40038087a23 */ /* 0x000fc60000010806 */
[----:B------:R-:W-:Y:S02]  /*11370*/  FMNMX.FTZ R9, R134, R9, !PT ;  /* 0x0000000986097209 */ /* 0x000fe40007810000 */
[----:B------:R1:W-:Y:S02]  /*11380*/  MUFU.EX2 R239, R8 ;  /* 0x0000000800ef7308 */ /* 0x0003e40000000800 */
[----:B------:R-:W-:Y:S01]  /*11390*/  FMNMX.FTZ R0, R160, R9, !PT ;  /* 0x00000009a0007209 */ /* 0x000fe20007810000 */
[----:B------:R-:W-:Y:S02]  /*113a0*/  FFMA.FTZ R9, R57, c[0x0][0x2d0], -R6 ;  /* 0x0000b40039097a23 */ /* 0x000fe40000010806 */
[----:B------:R-:W2:Y:S01]  /*113b0*/  LDSM.16.MT88.4 R56, [R209+0x100] ;  /* 0x00010000d138783b */ /* 0x000ea20000004200 */
[----:B------:R-:W-:Y:S02]  /*113c0*/  FMNMX.FTZ R0, R143, R0, !PT ;  /* 0x000000008f007209 */ /* 0x000fe40007810000 */
[----:B------:R3:W4:Y:S02]  /*113d0*/  MUFU.EX2 R238, R9 ;  /* 0x0000000900ee7308 */ /* 0x0007240000000800 */
[----:B------:R-:W-:-:S04]  /*113e0*/  FMNMX.FTZ R0, R142, R0, !PT ;  /* 0x000000008e007209 */ /* 0x000fc80007810000 */
[----:B------:R-:W-:Y:S02]  /*113f0*/  FMNMX.FTZ R0, R141, R0, !PT ;  /* 0x000000008d007209 */ /* 0x000fe40007810000 */
[----:B-1----:R-:W-:Y:S02]  /*11400*/  FMNMX.FTZ R8, R68, R74, !PT ;  /* 0x0000004a44087209 */ /* 0x002fe40007810000 */
[----:B------:R-:W-:Y:S02]  /*11410*/  FMNMX.FTZ R0, R166, R0, !PT ;  /* 0x00000000a6007209 */ /* 0x000fe40007810000 */
[----:B------:R-:W-:Y:S02]  /*11420*/  FMNMX.FTZ R8, R112, R8, !PT ;  /* 0x0000000870087209 */ /* 0x000fe40007810000 */
[----:B------:R-:W-:Y:S01]  /*11430*/  FMNMX.FTZ R0, R167, R0, !PT ;  /* 0x00000000a7007209 */ /* 0x000fe20007810000 */
[----:B---3--:R-:W-:Y:S01]  /*11440*/  FFMA.FTZ R9, R60, c[0x0][0x2d0], -R6 ;  /* 0x0000b4003c097a23 */ /* 0x008fe20000010806 */
[----:B------:R-:W-:-:S02]  /*11450*/  FMNMX.FTZ R8, R75, R8, !PT ;  /* 0x000000084b087209 */ /* 0x000fc40007810000 */
[----:B------:R-:W-:Y:S01]  /*11460*/  FMNMX.FTZ R0, R173, R0, !PT ;  /* 0x00000000ad007209 */ /* 0x000fe20007810000 */
[----:B------:R-:W-:Y:S01]  /*11470*/  MUFU.EX2 R213, R9 ;  /* 0x0000000900d57308 */ /* 0x000fe20000000800 */
[----:B------:R-:W-:Y:S01]  /*11480*/  FMNMX.FTZ R4, R113, R8, !PT ;  /* 0x0000000871047209 */ /* 0x000fe20007810000 */
[----:B------:R-:W-:Y:S01]  /*11490*/  FFMA.FTZ R8, R61, c[0x0][0x2d0], -R6 ;  /* 0x0000b4003d087a23 */ /* 0x000fe20000010806 */
[----:B------:R-:W-:Y:S01]  /*114a0*/  FMNMX.FTZ R0, R174, R0, !PT ;  /* 0x00000000ae007209 */ /* 0x000fe20007810000 */
[----:B------:R-:W1:Y:S01]  /*114b0*/  LDSM.16.MT88.4 R60, [R210+0x100] ;  /* 0x00010000d23c783b */ /* 0x000e620000004200 */
[----:B------:R-:W-:Y:S02]  /*114c0*/  FMNMX.FTZ R4, R114, R4, !PT ;  /* 0x0000000472047209 */ /* 0x000fe40007810000 */
[----:B----4-:R-:W-:Y:S01]  /*114d0*/  F2FP.BF16.PACK_AB R13, R238, R239 ;  /* 0x000000efee0d723e */ /* 0x010fe200000010ff */
[----:B------:R-:W3:Y:S01]  /*114e0*/  MUFU.EX2 R236, R8 ;  /* 0x0000000800ec7308 */ /* 0x000ee20000000800 */
[----:B------:R-:W-:Y:S01]  /*114f0*/  FMNMX.FTZ R2, R115, R4, !PT ;  /* 0x0000000473027209 */ /* 0x000fe20007810000 */
[----:B------:R-:W-:-:S03]  /*11500*/  FFMA.FTZ R4, R81, c[0x0][0x2d0], -R7 ;  /* 0x0000b40051047a23 */ /* 0x000fc60000010807 */
[----:B------:R-:W-:-:S03]  /*11510*/  FMNMX.FTZ R2, R116, R2, !PT ;  /* 0x0000000274027209 */ /* 0x000fc60007810000 */
[----:B------:R4:W1:Y:S01]  /*11520*/  MUFU.EX2 R247, R4 ;  /* 0x0000000400f77308 */ /* 0x0008620000000800 */
[----:B------:R-:W-:Y:S02]  /*11530*/  FMNMX.FTZ R2, R132, R2, !PT ;  /* 0x0000000284027209 */ /* 0x000fe40007810000 */
[----:B---3--:R-:W-:-:S07]  /*11540*/  F2FP.BF16.PACK_AB R15, R236, R213 ;  /* 0x000000d5ec0f723e */ /* 0x008fce00000010ff */
[C---:B--2---:R-:W-:Y:S01]  /*11550*/  HMMA.16816.F32.BF16 R28, R12.reuse, R56, RZ ;  /* 0x000000380c1c723c */ /* 0x044fe200000418ff */
[----:B----4-:R-:W-:Y:S02]  /*11560*/  FMNMX.FTZ R4, R133, R2, !PT ;  /* 0x0000000285047209 */ /* 0x010fe40007810000 */
[----:B------:R-:W-:Y:S01]  /*11570*/  FMNMX.FTZ R2, R188, R0, !PT ;  /* 0x00000000bc027209 */ /* 0x000fe20007810000 */
[----:B------:R-:W-:Y:S01]  /*11580*/  FFMA.FTZ R0, R85, c[0x0][0x2d0], -R7 ;  /* 0x0000b40055007a23 */ /* 0x000fe20000010807 */
[----:B------:R-:W-:Y:S02]  /*11590*/  FMNMX.FTZ R8, R135, R4, !PT ;  /* 0x0000000487087209 */ /* 0x000fe40007810000 */
[----:B------:R-:W-:Y:S01]  /*115a0*/  FMNMX.FTZ R2, R189, R2, !PT ;  /* 0x00000002bd027209 */ /* 0x000fe20007810000 */
[----:B------:R2:W-:Y:S01]  /*115b0*/  MUFU.EX2 R240, R0 ;  /* 0x0000000000f07308 */ /* 0x0005e20000000800 */
[----:B------:R-:W-:Y:S02]  /*115c0*/  HMMA.16816.F32.BF16 R36, R12, R58, RZ ;  /* 0x0000003a0c24723c */ /* 0x000fe400000418ff */
[----:B------:R-:W-:-:S02]  /*115d0*/  FMNMX.FTZ R4, R193, R2, !PT ;  /* 0x00000002c1047209 */ /* 0x000fc40007810000 */
[----:B------:R-:W-:Y:S02]  /*115e0*/  FMNMX.FTZ R2, R140, R8, !PT ;  /* 0x000000088c027209 */ /* 0x000fe40007810000 */
[----:B-1----:R-:W-:Y:S02]  /*115f0*/  F2FP.BF16.PACK_AB R8, R247, R194 ;  /* 0x000000c2f708723e */ /* 0x002fe400000010ff */
[----:B------:R-:W-:Y:S01]  /*11600*/  FMNMX.FTZ R2, R161, R2, !PT ;  /* 0x00000002a1027209 */ /* 0x000fe20007810000 */
[----:B------:R-:W-:Y:S03]  /*11610*/  HMMA.16816.F32.BF16 R16, R12, R60, RZ ;  /* 0x0000003c0c10723c */ /* 0x000fe600000418ff */
[----:B------:R-:W-:Y:S01]  /*11620*/  FMNMX.FTZ R2, R162, R2, !PT ;  /* 0x00000002a2027209 */ /* 0x000fe20007810000 */
[----:B--2---:R-:W-:-:S03]  /*11630*/  FFMA.FTZ R0, R86, c[0x0][0x2d0], -R7 ;  /* 0x0000b40056007a23 */ /* 0x004fc60000010807 */
[----:B------:R-:W-:Y:S01]  /*11640*/  FMNMX.FTZ R2, R163, R2, !PT ;  /* 0x00000002a3027209 */ /* 0x000fe20007810000 */
[----:B------:R-:W-:Y:S01]  /*11650*/  HMMA.16816.F32.BF16 R20, R12, R100, RZ ;  /* 0x000000640c14723c */ /* 0x000fe200000418ff */
[----:B------:R1:W2:Y:S02]  /*11660*/  MUFU.EX2 R203, R0 ;  /* 0x0000000000cb7308 */ /* 0x0002a40000000800 */
[----:B------:R-:W-:Y:S01]  /*11670*/  FMNMX.FTZ R3, R164, R2, !PT ;  /* 0x00000002a4037209 */ /* 0x000fe20007810000 */
[----:B------:R-:W-:-:S03]  /*11680*/  FFMA.FTZ R2, R66, c[0x0][0x2d0], -R6 ;  /* 0x0000b40042027a23 */ /* 0x000fc60000010806 */
[----:B------:R-:W-:Y:S01]  /*11690*/  FMNMX.FTZ R3, R178, R3, !PT ;  /* 0x00000003b2037209 */ /* 0x000fe20007810000 */
[----:B------:R-:W-:Y:S01]  /*116a0*/  HMMA.16816.F32.BF16 R40, R12, R62, RZ ;  /* 0x0000003e0c28723c */ /* 0x000fe200000418ff */
[----:B------:R3:W4:Y:S02]  /*116b0*/  MUFU.EX2 R123, R2 ;  /* 0x00000002007b7308 */ /* 0x0007240000000800 */
[----:B------:R-:W-:-:S04]  /*116c0*/  FMNMX.FTZ R3, R179, R3, !PT ;  /* 0x00000003b3037209 */ /* 0x000fc80007810000 */
[----:B------:R-:W-:Y:S01]  /*116d0*/  FMNMX.FTZ R3, R180, R3, !PT ;  /* 0x00000003b4037209 */ /* 0x000fe20007810000 */
[----:B------:R-:W-:Y:S01]  /*116e0*/  HMMA.16816.F32.BF16 R24, R12, R76, RZ ;  /* 0x0000004c0c18723c */ /* 0x000fe200000418ff */
[----:B-1----:R-:W-:Y:S02]  /*116f0*/  FMNMX.FTZ R0, R192, R4, !PT ;  /* 0x00000004c0007209 */ /* 0x002fe40007810000 */
[----:B--2---:R-:W-:Y:S02]  /*11700*/  F2FP.BF16.PACK_AB R10, R203, R240 ;  /* 0x000000f0cb0a723e */ /* 0x004fe400000010ff */
[----:B------:R-:W-:-:S03]  /*11710*/  FMNMX.FTZ R0, R201, R0, !PT ;  /* 0x00000000c9007209 */ /* 0x000fc60007810000 */
[C---:B------:R-:W-:Y:S01]  /*11720*/  HMMA.16816.F32.BF16 R44, R12.reuse, R78, RZ ;  /* 0x0000004e0c2c723c */ /* 0x040fe200000418ff */
[----:B------:R-:W-:Y:S01]  /*11730*/  FMNMX.FTZ R0, R228, R0, !PT ;  /* 0x00000000e4007209 */ /* 0x000fe20007810000 */
[----:B---3--:R-:W-:Y:S01]  /*11740*/  FFMA.FTZ R2, R70, c[0x0][0x2d0], -R6 ;  /* 0x0000b40046027a23 */ /* 0x008fe20000010806 */
[----:B----4-:R-:W-:Y:S02]  /*11750*/  F2FP.BF16.PACK_AB R9, R123, R244 ;  /* 0x000000f47b09723e */ /* 0x010fe400000010ff */
[----:B------:R-:W-:Y:S01]  /*11760*/  FMNMX.FTZ R0, R229, R0, !PT ;  /* 0x00000000e5007209 */ /* 0x000fe20007810000 */
[----:B------:R1:W-:Y:S02]  /*11770*/  MUFU.EX2 R217, R2 ;  /* 0x0000000200d97308 */ /* 0x0003e40000000800 */
[----:B------:R-:W-:Y:S01]  /*11780*/  HMMA.16816.F32.BF16 R12, R12, R102, RZ ;  /* 0x000000660c0c723c */ /* 0x000fe200000418ff */
[----:B------:R-:W-:-:S05]  /*11790*/  FMNMX.FTZ R0, R200, R0, !PT ;  /* 0x00000000c8007209 */ /* 0x000fca0007810000 */
[----:B------:R-:W2:Y:S01]  /*117a0*/  SHFL.BFLY PT, R4, R0, 0x2, 0x1f ;  /* 0x0c401f0000047f89 */ /* 0x000ea200000e0000 */
[----:B-1----:R-:W-:Y:S01]  /*117b0*/  FMNMX.FTZ R2, R181, R3, !PT ;  /* 0x00000003b5027209 */ /* 0x002fe20007810000 */
[----:B------:R-:W-:-:S03]  /*117c0*/  FFMA.FTZ R3, R80, c[0x0][0x2d0], -R6 ;  /* 0x0000b40050037a23 */ /* 0x000fc60000010806 */
[----:B------:R-:W-:Y:S01]  /*117d0*/  FMNMX.FTZ R2, R170, R2, !PT ;  /* 0x00000002aa027209 */ /* 0x000fe20007810000 */
[----:B------:R1:W3:Y:S03]  /*117e0*/  MUFU.EX2 R234, R3 ;  /* 0x0000000300ea7308 */ /* 0x0002e60000000800 */
[----:B------:R-:W-:-:S04]  /*117f0*/  FMNMX.FTZ R2, R169, R2, !PT ;  /* 0x00000002a9027209 */ /* 0x000fc80007810000 */
[----:B------:R-:W-:Y:S02]  /*11800*/  FMNMX.FTZ R2, R168, R2, !PT ;  /* 0x00000002a8027209 */ /* 0x000fe40007810000 */
[----:B--2---:R-:W-:Y:S01]  /*11810*/  FMNMX.FTZ R0, R0, R4, !PT ;  /* 0x0000000400007209 */ /* 0x004fe20007810000 */
[----:B-1----:R-:W-:-:S04]  /*11820*/  FFMA.FTZ R3, R109, c[0x0][0x2d0], -R7 ;  /* 0x0000b4006d037a23 */ /* 0x002fc80000010807 */
[----:B------:R-:W1:Y:S01]  /*11830*/  SHFL.BFLY PT, R4, R0, 0x1, 0x1f ;  /* 0x0c201f0000047f89 */ /* 0x000e6200000e0000 */
[----:B---3--:R-:W-:Y:S01]  /*11840*/  F2FP.BF16.PACK_AB R11, R234, R217 ;  /* 0x000000d9ea0b723e */ /* 0x008fe200000010ff */
[----:B------:R2:W3:Y:S02]  /*11850*/  MUFU.EX2 R195, R3 ;  /* 0x0000000300c37308 */ /* 0x0004e40000000800 */
[----:B------:R-:W4:Y:S04]  /*11860*/  LDSM.16.MT88.4 R108, [R211+0x900] ;  /* 0x00090000d36c783b */ /* 0x000f280000004200 */
[C---:B------:R-:W-:Y:S08]  /*11870*/  HMMA.16816.F32.BF16 R52, R8.reuse, R92, R28 ;  /* 0x0000005c0834723c */ /* 0x040ff0000004181c */
[----:B------:R-:W-:Y:S01]  /*11880*/  HMMA.16816.F32.BF16 R28, R8, R94, R36 ;  /* 0x0000005e081c723c */ /* 0x000fe20000041824 */
[----:B--2---:R-:W-:Y:S01]  /*11890*/  FMNMX.FTZ R3, R73, R2, !PT ;  /* 0x0000000249037209 */ /* 0x004fe20007810000 */
[----:B------:R-:W-:-:S04]  /*118a0*/  FFMA.FTZ R2, R121, c[0x0][0x2d0], -R7 ;  /* 0x0000b40079027a23 */ /* 0x000fc80000010807 */
[----:B------:R-:W2:Y:S01]  /*118b0*/  SHFL.BFLY PT, R5, R3, 0x2, 0x1f ;  /* 0x0c401f0003057f89 */ /* 0x000ea200000e0000 */
[----:B------:R3:W-:Y:S01]  /*118c0*/  MUFU.EX2 R243, R2 ;  /* 0x0000000200f37308 */ /* 0x0007e20000000800 */
[----:B-1----:R-:W-:Y:S01]  /*118d0*/  FMNMX.FTZ R70, R0, R4, !PT ;  /* 0x0000000400467209 */ /* 0x002fe20007810000 */
[----:B------:R-:W-:Y:S01]  /*118e0*/  FFMA.FTZ R0, R84, c[0x0][0x2d0], -R6 ;  /* 0x0000b40054007a23 */ /* 0x000fe20000010806 */
[----:B------:R-:W-:Y:S01]  /*118f0*/  HMMA.16816.F32.BF16 R32, R8, R104, R16 ;  /* 0x000000680820723c */ /* 0x000fe20000041810 */
[----:B------:R-:W-:Y:S01]  /*11900*/  LDSM.16.MT88.4 R84, [R209+0x1100] ;  /* 0x00110000d154783b */ /* 0x000fe20000004200 */
[----:B------:R-:W-:-:S03]  /*11910*/  FSETP.NEU.FTZ.AND P0, PT, R70, -INF , PT ;  /* 0xff8000004600780b */ /* 0x000fc60003f1d000 */
[----:B------:R1:W-:Y:S03]  /*11920*/  MUFU.EX2 R190, R0 ;  /* 0x0000000000be7308 */ /* 0x0003e60000000800 */
[----:B------:R-:W-:Y:S01]  /*11930*/  HMMA.16816.F32.BF16 R48, R8, R96, R24 ;  /* 0x000000600830723c */ /* 0x000fe20000041818 */
[----:B---3--:R-:W-:-:S07]  /*11940*/  FFMA.FTZ R2, R122, c[0x0][0x2d0], -R7 ;  /* 0x0000b4007a027a23 */ /* 0x008fce0000010807 */
[----:B----4-:R-:W-:Y:S01]  /*11950*/  HMMA.16816.F32.BF16 R16, R8, R108, R20 ;  /* 0x0000006c0810723c */ /* 0x010fe20000041814 */
[----:B------:R3:W4:Y:S01]  /*11960*/  MUFU.EX2 R242, R2 ;  /* 0x0000000200f27308 */ /* 0x0007220000000800 */
[----:B--2---:R-:W-:Y:S01]  /*11970*/  FMNMX.FTZ R3, R3, R5, !PT ;  /* 0x0000000503037209 */ /* 0x004fe20007810000 */
[----:B-1----:R-:W-:Y:S02]  /*11980*/  FFMA.FTZ R0, R90, c[0x0][0x2d0], -R6 ;  /* 0x0000b4005a007a23 */ /* 0x002fe40000010806 */
[----:B------:R-:W-:-:S03]  /*11990*/  IMAD.MOV.U32 R5, RZ, RZ, R123 ;  /* 0x000000ffff057224 */ /* 0x000fc600078e007b */
[C---:B------:R-:W-:Y:S01]  /*119a0*/  HMMA.16816.F32.BF16 R20, R8.reuse, R106, R40 ;  /* 0x0000006a0814723c */ /* 0x040fe20000041828 */
[----:B------:R-:W1:Y:S01]  /*119b0*/  SHFL.BFLY PT, R4, R3, 0x1, 0x1f ;  /* 0x0c201f0003047f89 */ /* 0x000e6200000e0000 */
[----:B------:R-:W2:Y:S06]  /*119c0*/  MUFU.EX2 R245, R0 ;  /* 0x0000000000f57308 */ /* 0x000eac0000000800 */
[----:B------:R-:W-:Y:S01]  /*119d0*/  HMMA.16816.F32.BF16 R24, R8, R98, R44 ;  /* 0x000000620818723c */ /* 0x000fe2000004182c */
[----:B---3--:R-:W-:-:S04]  /*119e0*/  FFMA.FTZ R2, R82, c[0x0][0x2d0], -R6 ;  /* 0x0000b40052027a23 */ /* 0x008fc80000010806 */
[----:B------:R3:W-:Y:S03]  /*119f0*/  MUFU.EX2 R237, R2 ;  /* 0x0000000200ed7308 */ /* 0x0007e60000000800 */
[----:B------:R-:W-:Y:S07]  /*11a00*/  HMMA.16816.F32.BF16 R12, R8, R110, R12 ;  /* 0x0000006e080c723c */ /* 0x000fee000004180c */
[----:B------:R-:W-:-:S02]  /*11a10*/  F2FP.BF16.PACK_AB R8, R195, R235 ;  /* 0x000000ebc308723e */ /* 0x000fc400000010ff */
[----:B-1----:R-:W-:Y:S02]  /*11a20*/  FMNMX.FTZ R3, R3, R4, !PT ;  /* 0x0000000403037209 */ /* 0x002fe40007810000 */
[----:B----4-:R-:W-:Y:S01]  /*11a30*/  F2FP.BF16.PACK_AB R10, R242, R243 ;  /* 0x000000f3f20a723e */ /* 0x010fe200000010ff */
[----:B---3--:R-:W-:Y:S01]  /*11a40*/  FFMA.FTZ R2, R83, c[0x0][0x2d0], -R6 ;  /* 0x0000b40053027a23 */ /* 0x008fe20000010806 */
[----:B--2---:R-:W-:Y:S01]  /*11a50*/  F2FP.BF16.PACK_AB R11, R245, R190 ;  /* 0x000000bef50b723e */ /* 0x004fe200000010ff */
[----:B------:R-:W1:Y:S02]  /*11a60*/  LDSM.16.MT88.4 R80, [R210+0x1100] ;  /* 0x00110000d250783b */ /* 0x000e640000004200 */
[----:B------:R2:W3:Y:S02]  /*11a70*/  MUFU.EX2 R191, R2 ;  /* 0x0000000200bf7308 */ /* 0x0004e40000000800 */
[----:B--2---:R-:W-:Y:S01]  /*11a80*/  FMUL.FTZ R2, R70, c[0x0][0x2d0] ;  /* 0x0000b40046027a20 */ /* 0x004fe20000410000 */
[----:B---3--:R-:W-:-:S04]  /*11a90*/  F2FP.BF16.PACK_AB R9, R191, R237 ;  /* 0x000000edbf09723e */ /* 0x008fc800000010ff */
[----:B------:R-:W-:Y:S02]  /*11aa0*/  FSEL R2, R2, RZ, P0 ;  /* 0x000000ff02027208 */ /* 0x000fe40000000000 */
[----:B------:R-:W-:Y:S01]  /*11ab0*/  FSETP.NEU.FTZ.AND P0, PT, R3, -INF , PT ;  /* 0xff8000000300780b */ /* 0x000fe20003f1d000 */
[C---:B------:R-:W-:Y:S02]  /*11ac0*/  HMMA.16816.F32.BF16 R144, R8.reuse, R84, R52 ;  /* 0x000000540890723c */ /* 0x040fe40000041834 */
[--C-:B------:R-:W-:Y:S02]  /*11ad0*/  FFMA.FTZ R0, R67, c[0x0][0x2d0], -R2.reuse ;  /* 0x0000b40043007a23 */ /* 0x100fe40000010802 */
[--C-:B------:R-:W-:Y:S01]  /*11ae0*/  FFMA.FTZ R4, R120, c[0x0][0x2d0], -R2.reuse ;  /* 0x0000b40078047a23 */ /* 0x100fe20000010802 */
[----:B------:R-:W2:Y:S01]  /*11af0*/  LDSM.16.MT88.4 R64, [R212+0x1100] ;  /* 0x00110000d440783b */ /* 0x000ea20000004200 */
[----:B------:R3:W-:Y:S02]  /*11b00*/  MUFU.EX2 R215, R0 ;  /* 0x0000000000d77308 */ /* 0x0007e40000000800 */
[C---:B------:R-:W-:Y:S06]  /*11b10*/  HMMA.16816.F32.BF16 R120, R8.reuse, R86, R28 ;  /* 0x000000560878723c */ /* 0x040fec000004181c */
[----:B------:R-:W-:Y:S02]  /*11b20*/  MUFU.EX2 R218, R4 ;  /* 0x0000000400da7308 */ /* 0x000fe40000000800 */
[----:B-1----:R-:W-:Y:S01]  /*11b30*/  HMMA.16816.F32.BF16 R152, R8, R80, R32 ;  /* 0x000000500898723c */ /* 0x002fe20000041820 */
[----:B---3--:R-:W-:-:S02]  /*11b40*/  FFMA.FTZ R0, R88, c[0x0][0x2d0], -R2 ;  /* 0x0000b40058007a23 */ /* 0x008fc40000010802 */
[----:B------:R-:W1:Y:S03]  /*11b50*/  LDSM.16.MT88.4 R88, [R211+0x1100] ;  /* 0x00110000d358783b */ /* 0x000e660000004200 */
[----:B------:R3:W-:Y:S02]  /*11b60*/  MUFU.EX2 R216, R0 ;  /* 0x0000000000d87308 */ /* 0x0007e40000000800 */
[--C-:B---3--:R-:W-:Y:S01]  /*11b70*/  FFMA.FTZ R0, R117, c[0x0][0x2d0], -R2.reuse ;  /* 0x0000b40075007a23 */ /* 0x108fe20000010802 */
[----:B------:R-:W-:Y:S01]  /*11b80*/  MOV R117, R244 ;  /* 0x000000f400757202 */ /* 0x000fe20000000f00 */
[C---:B--2---:R-:W-:Y:S04]  /*11b90*/  HMMA.16816.F32.BF16 R148, R8.reuse, R64, R48 ;  /* 0x000000400894723c */ /* 0x044fe80000041830 */
[----:B------:R2:W-:Y:S04]  /*11ba0*/  MUFU.EX2 R208, R0 ;  /* 0x0000000000d07308 */ /* 0x0005e80000000800 */
[----:B------:R-:W-:Y:S01]  /*11bb0*/  HMMA.16816.F32.BF16 R124, R8, R66, R24 ;  /* 0x00000042087c723c */ /* 0x000fe20000041818 */
[----:B--2---:R-:W-:-:S07]  /*11bc0*/  FFMA.FTZ R0, R118, c[0x0][0x2d0], -R2 ;  /* 0x0000b40076007a23 */ /* 0x004fce0000010802 */
[C---:B-1----:R-:W-:Y:S01]  /*11bd0*/  HMMA.16816.F32.BF16 R156, R8.reuse, R88, R16 ;  /* 0x00000058089c723c */ /* 0x042fe20000041810 */
[----:B------:R1:W2:Y:S07]  /*11be0*/  MUFU.EX2 R69, R0 ;  /* 0x0000000000457308 */ /* 0x0002ae0000000800 */
[----:B------:R-:W-:Y:S01]  /*11bf0*/  HMMA.16816.F32.BF16 R136, R8, R90, R12 ;  /* 0x0000005a0888723c */ /* 0x000fe2000004180c */
[----:B-1----:R-:W-:Y:S02]  /*11c00*/  FFMA.FTZ R0, R119, c[0x0][0x2d0], -R2 ;  /* 0x0000b40077007a23 */ /* 0x002fe40000010802 */
[----:B--2---:R-:W-:-:S02]  /*11c10*/  IMAD.MOV.U32 R119, RZ, RZ, R69 ;  /* 0x000000ffff777224 */ /* 0x004fc400078e0045 */
[----:B------:R1:W2:Y:S02]  /*11c20*/  MUFU.EX2 R36, R0 ;  /* 0x0000000000247308 */ /* 0x0002a40000000800 */
[----:B-1----:R-:W-:-:S05]  /*11c30*/  FMUL.FTZ R0, R3, c[0x0][0x2d0] ;  /* 0x0000b40003007a20 */ /* 0x002fca0000410000 */
[----:B------:R-:W-:-:S05]  /*11c40*/  FSEL R0, R0, RZ, P0 ;  /* 0x000000ff00007208 */ /* 0x000fca0000000000 */
[----:B------:R-:W-:Y:S02]  /*11c50*/  FFMA.FTZ R4, R68, c[0x0][0x2d0], -R0 ;  /* 0x0000b40044047a23 */ /* 0x000fe40000010800 */
[----:B--2---:R-:W-:Y:S02]  /*11c60*/  IMAD.MOV.U32 R68, RZ, RZ, R36 ;  /* 0x000000ffff447224 */ /* 0x004fe400078e0024 */
[----:B------:R1:W-:Y:S02]  /*11c70*/  MUFU.EX2 R69, R4 ;  /* 0x0000000400457308 */ /* 0x0003e40000000800 */
[----:B-1----:R-:W-:Y:S01]  /*11c80*/  FFMA.FTZ R4, R74, c[0x0][0x2d0], -R0 ;  /* 0x0000b4004a047a23 */ /* 0x002fe20000010800 */
[----:B------:R-:W-:-:S05]  /*11c90*/  MOV R74, R248 ;  /* 0x000000f8004a7202 */ /* 0x000fca0000000f00 */
[----:B------:R1:W2:Y:S02]  /*11ca0*/  MUFU.EX2 R202, R4 ;  /* 0x0000000400ca7308 */ /* 0x0002a40000000800 */
[----:B-1----:R-:W-:-:S06]  /*11cb0*/  FFMA.FTZ R4, R112, c[0x0][0x2d0], -R0 ;  /* 0x0000b40070047a23 */ /* 0x002fcc0000010800 */
[----:B------:R1:W-:Y:S02]  /*11cc0*/  MUFU.EX2 R118, R4 ;  /* 0x0000000400767308 */ /* 0x0003e40000000800 */
[----:B-1----:R-:W-:-:S06]  /*11cd0*/  FFMA.FTZ R4, R75, c[0x0][0x2d0], -R0 ;  /* 0x0000b4004b047a23 */ /* 0x002fcc0000010800 */
[----:B------:R1:W3:Y:S02]  /*11ce0*/  MUFU.EX2 R219, R4 ;  /* 0x0000000400db7308 */ /* 0x0002e40000000800 */
[----:B-1----:R-:W-:Y:S02]  /*11cf0*/  FFMA.FTZ R4, R128, c[0x0][0x2d0], -R2 ;  /* 0x0000b40080047a23 */ /* 0x002fe40000010802 */
[----:B------:R-:W-:Y:S04]  /*11d00*/  HMMA.16816.F32.BF16 R128, R8, R82, R20 ;  /* 0x000000520880723c */ /* 0x000fe80000041814 */
[----:B------:R1:W4:Y:S03]  /*11d10*/  MUFU.EX2 R36, R4 ;  /* 0x0000000400247308 */ /* 0x0003260000000800 */
[----:B------:R-:W-:-:S02]  /*11d20*/  F2FP.BF16.PACK_AB R8, R216, R215 ;  /* 0x000000d7d808723e */ /* 0x000fc400000010ff */
[----:B------:R-:W-:Y:S02]  /*11d30*/  F2FP.BF16.PACK_AB R10, R119, R208 ;  /* 0x000000d0770a723e */ /* 0x000fe400000010ff */
[----:B--2---:R-:W-:Y:S02]  /*11d40*/  F2FP.BF16.PACK_AB R9, R202, R69 ;  /* 0x00000045ca09723e */ /* 0x004fe400000010ff */
[----:B---3--:R-:W-:Y:S01]  /*11d50*/  F2FP.BF16.PACK_AB R11, R219, R118 ;  /* 0x00000076db0b723e */ /* 0x008fe200000010ff */
[----:B-1----:R-:W-:Y:S01]  /*11d60*/  FFMA.FTZ R4, R134, c[0x0][0x2d0], -R2 ;  /* 0x0000b40086047a23 */ /* 0x002fe20000010802 */
[----:B------:R-:W-:-:S05]  /*11d70*/  MOV R134, R241 ;  /* 0x000000f100867202 */ /* 0x000fca0000000f00 */
[C---:B------:R-:W-:Y:S01]  /*11d80*/  HMMA.16816.F32.BF16 R16, R8.reuse, R76, RZ ;  /* 0x0000004c0810723c */ /* 0x040fe200000418ff */
[----:B------:R1:W2:Y:S06]  /*11d90*/  MUFU.EX2 R38, R4 ;  /* 0x0000000400267308 */ /* 0x0002ac0000000800 */
[----:B------:R-:W-:Y:S01]  /*11da0*/  IMAD.MOV.U32 R77, RZ, RZ, R236 ;  /* 0x000000ffff4d7224 */ /* 0x000fe200078e00ec */
[----:B------:R-:W-:Y:S01]  /*11db0*/  HMMA.16816.F32.BF16 R12, R8, R60, RZ ;  /* 0x0000003c080c723c */ /* 0x000fe200000418ff */
[----:B------:R-:W-:-:S06]  /*11dc0*/  IMAD.MOV.U32 R76, RZ, RZ, R235 ;  /* 0x000000ffff4c7224 */ /* 0x000fcc00078e00eb */
[----:B------:R-:W-:Y:S01]  /*11dd0*/  IMAD.MOV.U32 R60, RZ, RZ, R234 ;  /* 0x000000ffff3c7224 */ /* 0x000fe200078e00ea */
[----:B------:R-:W-:Y:S01]  /*11de0*/  HMMA.16816.F32.BF16 R32, R8, R78, RZ ;  /* 0x0000004e0820723c */ /* 0x000fe200000418ff */
[----:B-1----:R-:W-:-:S04]  /*11df0*/  FFMA.FTZ R4, R113, c[0x0][0x2d0], -R0 ;  /* 0x0000b40071047a23 */ /* 0x002fc80000010800 */
[----:B------:R1:W-:Y:S02]  /*11e00*/  MUFU.EX2 R252, R4 ;  /* 0x0000000400fc7308 */ /* 0x0003e40000000800 */
[----:B----4-:R-:W-:Y:S01]  /*11e10*/  IMAD.MOV.U32 R78, RZ, RZ, R36 ;  /* 0x000000ffff4e7224 */ /* 0x010fe200078e0024 */
[----:B------:R-:W-:Y:S01]  /*11e20*/  HMMA.16816.F32.BF16 R20, R8, R56, RZ ;  /* 0x000000380814723c */ /* 0x000fe200000418ff */
[----:B------:R-:W-:-:S06]  /*11e30*/  MOV R79, R203 ;  /* 0x000000cb004f7202 */ /* 0x000fcc0000000f00 */
[----:B------:R-:W-:Y:S01]  /*11e40*/  IMAD.MOV.U32 R57, RZ, RZ, R202 ;  /* 0x000000ffff397224 */ /* 0x000fe200078e00ca */
[----:B------:R-:W-:Y:S01]  /*11e50*/  HMMA.16816.F32.BF16 R28, R8, R58, RZ ;  /* 0x0000003a081c723c */ /* 0x000fe200000418ff */
[----:B-1----:R-:W-:-:S07]  /*11e60*/  FFMA.FTZ R4, R114, c[0x0][0x2d0], -R0 ;  /* 0x0000b40072047a23 */ /* 0x002fce0000010800 */
[----:B------:R-:W-:Y:S01]  /*11e70*/  HMMA.16816.F32.BF16 R24, R8, R100, RZ ;  /* 0x000000640818723c */ /* 0x000fe200000418ff */
[----:B------:R1:W-:Y:S02]  /*11e80*/  MUFU.EX2 R40, R4 ;  /* 0x0000000400287308 */ /* 0x0003e40000000800 */
[----:B-1----:R-:W-:-:S06]  /*11e90*/  FFMA.FTZ R4, R115, c[0x0][0x2d0], -R0 ;  /* 0x0000b40073047a23 */ /* 0x002fcc0000010800 */
[----:B------:R1:W3:Y:S02]  /*11ea0*/  MUFU.EX2 R37, R4 ;  /* 0x0000000400257308 */ /* 0x0002e40000000800 */
[----:B-1----:R-:W-:Y:S01]  /*11eb0*/  FFMA.FTZ R4, R116, c[0x0][0x2d0], -R0 ;  /* 0x0000b40074047a23 */ /* 0x002fe20000010800 */
[----:B--2---:R-:W-:Y:S01]  /*11ec0*/  MOV R116, R38 ;  /* 0x0000002600747202 */ /* 0x004fe20000000f00 */
[----:B---3--:R-:W-:-:S04]  /*11ed0*/  IMAD.MOV.U32 R61, RZ, RZ, R37 ;  /* 0x000000ffff3d7224 */ /* 0x008fc800078e0025 */
[----:B------:R1:W2:Y:S01]  /*11ee0*/  MUFU.EX2 R75, R4 ;  /* 0x00000004004b7308 */ /* 0x0002a20000000800 */
[C---:B------:R-:W-:Y:S07]  /*11ef0*/  HMMA.16816.F32.BF16 R36, R8.reuse, R62, RZ ;  /* 0x0000003e0824723c */ /* 0x040fee00000418ff */
[----:B------:R-:W-:Y:S02]  /*11f00*/  IMAD.MOV.U32 R63, RZ, RZ, R40 ;  /* 0x000000ffff3f7224 */ /* 0x000fe400078e0028 */
[----:B------:R-:W-:Y:S01]  /*11f10*/  HMMA.16816.F32.BF16 R40, R8, R102, RZ ;  /* 0x000000660828723c */ /* 0x000fe200000418ff */
[----:B-1----:R-:W-:-:S06]  /*11f20*/  FFMA.FTZ R4, R176, c[0x0][0x2d0], -R7 ;  /* 0x0000b400b0047a23 */ /* 0x002fcc0000010807 */
[----:B------:R-:W-:Y:S02]  /*11f30*/  F2FP.BF16.PACK_AB R8, R218, R68 ;  /* 0x00000044da08723e */ /* 0x000fe400000010ff */
[----:B------:R-:W-:Y:S01]  /*11f40*/  F2FP.BF16.PACK_AB R10, R116, R78 ;  /* 0x0000004e740a723e */ /* 0x000fe200000010ff */
[----:B------:R1:W-:Y:S01]  /*11f50*/  MUFU.EX2 R251, R4 ;  /* 0x0000000400fb7308 */ /* 0x0003e20000000800 */
[----:B------:R-:W-:Y:S02]  /*11f60*/  F2FP.BF16.PACK_AB R9, R63, R252 ;  /* 0x000000fc3f09723e */ /* 0x000fe400000010ff */
[----:B--2---:R-:W-:-:S07]  /*11f70*/  F2FP.BF16.PACK_AB R11, R75, R61 ;  /* 0x0000003d4b0b723e */ /* 0x004fce00000010ff */
[----:B------:R-:W-:Y:S01]  /*11f80*/  HMMA.16816.F32.BF16 R16, R8, R96, R16 ;  /* 0x000000600810723c */ /* 0x000fe20000041810 */
[----:B-1----:R-:W-:Y:S02]  /*11f90*/  FFMA.FTZ R4, R160, c[0x0][0x2d0], -R2 ;  /* 0x0000b400a0047a23 */ /* 0x002fe40000010802 */
[----:B------:R-:W-:-:S05]  /*11fa0*/  IMAD.MOV.U32 R160, RZ, RZ, R247 ;  /* 0x000000ffffa07224 */ /* 0x000fca00078e00f7 */
[C---:B------:R-:W-:Y:S01]  /*11fb0*/  HMMA.16816.F32.BF16 R48, R8.reuse, R92, R20 ;  /* 0x0000005c0830723c */ /* 0x040fe20000041814 */
[----:B------:R1:W-:Y:S07]  /*11fc0*/  MUFU.EX2 R247, R4 ;  /* 0x0000000400f77308 */ /* 0x0003ee0000000800 */
[C---:B------:R-:W-:Y:S08]  /*11fd0*/  HMMA.16816.F32.BF16 R52, R8.reuse, R104, R12 ;  /* 0x000000680834723c */ /* 0x040ff0000004180c */
[----:B------:R-:W-:Y:S01]  /*11fe0*/  HMMA.16816.F32.BF16 R12, R8, R94, R28 ;  /* 0x0000005e080c723c */ /* 0x000fe2000004181c */
[----:B-1----:R-:W-:-:S02]  /*11ff0*/  FFMA.FTZ R4, R143, c[0x0][0x2d0], -R2 ;  /* 0x0000b4008f047a23 */ /* 0x002fc40000010802 */
[----:B------:R-:W-:Y:S02]  /*12000*/  IMAD.MOV.U32 R143, RZ, RZ, R243 ;  /* 0x000000ffff8f7224 */ /* 0x000fe400078e00f3 */
[----:B------:R1:W2:Y:S03]  /*12010*/  MUFU.EX2 R248, R4 ;  /* 0x0000000400f87308 */ /* 0x0002a60000000800 */
[C---:B------:R-:W-:Y:S08]  /*12020*/  HMMA.16816.F32.BF16 R20, R8.reuse, R98, R32 ;  /* 0x000000620814723c */ /* 0x040ff00000041820 */
[----:B------:R-:W-:Y:S01]  /*12030*/  HMMA.16816.F32.BF16 R44, R8, R108, R24 ;  /* 0x0000006c082c723c */ /* 0x000fe20000041818 */
[----:B------:R-:W-:Y:S01]  /*12040*/  LDSM.16.MT88.4 R24, [R212+0x1900] ;  /* 0x00190000d418783b */ /* 0x000fe20000004200 */
[----:B-1----:R-:W-:-:S02]  /*12050*/  FFMA.FTZ R4, R142, c[0x0][0x2d0], -R2 ;  /* 0x0000b4008e047a23 */ /* 0x002fc40000010802 */
[----:B------:R-:W-:-:S04]  /*12060*/  IMAD.MOV.U32 R142, RZ, RZ, R246 ;  /* 0x000000ffff8e7224 */ /* 0x000fc800078e00f6 */
[C---:B------:R-:W-:Y:S01]  /*12070*/  HMMA.16816.F32.BF16 R28, R8.reuse, R106, R36 ;  /* 0x0000006a081c723c */ /* 0x040fe20000041824 */
[----:B------:R1:W-:Y:S07]  /*12080*/  MUFU.EX2 R249, R4 ;  /* 0x0000000400f97308 */ /* 0x0003ee0000000800 */
[----:B------:R-:W-:Y:S07]  /*12090*/  HMMA.16816.F32.BF16 R32, R8, R110, R40 ;  /* 0x0000006e0820723c */ /* 0x000fee0000041828 */
[----:B--2---:R-:W-:Y:S01]  /*120a0*/  F2FP.BF16.PACK_AB R8, R248, R247 ;  /* 0x000000f7f808723e */ /* 0x004fe200000010ff */
[----:B-1----:R-:W-:-:S02]  /*120b0*/  FFMA.FTZ R4, R141, c[0x0][0x2d0], -R2 ;  /* 0x0000b4008d047a23 */ /* 0x002fc40000010802 */
[----:B------:R-:W-:Y:S02]  /*120c0*/  IMAD.MOV.U32 R141, RZ, RZ, R245 ;  /* 0x000000ffff8d7224 */ /* 0x000fe400078e00f5 */
        /* <DEDUP_REMOVED lines=17> */
[----:B------:R1:W2:Y:S02]  /*121e0*/  MUFU.EX2 R242, R4 ;  /* 0x0000000400f27308 */ /* 0x0002a40000000800 */
[C---:B------:R-:W-:Y:S01]  /*121f0*/  HMMA.16816.F32.BF16 R112, R8.reuse, R64, R16 ;  /* 0x000000400870723c */ /* 0x040fe20000041810 */
[----:B------:R-:W3:Y:S07]  /*12200*/  LDSM.16.MT88.4 R16, [R209+0x1900] ;  /* 0x00190000d110783b */ /* 0x000eee0000004200 */
[----:B------:R-:W-:Y:S01]  /*12210*/  HMMA.16816.F32.BF16 R100, R8, R66, R20 ;  /* 0x000000420864723c */ /* 0x000fe20000041814 */
[----:B------:R-:W-:Y:S01]  /*12220*/  LDSM.16.MT88.4 R20, [R211+0x1900] ;  /* 0x00190000d314783b */ /* 0x000fe20000004200 */
[----:B-1----:R-:W-:-:S03]  /*12230*/  FFMA.FTZ R4, R185, c[0x0][0x2d0], -R7 ;  /* 0x0000b400b9047a23 */ /* 0x002fc60000010807 */
[----:B------:R-:W-:Y:S01]  /*12240*/  LDSM.16.MT88.4 R64, [R212+0x2100] ;  /* 0x00210000d440783b */ /* 0x000fe20000004200 */
[----:B------:R-:W-:Y:S01]  /*12250*/  IMAD.MOV.U32 R185, RZ, RZ, R74 ;  /* 0x000000ffffb97224 */ /* 0x000fe200078e004a */
[----:B------:R-:W-:Y:S01]  /*12260*/  MOV R74, R237 ;  /* 0x000000ed004a7202 */ /* 0x000fe20000000f00 */
[----:B------:R1:W-:Y:S01]  /*12270*/  MUFU.EX2 R240, R4 ;  /* 0x0000000400f07308 */ /* 0x0003e20000000800 */
[----:B------:R-:W-:Y:S01]  /*12280*/  HMMA.16816.F32.BF16 R92, R8, R82, R28 ;  /* 0x00000052085c723c */ /* 0x000fe2000004181c */
[----:B------:R-:W4:Y:S01]  /*12290*/  LDSM.16.MT88.4 R28, [R210+0x1900] ;  /* 0x00190000d21c783b */ /* 0x000f220000004200 */
[----:B------:R-:W-:Y:S01]  /*122a0*/  MOV R176, R74 ;  /* 0x0000004a00b07202 */ /* 0x000fe20000000f00 */
[----:B------:R-:W-:-:S05]  /*122b0*/  IMAD.MOV.U32 R74, RZ, RZ, R194 ;  /* 0x000000ffff4a7224 */ /* 0x000fca00078e00c2 */
[----:B------:R-:W-:Y:S01]  /*122c0*/  HMMA.16816.F32.BF16 R108, R8, R84, R48 ;  /* 0x00000054086c723c */ /* 0x000fe20000041830 */
[----:B-1----:R-:W-:-:S07]  /*122d0*/  FFMA.FTZ R4, R187, c[0x0][0x2d0], -R7 ;  /* 0x0000b400bb047a23 */ /* 0x002fce0000010807 */
[C---:B------:R-:W-:Y:S01]  /*122e0*/  HMMA.16816.F32.BF16 R104, R8.reuse, R86, R12 ;  /* 0x000000560868723c */ /* 0x040fe2000004180c */
[----:B------:R1:W1:Y:S07]  /*122f0*/  MUFU.EX2 R241, R4 ;  /* 0x0000000400f17308 */ /* 0x00026e0000000800 */
[C---:B------:R-:W-:Y:S08]  /*12300*/  HMMA.16816.F32.BF16 R84, R8.reuse, R88, R44 ;  /* 0x000000580854723c */ /* 0x040ff0000004182c */
[----:B------:R-:W-:Y:S01]  /*12310*/  HMMA.16816.F32.BF16 R96, R8, R80, R52 ;  /* 0x000000500860723c */ /* 0x000fe20000041834 */
[----:B------:R-:W-:Y:S01]  /*12320*/  LDSM.16.MT88.4 R80, [R211+0x2100] ;  /* 0x00210000d350783b */ /* 0x000fe20000004200 */
[----:B-1----:R-:W-:-:S04]  /*12330*/  FFMA.FTZ R4, R196, c[0x0][0x2d0], -R7 ;  /* 0x0000b400c4047a23 */ /* 0x002fc80000010807 */
[----:B------:R1:W-:Y:S02]  /*12340*/  MUFU.EX2 R239, R4 ;  /* 0x0000000400ef7308 */ /* 0x0003e40000000800 */
[----:B------:R-:W-:Y:S07]  /*12350*/  HMMA.16816.F32.BF16 R88, R8, R90, R32 ;  /* 0x0000005a0858723c */ /* 0x000fee0000041820 */
[----:B--2---:R-:W-:Y:S02]  /*12360*/  F2FP.BF16.PACK_AB R8, R242, R251 ;  /* 0x000000fbf208723e */ /* 0x004fe400000010ff */
[----:B------:R-:W-:Y:S01]  /*12370*/  F2FP.BF16.PACK_AB R10, R241, R240 ;  /* 0x000000f0f10a723e */ /* 0x000fe200000010ff */
[----:B-1----:R-:W-:-:S04]  /*12380*/  FFMA.FTZ R4, R197, c[0x0][0x2d0], -R7 ;  /* 0x0000b400c5047a23 */ /* 0x002fc80000010807 */
[----:B------:R1:W-:Y:S02]  /*12390*/  MUFU.EX2 R238, R4 ;  /* 0x0000000400ee7308 */ /* 0x0003e40000000800 */
[----:B-1----:R-:W-:Y:S02]  /*123a0*/  FFMA.FTZ R4, R165, c[0x0][0x2d0], -R6 ;  /* 0x0000b400a5047a23 */ /* 0x002fe40000010806 */
[----:B------:R-:W-:-:S04]  /*123b0*/  IMAD.MOV.U32 R165, RZ, RZ, R75 ;  /* 0x000000ffffa57224 */ /* 0x000fc800078e004b */
[----:B------:R1:W-:Y:S01]  /*123c0*/  MUFU.EX2 R237, R4 ;  /* 0x0000000400ed7308 */ /* 0x0003e20000000800 */
[----:B------:R-:W-:Y:S02]  /*123d0*/  IMAD.MOV.U32 R75, RZ, RZ, R195 ;  /* 0x000000ffff4b7224 */ /* 0x000fe400078e00c3 */
[----:B-1----:R-:W-:Y:S02]  /*123e0*/  FFMA.FTZ R4, R172, c[0x0][0x2d0], -R6 ;  /* 0x0000b400ac047a23 */ /* 0x002fe40000010806 */
        /* <DEDUP_REMOVED lines=8> */
[----:B------:R-:W-:Y:S01]  /*12470*/  IMAD.MOV.U32 R116, RZ, RZ, R119 ;  /* 0x000000ffff747224 */ /* 0x000fe200078e0077 */
[----:B------:R-:W-:-:S03]  /*12480*/  MOV R119, R191 ;  /* 0x000000bf00777202 */ /* 0x000fc60000000f00 */
[----:B------:R1:W2:Y:S02]  /*12490*/  MUFU.EX2 R203, R4 ;  /* 0x0000000400cb7308 */ /* 0x0002a40000000800 */
[----:B-1----:R-:W-:Y:S01]  /*124a0*/  FFMA.FTZ R4, R198, c[0x0][0x2d0], -R7 ;  /* 0x0000b400c6047a23 */ /* 0x002fe20000010807 */
[----:B--2---:R-:W-:-:S05]  /*124b0*/  F2FP.BF16.PACK_AB R11, R203, R235 ;  /* 0x000000ebcb0b723e */ /* 0x004fca00000010ff */
[----:B------:R1:W-:Y:S02]  /*124c0*/  MUFU.EX2 R234, R4 ;  /* 0x0000000400ea7308 */ /* 0x0003e40000000800 */
[C---:B---3--:R-:W-:Y:S07]  /*124d0*/  HMMA.16816.F32.BF16 R52, R8.reuse, R18, R120 ;  /* 0x000000120834723c */ /* 0x048fee0000041878 */
[----:B------:R-:W-:Y:S01]  /*124e0*/  IMAD.MOV.U32 R123, RZ, RZ, R190 ;  /* 0x000000ffff7b7224 */ /* 0x000fe200078e00be */
[----:B------:R-:W-:Y:S01]  /*124f0*/  HMMA.16816.F32.BF16 R48, R8, R24, R148 ;  /* 0x000000180830723c */ /* 0x000fe20000041894 */
[----:B------:R-:W-:-:S02]  /*12500*/  IMAD.MOV.U32 R121, RZ, RZ, R185 ;  /* 0x000000ffff797224 */ /* 0x000fc400078e00b9 */
[----:B------:R-:W-:Y:S02]  /*12510*/  IMAD.MOV.U32 R120, RZ, RZ, R140 ;  /* 0x000000ffff787224 */ /* 0x000fe400078e008c */
[----:B-1----:R-:W-:Y:S02]  /*12520*/  FFMA.FTZ R4, R199, c[0x0][0x2d0], -R7 ;  /* 0x0000b400c7047a23 */ /* 0x002fe40000010807 */
[----:B------:R-:W-:Y:S01]  /*12530*/  IMAD.MOV.U32 R149, RZ, RZ, R68 ;  /* 0x000000ffff957224 */ /* 0x000fe200078e0044 */
[----:B------:R-:W-:Y:S01]  /*12540*/  HMMA.16816.F32.BF16 R44, R8, R26, R124 ;  /* 0x0000001a082c723c */ /* 0x000fe2000004187c */
[----:B------:R1:W2:Y:S01]  /*12550*/  MUFU.EX2 R202, R4 ;  /* 0x0000000400ca7308 */ /* 0x0002a20000000800 */
[----:B------:R-:W-:Y:S01]  /*12560*/  IMAD.MOV.U32 R150, RZ, RZ, R141 ;  /* 0x000000ffff967224 */ /* 0x000fe200078e008d */
[----:B------:R-:W-:Y:S01]  /*12570*/  MOV R151, R142 ;  /* 0x0000008e00977202 */ /* 0x000fe20000000f00 */
[----:B------:R-:W-:-:S04]  /*12580*/  IMAD.MOV.U32 R148, RZ, RZ, R121 ;  /* 0x000000ffff947224 */ /* 0x000fc800078e0079 */
[C---:B----4-:R-:W-:Y:S07]  /*12590*/  HMMA.16816.F32.BF16 R40, R8.reuse, R28, R152 ;  /* 0x0000001c0828723c */ /* 0x050fee0000041898 */
[----:B------:R-:W-:Y:S01]  /*125a0*/  IMAD.MOV.U32 R153, RZ, RZ, R175 ;  /* 0x000000ffff997224 */ /* 0x000fe200078e00af */
[C---:B------:R-:W-:Y:S01]  /*125b0*/  HMMA.16816.F32.BF16 R36, R8.reuse, R30, R128 ;  /* 0x0000001e0824723c */ /* 0x040fe20000041880 */
[----:B-1----:R-:W-:Y:S01]  /*125c0*/  FFMA.FTZ R4, R177, c[0x0][0x2d0], -R6 ;  /* 0x0000b400b1047a23 */ /* 0x002fe20000010806 */
[----:B------:R-:W-:Y:S01]  /*125d0*/  LDSM.16.MT88.4 R128, [R212+0x2900] ;  /* 0x00290000d480783b */ /* 0x000fe20000004200 */
[----:B------:R-:W-:Y:S01]  /*125e0*/  IMAD.MOV.U32 R177, RZ, RZ, R57 ;  /* 0x000000ffffb17224 */ /* 0x000fe200078e0039 */
[----:B------:R-:W-:Y:S01]  /*125f0*/  MOV R152, R171 ;  /* 0x000000ab00987202 */ /* 0x000fe20000000f00 */
[----:B------:R1:W-:Y:S03]  /*12600*/  MUFU.EX2 R199, R4 ;  /* 0x0000000400c77308 */ /* 0x0003e60000000800 */
[----:B------:R-:W-:Y:S01]  /*12610*/  HMMA.16816.F32.BF16 R56, R8, R16, R144 ;  /* 0x000000100838723c */ /* 0x000fe20000041890 */
[----:B------:R-:W-:-:S05]  /*12620*/  MOV R122, R177 ;  /* 0x000000b1007a7202 */ /* 0x000fca0000000f00 */
[----:B------:R-:W-:Y:S01]  /*12630*/  IMAD.MOV.U32 R155, RZ, RZ, R122 ;  /* 0x000000ffff9b7224 */ /* 0x000fe200078e007a */
[----:B------:R-:W-:Y:S01]  /*12640*/  MOV R144, R78 ;  /* 0x0000004e00907202 */ /* 0x000fe20000000f00 */
[----:B------:R-:W-:Y:S01]  /*12650*/  IMAD.MOV.U32 R145, RZ, RZ, R79 ;  /* 0x000000ffff917224 */ /* 0x000fe200078e004f */
[C---:B------:R-:W-:Y:S01]  /*12660*/  HMMA.16816.F32.BF16 R32, R8.reuse, R20, R156 ;  /* 0x000000140820723c */ /* 0x040fe2000004189c */
[----:B------:R-:W-:Y:S01]  /*12670*/  IMAD.MOV.U32 R146, RZ, RZ, R60 ;  /* 0x000000ffff927224 */ /* 0x000fe200078e003c */
[----:B------:R-:W-:Y:S01]  /*12680*/  LDSM.16.MT88.4 R76, [R210+0x2100] ;  /* 0x00210000d24c783b */ /* 0x000fe20000004200 */
[----:B------:R-:W-:Y:S01]  /*12690*/  IMAD.MOV.U32 R147, RZ, RZ, R61 ;  /* 0x000000ffff937224 */ /* 0x000fe200078e003d */
[----:B------:R-:W-:Y:S01]  /*126a0*/  MOV R121, R145 ;  /* 0x0000009100797202 */ /* 0x000fe20000000f00 */
[----:B-1----:R-:W-:Y:S02]  /*126b0*/  FFMA.FTZ R4, R182, c[0x0][0x2d0], -R6 ;  /* 0x0000b400b6047a23 */ /* 0x002fe40000010806 */
[----:B------:R-:W-:Y:S01]  /*126c0*/  IMAD.MOV.U32 R182, RZ, RZ, R63 ;  /* 0x000000ffffb67224 */ /* 0x000fe200078e003f */
[----:B------:R-:W-:Y:S01]  /*126d0*/  HMMA.16816.F32.BF16 R12, R8, R22, R136 ;  /* 0x00000016080c723c */ /* 0x000fe20000041888 */
[----:B------:R-:W1:Y:S01]  /*126e0*/  MUFU.EX2 R198, R4 ;  /* 0x0000000400c67308 */ /* 0x000e620000000800 */
[----:B------:R-:W3:Y:S01]  /*126f0*/  LDSM.16.MT88.4 R60, [R209+0x2100] ;  /* 0x00210000d13c783b */ /* 0x000ee20000004200 */
[----:B------:R-:W-:Y:S01]  /*12700*/  IMAD.MOV.U32 R157, RZ, RZ, R176 ;  /* 0x000000ffff9d7224 */ /* 0x000fe200078e00b0 */
[----:B------:R-:W-:Y:S01]  /*12710*/  MOV R156, R116 ;  /* 0x00000074009c7202 */ /* 0x000fe20000000f00 */
[----:B------:R-:W-:-:S02]  /*12720*/  IMAD.MOV.U32 R159, RZ, RZ, R172 ;  /* 0x000000ffff9f7224 */ /* 0x000fc400078e00ac */
[----:B------:R-:W-:Y:S01]  /*12730*/  F2FP.BF16.PACK_AB R8, R238, R239 ;  /* 0x000000efee08723e */ /* 0x000fe200000010ff */
[----:B------:R-:W-:Y:S01]  /*12740*/  IMAD.MOV.U32 R139, RZ, RZ, R74 ;  /* 0x000000ffff8b7224 */ /* 0x000fe200078e004a */
[----:B--2---:R-:W-:Y:S01]  /*12750*/  F2FP.BF16.PACK_AB R10, R202, R234 ;  /* 0x000000eaca0a723e */ /* 0x004fe200000010ff */
[----:B------:R-:W-:Y:S01]  /*12760*/  IMAD.MOV.U32 R122, RZ, RZ, R144 ;  /* 0x000000ffff7a7224 */ /* 0x000fe200078e0090 */
[----:B------:R-:W-:Y:S01]  /*12770*/  MOV R138, R119 ;  /* 0x00000077008a7202 */ /* 0x000fe20000000f00 */
[----:B------:R-:W-:Y:S02]  /*12780*/  IMAD.MOV.U32 R154, RZ, RZ, R147 ;  /* 0x000000ffff9a7224 */ /* 0x000fe400078e0093 */
[----:B------:R-:W-:Y:S02]  /*12790*/  IMAD.MOV.U32 R158, RZ, RZ, R165 ;  /* 0x000000ffff9e7224 */ /* 0x000fe400078e00a5 */
[----:B------:R-:W-:Y:S01]  /*127a0*/  IMAD.MOV.U32 R137, RZ, RZ, R118 ;  /* 0x000000ffff897224 */ /* 0x000fe200078e0076 */
[----:B-1----:R-:W-:Y:S01]  /*127b0*/  F2FP.BF16.PACK_AB R9, R198, R199 ;  /* 0x000000c7c609723e */ /* 0x002fe200000010ff */
[----:B------:R-:W-:-:S04]  /*127c0*/  FFMA.FTZ R4, R183, c[0x0][0x2d0], -R6 ;  /* 0x0000b400b7047a23 */ /* 0x000fc80000010806 */
[----:B------:R1:W-:Y:S02]  /*127d0*/  MUFU.EX2 R197, R4 ;  /* 0x0000000400c57308 */ /* 0x0003e40000000800 */
[----:B-1----:R-:W-:-:S06]  /*127e0*/  FFMA.FTZ R4, R184, c[0x0][0x2d0], -R6 ;  /* 0x0000b400b8047a23 */ /* 0x002fcc0000010806 */
[----:B------:R1:W2:Y:S02]  /*127f0*/  MUFU.EX2 R196, R4 ;  /* 0x0000000400c47308 */ /* 0x0002a40000000800 */
[----:B-1----:R-:W-:Y:S01]  /*12800*/  FFMA.FTZ R4, R166, c[0x0][0x2d0], -R2 ;  /* 0x0000b400a6047a23 */ /* 0x002fe20000010802 */
[----:B--2---:R-:W-:-:S05]  /*12810*/  F2FP.BF16.PACK_AB R11, R196, R197 ;  /* 0x000000c5c40b723e */ /* 0x004fca00000010ff */
[----:B------:R1:W-:Y:S02]  /*12820*/  MUFU.EX2 R195, R4 ;  /* 0x0000000400c37308 */ /* 0x0003e40000000800 */
[C---:B---3--:R-:W-:Y:S08]  /*12830*/  HMMA.16816.F32.BF16 R56, R8.reuse, R60, R56 ;  /* 0x0000003c0838723c */ /* 0x048ff00000041838 */
        /* <DEDUP_REMOVED lines=8> */
[C---:B------:R-:W-:Y:S08]  /*128c0*/  HMMA.16816.F32.BF16 R36, R8.reuse, R78, R36 ;  /* 0x0000004e0824723c */ /* 0x040ff00000041824 */
[----:B------:R-:W-:Y:S01]  /*128d0*/  HMMA.16816.F32.BF16 R32, R8, R80, R32 ;  /* 0x000000500820723c */ /* 0x000fe20000041820 */
[----:B-1----:R-:W-:-:S04]  /*128e0*/  FFMA.FTZ R4, R174, c[0x0][0x2d0], -R2 ;  /* 0x0000b400ae047a23 */ /* 0x002fc80000010802 */
[----:B------:R1:W3:Y:S03]  /*128f0*/  MUFU.EX2 R190, R4 ;  /* 0x0000000400be7308 */ /* 0x0002e60000000800 */
[----:B------:R-:W-:Y:S07]  /*12900*/  HMMA.16816.F32.BF16 R12, R8, R82, R12 ;  /* 0x00000052080c723c */ /* 0x000fee000004180c */
[----:B--2---:R-:W-:Y:S01]  /*12910*/  F2FP.BF16.PACK_AB R8, R194, R195 ;  /* 0x000000c3c208723e */ /* 0x004fe200000010ff */
[----:B-1----:R-:W-:Y:S01]  /*12920*/  FFMA.FTZ R4, R161, c[0x0][0x2d0], -R0 ;  /* 0x0000b400a1047a23 */ /* 0x002fe20000010800 */
[----:B---3--:R-:W-:Y:S01]  /*12930*/  F2FP.BF16.PACK_AB R10, R190, R191 ;  /* 0x000000bfbe0a723e */ /* 0x008fe200000010ff */
[----:B------:R-:W-:-:S02]  /*12940*/  IMAD.MOV.U32 R161, RZ, RZ, R75 ;  /* 0x000000ffffa17224 */ /* 0x000fc400078e004b */
[----:B------:R1:W-:Y:S02]  /*12950*/  MUFU.EX2 R186, R4 ;  /* 0x0000000400ba7308 */ /* 0x0003e40000000800 */
[----:B-1----:R-:W-:-:S06]  /*12960*/  FFMA.FTZ R4, R162, c[0x0][0x2d0], -R0 ;  /* 0x0000b400a2047a23 */ /* 0x002fcc0000010800 */
[----:B------:R1:W2:Y:S02]  /*12970*/  MUFU.EX2 R187, R4 ;  /* 0x0000000400bb7308 */ /* 0x0002a40000000800 */
[----:B-1----:R-:W-:Y:S01]  /*12980*/  FFMA.FTZ R4, R163, c[0x0][0x2d0], -R0 ;  /* 0x0000b400a3047a23 */ /* 0x002fe20000010800 */
[----:B--2---:R-:W-:Y:S01]  /*12990*/  F2FP.BF16.PACK_AB R9, R187, R186 ;  /* 0x000000babb09723e */ /* 0x004fe200000010ff */
[----:B------:R-:W-:-:S04]  /*129a0*/  IMAD.MOV.U32 R163, RZ, RZ, R123 ;  /* 0x000000ffffa37224 */ /* 0x000fc800078e007b */
[----:B------:R1:W-:Y:S01]  /*129b0*/  MUFU.EX2 R185, R4 ;  /* 0x0000000400b97308 */ /* 0x0003e20000000800 */
[----:B------:R-:W-:Y:S02]  /*129c0*/  IMAD.MOV.U32 R123, RZ, RZ, R182 ;  /* 0x000000ffff7b7224 */ /* 0x000fe400078e00b6 */
[----:B-1----:R-:W-:-:S05]  /*129d0*/  FFMA.FTZ R4, R164, c[0x0][0x2d0], -R0 ;  /* 0x0000b400a4047a23 */ /* 0x002fca0000010800 */
[----:B------:R1:W2:Y:S02]  /*129e0*/  MUFU.EX2 R68, R4 ;  /* 0x0000000400447308 */ /* 0x0002a40000000800 */
[----:B-1----:R-:W-:Y:S01]  /*129f0*/  FFMA.FTZ R4, R233, c[0x0][0x2d0], -R7 ;  /* 0x0000b400e9047a23 */ /* 0x002fe20000010807 */
[----:B--2---:R-:W-:Y:S01]  /*12a00*/  F2FP.BF16.PACK_AB R11, R68, R185 ;  /* 0x000000b9440b723e */ /* 0x004fe200000010ff */
[----:B------:R-:W-:-:S04]  /*12a10*/  IMAD.MOV.U32 R233, RZ, RZ, R151 ;  /* 0x000000ffffe97224 */ /* 0x000fc800078e0097 */
[----:B------:R1:W-:Y:S02]  /*12a20*/  MUFU.EX2 R182, R4 ;  /* 0x0000000400b67308 */ /* 0x0003e40000000800 */
        /* <DEDUP_REMOVED lines=8> */
[----:B-1----:R-:W-:-:S07]  /*12ab0*/  FFMA.FTZ R4, R231, c[0x0][0x2d0], -R7 ;  /* 0x0000b400e7047a23 */ /* 0x002fce0000010807 */
[----:B------:R-:W-:Y:S01]  /*12ac0*/  HMMA.16816.F32.BF16 R92, R8, R30, R92 ;  /* 0x0000001e085c723c */ /* 0x000fe2000004185c */
[----:B------:R-:W-:Y:S01]  /*12ad0*/  FFMA.FTZ R7, R230, c[0x0][0x2d0], -R7 ;  /* 0x0000b400e6077a23 */ /* 0x000fe20000010807 */
[----:B--2---:R-:W-:Y:S01]  /*12ae0*/  F2FP.BF16.PACK_AB R164, R183, R182 ;  /* 0x000000b6b7a4723e */ /* 0x004fe200000010ff */
[----:B------:R1:W-:Y:S01]  /*12af0*/  MUFU.EX2 R184, R4 ;  /* 0x0000000400b87308 */ /* 0x0003e20000000800 */
[----:B------:R-:W-:-:S04]  /*12b00*/  IMAD.MOV.U32 R230, RZ, RZ, R143 ;  /* 0x000000ffffe67224 */ /* 0x000fc800078e008f */
[C---:B------:R-:W-:Y:S01]  /*12b10*/  HMMA.16816.F32.BF16 R140, R8.reuse, R24, R112 ;  /* 0x00000018088c723c */ /* 0x040fe20000041870 */
[----:B------:R-:W2:Y:S02]  /*12b20*/  LDSM.16.MT88.4 R112, [R209+0x2900] ;  /* 0x00290000d170783b */ /* 0x000ea40000004200 */
[----:B------:R-:W3:Y:S05]  /*12b30*/  MUFU.EX2 R177, R7 ;  /* 0x0000000700b17308 */ /* 0x000eea0000000800 */
[----:B------:R-:W-:Y:S01]  /*12b40*/  HMMA.16816.F32.BF16 R84, R8, R20, R84 ;  /* 0x000000140854723c */ /* 0x000fe20000041854 */
[----:B-1----:R-:W-:Y:S02]  /*12b50*/  FFMA.FTZ R4, R206, c[0x0][0x2d0], -R6 ;  /* 0x0000b400ce047a23 */ /* 0x002fe40000010806 */
[----:B------:R-:W-:Y:S01]  /*12b60*/  IMAD.MOV.U32 R206, RZ, RZ, R149 ;  /* 0x000000ffffce7224 */ /* 0x000fe200078e0095 */
[----:B------:R-:W-:Y:S01]  /*12b70*/  MOV R149, R120 ;  /* 0x0000007800957202 */ /* 0x000fe20000000f00 */
[----:B------:R1:W-:Y:S01]  /*12b80*/  MUFU.EX2 R174, R4 ;  /* 0x0000000400ae7308 */ /* 0x0003e20000000800 */
[----:B------:R-:W-:-:S02]  /*12b90*/  IMAD.MOV.U32 R120, RZ, RZ, R146 ;  /* 0x000000ffff787224 */ /* 0x000fc400078e0092 */
[----:B------:R-:W-:Y:S01]  /*12ba0*/  HMMA.16816.F32.BF16 R88, R8, R22, R88 ;  /* 0x000000160858723c */ /* 0x000fe20000041858 */
[----:B------:R-:W4:Y:S01]  /*12bb0*/  LDSM.16.MT88.4 R144, [R210+0x2900] ;  /* 0x00290000d290783b */ /* 0x000f220000004200 */
[----:B---3--:R-:W-:Y:S02]  /*12bc0*/  F2FP.BF16.PACK_AB R166, R177, R184 ;  /* 0x000000b8b1a6723e */ /* 0x008fe400000010ff */
[----:B------:R-:W-:-:S03]  /*12bd0*/  MOV R231, R149 ;  /* 0x0000009500e77202 */ /* 0x000fc60000000f00 */
[----:B------:R-:W-:-:S04]  /*12be0*/  FFMA.FTZ R8, R201, c[0x0][0x2d0], -R2 ;  /* 0x0000b400c9087a23 */ /* 0x000fc80000010802 */
[----:B------:R3:W-:Y:S01]  /*12bf0*/  MUFU.EX2 R28, R8 ;  /* 0x00000008001c7308 */ /* 0x0007e20000000800 */
[----:B-1----:R-:W-:Y:S02]  /*12c00*/  FFMA.FTZ R4, R205, c[0x0][0x2d0], -R6 ;  /* 0x0000b400cd047a23 */ /* 0x002fe40000010806 */
[----:B------:R-:W-:-:S05]  /*12c10*/  IMAD.MOV.U32 R205, RZ, RZ, R138 ;  /* 0x000000ffffcd7224 */ /* 0x000fca00078e008a */
[----:B------:R1:W1:Y:S01]  /*12c20*/  MUFU.EX2 R175, R4 ;  /* 0x0000000400af7308 */ /* 0x0002620000000800 */
[----:B---3--:R-:W-:-:S07]  /*12c30*/  FFMA.FTZ R8, R228, c[0x0][0x2d0], -R2 ;  /* 0x0000b400e4087a23 */ /* 0x008fce0000010802 */
[----:B------:R3:W-:Y:S01]  /*12c40*/  MUFU.EX2 R30, R8 ;  /* 0x00000008001e7308 */ /* 0x0007e20000000800 */
[--C-:B-1----:R-:W-:Y:S01]  /*12c50*/  FFMA.FTZ R4, R204, c[0x0][0x2d0], -R6.reuse ;  /* 0x0000b400cc047a23 */ /* 0x102fe20000010806 */
[----:B------:R-:W-:Y:S01]  /*12c60*/  F2FP.BF16.PACK_AB R165, R175, R174 ;  /* 0x000000aeafa5723e */ /* 0x000fe200000010ff */
[----:B------:R-:W-:Y:S01]  /*12c70*/  FFMA.FTZ R6, R207, c[0x0][0x2d0], -R6 ;  /* 0x0000b400cf067a23 */ /* 0x000fe20000010806 */
[----:B------:R-:W-:-:S04]  /*12c80*/  MOV R204, R161 ;  /* 0x000000a100cc7202 */ /* 0x000fc80000000f00 */
[----:B------:R1:W-:Y:S01]  /*12c90*/  MUFU.EX2 R176, R4 ;  /* 0x0000000400b07308 */ /* 0x0003e20000000800 */
[----:B------:R-:W-:-:S07]  /*12ca0*/  IMAD.MOV.U32 R207, RZ, RZ, R157 ;  /* 0x000000ffffcf7224 */ /* 0x000fce00078e009d */
[----:B------:R-:W2:Y:S01]  /*12cb0*/  MUFU.EX2 R173, R6 ;  /* 0x0000000600ad7308 */ /* 0x000ea20000000800 */
[--C-:B---3--:R-:W-:Y:S02]  /*12cc0*/  FFMA.FTZ R8, R229, c[0x0][0x2d0], -R2.reuse ;  /* 0x0000b400e5087a23 */ /* 0x108fe40000010802 */
[----:B-1----:R-:W-:-:S05]  /*12cd0*/  FFMA.FTZ R4, R188, c[0x0][0x2d0], -R2 ;  /* 0x0000b400bc047a23 */ /* 0x002fca0000010802 */
[----:B------:R-:W-:Y:S01]  /*12ce0*/  MUFU.EX2 R31, R8 ;  /* 0x00000008001f7308 */ /* 0x000fe20000000800 */
[----:B------:R-:W-:Y:S02]  /*12cf0*/  MOV R188, R158 ;  /* 0x0000009e00bc7202 */ /* 0x000fe40000000f00 */
[----:B--2---:R-:W-:-:S05]  /*12d00*/  F2FP.BF16.PACK_AB R167, R173, R176 ;  /* 0x000000b0ada7723e */ /* 0x004fca00000010ff */
[----:B------:R1:W-:Y:S02]  /*12d10*/  MUFU.EX2 R172, R4 ;  /* 0x0000000400ac7308 */ /* 0x0003e40000000800 */
[----:B------:R-:W-:Y:S07]  /*12d20*/  HMMA.16816.F32.BF16 R104, R164, R112, R56 ;  /* 0x00000070a468723c */ /* 0x000fee0000041838 */
[----:B------:R-:W-:Y:S01]  /*12d30*/  IMAD.MOV.U32 R59, RZ, RZ, R123 ;  /* 0x000000ffff3b7224 */ /* 0x000fe200078e007b */
[----:B------:R-:W-:Y:S01]  /*12d40*/  MOV R57, R132 ;  /* 0x0000008400397202 */ /* 0x000fe20000000f00 */
[----:B------:R-:W-:Y:S01]  /*12d50*/  IMAD.MOV.U32 R58, RZ, RZ, R5 ;  /* 0x000000ffff3a7224 */ /* 0x000fe200078e0005 */
[----:B------:R-:W-:Y:S01]  /*12d60*/  MOV R56, R160 ;  /* 0x000000a000387202 */ /* 0x000fe20000000f00 */
[----:B-1----:R-:W-:Y:S01]  /*12d70*/  FFMA.FTZ R4, R189, c[0x0][0x2d0], -R2 ;  /* 0x0000b400bd047a23 */ /* 0x002fe20000010802 */
[----:B------:R-:W-:Y:S01]  /*12d80*/  F2FP.BF16.PACK_AB R160, R30, R28 ;  /* 0x0000001c1ea0723e */ /* 0x000fe200000010ff */
[----:B------:R-:W-:-:S02]  /*12d90*/  IMAD.MOV.U32 R189, RZ, RZ, R152 ;  /* 0x000000ffffbd7224 */ /* 0x000fc400078e0098 */
[----:B------:R1:W-:Y:S02]  /*12da0*/  MUFU.EX2 R171, R4 ;  /* 0x0000000400ab7308 */ /* 0x0003e40000000800 */
[----:B-1----:R-:W-:Y:S01]  /*12db0*/  FFMA.FTZ R4, R193, c[0x0][0x2d0], -R2 ;  /* 0x0000b400c1047a23 */ /* 0x002fe20000010802 */
[----:B------:R-:W-:-:S05]  /*12dc0*/  MOV R193, R153 ;  /* 0x0000009900c17202 */ /* 0x000fca0000000f00 */
[----:B------:R1:W-:Y:S02]  /*12dd0*/  MUFU.EX2 R75, R4 ;  /* 0x00000004004b7308 */ /* 0x0003e40000000800 */
[--C-:B-1----:R-:W-:Y:S02]  /*12de0*/  FFMA.FTZ R4, R192, c[0x0][0x2d0], -R2.reuse ;  /* 0x0000b400c0047a23 */ /* 0x102fe40000010802 */
[----:B------:R-:W-:-:S04]  /*12df0*/  FFMA.FTZ R2, R200, c[0x0][0x2d0], -R2 ;  /* 0x0000b400c8027a23 */ /* 0x000fc80000010802 */
[----:B------:R1:W2:Y:S01]  /*12e00*/  MUFU.EX2 R74, R4 ;  /* 0x00000004004a7308 */ /* 0x0002a20000000800 */
[----:B------:R-:W-:-:S07]  /*12e10*/  IMAD.MOV.U32 R192, RZ, RZ, R154 ;  /* 0x000000ffffc07224 */ /* 0x000fce00078e009a */
[----:B------:R3:W3:Y:S01]  /*12e20*/  MUFU.EX2 R29, R2 ;  /* 0x00000002001d7308 */ /* 0x0006e20000000800 */
[----:B-1----:R-:W-:Y:S01]  /*12e30*/  FFMA.FTZ R4, R178, c[0x0][0x2d0], -R0 ;  /* 0x0000b400b2047a23 */ /* 0x002fe20000010800 */
[----:B--2---:R-:W-:Y:S01]  /*12e40*/  F2FP.BF16.PACK_AB R6, R74, R75 ;  /* 0x0000004b4a06723e */ /* 0x004fe200000010ff */
[----:B------:R-:W-:-:S05]  /*12e50*/  IMAD.MOV.U32 R178, RZ, RZ, R120 ;  /* 0x000000ffffb27224 */ /* 0x000fca00078e0078 */
[----:B------:R1:W-:Y:S01]  /*12e60*/  MUFU.EX2 R24, R4 ;  /* 0x0000000400187308 */ /* 0x0003e20000000800 */
[----:B---3--:R-:W-:Y:S01]  /*12e70*/  FFMA.FTZ R2, R170, c[0x0][0x2d0], -R0 ;  /* 0x0000b400aa027a23 */ /* 0x008fe20000010800 */
[----:B------:R-:W-:-:S06]  /*12e80*/  F2FP.BF16.PACK_AB R162, R29, R31 ;  /* 0x0000001f1da2723e */ /* 0x000fcc00000010ff */
[----:B------:R2:W-:Y:S01]  /*12e90*/  MUFU.EX2 R20, R2 ;  /* 0x0000000200147308 */ /* 0x0005e20000000800 */
[----:B-1----:R-:W-:Y:S01]  /*12ea0*/  FFMA.FTZ R4, R179, c[0x0][0x2d0], -R0 ;  /* 0x0000b400b3047a23 */ /* 0x002fe20000010800 */
[----:B------:R-:W-:-:S06]  /*12eb0*/  MOV R179, R121 ;  /* 0x0000007900b37202 */ /* 0x000fcc0000000f00 */
[----:B------:R1:W3:Y:S01]  /*12ec0*/  MUFU.EX2 R27, R4 ;  /* 0x00000004001b7308 */ /* 0x0002e20000000800 */
[----:B--2---:R-:W-:-:S07]  /*12ed0*/  FFMA.FTZ R2, R169, c[0x0][0x2d0], -R0 ;  /* 0x0000b400a9027a23 */ /* 0x004fce0000010800 */
[----:B------:R2:W2:Y:S01]  /*12ee0*/  MUFU.EX2 R21, R2 ;  /* 0x0000000200157308 */ /* 0x0004a20000000800 */
[----:B-1----:R-:W-:Y:S01]  /*12ef0*/  FFMA.FTZ R4, R180, c[0x0][0x2d0], -R0 ;  /* 0x0000b400b4047a23 */ /* 0x002fe20000010800 */
[----:B---3--:R-:W-:Y:S01]  /*12f00*/  F2FP.BF16.PACK_AB R5, R27, R24 ;  /* 0x000000181b05723e */ /* 0x008fe200000010ff */
[----:B------:R-:W-:-:S05]  /*12f10*/  IMAD.MOV.U32 R180, RZ, RZ, R122 ;  /* 0x000000ffffb47224 */ /* 0x000fca00078e007a */
[----:B------:R1:W-:Y:S01]  /*12f20*/  MUFU.EX2 R26, R4 ;  /* 0x00000004001a7308 */ /* 0x0003e20000000800 */
[----:B------:R-:W-:Y:S01]  /*12f30*/  HMMA.16816.F32.BF16 R120, R164, R128, R48 ;  /* 0x00000080a478723c */ /* 0x000fe20000041830 */
[----:B--2---:R-:W-:Y:S01]  /*12f40*/  FFMA.FTZ R2, R168, c[0x0][0x2d0], -R0 ;  /* 0x0000b400a8027a23 */ /* 0x004fe20000010800 */
[----:B------:R-:W-:-:S05]  /*12f50*/  F2FP.BF16.PACK_AB R161, R21, R20 ;  /* 0x0000001415a1723e */ /* 0x000fca00000010ff */
[----:B------:R-:W-:Y:S01]  /*12f60*/  IMAD.MOV.U32 R50, RZ, RZ, R135 ;  /* 0x000000ffff327224 */ /* 0x000fe200078e0087 */
[----:B------:R-:W-:Y:S01]  /*12f70*/  MOV R51, R155 ;  /* 0x0000009b00337202 */ /* 0x000fe20000000f00 */
[----:B------:R-:W-:Y:S01]  /*12f80*/  IMAD.MOV.U32 R49, RZ, RZ, R133 ;  /* 0x000000ffff317224 */ /* 0x000fe200078e0085 */
[----:B------:R-:W-:Y:S01]  /*12f90*/  MUFU.EX2 R23, R2 ;  /* 0x0000000200177308 */ /* 0x000fe20000000800 */
[----:B------:R-:W-:Y:S01]  /*12fa0*/  IMAD.MOV.U32 R48, RZ, RZ, R134 ;  /* 0x000000ffff307224 */ /* 0x000fe200078e0086 */
[----:B------:R-:W-:Y:S01]  /*12fb0*/  HMMA.16816.F32.BF16 R152, R164, R16, R32 ;  /* 0x00000010a498723c */ /* 0x000fe20000041820 */
[----:B-1----:R-:W-:Y:S02]  /*12fc0*/  FFMA.FTZ R4, R181, c[0x0][0x2d0], -R0 ;  /* 0x0000b400b5047a23 */ /* 0x002fe40000010800 */
[----:B------:R-:W-:-:S03]  /*12fd0*/  IMAD.MOV.U32 R181, RZ, RZ, R117 ;  /* 0x000000ffffb57224 */ /* 0x000fc600078e0075 */
[----:B------:R1:W2:Y:S02]  /*12fe0*/  MUFU.EX2 R25, R4 ;  /* 0x0000000400197308 */ /* 0x0002a40000000800 */
[----:B------:R-:W-:Y:S01]  /*12ff0*/  HMMA.16816.F32.BF16 R132, R164, R130, R44 ;  /* 0x00000082a484723c */ /* 0x000fe2000004182c */
[----:B------:R-:W-:-:S06]  /*13000*/  FFMA.FTZ R0, R73, c[0x0][0x2d0], -R0 ;  /* 0x0000b40049007a23 */ /* 0x000fcc0000010800 */
[----:B------:R-:W-:Y:S01]  /*13010*/  IMAD.MOV.U32 R47, RZ, RZ, R148 ;  /* 0x000000ffff2f7224 */ /* 0x000fe200078e0094 */
[C---:B------:R-:W-:Y:S01]  /*13020*/  HMMA.16816.F32.BF16 R116, R164.reuse, R114, R52 ;  /* 0x00000072a474723c */ /* 0x040fe20000041834 */
[----:B------:R-:W-:Y:S01]  /*13030*/  IMAD.MOV.U32 R46, RZ, RZ, c[0x0][0x2c4] ;  /* 0x0000b100ff2e7624 */ /* 0x000fe200078e00ff */
[----:B------:R3:W3:Y:S01]  /*13040*/  MUFU.EX2 R22, R0 ;  /* 0x0000000000167308 */ /* 0x0006e20000000800 */
[----:B------:R-:W-:Y:S01]  /*13050*/  IMAD.MOV.U32 R44, RZ, RZ, R48 ;  /* 0x000000ffff2c7224 */ /* 0x000fe200078e0030 */
[----:B------:R-:W-:Y:S01]  /*13060*/  MOV R45, R47 ;  /* 0x0000002f002d7202 */ /* 0x000fe20000000f00 */
[----:B------:R-:W-:Y:S01]  /*13070*/  IMAD.MOV.U32 R48, RZ, RZ, R51 ;  /* 0x000000ffff307224 */ /* 0x000fe200078e0033 */
[----:B------:R-:W-:Y:S01]  /*13080*/  ISETP.NE.AND P6, PT, R46, 0x1, PT ;  /* 0x000000012e00780c */ /* 0x000fe20003fc5270 */
[----:B------:R-:W-:Y:S01]  /*13090*/  IMAD.MOV.U32 R53, RZ, RZ, R156 ;  /* 0x000000ffff357224 */ /* 0x000fe200078e009c */
[----:B------:R-:W-:Y:S01]  /*130a0*/  MOV R55, R137 ;  /* 0x0000008900377202 */ /* 0x000fe20000000f00 */
[----:B------:R-:W-:Y:S01]  /*130b0*/  IMAD.MOV.U32 R52, RZ, RZ, R159 ;  /* 0x000000ffff347224 */ /* 0x000fe200078e009f */
[----:B------:R-:W-:Y:S01]  /*130c0*/  MOV R47, R50 ;  /* 0x00000032002f7202 */ /* 0x000fe20000000f00 */
[----:B------:R-:W-:Y:S01]  /*130d0*/  IMAD.MOV.U32 R54, RZ, RZ, R139 ;  /* 0x000000ffff367224 */ /* 0x000fe200078e008b */
[----:B------:R-:W-:Y:S01]  /*130e0*/  MOV R50, R53 ;  /* 0x0000003500327202 */ /* 0x000fe20000000f00 */
[----:B------:R-:W-:Y:S01]  /*130f0*/  IMAD.MOV.U32 R46, RZ, RZ, R49 ;  /* 0x000000ffff2e7224 */ /* 0x000fe200078e0031 */
[----:B-1----:R-:W-:Y:S01]  /*13100*/  F2FP.BF16.PACK_AB R4, R171, R172 ;  /* 0x000000acab04723e */ /* 0x002fe200000010ff */
[----:B------:R-:W-:Y:S01]  /*13110*/  IMAD.MOV.U32 R49, RZ, RZ, R52 ;  /* 0x000000ffff317224 */ /* 0x000fe200078e0034 */
[----:B--2---:R-:W-:Y:S01]  /*13120*/  F2FP.BF16.PACK_AB R7, R25, R26 ;  /* 0x0000001a1907723e */ /* 0x004fe200000010ff */
[----:B------:R-:W-:Y:S01]  /*13130*/  FADD.FTZ R2, R45, R44 ;  /* 0x0000002c2d027221 */ /* 0x000fe20000010000 */
[----:B------:R-:W-:Y:S01]  /*13140*/  MOV R53, R181 ;  /* 0x000000b500357202 */ /* 0x000fe20000000f00 */
[----:B------:R-:W-:Y:S01]  /*13150*/  IMAD.MOV.U32 R51, RZ, RZ, R54 ;  /* 0x000000ffff337224 */ /* 0x000fe200078e0036 */
[----:B----4-:R-:W-:Y:S01]  /*13160*/  HMMA.16816.F32.BF16 R136, R164, R144, R40 ;  /* 0x00000090a488723c */ /* 0x010fe20000041828 */
[----:B------:R-:W-:-:S02]  /*13170*/  IMAD.MOV.U32 R52, RZ, RZ, R55 ;  /* 0x000000ffff347224 */ /* 0x000fc400078e0037 */
[----:B------:R-:W-:Y:S02]  /*13180*/  IMAD.MOV.U32 R44, RZ, RZ, R47 ;  /* 0x000000ffff2c7224 */ /* 0x000fe400078e002f */
        /* <DEDUP_REMOVED lines=11> */
[----:B------:R-:W-:Y:S01]  /*13240*/  IMAD.MOV.U32 R52, RZ, RZ, R53 ;  /* 0x000000ffff347224 */ /* 0x000fe200078e0035 */
[----:B------:R-:W-:Y:S01]  /*13250*/  MOV R46, R55 ;  /* 0x00000037002e7202 */ /* 0x000fe20000000f00 */
[----:B------:R-:W-:Y:S01]  /*13260*/  IMAD.MOV.U32 R53, RZ, RZ, R54 ;  /* 0x000000ffff357224 */ /* 0x000fe200078e0036 */
[----:B------:R-:W-:Y:S01]  /*13270*/  HMMA.16816.F32.BF16 R148, R164, R146, R36 ;  /* 0x00000092a494723c */ /* 0x000fe20000041824 */
[----:B---3--:R-:W-:Y:S01]  /*13280*/  @P6 IMAD.HI.U32 R0, R226, c[0x0][0x2c8], RZ ;  /* 0x0000b200e2006a27 */ /* 0x008fe200078e00ff */
[----:B------:R1:W5:Y:S03]  /*13290*/  LDL.LU R219, [R1+0x84] ;  /* 0x0000840001db7983 */ /* 0x0003660000300800 */
[----:B------:R-:W-:Y:S01]  /*132a0*/  IMAD.MOV.U32 R54, RZ, RZ, R181 ;  /* 0x000000ffff367224 */ /* 0x000fe200078e00b5 */
[----:B------:R-:W-:Y:S01]  /*132b0*/  MOV R181, R58 ;  /* 0x0000003a00b57202 */ /* 0x000fe20000000f00 */
[----:B------:R-:W-:Y:S01]  /*132c0*/  IMAD.MOV.U32 R55, RZ, RZ, R56 ;  /* 0x000000ffff377224 */ /* 0x000fe200078e0038 */
[----:B------:R-:W-:Y:S01]  /*132d0*/  HMMA.16816.F32.BF16 R124, R4, R64, R140 ;  /* 0x00000040047c723c */ /* 0x000fe2000004188c */
[----:B------:R-:W-:-:S02]  /*132e0*/  IMAD.MOV.U32 R56, RZ, RZ, R218 ;  /* 0x000000ffff387224 */ /* 0x000fc400078e00da */
[----:B------:R1:W5:Y:S01]  /*132f0*/  LDL.LU R218, [R1+0x80] ;  /* 0x0000800001da7983 */ /* 0x0003620000300800 */
[----:B------:R-:W-:-:S04]  /*13300*/  IMAD.MOV.U32 R58, RZ, RZ, R217 ;  /* 0x000000ffff3a7224 */ /* 0x000fc800078e00d9 */
[----:B------:R-:W-:Y:S01]  /*13310*/  HMMA.16816.F32.BF16 R156, R4, R80, R84 ;  /* 0x00000050049c723c */ /* 0x000fe20000041854 */
[----:B------:R1:W5:Y:S01]  /*13320*/  LDL.LU R217, [R1+0x7c] ;  /* 0x00007c0001d97983 */ /* 0x0003620000300800 */
[----:B------:R-:W-:Y:S01]  /*13330*/  @P6 SHF.R.U32.HI R226, RZ, c[0x0][0x2cc], R0 ;  /* 0x0000b300ffe26a19 */ /* 0x000fe20000011600 */
[----:B------:R-:W-:Y:S02]  /*13340*/  FADD.FTZ R2, R214, R2 ;  /* 0x00000002d6027221 */ /* 0x000fe40000010000 */
[----:B------:R-:W-:Y:S01]  /*13350*/  IMAD.MOV.U32 R206, RZ, RZ, R230 ;  /* 0x000000ffffce7224 */ /* 0x000fe200078e00e6 */
[----:B------:R-:W-:Y:S02]  /*13360*/  MOV R230, R163 ;  /* 0x000000a300e67202 */ /* 0x000fe40000000f00 */
[----:B------:R-:W-:Y:S01]  /*13370*/  HMMA.16816.F32.BF16 R164, R164, R18, R12 ;  /* 0x00000012a4a4723c */ /* 0x000fe2000004180c */
[----:B------:R-:W-:-:S07]  /*13380*/  FADD.FTZ R0, R45, R44 ;  /* 0x0000002c2d007221 */ /* 0x000fce0000010000 */
[C---:B------:R-:W-:Y:S08]  /*13390*/  HMMA.16816.F32.BF16 R140, R4.reuse, R76, R96 ;  /* 0x0000004c048c723c */ /* 0x040ff00000041860 */
[C---:B------:R-:W-:Y:S08]  /*133a0*/  HMMA.16816.F32.BF16 R108, R4.reuse, R60, R108 ;  /* 0x0000003c046c723c */ /* 0x040ff0000004186c */
[C---:B------:R-:W-:Y:S08]  /*133b0*/  HMMA.16816.F32.BF16 R12, R4.reuse, R66, R100 ;  /* 0x00000042040c723c */ /* 0x040ff00000041864 */
[C---:B------:R-:W-:Y:S08]  /*133c0*/  HMMA.16816.F32.BF16 R76, R4.reuse, R78, R92 ;  /* 0x0000004e044c723c */ /* 0x040ff0000004185c */
[----:B------:R-:W-:Y:S07]  /*133d0*/  HMMA.16816.F32.BF16 R80, R4, R82, R88 ;  /* 0x000000520450723c */ /* 0x000fee0000041858 */
[----:B------:R-:W-:-:S02]  /*133e0*/  FADD.FTZ R7, R215, R216 ;  /* 0x000000d8d7077221 */ /* 0x000fc40000010000 */
[----:B------:R1:W5:Y:S04]  /*133f0*/  LDL.LU R216, [R1+0x78] ;  /* 0x0000780001d87983 */ /* 0x0003680000300800 */
[----:B------:R1:W5:Y:S04]  /*13400*/  LDL.LU R215, [R1+0x74] ;  /* 0x0000740001d77983 */ /* 0x0003680000300800 */
[----:B------:R1:W5:Y:S04]  /*13410*/  LDL.LU R214, [R1+0x70] ;  /* 0x0000700001d67983 */ /* 0x0003680000300800 */
[----:B------:R-:W2:Y:S01]  /*13420*/  LDL.LU R45, [R1+0x14] ;  /* 0x00001400012d7983 */ /* 0x000ea20000300800 */
[----:B------:R-:W-:-:S02]  /*13430*/  FADD.FTZ R6, R213, R0 ;  /* 0x00000000d5067221 */ /* 0x000fc40000010000 */
[----:B------:R-:W-:Y:S01]  /*13440*/  FADD.FTZ R0, R69, R47 ;  /* 0x0000002f45007221 */ /* 0x000fe20000010000 */
[----:B------:R-:W-:Y:S01]  /*13450*/  F2FP.BF16.PACK_AB R163, R22, R23 ;  /* 0x0000001716a3723e */ /* 0x000fe200000010ff */
[----:B------:R-:W-:Y:S01]  /*13460*/  FADD.FTZ R7, R208, R7 ;  /* 0x00000007d0077221 */ /* 0x000fe20000010000 */
[----:B------:R1:W5:Y:S01]  /*13470*/  LDL.LU R213, [R1+0x6c] ;  /* 0x00006c0001d57983 */ /* 0x0003620000300800 */
[----:B------:R-:W-:Y:S02]  /*13480*/  FADD.FTZ R0, R51, R0 ;  /* 0x0000000033007221 */ /* 0x000fe40000010000 */
[----:B------:R-:W-:Y:S01]  /*13490*/  FADD.FTZ R2, R46, R2 ;  /* 0x000000022e027221 */ /* 0x000fe20000010000 */
[----:B------:R1:W5:Y:S01]  /*134a0*/  LDL.LU R208, [R1+0x68] ;  /* 0x0000680001d07983 */ /* 0x0003620000300800 */
[----:B------:R-:W-:Y:S02]  /*134b0*/  FADD.FTZ R6, R48, R6 ;  /* 0x0000000630067221 */ /* 0x000fe40000010000 */
[----:B------:R-:W-:-:S02]  /*134c0*/  FADD.FTZ R7, R49, R7 ;  /* 0x0000000731077221 */ /* 0x000fc40000010000 */
[----:B------:R-:W-:Y:S02]  /*134d0*/  FADD.FTZ R5, R54, R0 ;  /* 0x0000000036057221 */ /* 0x000fe40000010000 */
[----:B------:R-:W-:Y:S02]  /*134e0*/  FADD.FTZ R2, R50, R2 ;  /* 0x0000000232027221 */ /* 0x000fe40000010000 */
[----:B------:R-:W-:Y:S02]  /*134f0*/  FADD.FTZ R6, R52, R6 ;  /* 0x0000000634067221 */ /* 0x000fe40000010000 */
[----:B------:R-:W-:Y:S01]  /*13500*/  FADD.FTZ R7, R53, R7 ;  /* 0x0000000735077221 */ /* 0x000fe20000010000 */
[----:B------:R-:W-:Y:S01]  /*13510*/  HMMA.16816.F32.BF16 R108, R160, R112, R108 ;  /* 0x00000070a06c723c */ /* 0x000fe2000004186c */
[----:B------:R-:W-:Y:S02]  /*13520*/  FADD.FTZ R5, R252, R5 ;  /* 0x00000005fc057221 */ /* 0x000fe40000010000 */
[----:B------:R-:W-:-:S02]  /*13530*/  FADD.FTZ R2, R55, R2 ;  /* 0x0000000237027221 */ /* 0x000fc40000010000 */
[----:B------:R-:W-:-:S03]  /*13540*/  FADD.FTZ R0, R181, R6 ;  /* 0x00000006b5007221 */ /* 0x000fc60000010000 */
[----:B------:R-:W-:Y:S01]  /*13550*/  HMMA.16816.F32.BF16 R112, R160, R114, R8 ;  /* 0x00000072a070723c */ /* 0x000fe20000041808 */
[----:B------:R-:W-:Y:S02]  /*13560*/  FADD.FTZ R5, R59, R5 ;  /* 0x000000053b057221 */ /* 0x000fe40000010000 */
[----:B------:R-:W-:-:S04]  /*13570*/  FADD.FTZ R6, R58, R0 ;  /* 0x000000003a067221 */ /* 0x000fc80000010000 */
        /* <DEDUP_REMOVED lines=72> */
[----:B------:R-:W-:Y:S01]  /*13a00*/  STL [R1+0x1c], R6 ;  /* 0x00001c0601007387 */ /* 0x000fe20000100800 */
[----:B------:R-:W-:-:S03]  /*13a10*/  IMAD.MOV.U32 R232, RZ, RZ, c[0x0][0x32c] ;  /* 0x0000cb00ffe87624 */ /* 0x000fc600078e00ff */
[----:B------:R-:W-:Y:S04]  /*13a20*/  STL [R1+0x20], R5 ;  /* 0x0000200501007387 */ /* 0x000fe80000100800 */
[----:B------:R3:W-:Y:S04]  /*13a30*/  STL [R1+0x24], R2 ;  /* 0x0000240201007387 */ /* 0x0007e80000100800 */
[----:B------:R1:W-:Y:S01]  /*13a40*/  STL [R1+0x28], R0 ;  /* 0x0000280001007387 */ /* 0x0003e20000100800 */
[----:B------:R-:W-:Y:S01]  /*13a50*/  ISETP.GE.AND P3, PT, R232, 0x1, PT ;  /* 0x00000001e800780c */ /* 0x000fe20003f66270 */
[C---:B------:R-:W-:Y:S08]  /*13a60*/  HMMA.16816.F32.BF16 R124, R160.reuse, R128, R124 ;  /* 0x00000080a07c723c */ /* 0x040ff0000004187c */
[C---:B------:R-:W-:Y:S08]  /*13a70*/  HMMA.16816.F32.BF16 R140, R160.reuse, R144, R140 ;  /* 0x00000090a08c723c */ /* 0x040ff0000004188c */
[C---:B------:R-:W-:Y:S08]  /*13a80*/  HMMA.16816.F32.BF16 R128, R160.reuse, R130, R12 ;  /* 0x00000082a080723c */ /* 0x040ff0000004180c */
[C---:B------:R-:W-:Y:S08]  /*13a90*/  HMMA.16816.F32.BF16 R144, R160.reuse, R146, R76 ;  /* 0x00000092a090723c */ /* 0x040ff0000004184c */
[C---:B------:R-:W-:Y:S08]  /*13aa0*/  HMMA.16816.F32.BF16 R156, R160.reuse, R16, R156 ;  /* 0x00000010a09c723c */ /* 0x040ff0000004189c */
[----:B------:R-:W-:Y:S01]  /*13ab0*/  HMMA.16816.F32.BF16 R160, R160, R18, R80 ;  /* 0x00000012a0a0723c */ /* 0x000fe20000041850 */
[----:B--2---:R-:W-:-:S02]  /*13ac0*/  IADD3 R4, R45, R226, RZ ;  /* 0x000000e22d047210 */ /* 0x004fc40007ffe0ff */
[----:B------:R-:W-:Y:S02]  /*13ad0*/  IADD3 R226, R233, -0x2, RZ ;  /* 0xfffffffee9e27810 */ /* 0x000fe40007ffe0ff */
[----:B---3--:R-:W-:Y:S01]  /*13ae0*/  IADD3 R2, R4, c[0x0][0x328], RZ ;  /* 0x0000ca0004027a10 */ /* 0x008fe20007ffe0ff */
[----:B------:R-:W-:Y:S05]  /*13af0*/  @!P3 BRA `(.L_x_435) ;  /* 0x000000f00000b947 */ /* 0x000fea0003800000 */
[C---:B-1----:R-:W-:Y:S01]  /*13b00*/  ISETP.GT.AND P0, PT, R4.reuse, RZ, PT ;  /* 0x000000ff0400720c */ /* 0x042fe20003f04270 */
        /* <DEDUP_REMOVED lines=9> */
.L_x_436:
[----:B------:R-:W-:-:S13]  /*13ba0*/  ISETP.NE.AND P0, PT, R5, 0x1, PT ;  /* 0x000000010500780c */ /* 0x000fda0003f05270 */
[----:B------:R-:W-:-:S05]  /*13bb0*/  @P0 IMAD.HI.U32 R4, R0, c[0x0][0x330], RZ ;  /* 0x0000cc0000040a27 */ /* 0x000fca00078e00ff */
[----:B------:R-:W-:-:S05]  /*13bc0*/  @P0 SHF.R.U32.HI R0, RZ, c[0x0][0x334], R4 ;  /* 0x0000cd00ff000a19 */ /* 0x000fca0000011604 */
.L_x_437:
[----:B------:R-:W-:-:S05]  /*13bd0*/  IMAD R0, R0, R5, c[0x0][0x32c] ;  /* 0x0000cb0000007624 */ /* 0x000fca00078e0205 */
[----:B------:R-:W-:-:S04]  /*13be0*/  IMNMX R2, R2, R0, PT ;  /* 0x0000000002027217 */ /* 0x000fc80003800200 */
.L_x_435:
[----:B-1----:R-:W2:Y:S01]  /*13bf0*/  LDL R4, [R1+0x18] ;  /* 0x0000180001047983 */ /* 0x002ea20000100800 */
[----:B------:R-:W-:-:S05]  /*13c00*/  IMAD.HI R2, R2, 0x2aaaaaab, RZ ;  /* 0x2aaaaaab02027827 */ /* 0x000fca00078e02ff */
[----:B------:R-:W-:-:S04]  /*13c10*/  SHF.R.U32.HI R0, RZ, 0x1f, R2 ;  /* 0x0000001fff007819 */ /* 0x000fc80000011602 */
[----:B------:R-:W-:-:S04]  /*13c20*/  LEA.HI.SX32 R2, R2, R0, 0x1c ;  /* 0x0000000002027211 */ /* 0x000fc800078fe2ff */
[----:B--2---:R-:W-:-:S04]  /*13c30*/  IMNMX R4, R4, R2, !PT ;  /* 0x0000000204047217 */ /* 0x004fc80007800200 */
[----:B------:R-:W-:Y:S01]  /*13c40*/  ISETP.GE.AND P0, PT, R226, R4, PT ;  /* 0x00000004e200720c */ /* 0x000fe20003f06270 */
[----:B------:R1:W-:-:S12]  /*13c50*/  STL [R1+0xc], R4 ;  /* 0x00000c0401007387 */ /* 0x0003d80000100800 */
[----:B------:R-:W-:Y:S05]  /*13c60*/  @!P0 BRA `(.L_x_438) ;  /* 0x000068b000008947 */ /* 0x000fea0003800000 */
[----:B-1----:R-:W2:Y:S01]  /*13c70*/  LDL R4, [R1+0x60] ;  /* 0x0000600001047983 */ /* 0x002ea20000100800 */
[----:B------:R-:W-:Y:S01]  /*13c80*/  IMAD.MOV.U32 R101, RZ, RZ, R71 ;  /* 0x000000ffff657224 */ /* 0x000fe200078e0047 */
[----:B------:R-:W-:Y:S01]  /*13c90*/  MOV R103, R3 ;  /* 0x0000000300677202 */ /* 0x000fe20000000f00 */
[----:B------:R-:W-:Y:S01]  /*13ca0*/  IMAD.MOV.U32 R100, RZ, RZ, R72 ;  /* 0x000000ffff647224 */ /* 0x000fe200078e0048 */
[----:B------:R-:W-:Y:S01]  /*13cb0*/  MOV R102, R70 ;  /* 0x0000004600667202 */ /* 0x000fe20000000f00 */
[----:B--2---:R-:W-:-:S05]  /*13cc0*/  @P6 IMAD.HI.U32 R0, R4, c[0x0][0x2c8], RZ ;  /* 0x0000b20004006a27 */ /* 0x004fca00078e00ff */
[----:B------:R-:W-:-:S05]  /*13cd0*/  @P6 SHF.R.U32.HI R0, RZ, c[0x0][0x2cc], R0 ;  /* 0x0000b300ff006a19 */ /* 0x000fca0000011600 */
[----:B------:R1:W-:Y:S02]  /*13ce0*/  @P6 STL [R1+0x10], R0 ;  /* 0x0000100001006387 */ /* 0x0003e40000100800 */
.L_x_455:
[----:B------:R-:W-:Y:S04]  /*13cf0*/  DEPBAR.LE SB0, 0x0 ;  /* 0x000080000000791a */ /* 0x000fe80000000000 */
[----:B------:R-:W-:Y:S01]  /*13d00*/  BAR.SYNC.DEFER_BLOCKING 0x0 ;  /* 0x0000000000007b1d */ /* 0x000fe20000010000 */
[----:B------:R-:W-:Y:S04]  /*13d10*/  MOV R196, c[0x0][0x208] ;  /* 0x0000820000c47a02 */ /* 0x000fe80000000f00 */
[----:B------:R-:W-:Y:S03]  /*13d20*/  SHF.L.U32 R196, R196, 0x5, RZ ;  /* 0x00000005c4c47819 */ /* 0x000fe600000006ff */
[----:B-----5:R-:W-:Y:S08]  /*13d30*/  LDSM.16.M88.4 R96, [R215+0x6100] ;  /* 0x00610000d760783b */ /* 0x020ff00000000200 */
[----:B------:R-:W2:Y:S04]  /*13d40*/  LDL R228, [R1+0x18] ;  /* 0x0000180001e47983 */ /* 0x000ea80000100800 */
[----:B------:R-:W3:Y:S08]  /*13d50*/  LDSM.16.M88.4 R16, [R208+0x3100] ;  /* 0x00310000d010783b */ /* 0x000ef00000000200 */
[----:B------:R-:W4:Y:S08]  /*13d60*/  LDSM.16.M88.4 R92, [R215+0x8100] ;  /* 0x00810000d75c783b */ /* 0x000f300000000200 */
[----:B------:R-:W2:Y:S06]  /*13d70*/  LDL.64 R194, [R1+0x50] ;  /* 0x0000500001c27983 */ /* 0x000eac0000100a00 */
[----:B------:R-:W2:Y:S06]  /*13d80*/  LDL.64 R2, [R1+0x58] ;  /* 0x0000580001027983 */ /* 0x000eac0000100a00 */
        /* <DEDUP_REMOVED lines=9> */
[----:B------:R-:W2:Y:S06]  /*13e20*/  LDL.64 R232, [R1+0x40] ;  /* 0x0000400001e87983 */ /* 0x000eac0000100a00 */
[----:B------:R-:W1:Y:S08]  /*13e30*/  LDSM.16.M88.4 R188, [R223] ;  /* 0x00000000dfbc783b */ /* 0x000e700000000200 */
[----:B------:R-:W2:Y:S01]  /*13e40*/  LDL.64 R230, [R1+0x48] ;  /* 0x0000480001e67983 */ /* 0x000ea20000100a00 */
[-C--:B---3--:R-:W-:Y:S08]  /*13e50*/  HMMA.16816.F32.BF16 R4, R96, R16.reuse, RZ ;  /* 0x000000106004723c */ /* 0x088ff000000418ff */
[C---:B----4-:R-:W-:Y:S08]  /*13e60*/  HMMA.16816.F32.BF16 R8, R92.reuse, R16, RZ ;  /* 0x000000105c08723c */ /* 0x050ff000000418ff */
[-C--:B------:R-:W-:Y:S08]  /*13e70*/  HMMA.16816.F32.BF16 R12, R92, R18.reuse, RZ ;  /* 0x000000125c0c723c */ /* 0x080ff000000418ff */
[C---:B------:R-:W-:Y:S08]  /*13e80*/  HMMA.16816.F32.BF16 R16, R96.reuse, R18, RZ ;  /* 0x000000126010723c */ /* 0x040ff000000418ff */
[-C--:B-1----:R-:W-:Y:S08]  /*13e90*/  HMMA.16816.F32.BF16 R20, R96, R32.reuse, RZ ;  /* 0x000000206014723c */ /* 0x082ff000000418ff */
        /* <DEDUP_REMOVED lines=17> */
[-C--:B------:R-:W-:Y:S01]  /*13fb0*/  HMMA.16816.F32.BF16 R92, R92, R170.reuse, RZ ;  /* 0x000000aa5c5c723c */ /* 0x080fe200000418ff */
[----:B--2---:R-:W-:Y:S07]  /*13fc0*/  ISETP.GT.AND P0, PT, R228, R226, PT ;  /* 0x000000e2e400720c */ /* 0x004fee0003f04270 */
[----:B------:R-:W-:Y:S01]  /*13fd0*/  HMMA.16816.F32.BF16 R96, R96, R170, RZ ;  /* 0x000000aa6060723c */ /* 0x000fe200000418ff */
[----:B------:R-:W1:Y:S07]  /*13fe0*/  LDSM.16.M88.4 R168, [R222] ;  /* 0x00000000dea8783b */ /* 0x000e6e0000000200 */
[-C--:B------:R-:W-:Y:S05]  /*13ff0*/  HMMA.16816.F32.BF16 R4, R172, R176.reuse, R4 ;  /* 0x000000b0ac04723c */ /* 0x080fea0000041804 */
[----:B------:R-:W-:Y:S03]  /*14000*/  @!P0 SHF.R.S32.HI R0, RZ, 0x1f, R226 ;  /* 0x0000001fff008819 */ /* 0x000fe600000114e2 */
[C---:B------:R-:W-:Y:S01]  /*14010*/  HMMA.16816.F32.BF16 R8, R180.reuse, R176, R8 ;  /* 0x000000b0b408723c */ /* 0x040fe20000041808 */
[----:B------:R-:W-:Y:S03]  /*14020*/  MOV R194, c[0x0][0x208] ;  /* 0x0000820000c27a02 */ /* 0x000fe60000000f00 */
[----:B------:R-:W-:Y:S03]  /*14030*/  @!P0 IMAD R0, R0, c[0x0][0x208], RZ ;  /* 0x0000820000008a24 */ /* 0x000fe600078e02ff */
[C---:B------:R-:W-:Y:S01]  /*14040*/  @!P0 IMAD.WIDE.U32 R176, R226.reuse, c[0x0][0x208], RZ ;  /* 0x00008200e2b08a25 */ /* 0x040fe200078e00ff */
[-C--:B------:R-:W-:Y:S04]  /*14050*/  HMMA.16816.F32.BF16 R12, R180, R178.reuse, R12 ;  /* 0x000000b2b40c723c */ /* 0x080fe8000004180c */
[----:B------:R-:W-:Y:S01]  /*14060*/  @!P0 IMAD R0, R226, c[0x0][0x20c], R0 ;  /* 0x00008300e2008a24 */ /* 0x000fe200078e0200 */
[----:B------:R-:W-:Y:S02]  /*14070*/  @!P0 MOV R3, R195 ;  /* 0x000000c300038202 */ /* 0x000fe40000000f00 */
[----:B------:R-:W-:Y:S01]  /*14080*/  MOV R195, 0x5 ;  /* 0x0000000500c37802 */ /* 0x000fe20000000f00 */
[C---:B------:R-:W-:Y:S04]  /*14090*/  HMMA.16816.F32.BF16 R16, R172.reuse, R178, R16 ;  /* 0x000000b2ac10723c */ /* 0x040fe80000041810 */
[----:B------:R-:W-:Y:S01]  /*140a0*/  @!P0 IMAD.WIDE.U32 R2, R176, 0x60, R2 ;  /* 0x00000060b0028825 */ /* 0x000fe200078e0002 */
[----:B------:R-:W-:Y:S02]  /*140b0*/  @!P0 IADD3 R0, R177, R0, RZ ;  /* 0x00000000b1008210 */ /* 0x000fe40007ffe0ff */
[----:B------:R-:W2:Y:S01]  /*140c0*/  LDSM.16.M88.4 R176, [R221] ;  /* 0x00000000ddb0783b */ /* 0x000ea20000000200 */
[-C--:B------:R-:W-:Y:S04]  /*140d0*/  HMMA.16816.F32.BF16 R20, R172, R184.reuse, R20 ;  /* 0x000000b8ac14723c */ /* 0x080fe80000041814 */
[----:B------:R-:W-:Y:S01]  /*140e0*/  @!P0 LEA R192, P1, R2, c[0x0][0x1f8], 0x1 ;  /* 0x00007e0002c08a11 */ /* 0x000fe200078208ff */
[----:B------:R-:W-:Y:S01]  /*140f0*/  @!P0 IMAD R0, R0, 0x60, RZ ;  /* 0x0000006000008824 */ /* 0x000fe200078e02ff */
[----:B------:R-:W-:Y:S02]  /*14100*/  SHF.L.U64.HI R194, R194, R195, c[0x0][0x20c] ;  /* 0x00008300c2c27619 */ /* 0x000fe400000102c3 */
        /* <DEDUP_REMOVED lines=14> */
[----:B------:R-:W-:Y:S01]  /*141f0*/  @!P0 IADD3 R190, P2, R192, R196, RZ ;  /* 0x000000c4c0be8210 */ /* 0x000fe20007f5e0ff */
[-C--:B-1----:R-:W-:Y:S04]  /*14200*/  HMMA.16816.F32.BF16 R52, R172, R168.reuse, R52 ;  /* 0x000000a8ac34723c */ /* 0x082fe80000041834 */
[----:B------:R-:W-:Y:S02]  /*14210*/  @!P0 IADD3.X R191, R193, R194, RZ, P2, !PT ;  /* 0x000000c2c1bf8210 */ /* 0x000fe400017fe4ff */
[----:B------:R-:W-:Y:S02]  /*14220*/  @!P0 IADD3 R188, P1, R190, R196, RZ ;  /* 0x000000c4bebc8210 */ /* 0x000fe40007f3e0ff */
[C---:B------:R-:W-:Y:S01]  /*14230*/  HMMA.16816.F32.BF16 R56, R180.reuse, R168, R56 ;  /* 0x000000a8b438723c */ /* 0x040fe20000041838 */
[----:B------:R1:W-:Y:S03]  /*14240*/  @!P0 LDGSTS.E.BYPASS.LTC128B.128 [R227+0x900], [R190.64], !P5 ;  /* 0x00900000bee38fae */ /* 0x0003e6000e901d48 */
[----:B------:R-:W-:Y:S03]  /*14250*/  @!P0 IADD3.X R189, R191, R194, RZ, P1, !PT ;  /* 0x000000c2bfbd8210 */ /* 0x000fe60000ffe4ff */
[----:B------:R-:W-:Y:S01]  /*14260*/  @!P0 IADD3 R168, P3, R188, R196, RZ ;  /* 0x000000c4bca88210 */ /* 0x000fe20007f7e0ff */
[-C--:B------:R-:W-:Y:S01]  /*14270*/  HMMA.16816.F32.BF16 R60, R180, R170.reuse, R60 ;  /* 0x000000aab43c723c */ /* 0x080fe2000004183c */
[----:B------:R1:W-:Y:S03]  /*14280*/  @!P0 LDGSTS.E.BYPASS.LTC128B.128 [R227+0x1100], [R188.64], !P5 ;  /* 0x01100000bce38fae */ /* 0x0003e6000e901d48 */
[----:B------:R-:W-:Y:S02]  /*14290*/  @!P0 IADD3.X R169, R189, R194, RZ, P3, !PT ;  /* 0x000000c2bda98210 */ /* 0x000fe40001ffe4ff */
[----:B------:R-:W-:Y:S02]  /*142a0*/  @!P0 IADD3 R2, P2, R168, R196, RZ ;  /* 0x000000c4a8028210 */ /* 0x000fe40007f5e0ff */
[C---:B------:R-:W-:Y:S01]  /*142b0*/  HMMA.16816.F32.BF16 R64, R172.reuse, R170, R64 ;  /* 0x000000aaac40723c */ /* 0x040fe20000041840 */
[----:B------:R3:W-:Y:S03]  /*142c0*/  @!P0 LDGSTS.E.BYPASS.LTC128B.128 [R227+0x1900], [R168.64], !P5 ;  /* 0x01900000a8e38fae */ /* 0x0007e6000e901d48 */
[----:B------:R-:W-:Y:S02]  /*142d0*/  @!P0 IADD3.X R3, R169, R194, RZ, P2, !PT ;  /* 0x000000c2a9038210 */ /* 0x000fe400017fe4ff */
[----:B----4-:R-:W-:Y:S02]  /*142e0*/  @!P0 IADD3 R192, P1, R2, R196, RZ ;  /* 0x000000c402c08210 */ /* 0x010fe40007f3e0ff */
[-C--:B--2---:R-:W-:Y:S01]  /*142f0*/  HMMA.16816.F32.BF16 R68, R172, R176.reuse, R68 ;  /* 0x000000b0ac44723c */ /* 0x084fe20000041844 */
[----:B------:R2:W-:Y:S03]  /*14300*/  @!P0 LDGSTS.E.BYPASS.LTC128B.128 [R227+0x2100], [R2.64], !P5 ;  /* 0x0210000002e38fae */ /* 0x0005e6000e901d48 */
[----:B------:R-:W-:Y:S04]  /*14310*/  @!P0 IADD3.X R193, R3, R194, RZ, P1, !PT ;  /* 0x000000c203c18210 */ /* 0x000fe80000ffe4ff */
[C---:B------:R-:W-:Y:S01]  /*14320*/  HMMA.16816.F32.BF16 R72, R180.reuse, R176, R72 ;  /* 0x000000b0b448723c */ /* 0x040fe20000041848 */
[----:B------:R4:W-:Y:S03]  /*14330*/  @!P0 LDGSTS.E.BYPASS.LTC128B.128 [R227+0x2900], [R192.64], !P5 ;  /* 0x02900000c0e38fae */ /* 0x0009e6000e901d48 */
[C---:B------:R-:W-:Y:S02]  /*14340*/  ISETP.GT.AND P0, PT, R226.reuse, R228, PT ;  /* 0x000000e4e200720c */ /* 0x040fe40003f04270 */
[----:B------:R-:W-:Y:S02]  /*14350*/  MOV R228, c[0x0][0x1e0] ;  /* 0x0000780000e47a02 */ /* 0x000fe40000000f00 */
[-C--:B------:R-:W-:Y:S01]  /*14360*/  HMMA.16816.F32.BF16 R76, R180, R178.reuse, R76 ;  /* 0x000000b2b44c723c */ /* 0x080fe2000004184c */
[----:B-1----:R-:W-:Y:S07]  /*14370*/  LDSM.16.M88.4 R188, [R214+0x3100] ;  /* 0x00310000d6bc783b */ /* 0x002fee0000000200 */
[C---:B------:R-:W-:Y:S01]  /*14380*/  HMMA.16816.F32.BF16 R80, R172.reuse, R178, R80 ;  /* 0x000000b2ac50723c */ /* 0x040fe20000041850 */
[----:B------:R-:W0:Y:S03]  /*14390*/  LDGDEPBAR ;  /* 0x00000000000079af */ /* 0x000e260000000000 */
[----:B------:R-:W-:Y:S02]  /*143a0*/  @P0 IADD3 R0, R226, -0x1, RZ ;  /* 0xffffffffe2000810 */ /* 0x000fe40007ffe0ff */
[----:B--2---:R-:W-:Y:S02]  /*143b0*/  @P0 MOV R3, R233 ;  /* 0x000000e900030202 */ /* 0x004fe40000000f00 */
[-C--:B---3--:R-:W-:Y:S01]  /*143c0*/  HMMA.16816.F32.BF16 R84, R172, R184.reuse, R84 ;  /* 0x000000b8ac54723c */ /* 0x088fe20000041854 */
[----:B------:R-:W1:Y:S03]  /*143d0*/  LDSM.16.M88.4 R168, [R216+0x6100] ;  /* 0x00610000d8a8783b */ /* 0x000e660000000200 */
[----:B------:R-:W-:Y:S04]  /*143e0*/  @P0 SHF.R.S32.HI R2, RZ, 0x1f, R0 ;  /* 0x0000001fff020819 */ /* 0x000fe80000011400 */
        /* <DEDUP_REMOVED lines=63> */
[----:B---3--:R-:W4:Y:S09]  /*147e0*/  LDL R15, [R1+0x34] ;  /* 0x00003400010f7983 */ /* 0x008f320000100800 */
        /* <DEDUP_REMOVED lines=57> */
[----:B------:R-:W2:Y:S01]  /*14b80*/  MUFU.TANH R176, R20 ;  /* 0x0000001400b07308 */ /* 0x000ea20000002400 */
[----:B------:R-:W-:Y:S01]  /*14b90*/  BAR.SYNC.DEFER_BLOCKING 0x0 ;  /* 0x0000000000007b1d */ /* 0x000fe20000010000 */
[-C--:B-1----:R-:W-:Y:S05]  /*14ba0*/  HMMA.16816.F32.BF16 R68, R172, R8.reuse, R68 ;  /* 0x00000008ac44723c */ /* 0x082fea0000041844 */
[----:B------:R-:W-:Y:S02]  /*14bb0*/  FMUL.FTZ R62, R62, c[0x0][0x320] ;  /* 0x0000c8003e3e7a20 */ /* 0x000fe40000410000 */
[----:B------:R-:W-:Y:S01]  /*14bc0*/  FMUL.FTZ R49, R49, c[0x0][0x320] ;  /* 0x0000c80031317a20 */ /* 0x000fe20000410000 */
[----:B------:R1:W1:Y:S01]  /*14bd0*/  MUFU.TANH R38, R58 ;  /* 0x0000003a00267308 */ /* 0x0002620000002400 */
[C---:B------:R-:W-:Y:S04]  /*14be0*/  HMMA.16816.F32.BF16 R72, R188.reuse, R8, R72 ;  /* 0x00000008bc48723c */ /* 0x040fe80000041848 */
[----:B------:R-:W-:Y:S02]  /*14bf0*/  FMUL.FTZ R50, R50, c[0x0][0x320] ;  /* 0x0000c80032327a20 */ /* 0x000fe40000410000 */
[----:B------:R-:W-:Y:S01]  /*14c00*/  FMUL.FTZ R51, R51, c[0x0][0x320] ;  /* 0x0000c80033337a20 */ /* 0x000fe20000410000 */
[----:B------:R-:W-:Y:S01]  /*14c10*/  MOV R8, 0x5 ;  /* 0x0000000500087802 */ /* 0x000fe20000000f00 */
[-C--:B------:R-:W-:Y:S01]  /*14c20*/  HMMA.16816.F32.BF16 R76, R188, R10.reuse, R76 ;  /* 0x0000000abc4c723c */ /* 0x080fe2000004184c */
[----:B------:R4:W4:Y:S03]  /*14c30*/  MUFU.TANH R37, R62 ;  /* 0x0000003e00257308 */ /* 0x0009260000002400 */
[----:B------:R-:W-:Y:S02]  /*14c40*/  FMUL.FTZ R52, R52, c[0x0][0x320] ;  /* 0x0000c80034347a20 */ /* 0x000fe40000410000 */
[----:B------:R-:W-:Y:S02]  /*14c50*/  FMUL.FTZ R53, R53, c[0x0][0x320] ;  /* 0x0000c80035357a20 */ /* 0x000fe40000410000 */
[C---:B------:R-:W-:Y:S01]  /*14c60*/  HMMA.16816.F32.BF16 R80, R172.reuse, R10, R80 ;  /* 0x0000000aac50723c */ /* 0x040fe20000041850 */
[----:B------:R-:W3:Y:S02]  /*14c70*/  LDL R10, [R1+0x10] ;  /* 0x00001000010a7983 */ /* 0x000ee40000100800 */
[----:B------:R3:W3:Y:S01]  /*14c80*/  MUFU.TANH R180, R22 ;  /* 0x0000001600b47308 */ /* 0x0006e20000002400 */
[----:B------:R-:W-:Y:S02]  /*14c90*/  FMUL.FTZ R54, R54, c[0x0][0x320] ;  /* 0x0000c80036367a20 */ /* 0x000fe40000410000 */
[----:B------:R-:W-:Y:S01]  /*14ca0*/  FMUL.FTZ R55, R55, c[0x0][0x320] ;  /* 0x0000c80037377a20 */ /* 0x000fe20000410000 */
[----:B-1----:R-:W3:Y:S01]  /*14cb0*/  LDL R58, [R1+0x30] ;  /* 0x00003000013a7983 */ /* 0x002ee20000100800 */
[-C--:B--2---:R-:W-:Y:S01]  /*14cc0*/  HMMA.16816.F32.BF16 R84, R172, R4.reuse, R84 ;  /* 0x00000004ac54723c */ /* 0x084fe20000041854 */
[----:B------:R-:W-:Y:S03]  /*14cd0*/  MOV R11, c[0x0][0x2c4] ;  /* 0x0000b100000b7a02 */ /* 0x000fe60000000f00 */
[----:B------:R-:W-:Y:S01]  /*14ce0*/  FMUL.FTZ R56, R56, c[0x0][0x320] ;  /* 0x0000c80038387a20 */ /* 0x000fe20000410000 */
[----:B------:R1:W2:Y:S01]  /*14cf0*/  MUFU.TANH R185, R25 ;  /* 0x0000001900b97308 */ /* 0x0002a20000002400 */
[----:B------:R-:W-:Y:S01]  /*14d00*/  ISETP.NE.AND P4, PT, R11, 0x1, PT ;  /* 0x000000010b00780c */ /* 0x000fe20003f85270 */
[----:B------:R-:W-:Y:S01]  /*14d10*/  FMUL.FTZ R57, R57, c[0x0][0x320] ;  /* 0x0000c80039397a20 */ /* 0x000fe20000410000 */
[C---:B------:R-:W-:Y:S01]  /*14d20*/  HMMA.16816.F32.BF16 R88, R188.reuse, R4, R88 ;  /* 0x00000004bc58723c */ /* 0x040fe20000041858 */
[----:B----4-:R-:W3:Y:S03]  /*14d30*/  LDL R62, [R1+0x2c] ;  /* 0x00002c00013e7983 */ /* 0x010ee60000100800 */
[----:B------:R-:W-:Y:S02]  /*14d40*/  FMUL.FTZ R59, R59, c[0x0][0x320] ;  /* 0x0000c8003b3b7a20 */ /* 0x000fe40000410000 */
[----:B------:R-:W-:Y:S01]  /*14d50*/  FMUL.FTZ R60, R60, c[0x0][0x320] ;  /* 0x0000c8003c3c7a20 */ /* 0x000fe20000410000 */
[----:B------:R1:W4:Y:S01]  /*14d60*/  MUFU.TANH R202, R26 ;  /* 0x0000001a00ca7308 */ /* 0x0003220000002400 */
        /* <DEDUP_REMOVED lines=22> */
[----:B------:R-:W-:Y:S01]  /*14ed0*/  @P0 IADD3 R2, P1, R7, R4, RZ ;  /* 0x0000000407020210 */ /* 0x000fe20007f3e0ff */
[----:B------:R-:W-:Y:S01]  /*14ee0*/  FMUL.FTZ R69, R69, c[0x0][0x320] ;  /* 0x0000c80045457a20 */ /* 0x000fe20000410000 */
[----:B------:R-:W-:Y:S01]  /*14ef0*/  @P0 SHF.L.U64.HI R0, R228, R8, c[0x0][0x1e4] ;  /* 0x00007900e4000619 */ /* 0x000fe20000010208 */
[----:B------:R-:W-:Y:S01]  /*14f00*/  @!PT LDS RZ, [RZ] ;  /* 0x00000000fffff984 */ /* 0x000fe20000000800 */
[----:B------:R-:W-:Y:S01]  /*14f10*/  @!PT LDS RZ, [RZ] ;  /* 0x00000000fffff984 */ /* 0x000fe20000000800 */
[----:B------:R-:W-:Y:S01]  /*14f20*/  @!PT LDS RZ, [RZ] ;  /* 0x00000000fffff984 */ /* 0x000fe20000000800 */
[----:B------:R1:W-:Y:S01]  /*14f30*/  @P0 LDGSTS.E.BYPASS.LTC128B.128 [R227+0x3100], [R4.64], !P5 ;  /* 0x0310000004e30fae */ /* 0x0003e2000e901d48 */
[----:B------:R-:W-:Y:S01]  /*14f40*/  @P0 IADD3 R8, P2, R7, R2, RZ ;  /* 0x0000000207080210 */ /* 0x000fe20007f5e0ff */
[----:B------:R-:W-:Y:S01]  /*14f50*/  FMUL.FTZ R70, R70, c[0x0][0x320] ;  /* 0x0000c80046467a20 */ /* 0x000fe20000410000 */
[----:B------:R1:W1:Y:S01]  /*14f60*/  MUFU.TANH R28, R32 ;  /* 0x00000020001c7308 */ /* 0x0002620000002400 */
[----:B------:R-:W-:Y:S01]  /*14f70*/  @P0 IADD3.X R3, R0, R5, RZ, P1, !PT ;  /* 0x0000000500030210 */ /* 0x000fe20000ffe4ff */
[----:B------:R-:W-:Y:S02]  /*14f80*/  FMUL.FTZ R71, R71, c[0x0][0x320] ;  /* 0x0000c80047477a20 */ /* 0x000fe40000410000 */
[----:B------:R-:W-:Y:S01]  /*14f90*/  FMUL.FTZ R72, R72, c[0x0][0x320] ;  /* 0x0000c80048487a20 */ /* 0x000fe20000410000 */
[----:B------:R-:W-:Y:S01]  /*14fa0*/  @P0 IADD3.X R9, R0, R3, RZ, P2, !PT ;  /* 0x0000000300090210 */ /* 0x000fe200017fe4ff */
        /* <DEDUP_REMOVED lines=13> */
[----:B-1----:R-:W-:Y:S01]  /*15080*/  @P0 IADD3 R4, P1, R7, R8, RZ ;  /* 0x0000000807040210 */ /* 0x002fe20007f3e0ff */
[----:B------:R-:W-:Y:S01]  /*15090*/  FMUL.FTZ R82, R82, c[0x0][0x320] ;  /* 0x0000c80052527a20 */ /* 0x000fe20000410000 */
[----:B------:R-:W-:Y:S01]  /*150a0*/  MOV R81, c[0x0][0x32c] ;  /* 0x0000cb0000517a02 */ /* 0x000fe20000000f00 */
[----:B------:R-:W-:Y:S01]  /*150b0*/  FMUL.FTZ R83, R83, c[0x0][0x320] ;  /* 0x0000c80053537a20 */ /* 0x000fe20000410000 */
[----:B------:R-:W-:Y:S01]  /*150c0*/  @P0 IADD3.X R5, R0, R9, RZ, P1, !PT ;  /* 0x0000000900050210 */ /* 0x000fe20000ffe4ff */
[----:B------:R-:W-:Y:S01]  /*150d0*/  FMUL.FTZ R18, R84, c[0x0][0x320] ;  /* 0x0000c80054127a20 */ /* 0x000fe20000410000 */
[----:B------:R-:W1:Y:S01]  /*150e0*/  MUFU.TANH R39, R39 ;  /* 0x0000002700277308 */ /* 0x000e620000002400 */
[----:B------:R-:W-:Y:S02]  /*150f0*/  FMUL.FTZ R17, R85, c[0x0][0x320] ;  /* 0x0000c80055117a20 */ /* 0x000fe40000410000 */
[----:B------:R3:W-:Y:S01]  /*15100*/  @P0 LDGSTS.E.BYPASS.LTC128B.128 [R227+0x4900], [R4.64], !P5 ;  /* 0x0490000004e30fae */ /* 0x0007e2000e901d48 */
[----:B------:R-:W-:Y:S01]  /*15110*/  @P0 IADD3 R2, P2, R7, R4, RZ ;  /* 0x0000000407020210 */ /* 0x000fe20007f5e0ff */
[----:B------:R-:W-:Y:S02]  /*15120*/  FMUL.FTZ R86, R86, c[0x0][0x320] ;  /* 0x0000c80056567a20 */ /* 0x000fe40000410000 */
[----:B------:R-:W-:Y:S01]  /*15130*/  FMUL.FTZ R87, R87, c[0x0][0x320] ;  /* 0x0000c80057577a20 */ /* 0x000fe20000410000 */
[----:B------:R-:W-:Y:S01]  /*15140*/  @P0 IADD3.X R3, R0, R5, RZ, P2, !PT ;  /* 0x0000000500030210 */ /* 0x000fe200017fe4ff */
[----:B------:R-:W-:Y:S01]  /*15150*/  FMUL.FTZ R88, R88, c[0x0][0x320] ;  /* 0x0000c80058587a20 */ /* 0x000fe20000410000 */
[----:B------:R-:W1:Y:S01]  /*15160*/  MUFU.TANH R42, R42 ;  /* 0x0000002a002a7308 */ /* 0x000e620000002400 */
[----:B----4-:R-:W-:Y:S01]  /*15170*/  @P0 IADD3 R8, P1, R7, R2, RZ ;  /* 0x0000000207080210 */ /* 0x010fe20007f3e0ff */
[----:B------:R-:W-:Y:S01]  /*15180*/  FMUL.FTZ R89, R89, c[0x0][0x320] ;  /* 0x0000c80059597a20 */ /* 0x000fe20000410000 */
[----:B------:R4:W-:Y:S01]  /*15190*/  @P0 LDGSTS.E.BYPASS.LTC128B.128 [R227+0x5100], [R2.64], !P5 ;  /* 0x0510000002e30fae */ /* 0x0009e2000e901d48 */
[----:B------:R-:W-:Y:S01]  /*151a0*/  FMUL.FTZ R91, R91, c[0x0][0x320] ;  /* 0x0000c8005b5b7a20 */ /* 0x000fe20000410000 */
[----:B------:R-:W-:Y:S01]  /*151b0*/  @P0 IADD3.X R9, R0, R3, RZ, P1, !PT ;  /* 0x0000000300090210 */ /* 0x000fe20000ffe4ff */
[----:B------:R-:W-:Y:S02]  /*151c0*/  FMUL.FTZ R92, R92, c[0x0][0x320] ;  /* 0x0000c8005c5c7a20 */ /* 0x000fe40000410000 */
[----:B------:R-:W-:Y:S02]  /*151d0*/  FMUL.FTZ R23, R93, c[0x0][0x320] ;  /* 0x0000c8005d177a20 */ /* 0x000fe40000410000 */
[----:B------:R-:W1:Y:S01]  /*151e0*/  MUFU.TANH R43, R43 ;  /* 0x0000002b002b7308 */ /* 0x000e620000002400 */
[----:B------:R1:W-:Y:S01]  /*151f0*/  @P0 LDGSTS.E.BYPASS.LTC128B.128 [R227+0x5900], [R8.64], !P5 ;  /* 0x0590000008e30fae */ /* 0x0003e2000e901d48 */
[----:B------:R-:W-:Y:S02]  /*15200*/  FMUL.FTZ R95, R95, c[0x0][0x320] ;  /* 0x0000c8005f5f7a20 */ /* 0x000fe40000410000 */
[----:B------:R-:W-:Y:S02]  /*15210*/  FMUL.FTZ R13, R96, c[0x0][0x320] ;  /* 0x0000c800600d7a20 */ /* 0x000fe40000410000 */
[----:B------:R-:W-:Y:S02]  /*15220*/  FMUL.FTZ R12, R97, c[0x0][0x320] ;  /* 0x0000c800610c7a20 */ /* 0x000fe40000410000 */
[----:B------:R-:W-:Y:S01]  /*15230*/  FMUL.FTZ R14, R98, c[0x0][0x320] ;  /* 0x0000c800620e7a20 */ /* 0x000fe20000410000 */
[----:B------:R-:W0:Y:S01]  /*15240*/  LDGDEPBAR ;  /* 0x00000000000079af */ /* 0x000e220000000000 */
[----:B------:R-:W1:Y:S01]  /*15250*/  MUFU.TANH R45, R45 ;  /* 0x0000002d002d7308 */ /* 0x000e620000002400 */
[----:B------:R-:W-:Y:S02]  /*15260*/  FMUL.FTZ R11, R99, c[0x0][0x320] ;  /* 0x0000c800630b7a20 */ /* 0x000fe40000410000 */
[----:B------:R-:W-:Y:S02]  /*15270*/  FMUL.FTZ R27, R27, c[0x0][0x320] ;  /* 0x0000c8001b1b7a20 */ /* 0x000fe40000410000 */
[----:B------:R-:W-:Y:S02]  /*15280*/  FMUL.FTZ R30, R30, c[0x0][0x320] ;  /* 0x0000c8001e1e7a20 */ /* 0x000fe40000410000 */
[----:B------:R-:W-:Y:S02]  /*15290*/  FMUL.FTZ R33, R33, c[0x0][0x320] ;  /* 0x0000c80021217a20 */ /* 0x000fe40000410000 */
[----:B------:R-:W-:Y:S01]  /*152a0*/  FMUL.FTZ R34, R34, c[0x0][0x320] ;  /* 0x0000c80022227a20 */ /* 0x000fe20000410000 */
[----:B------:R2:W2:Y:S01]  /*152b0*/  MUFU.TANH R199, R27 ;  /* 0x0000001b00c77308 */ /* 0x0004a20000002400 */
[----:B------:R-:W-:Y:S02]  /*152c0*/  FMUL.FTZ R40, R40, c[0x0][0x320] ;  /* 0x0000c80028287a20 */ /* 0x000fe40000410000 */
[----:B------:R-:W-:Y:S02]  /*152d0*/  FMUL.FTZ R41, R41, c[0x0][0x320] ;  /* 0x0000c80029297a20 */ /* 0x000fe40000410000 */
[----:B------:R-:W-:Y:S02]  /*152e0*/  FMUL.FTZ R44, R44, c[0x0][0x320] ;  /* 0x0000c8002c2c7a20 */ /* 0x000fe40000410000 */
[----:B------:R-:W-:Y:S02]  /*152f0*/  FMUL.FTZ R90, R90, c[0x0][0x320] ;  /* 0x0000c8005a5a7a20 */ /* 0x000fe40000410000 */
[----:B------:R-:W-:Y:S01]  /*15300*/  FMUL.FTZ R94, R94, c[0x0][0x320] ;  /* 0x0000c8005e5e7a20 */ /* 0x000fe20000410000 */
[----:B------:R2:W2:Y:S01]  /*15310*/  MUFU.TANH R197, R30 ;  /* 0x0000001e00c57308 */ /* 0x0004a20000002400 */
[----:B----4-:R-:W-:Y:S05]  /*15320*/  IMAD R2, R226, -0x60, RZ ;  /* 0xffffffa0e2027824 */ /* 0x010fea00078e02ff */
[----:B-1----:R-:W-:Y:S04]  /*15330*/  IADD3 R8, -R15, 0x1, R2 ;  /* 0x000000010f087810 */ /* 0x002fe80007ffe102 */
[----:B------:R1:W4:Y:S10]  /*15340*/  MUFU.TANH R32, R33 ;  /* 0x0000002100207308 */ /* 0x0003340000002400 */
        /* <DEDUP_REMOVED lines=15> */
[----:B------:R-:W1:Y:S01]  /*15440*/  MUFU.TANH R57, R57 ;  /* 0x0000003900397308 */ /* 0x000e620000002400 */
[----:B---3--:R-:W-:Y:S04]  /*15450*/  IADD3 R4, -R58, R8, R62 ;  /* 0x000000083a047210 */ /* 0x008fe80007ffe13e */
[C---:B------:R-:W-:Y:S05]  /*15460*/  IADD3 R7, R4.reuse, c[0x0][0x328], RZ ;  /* 0x0000ca0004077a10 */ /* 0x040fea0007ffe0ff */
[----:B------:R-:W3:Y:S01]  /*15470*/  MUFU.TANH R59, R59 ;  /* 0x0000003b003b7308 */ /* 0x000ee20000002400 */
[----:B------:R-:W-:Y:S09]  /*15480*/  IADD3 R9, R4, UR7, RZ ;  /* 0x0000000704097c10 */ /* 0x000ff2000fffe0ff */
[----:B------:R-:W1:Y:S01]  /*15490*/  MUFU.TANH R60, R60 ;  /* 0x0000003c003c7308 */ /* 0x000e620000002400 */
[----:B--2---:R-:W-:Y:S02]  /*154a0*/  @P4 MOV R6, R10 ;  /* 0x0000000a00064202 */ /* 0x004fe40000000f00 */
[----:B------:R-:W-:Y:S03]  /*154b0*/  ISETP.GE.AND P4, PT, R81, 0x1, PT ;  /* 0x000000015100780c */ /* 0x000fe60003f86270 */
[----:B------:R-:W2:Y:S04]  /*154c0*/  SHFL.IDX PT, R5, R6, RZ, 0x1c1f ;  /* 0x001c1fff06057589 */ /* 0x000ea800000e0000 */
[----:B------:R-:W1:Y:S10]  /*154d0*/  MUFU.TANH R61, R61 ;  /* 0x0000003d003d7308 */ /* 0x000e740000002400 */
[----:B------:R-:W1:Y:S10]  /*154e0*/  MUFU.TANH R63, R63 ;  /* 0x0000003f003f7308 */ /* 0x000e740000002400 */
[----:B------:R-:W1:Y:S01]  /*154f0*/  MUFU.TANH R64, R64 ;  /* 0x0000004000407308 */ /* 0x000e620000002400 */
[----:B--2---:R-:W-:Y:S02]  /*15500*/  IADD3 R3, R7, R5, RZ ;  /* 0x0000000507037210 */ /* 0x004fe40007ffe0ff */
[----:B------:R-:W-:Y:S07]  /*15510*/  IADD3 R0, R5, R9, RZ ;  /* 0x0000000905007210 */ /* 0x000fee0007ffe0ff */
[----:B------:R-:W2:Y:S10]  /*15520*/  MUFU.TANH R65, R65 ;  /* 0x0000004100417308 */ /* 0x000eb40000002400 */
        /* <DEDUP_REMOVED lines=33> */
[----:B------:R-:W1:Y:S01]  /*15740*/  MUFU.TANH R11, R11 ;  /* 0x0000000b000b7308 */ /* 0x000e620000002400 */
[----:B------:R-:W-:-:S05]  /*15750*/  @!P4 BRA `(.L_x_439) ;  /* 0x000001800000c947 */ /* 0x000fca0003800000 */
[----:B--234-:R-:W-:Y:S01]  /*15760*/  IADD3 R5, -R58, R62, R5 ;  /* 0x0000003e3a057210 */ /* 0x01cfe20007ffe105 */
[----:B------:R-:W-:Y:S03]  /*15770*/  BSSY B0, `(.L_x_440) ;  /* 0x0000011000007945 */ /* 0x000fe60003800000 */
        /* <DEDUP_REMOVED lines=11> */
.L_x_441:
[----:B------:R-:W-:Y:S04]  /*15830*/  MOV R10, c[0x0][0x32c] ;  /* 0x0000cb00000a7a02 */ /* 0x000fe80000000f00 */
[----:B------:R-:W-:Y:S11]  /*15840*/  ISETP.NE.AND P0, PT, R10, 0x1, PT ;  /* 0x000000010a00780c */ /* 0x000ff60003f05270 */
[----:B------:R-:W-:Y:S02]  /*15850*/  @!UPT UIADD3 URZ, URZ, URZ, URZ ;  /* 0x0000003f3f3ff290 */ /* 0x000fe4000fffe03f */
[----:B------:R-:W-:Y:S05]  /*15860*/  @P0 IMAD.HI.U32 R10, R5, c[0x0][0x330], RZ ;  /* 0x0000cc00050a0a27 */ /* 0x000fea00078e00ff */
[----:B------:R-:W-:Y:S02]  /*15870*/  @P0 SHF.R.U32.HI R5, RZ, c[0x0][0x334], R10 ;  /* 0x0000cd00ff050a19 */ /* 0x000fe4000001160a */
.L_x_442:
[----:B------:R-:W-:Y:S05]  /*15880*/  BSYNC B0 ;  /* 0x0000000000007941 */ /* 0x000fea0003800000 */
.L_x_440:
[----:B------:R-:W-:Y:S04]  /*15890*/  IMAD.IADD R10, R2, 0x1, -R15 ;  /* 0x00000001020a7824 */ /* 0x000fe800078e0a0f */
[----:B------:R-:W-:Y:S05]  /*158a0*/  IMAD R5, R5, c[0x0][0x32c], R10 ;  /* 0x0000cb0005057a24 */ /* 0x000fea00078e020a */
[----:B------:R-:W-:Y:S02]  /*158b0*/  IADD3 R10, R5, c[0x0][0x32c], RZ ;  /* 0x0000cb00050a7a10 */ /* 0x000fe40007ffe0ff */
[----:B------:R-:W-:Y:S02]  /*158c0*/  IMNMX R0, R0, R5, !PT ;  /* 0x0000000500007217 */ /* 0x000fe40007800200 */
[----:B------:R-:W-:Y:S02]  /*158d0*/  IMNMX R3, R3, R10, PT ;  /* 0x0000000a03037217 */ /* 0x000fe40003800200 */
.L_x_439:
[C---:B--234-:R-:W-:Y:S02]  /*158e0*/  ISETP.GE.AND P1, PT, R2.reuse, 0x2, PT ;  /* 0x000000020200780c */ /* 0x05cfe40003f26270 */
[C---:B------:R-:W-:Y:S02]  /*158f0*/  ISETP.GE.AND P0, PT, R2.reuse, 0x9, PT ;  /* 0x000000090200780c */ /* 0x040fe40003f06270 */
[----:B------:R-:W-:Y:S02]  /*15900*/  LOP3.LUT R225, R225, 0xffffdfff, RZ, 0xc0, !PT ;  /* 0xffffdfffe1e17812 */ /* 0x000fe400078ec0ff */
[C---:B------:R-:W-:Y:S02]  /*15910*/  ISETP.GE.AND P2, PT, R2.reuse, 0xa, PT ;  /* 0x0000000a0200780c */ /* 0x040fe40003f46270 */
[C---:B------:R-:W-:Y:S02]  /*15920*/  ISETP.GE.AND P6, PT, R2.reuse, 0x42, PT ;  /* 0x000000420200780c */ /* 0x040fe40003fc6270 */
[C---:B------:R-:W-:Y:S02]  /*15930*/  ISETP.GE.AND P4, PT, R2.reuse, 0x49, PT ;  /* 0x000000490200780c */ /* 0x040fe40003f86270 */
[----:B------:R-:W-:Y:S02]  /*15940*/  ISETP.GE.AND P3, PT, R2, 0x4a, PT ;  /* 0x0000004a0200780c */ /* 0x000fe40003f66270 */
[----:B------:R-:W-:Y:S02]  /*15950*/  @P1 LOP3.LUT R225, R225, 0x2000, RZ, 0xfc, !PT ;  /* 0x00002000e1e11812 */ /* 0x000fe400078efcff */
[C---:B------:R-:W-:Y:S02]  /*15960*/  ISETP.GT.AND P1, PT, R0.reuse, 0x1, !P1 ;  /* 0x000000010000780c */ /* 0x040fe40004f24270 */
[----:B------:R-:W-:Y:S02]  /*15970*/  LOP3.LUT R225, R225, 0xfffdffff, RZ, 0xc0, !PT ;  /* 0xfffdffffe1e17812 */ /* 0x000fe400078ec0ff */
[----:B------:R-:W-:Y:S02]  /*15980*/  ISETP.LT.OR P1, PT, R3, 0x2, P1 ;  /* 0x000000020300780c */ /* 0x000fe40000f21670 */
[----:B------:R-:W-:Y:S02]  /*15990*/  @P0 LOP3.LUT R225, R225, 0x20000, RZ, 0xfc, !PT ;  /* 0x00020000e1e10812 */ /* 0x000fe400078efcff */
[----:B------:R-:W-:Y:S02]  /*159a0*/  ISETP.GT.AND P0, PT, R0, 0x8, !P0 ;  /* 0x000000080000780c */ /* 0x000fe40004704270 */
[----:B------:R-:W-:Y:S02]  /*159b0*/  FSEL R15, R178, -INF , !P1 ;  /* 0xff800000b20f7808 */ /* 0x000fe40004800000 */
[----:B------:R-:W-:Y:S02]  /*159c0*/  ISETP.GE.AND P1, PT, R2, 0x11, PT ;  /* 0x000000110200780c */ /* 0x000fe40003f26270 */
[----:B------:R-:W-:Y:S02]  /*159d0*/  ISETP.LT.OR P0, PT, R3, 0x9, P0 ;  /* 0x000000090300780c */ /* 0x000fe40000701670 */
[----:B------:R-:W-:Y:S02]  /*159e0*/  LOP3.LUT R225, R225, 0xffff7fff, RZ, 0xc0, !PT ;  /* 0xffff7fffe1e17812 */ /* 0x000fe400078ec0ff */
[----:B------:R-:W-:Y:S02]  /*159f0*/  FSEL R16, R16, -INF , !P0 ;  /* 0xff80000010107808 */ /* 0x000fe40004000000 */
[----:B------:R-:W-:Y:S02]  /*15a00*/  @P2 LOP3.LUT R225, R225, 0x8000, RZ, 0xfc, !PT ;  /* 0x00008000e1e12812 */ /* 0x000fe400078efcff */
[C---:B------:R-:W-:Y:S02]  /*15a10*/  ISETP.GT.AND P0, PT, R0.reuse, 0x9, !P2 ;  /* 0x000000090000780c */ /* 0x040fe40005704270 */
[----:B------:R-:W-:Y:S02]  /*15a20*/  LOP3.LUT R225, R225, 0xffffefff, RZ, 0xc0, !PT ;  /* 0xffffefffe1e17812 */ /* 0x000fe400078ec0ff */
[----:B------:R-:W-:Y:S02]  /*15a30*/  ISETP.LT.OR P0, PT, R3, 0xa, P0 ;  /* 0x0000000a0300780c */ /* 0x000fe40000701670 */
[----:B------:R-:W-:Y:S02]  /*15a40*/  @P1 LOP3.LUT R225, R225, 0x1000, RZ, 0xfc, !PT ;  /* 0x00001000e1e11812 */ /* 0x000fe400078efcff */
[----:B------:R-:W-:Y:S02]  /*15a50*/  FSEL R20, R177, -INF , !P0 ;  /* 0xff800000b1147808 */ /* 0x000fe40004000000 */
[----:B------:R-:W-:Y:S02]  /*15a60*/  ISETP.GT.AND P0, PT, R0, 0x10, !P1 ;  /* 0x000000100000780c */ /* 0x000fe40004f04270 */
[----:B------:R-:W-:Y:S02]  /*15a70*/  ISETP.GE.AND P1, PT, R2, 0x12, PT ;  /* 0x000000120200780c */ /* 0x000fe40003f26270 */
[----:B------:R-:W-:Y:S02]  /*15a80*/  ISETP.LT.OR P0, PT, R3, 0x11, P0 ;  /* 0x000000110300780c */ /* 0x000fe40000701670 */
[----:B------:R-:W-:Y:S02]  /*15a90*/  LOP3.LUT R225, R225, 0xfffff7ff, RZ, 0xc0, !PT ;  /* 0xfffff7ffe1e17812 */ /* 0x000fe400078ec0ff */
[----:B------:R-:W-:Y:S02]  /*15aa0*/  FSEL R25, R176, -INF , !P0 ;  /* 0xff800000b0197808 */ /* 0x000fe40004000000 */
[----:B------:R-:W-:Y:S02]  /*15ab0*/  ISETP.GT.AND P0, PT, R0, 0x11, !P1 ;  /* 0x000000110000780c */ /* 0x000fe40004f04270 */
[C---:B------:R-:W-:Y:S02]  /*15ac0*/  ISETP.GE.AND P2, PT, R2.reuse, 0x51, PT ;  /* 0x000000510200780c */ /* 0x040fe40003f46270 */
[----:B------:R-:W-:Y:S02]  /*15ad0*/  ISETP.LT.OR P0, PT, R3, 0x12, P0 ;  /* 0x000000120300780c */ /* 0x000fe40000701670 */
[----:B------:R-:W-:Y:S02]  /*15ae0*/  @P1 LOP3.LUT R225, R225, 0x800, RZ, 0xfc, !PT ;  /* 0x00000800e1e11812 */ /* 0x000fe400078efcff */
[----:B------:R-:W-:Y:S02]  /*15af0*/  ISETP.GE.AND P1, PT, R2, 0x19, PT ;  /* 0x000000190200780c */ /* 0x000fe40003f26270 */
[----:B------:R-:W-:Y:S02]  /*15b00*/  LOP3.LUT R225, R225, 0xfffffbff, RZ, 0xc0, !PT ;  /* 0xfffffbffe1e17812 */ /* 0x000fe400078ec0ff */
[----:B------:R-:W-:Y:S02]  /*15b10*/  FSEL R26, R171, -INF , !P0 ;  /* 0xff800000ab1a7808 */ /* 0x000fe40004000000 */
[----:B------:R-:W-:Y:S04]  /*15b20*/  ISETP.GT.AND P0, PT, R0, 0x18, !P1 ;  /* 0x000000180000780c */ /* 0x000fe80004f04270 */
[----:B------:R-:W-:Y:S03]  /*15b30*/  ISETP.LT.OR P0, PT, R3, 0x19, P0 ;  /* 0x000000190300780c */ /* 0x000fe60000701670 */
        /* <DEDUP_REMOVED lines=15> */
[----:B-1----:R-:W-:Y:S02]  /*15c30*/  FSEL R41, R22, -INF , !P0 ;  /* 0xff80000016297808 */ /* 0x002fe40004000000 */
        /* <DEDUP_REMOVED lines=34> */
[----:B------:R-:W-:Y:S02]  /*15e60*/  FSEL R189, R64, -INF , !P0 ;  /* 0xff80000040bd7808 */ /* 0x000fe40004000000 */
[----:B------:R-:W-:Y:S02]  /*15e70*/  LOP3.LUT R225, R225, 0xfffffffd, RZ, 0xc0, !PT ;  /* 0xfffffffde1e17812 */ /* 0x000fe400078ec0ff */
[----:B------:R-:W-:Y:S04]  /*15e80*/  ISETP.GT.AND P0, PT, R0, 0x39, !P1 ;  /* 0x000000390000780c */ /* 0x000fe80004f04270 */
[----:B------:R-:W-:Y:S03]  /*15e90*/  ISETP.LT.OR P0, PT, R3, 0x3a, P0 ;  /* 0x0000003a0300780c */ /* 0x000fe60000701670 */
[----:B------:R-:W-:Y:S02]  /*15ea0*/  @P1 LOP3.LUT R225, R225, 0x2, RZ, 0xfc, !PT ;  /* 0x00000002e1e11812 */ /* 0x000fe400078efcff */
[----:B------:R-:W-:Y:S02]  /*15eb0*/  ISETP.GE.AND P1, PT, R2, 0x41, PT ;  /* 0x000000410200780c */ /* 0x000fe40003f26270 */
[----:B------:R-:W-:Y:S02]  /*15ec0*/  FSEL R191, R65, -INF , !P0 ;  /* 0xff80000041bf7808 */ /* 0x000fe40004000000 */
[----:B------:R-:W-:Y:S02]  /*15ed0*/  ISETP.GT.AND P0, PT, R0, 0x40, !P1 ;  /* 0x000000400000780c */ /* 0x000fe40004f04270 */
[----:B------:R-:W-:Y:S02]  /*15ee0*/  LOP3.LUT R225, R225, 0xfffffffe, RZ, 0xc0, !PT ;  /* 0xfffffffee1e17812 */ /* 0x000fe400078ec0ff */
[----:B------:R-:W-:Y:S04]  /*15ef0*/  ISETP.LT.OR P0, PT, R3, 0x41, P0 ;  /* 0x000000410300780c */ /* 0x000fe80000701670 */
[----:B------:R-:W-:Y:S02]  /*15f00*/  FSEL R193, R68, -INF , !P0 ;  /* 0xff80000044c17808 */ /* 0x000fe40004000000 */
[----:B------:R-:W-:Y:S02]  /*15f10*/  ISETP.GT.AND P0, PT, R0, 0x41, !P6 ;  /* 0x000000410000780c */ /* 0x000fe40007704270 */
[----:B------:R-:W-:Y:S02]  /*15f20*/  @P1 LOP3.LUT R225, R225, 0x1, RZ, 0xfc, !PT ;  /* 0x00000001e1e11812 */ /* 0x000fe400078efcff */
[----:B------:R-:W-:Y:S02]  /*15f30*/  ISETP.LT.OR P0, PT, R3, 0x42, P0 ;  /* 0x000000420300780c */ /* 0x000fe40000701670 */
[----:B------:R-:W-:Y:S02]  /*15f40*/  ISETP.GE.AND P1, PT, R2, 0x52, PT ;  /* 0x000000520200780c */ /* 0x000fe40003f26270 */
[----:B------:R-:W-:Y:S02]  /*15f50*/  FSEL R195, R69, -INF , !P0 ;  /* 0xff80000045c37808 */ /* 0x000fe40004000000 */
[----:B------:R-:W-:Y:S02]  /*15f60*/  ISETP.GT.AND P0, PT, R0, 0x48, !P4 ;  /* 0x000000480000780c */ /* 0x000fe40006704270 */
[----:B------:R-:W-:Y:S02]  /*15f70*/  LOP3.LUT R225, R225, 0xffffbfff, RZ, 0xc0, !PT ;  /* 0xffffbfffe1e17812 */ /* 0x000fe400078ec0ff */
[----:B------:R-:W-:Y:S04]  /*15f80*/  ISETP.LT.OR P0, PT, R3, 0x49, P0 ;  /* 0x000000490300780c */ /* 0x000fe80000701670 */
[----:B------:R-:W-:Y:S02]  /*15f90*/  FSEL R230, R80, -INF , !P0 ;  /* 0xff80000050e67808 */ /* 0x000fe40004000000 */
[C---:B------:R-:W-:Y:S02]  /*15fa0*/  ISETP.GT.AND P0, PT, R0.reuse, 0x49, !P3 ;  /* 0x000000490000780c */ /* 0x040fe40005f04270 */
[----:B------:R-:W-:Y:S02]  /*15fb0*/  @P1 LOP3.LUT R225, R225, 0x4000, RZ, 0xfc, !PT ;  /* 0x00004000e1e11812 */ /* 0x000fe400078efcff */
[----:B------:R-:W-:Y:S02]  /*15fc0*/  ISETP.LT.OR P0, PT, R3, 0x4a, P0 ;  /* 0x0000004a0300780c */ /* 0x000fe40000701670 */
[----:B------:R-:W-:Y:S02]  /*15fd0*/  LOP3.LUT R225, R225, 0xfffeffff, RZ, 0xc0, !PT ;  /* 0xfffeffffe1e17812 */ /* 0x000fe400078ec0ff */
[----:B------:R-:W-:Y:S02]  /*15fe0*/  FSEL R231, R19, -INF , !P0 ;  /* 0xff80000013e77808 */ /* 0x000fe40004000000 */
[----:B------:R-:W-:Y:S04]  /*15ff0*/  ISETP.GT.AND P0, PT, R0, 0x50, !P2 ;  /* 0x000000500000780c */ /* 0x000fe80005704270 */
[C---:B------:R-:W-:Y:S04]  /*16000*/  ISETP.LT.OR P0, PT, R3.reuse, 0x51, P0 ;  /* 0x000000510300780c */ /* 0x040fe80000701670 */
[----:B------:R-:W-:Y:S02]  /*16010*/  FSEL R232, R18, -INF , !P0 ;  /* 0xff80000012e87808 */ /* 0x000fe40004000000 */
[----:B------:R-:W-:Y:S02]  /*16020*/  ISETP.GT.AND P0, PT, R0, 0x51, !P1 ;  /* 0x000000510000780c */ /* 0x000fe40004f04270 */
[----:B------:R-:W-:Y:S02]  /*16030*/  ISETP.GE.AND P1, PT, R2, 0x59, PT ;  /* 0x000000590200780c */ /* 0x000fe40003f26270 */
[----:B------:R-:W-:Y:S04]  /*16040*/  ISETP.LT.OR P0, PT, R3, 0x52, P0 ;  /* 0x000000520300780c */ /* 0x000fe80000701670 */
[----:B------:R-:W-:Y:S02]  /*16050*/  FSEL R233, R17, -INF , !P0 ;  /* 0xff80000011e97808 */ /* 0x000fe40004000000 */
[----:B------:R-:W-:Y:S04]  /*16060*/  ISETP.GT.AND P0, PT, R0, 0x58, !P1 ;  /* 0x000000580000780c */ /* 0x000fe80004f04270 */
[----:B------:R-:W-:Y:S02]  /*16070*/  ISETP.LT.OR P0, PT, R3, 0x59, P0 ;  /* 0x000000590300780c */ /* 0x000fe40000701670 */
[----:B------:R-:W-:Y:S02]  /*16080*/  @P1 LOP3.LUT R225, R225, 0x10000, RZ, 0xfc, !PT ;  /* 0x00010000e1e11812 */ /* 0x000fe400078efcff */
[----:B------:R-:W-:Y:S02]  /*16090*/  ISETP.GE.AND P1, PT, R2, 0x1, PT ;  /* 0x000000010200780c */ /* 0x000fe40003f26270 */
[----:B------:R-:W-:Y:S02]  /*160a0*/  FSEL R245, R13, -INF , !P0 ;  /* 0xff8000000df57808 */ /* 0x000fe40004000000 */
[----:B------:R-:W-:Y:S02]  /*160b0*/  ISETP.GT.AND P0, PT, R0, RZ, !P1 ;  /* 0x000000ff0000720c */ /* 0x000fe40004f04270 */
[----:B------:R-:W-:Y:S02]  /*160c0*/  LOP3.LUT R225, R225, 0xfffbffff, RZ, 0xc0, !PT ;  /* 0xfffbffffe1e17812 */ /* 0x000fe400078ec0ff */
[----:B------:R-:W-:Y:S04]  /*160d0*/  ISETP.LT.OR P0, PT, R3, 0x1, P0 ;  /* 0x000000010300780c */ /* 0x000fe80000701670 */
[----:B------:R-:W-:Y:S02]  /*160e0*/  FSEL R10, R192, -INF , !P0 ;  /* 0xff800000c00a7808 */ /* 0x000fe40004000000 */
[----:B------:R-:W-:Y:S11]  /*160f0*/  ISETP.GE.AND P0, PT, R2, 0x5a, PT ;  /* 0x0000005a0200780c */ /* 0x000ff60003f06270 */
[----:B------:R-:W-:Y:S02]  /*16100*/  @!UPT UIADD3 URZ, URZ, URZ, URZ ;  /* 0x0000003f3f3ff290 */ /* 0x000fe4000fffe03f */
[----:B------:R-:W-:Y:S02]  /*16110*/  @P0 LOP3.LUT R225, R225, 0x40000, RZ, 0xfc, !PT ;  /* 0x00040000e1e10812 */ /* 0x000fe400078efcff */
[----:B------:R-:W-:Y:S04]  /*16120*/  ISETP.GT.AND P0, PT, R0, 0x59, !P0 ;  /* 0x000000590000780c */ /* 0x000fe80004704270 */
[----:B------:R-:W-:Y:S02]  /*16130*/  ISETP.LT.OR P0, PT, R3, 0x5a, P0 ;  /* 0x0000005a0300780c */ /* 0x000fe40000701670 */
[----:B------:R-:W1:Y:S02]  /*16140*/  SHFL.IDX PT, R3, R6, 0x1, 0x1c1f ;  /* 0x003c1f0006037f89 */ /* 0x000e6400000e0000 */
[----:B------:R-:W-:Y:S02]  /*16150*/  FSEL R244, R12, -INF , !P0 ;  /* 0xff8000000cf47808 */ /* 0x000fe40004000000 */
[----:B------:R-:W-:Y:S01]  /*16160*/  ISETP.GE.AND P0, PT, R81, 0x1, PT ;  /* 0x000000015100780c */ /* 0x000fe20003f06270 */
[--C-:B-1----:R-:W-:Y:S02]  /*16170*/  IMAD.IADD R2, R7, 0x1, R3.reuse ;  /* 0x0000000107027824 */ /* 0x102fe400078e0203 */
[----:B------:R-:W-:Y:S10]  /*16180*/  IMAD.IADD R0, R9, 0x1, R3 ;  /* 0x0000000109007824 */ /* 0x000ff400078e0203 */
[----:B------:R-:W-:-:S05]  /*16190*/  @!P0 BRA `(.L_x_443) ;  /* 0x000001a000008947 */ /* 0x000fca0003800000 */
[----:B------:R-:W-:Y:S01]  /*161a0*/  IADD3 R0, -R58, R62, R3 ;  /* 0x0000003e3a007210 */ /* 0x000fe20007ffe103 */
        /* <DEDUP_REMOVED lines=12> */
.L_x_445:
[----:B------:R-:W-:Y:S04]  /*16270*/  MOV R2, c[0x0][0x32c] ;  /* 0x0000cb0000027a02 */ /* 0x000fe80000000f00 */
[----:B------:R-:W-:Y:S11]  /*16280*/  ISETP.NE.AND P0, PT, R2, 0x1, PT ;  /* 0x000000010200780c */ /* 0x000ff60003f05270 */
[----:B------:R-:W-:Y:S02]  /*16290*/  @!UPT UIADD3 URZ, URZ, URZ, URZ ;  /* 0x0000003f3f3ff290 */ /* 0x000fe4000fffe03f */
[----:B------:R-:W-:Y:S05]  /*162a0*/  @P0 IMAD.HI.U32 R2, R0, c[0x0][0x330], RZ ;  /* 0x0000cc0000020a27 */ /* 0x000fea00078e00ff */
[----:B------:R-:W-:Y:S02]  /*162b0*/  @P0 SHF.R.U32.HI R0, RZ, c[0x0][0x334], R2 ;  /* 0x0000cd00ff000a19 */ /* 0x000fe40000011602 */
.L_x_446:
[----:B------:R-:W-:Y:S05]  /*162c0*/  BSYNC B0 ;  /* 0x0000000000007941 */ /* 0x000fea0003800000 */
.L_x_444:
[----:B------:R-:W-:Y:S02]  /*162d0*/  IADD3 R2, R8, -0x1, RZ ;  /* 0xffffffff08027810 */ /* 0x000fe40007ffe0ff */
[C-C-:B------:R-:W-:Y:S02]  /*162e0*/  IADD3 R5, R3.reuse, UR7, R4.reuse ;  /* 0x0000000703057c10 */ /* 0x140fe4000fffe004 */
[----:B------:R-:W-:Y:S01]  /*162f0*/  IADD3 R3, R3, c[0x0][0x328], R4 ;  /* 0x0000ca0003037a10 */ /* 0x000fe20007ffe004 */
[----:B------:R-:W-:Y:S05]  /*16300*/  IMAD R0, R0, c[0x0][0x32c], R2 ;  /* 0x0000cb0000007a24 */ /* 0x000fea00078e0202 */
[----:B------:R-:W-:Y:S02]  /*16310*/  IADD3 R2, R0, c[0x0][0x32c], RZ ;  /* 0x0000cb0000027a10 */ /* 0x000fe40007ffe0ff */
[----:B------:R-:W-:Y:S02]  /*16320*/  IMNMX R0, R5, R0, !PT ;  /* 0x0000000005007217 */ /* 0x000fe40007800200 */
[----:B------:R-:W-:Y:S02]  /*16330*/  IMNMX R2, R3, R2, PT ;  /* 0x0000000203027217 */ /* 0x000fe40003800200 */
.L_x_443:
[C---:B------:R-:W-:Y:S01]  /*16340*/  LOP3.LUT P0, RZ, R225.reuse, 0x2000, RZ, 0xc0, !PT ;  /* 0x00002000e1ff7812 */ /* 0x040fe2000780c0ff */
[----:B------:R-:W1:Y:S03]  /*16350*/  SHFL.IDX PT, R3, R6, 0x2, 0x1c1f ;  /* 0x005c1f0006037f89 */ /* 0x000e6600000e0000 */
[----:B------:R-:W-:Y:S04]  /*16360*/  ISETP.GT.AND P0, PT, R0, 0x1, !P0 ;  /* 0x000000010000780c */ /* 0x000fe80004704270 */
[----:B------:R-:W-:Y:S04]  /*16370*/  ISETP.LT.OR P0, PT, R2, 0x2, P0 ;  /* 0x000000020200780c */ /* 0x000fe80000701670 */
[----:B------:R-:W-:Y:S02]  /*16380*/  FSEL R13, R194, -INF , !P0 ;  /* 0xff800000c20d7808 */ /* 0x000fe40004000000 */
[C---:B------:R-:W-:Y:S04]  /*16390*/  LOP3.LUT P0, RZ, R225.reuse, 0x20000, RZ, 0xc0, !PT ;  /* 0x00020000e1ff7812 */ /* 0x040fe8000780c0ff */
[----:B------:R-:W-:Y:S04]  /*163a0*/  ISETP.GT.AND P0, PT, R0, 0x8, !P0 ;  /* 0x000000080000780c */ /* 0x000fe80004704270 */
[----:B------:R-:W-:Y:S04]  /*163b0*/  ISETP.LT.OR P0, PT, R2, 0x9, P0 ;  /* 0x000000090200780c */ /* 0x000fe80000701670 */
[----:B------:R-:W-:Y:S02]  /*163c0*/  FSEL R19, R184, -INF , !P0 ;  /* 0xff800000b8137808 */ /* 0x000fe40004000000 */
[----:B------:R-:W-:Y:S04]  /*163d0*/  LOP3.LUT P0, RZ, R225, 0x8000, RZ, 0xc0, !PT ;  /* 0x00008000e1ff7812 */ /* 0x000fe8000780c0ff */
        /* <DEDUP_REMOVED lines=75> */
[----:B------:R-:W-:Y:S04]  /*16890*/  ISETP.GT.AND P0, PT, R0, RZ, !P1 ;  /* 0x000000ff0000720c */ /* 0x000fe80004f04270 */
[----:B------:R-:W-:Y:S04]  /*168a0*/  ISETP.LT.OR P0, PT, R2, 0x1, P0 ;  /* 0x000000010200780c */ /* 0x000fe80000701670 */
[----:B------:R-:W-:Y:S02]  /*168b0*/  FSEL R12, R201, -INF , !P0 ;  /* 0xff800000c90c7808 */ /* 0x000fe40004000000 */
[----:B------:R-:W-:Y:S04]  /*168c0*/  LOP3.LUT P0, RZ, R225, 0x40000, RZ, 0xc0, !PT ;  /* 0x00040000e1ff7812 */ /* 0x000fe8000780c0ff */
[----:B------:R-:W-:Y:S01]  /*168d0*/  ISETP.GT.AND P0, PT, R0, 0x59, !P0 ;  /* 0x000000590000780c */ /* 0x000fe20004704270 */
[--C-:B-1----:R-:W-:Y:S03]  /*168e0*/  IMAD.IADD R0, R9, 0x1, R3.reuse ;  /* 0x0000000109007824 */ /* 0x102fe600078e0203 */
[----:B------:R-:W-:Y:S01]  /*168f0*/  ISETP.LT.OR P0, PT, R2, 0x5a, P0 ;  /* 0x0000005a0200780c */ /* 0x000fe20000701670 */
[----:B------:R-:W-:Y:S03]  /*16900*/  IMAD.IADD R2, R7, 0x1, R3 ;  /* 0x0000000107027824 */ /* 0x000fe600078e0203 */
[----:B------:R-:W-:Y:S02]  /*16910*/  FSEL R243, R11, -INF , !P0 ;  /* 0xff8000000bf37808 */ /* 0x000fe40004000000 */
[----:B------:R-:W-:Y:S11]  /*16920*/  ISETP.GE.AND P0, PT, R81, 0x1, PT ;  /* 0x000000015100780c */ /* 0x000ff60003f06270 */
[----:B------:R-:W-:Y:S02]  /*16930*/  @!UPT UIADD3 URZ, URZ, URZ, URZ ;  /* 0x0000003f3f3ff290 */ /* 0x000fe4000fffe03f */
        /* <DEDUP_REMOVED lines=14> */
.L_x_449:
[----:B------:R-:W-:Y:S04]  /*16a20*/  MOV R2, c[0x0][0x32c] ;  /* 0x0000cb0000027a02 */ /* 0x000fe80000000f00 */
[----:B------:R-:W-:Y:S11]  /*16a30*/  ISETP.NE.AND P0, PT, R2, 0x1, PT ;  /* 0x000000010200780c */ /* 0x000ff60003f05270 */
[----:B------:R-:W-:Y:S02]  /*16a40*/  @!UPT UIADD3 URZ, URZ, URZ, URZ ;  /* 0x0000003f3f3ff290 */ /* 0x000fe4000fffe03f */
[----:B------:R-:W-:Y:S05]  /*16a50*/  @P0 IMAD.HI.U32 R2, R0, c[0x0][0x330], RZ ;  /* 0x0000cc0000020a27 */ /* 0x000fea00078e00ff */
[----:B------:R-:W-:Y:S02]  /*16a60*/  @P0 SHF.R.U32.HI R0, RZ, c[0x0][0x334], R2 ;  /* 0x0000cd00ff000a19 */ /* 0x000fe40000011602 */
.L_x_450:
[----:B------:R-:W-:Y:S05]  /*16a70*/  BSYNC B0 ;  /* 0x0000000000007941 */ /* 0x000fea0003800000 */
.L_x_448:
[----:B------:R-:W-:Y:S02]  /*16a80*/  IADD3 R2, R8, -0x1, RZ ;  /* 0xffffffff08027810 */ /* 0x000fe40007ffe0ff */
[C-C-:B------:R-:W-:Y:S02]  /*16a90*/  IADD3 R5, R3.reuse, UR7, R4.reuse ;  /* 0x0000000703057c10 */ /* 0x140fe4000fffe004 */
[----:B------:R-:W-:Y:S01]  /*16aa0*/  IADD3 R3, R3, c[0x0][0x328], R4 ;  /* 0x0000ca0003037a10 */ /* 0x000fe20007ffe004 */
[----:B------:R-:W-:Y:S05]  /*16ab0*/  IMAD R0, R0, c[0x0][0x32c], R2 ;  /* 0x0000cb0000007a24 */ /* 0x000fea00078e0202 */
[----:B------:R-:W-:Y:S02]  /*16ac0*/  IADD3 R2, R0, c[0x0][0x32c], RZ ;  /* 0x0000cb0000027a10 */ /* 0x000fe40007ffe0ff */
[----:B------:R-:W-:Y:S02]  /*16ad0*/  IMNMX R0, R5, R0, !PT ;  /* 0x0000000005007217 */ /* 0x000fe40007800200 */
[----:B------:R-:W-:Y:S02]  /*16ae0*/  IMNMX R2, R3, R2, PT ;  /* 0x0000000203027217 */ /* 0x000fe40003800200 */
.L_x_447:
[----:B------:R-:W-:Y:S01]  /*16af0*/  LOP3.LUT P0, RZ, R225, 0x2000, RZ, 0xc0, !PT ;  /* 0x00002000e1ff7812 */ /* 0x000fe2000780c0ff */
        /* <DEDUP_REMOVED lines=109> */
.L_x_453:
[----:B------:R-:W-:Y:S04]  /*171d0*/  MOV R2, c[0x0][0x32c] ;  /* 0x0000cb0000027a02 */ /* 0x000fe80000000f00 */
[----:B------:R-:W-:Y:S11]  /*171e0*/  ISETP.NE.AND P0, PT, R2, 0x1, PT ;  /* 0x000000010200780c */ /* 0x000ff60003f05270 */
[----:B------:R-:W-:Y:S02]  /*171f0*/  @!UPT UIADD3 URZ, URZ, URZ, URZ ;  /* 0x0000003f3f3ff290 */ /* 0x000fe4000fffe03f */
[----:B------:R-:W-:Y:S05]  /*17200*/  @P0 IMAD.HI.U32 R2, R0, c[0x0][0x330], RZ ;  /* 0x0000cc0000020a27 */ /* 0x000fea00078e00ff */
[----:B------:R-:W-:Y:S02]  /*17210*/  @P0 SHF.R.U32.HI R0, RZ, c[0x0][0x334], R2 ;  /* 0x0000cd00ff000a19 */ /* 0x000fe40000011602 */
.L_x_454:
[----:B------:R-:W-:Y:S05]  /*17220*/  BSYNC B0 ;  /* 0x0000000000007941 */ /* 0x000fea0003800000 */
.L_x_452:
[----:B------:R-:W-:Y:S02]  /*17230*/  IADD3 R8, R8, -0x1, RZ ;  /* 0xffffffff08087810 */ /* 0x000fe40007ffe0ff */
[C-C-:B------:R-:W-:Y:S02]  /*17240*/  IADD3 R5, R3.reuse, UR7, R4.reuse ;  /* 0x0000000703057c10 */ /* 0x140fe4000fffe004 */
[----:B------:R-:W-:Y:S01]  /*17250*/  IADD3 R3, R3, c[0x0][0x328], R4 ;  /* 0x0000ca0003037a10 */ /* 0x000fe20007ffe004 */
[----:B------:R-:W-:Y:S05]  /*17260*/  IMAD R0, R0, c[0x0][0x32c], R8 ;  /* 0x0000cb0000007a24 */ /* 0x000fea00078e0208 */
[----:B------:R-:W-:Y:S02]  /*17270*/  IADD3 R2, R0, c[0x0][0x32c], RZ ;  /* 0x0000cb0000027a10 */ /* 0x000fe40007ffe0ff */
[----:B------:R-:W-:Y:S02]  /*17280*/  IMNMX R0, R5, R0, !PT ;  /* 0x0000000005007217 */ /* 0x000fe40007800200 */
[----:B------:R-:W-:Y:S02]  /*17290*/  IMNMX R2, R3, R2, PT ;  /* 0x0000000203027217 */ /* 0x000fe40003800200 */
.L_x_451:
[----:B------:R-:W-:Y:S01]  /*172a0*/  ISETP.GT.AND P0, PT, R0, RZ, !P1 ;  /* 0x000000ff0000720c */ /* 0x000fe20004f04270 */
[----:B------:R-:W-:Y:S01]  /*172b0*/  LDSM.16.MT88.4 R52, [R210+0x100] ;  /* 0x00010000d234783b */ /* 0x000fe20000004200 */
[----:B------:R-:W-:Y:S02]  /*172c0*/  LOP3.LUT P1, RZ, R225, 0x800, RZ, 0xc0, !PT ;  /* 0x00000800e1ff7812 */ /* 0x000fe4000782c0ff */
[----:B------:R-:W-:Y:S02]  /*172d0*/  ISETP.LT.OR P0, PT, R2, 0x1, P0 ;  /* 0x000000010200780c */ /* 0x000fe40000701670 */
[----:B------:R-:W-:Y:S02]  /*172e0*/  FMNMX.FTZ R72, R10, R100, !PT ;  /* 0x000000640a487209 */ /* 0x000fe40007810000 */
[----:B------:R-:W-:Y:S01]  /*172f0*/  FSEL R7, R239, -INF , !P0 ;  /* 0xff800000ef077808 */ /* 0x000fe20004000000 */
[----:B------:R-:W-:Y:S01]  /*17300*/  LDSM.16.MT88.4 R84, [R209+0x900] ;  /* 0x00090000d154783b */ /* 0x000fe20000004200 */
[----:B------:R-:W-:Y:S02]  /*17310*/  LOP3.LUT P0, RZ, R225, 0x2000, RZ, 0xc0, !PT ;  /* 0x00002000e1ff7812 */ /* 0x000fe4000780c0ff */
[----:B------:R-:W-:Y:S02]  /*17320*/  FMNMX.FTZ R72, R15, R72, !PT ;  /* 0x000000480f487209 */ /* 0x000fe40007810000 */
[----:B------:R-:W-:Y:S02]  /*17330*/  ISETP.GT.AND P0, PT, R0, 0x1, !P0 ;  /* 0x000000010000780c */ /* 0x000fe40004704270 */
[----:B------:R-:W-:Y:S02]  /*17340*/  FMNMX.FTZ R72, R16, R72, !PT ;  /* 0x0000004810487209 */ /* 0x000fe40007810000 */
[----:B------:R-:W-:Y:S02]  /*17350*/  ISETP.LT.OR P0, PT, R2, 0x2, P0 ;  /* 0x000000020200780c */ /* 0x000fe40000701670 */
[----:B------:R-:W-:Y:S02]  /*17360*/  FMNMX.FTZ R72, R20, R72, !PT ;  /* 0x0000004814487209 */ /* 0x000fe40007810000 */
[----:B------:R-:W-:Y:S02]  /*17370*/  FSEL R8, R237, -INF , !P0 ;  /* 0xff800000ed087808 */ /* 0x000fe40004000000 */
        /* <DEDUP_REMOVED lines=74> */
[----:B------:R-:W-:Y:S02]  /*17820*/  FMNMX.FTZ R4, R18, R4, !PT ;  /* 0x0000000412047209 */ /* 0x000fe40007810000 */
[----:B------:R-:W-:Y:S02]  /*17830*/  FMNMX.FTZ R3, R171, R3, !PT ;  /* 0x00000003ab037209 */ /* 0x000fe40007810000 */
[----:B------:R-:W-:Y:S02]  /*17840*/  FSEL R183, R38, -INF , !P0 ;  /* 0xff80000026b77808 */ /* 0x000fe40004000000 */
[----:B------:R-:W-:Y:S02]  /*17850*/  LOP3.LUT P0, RZ, R225, 0x8, RZ, 0xc0, !PT ;  /* 0x00000008e1ff7812 */ /* 0x000fe4000780c0ff */
[----:B------:R-:W-:Y:S02]  /*17860*/  FMNMX.FTZ R72, R245, R72, !PT ;  /* 0x00000048f5487209 */ /* 0x000fe40007810000 */
[----:B------:R-:W-:Y:S02]  /*17870*/  FMNMX.FTZ R3, R176, R3, !PT ;  /* 0x00000003b0037209 */ /* 0x000fe40007810000 */
[----:B------:R-:W-:Y:S02]  /*17880*/  FMNMX.FTZ R4, R30, R4, !PT ;  /* 0x000000041e047209 */ /* 0x000fe40007810000 */
[----:B------:R-:W-:Y:S02]  /*17890*/  ISETP.GT.AND P0, PT, R0, 0x31, !P0 ;  /* 0x000000310000780c */ /* 0x000fe40004704270 */
[----:B------:R-:W-:Y:S02]  /*178a0*/  FMNMX.FTZ R72, R244, R72, !PT ;  /* 0x00000048f4487209 */ /* 0x000fe40007810000 */
[----:B------:R-:W-:Y:S02]  /*178b0*/  FMNMX.FTZ R4, R33, R4, !PT ;  /* 0x0000000421047209 */ /* 0x000fe40007810000 */
[----:B------:R-:W-:Y:S01]  /*178c0*/  FMNMX.FTZ R3, R179, R3, !PT ;  /* 0x00000003b3037209 */ /* 0x000fe20007810000 */
[----:B------:R-:W1:Y:S01]  /*178d0*/  SHFL.BFLY PT, R5, R72, 0x2, 0x1f ;  /* 0x0c401f0048057f89 */ /* 0x000e6200000e0000 */
[----:B------:R-:W-:Y:S02]  /*178e0*/  ISETP.LT.OR P0, PT, R2, 0x32, P0 ;  /* 0x000000320200780c */ /* 0x000fe40000701670 */
[----:B------:R-:W-:Y:S02]  /*178f0*/  FMNMX.FTZ R4, R34, R4, !PT ;  /* 0x0000000422047209 */ /* 0x000fe40007810000 */
[----:B------:R-:W-:Y:S02]  /*17900*/  FMNMX.FTZ R3, R184, R3, !PT ;  /* 0x00000003b8037209 */ /* 0x000fe40007810000 */
[----:B------:R-:W-:Y:S02]  /*17910*/  FSEL R186, R59, -INF , !P0 ;  /* 0xff8000003bba7808 */ /* 0x000fe40004000000 */
[----:B------:R-:W-:Y:S02]  /*17920*/  LOP3.LUT P0, RZ, R225, 0x4, RZ, 0xc0, !PT ;  /* 0x00000004e1ff7812 */ /* 0x000fe4000780c0ff */
        /* <DEDUP_REMOVED lines=16> */
[----:B------:R-:W-:Y:S02]  /*17a30*/  LOP3.LUT P1, RZ, R225, 0x1, RZ, 0xc0, !PT ;  /* 0x00000001e1ff7812 */ /* 0x000fe4000782c0ff */
[----:B------:R-:W-:Y:S02]  /*17a40*/  FMNMX.FTZ R4, R180, R4, !PT ;  /* 0x00000004b4047209 */ /* 0x000fe40007810000 */
[----:B-1----:R-:W-:Y:S02]  /*17a50*/  FMNMX.FTZ R72, R72, R5, !PT ;  /* 0x0000000548487209 */ /* 0x002fe40007810000 */
[----:B------:R-:W-:Y:S02]  /*17a60*/  FMNMX.FTZ R3, R234, R3, !PT ;  /* 0x00000003ea037209 */ /* 0x000fe40007810000 */
[----:B------:R-:W-:Y:S01]  /*17a70*/  FSEL R190, R63, -INF , !P0 ;  /* 0xff8000003fbe7808 */ /* 0x000fe20004000000 */
[----:B------:R-:W1:Y:S01]  /*17a80*/  SHFL.BFLY PT, R5, R72, 0x1, 0x1f ;  /* 0x0c201f0048057f89 */ /* 0x000e6200000e0000 */
[----:B------:R-:W-:Y:S02]  /*17a90*/  ISETP.GT.AND P0, PT, R0, 0x40, !P1 ;  /* 0x000000400000780c */ /* 0x000fe40004f04270 */
[----:B------:R-:W-:Y:S02]  /*17aa0*/  FMNMX.FTZ R4, R181, R4, !PT ;  /* 0x00000004b5047209 */ /* 0x000fe40007810000 */
[----:B------:R-:W-:Y:S02]  /*17ab0*/  FMNMX.FTZ R3, R235, R3, !PT ;  /* 0x00000003eb037209 */ /* 0x000fe40007810000 */
[----:B------:R-:W-:Y:S02]  /*17ac0*/  ISETP.LT.OR P0, PT, R2, 0x41, P0 ;  /* 0x000000410200780c */ /* 0x000fe40000701670 */
[----:B------:R-:W-:Y:S02]  /*17ad0*/  FMNMX.FTZ R71, R242, R3, !PT ;  /* 0x00000003f2477209 */ /* 0x000fe40007810000 */
[----:B------:R-:W-:Y:S02]  /*17ae0*/  FMNMX.FTZ R3, R182, R4, !PT ;  /* 0x00000004b6037209 */ /* 0x000fe40007810000 */
[----:B------:R-:W-:Y:S02]  /*17af0*/  FSEL R199, R74, -INF , !P0 ;  /* 0xff8000004ac77808 */ /* 0x000fe40004000000 */
        /* <DEDUP_REMOVED lines=9> */
[----:B------:R-:W-:Y:S02]  /*17b90*/  FMNMX.FTZ R4, R7, R103, !PT ;  /* 0x0000006707047209 */ /* 0x000fe40007810000 */
[----:B------:R-:W-:Y:S02]  /*17ba0*/  FSEL R203, R78, -INF , !P0 ;  /* 0xff8000004ecb7808 */ /* 0x000fe40004000000 */
[----:B------:R-:W-:Y:S02]  /*17bb0*/  ISETP.GT.AND P0, PT, R0, 0x49, !P3 ;  /* 0x000000490000780c */ /* 0x000fe40005f04270 */
[----:B------:R-:W-:Y:S02]  /*17bc0*/  FMNMX.FTZ R3, R204, R3, !PT ;  /* 0x00000003cc037209 */ /* 0x000fe40007810000 */
[----:B------:R-:W-:Y:S02]  /*17bd0*/  FMNMX.FTZ R4, R8, R4, !PT ;  /* 0x0000000408047209 */ /* 0x000fe40007810000 */
[----:B-1----:R-:W-:Y:S02]  /*17be0*/  FMNMX.FTZ R72, R72, R5, !PT ;  /* 0x0000000548487209 */ /* 0x002fe40007810000 */
[----:B------:R-:W-:Y:S02]  /*17bf0*/  ISETP.LT.OR P0, PT, R2, 0x4a, P0 ;  /* 0x0000004a0200780c */ /* 0x000fe40000701670 */
[----:B------:R-:W-:Y:S01]  /*17c00*/  FMNMX.FTZ R4, R9, R4, !PT ;  /* 0x0000000409047209 */ /* 0x000fe20007810000 */
[----:B------:R-:W-:Y:S01]  /*17c10*/  FMUL.FTZ R74, R72, c[0x0][0x2d0] ;  /* 0x0000b400484a7a20 */ /* 0x000fe20000410000 */
[----:B------:R-:W-:Y:S02]  /*17c20*/  FMNMX.FTZ R3, R236, R3, !PT ;  /* 0x00000003ec037209 */ /* 0x000fe40007810000 */
[----:B------:R-:W-:Y:S02]  /*17c30*/  FSEL R207, R79, -INF , !P0 ;  /* 0xff8000004fcf7808 */ /* 0x000fe40004000000 */
[----:B------:R-:W-:Y:S02]  /*17c40*/  ISETP.GT.AND P0, PT, R0, 0x50, !P2 ;  /* 0x000000500000780c */ /* 0x000fe40005704270 */
[----:B------:R-:W-:Y:S02]  /*17c50*/  FSETP.NEU.FTZ.AND P2, PT, R72, -INF , PT ;  /* 0xff8000004800780b */ /* 0x000fe40003f5d000 */
        /* <DEDUP_REMOVED lines=9> */
[----:B------:R-:W1:Y:S01]  /*17cf0*/  SHFL.BFLY PT, R6, R71, 0x2, 0x1f ;  /* 0x0c401f0047067f89 */ /* 0x000e6200000e0000 */
[----:B------:R-:W-:Y:S01]  /*17d00*/  FMNMX.FTZ R4, R62, R4, !PT ;  /* 0x000000043e047209 */ /* 0x000fe20007810000 */
[----:B------:R2:W-:Y:S01]  /*17d10*/  MUFU.EX2 R23, R3 ;  /* 0x0000000300177308 */ /* 0x0005e20000000800 */
[----:B------:R-:W-:Y:S02]  /*17d20*/  LOP3.LUT P1, RZ, R225, 0x4000, RZ, 0xc0, !PT ;  /* 0x00004000e1ff7812 */ /* 0x000fe4000782c0ff */
[----:B------:R-:W-:Y:S02]  /*17d30*/  FSEL R229, R35, -INF , !P0 ;  /* 0xff80000023e57808 */ /* 0x000fe40004000000 */
[----:B------:R-:W-:Y:S02]  /*17d40*/  ISETP.GT.AND P0, PT, R0, 0x51, !P1 ;  /* 0x000000510000780c */ /* 0x000fe40004f04270 */
[----:B------:R-:W-:Y:S02]  /*17d50*/  FMNMX.FTZ R70, R240, R70, !PT ;  /* 0x00000046f0467209 */ /* 0x000fe40007810000 */
[----:B------:R-:W-:Y:S02]  /*17d60*/  ISETP.LT.OR P0, PT, R2, 0x52, P0 ;  /* 0x000000520200780c */ /* 0x000fe40000701670 */
[----:B------:R-:W-:Y:S02]  /*17d70*/  FMNMX.FTZ R70, R241, R70, !PT ;  /* 0x00000046f1467209 */ /* 0x000fe40007810000 */
[C---:B------:R-:W-:Y:S02]  /*17d80*/  LOP3.LUT P4, RZ, R225.reuse, 0x10000, RZ, 0xc0, !PT ;  /* 0x00010000e1ff7812 */ /* 0x040fe4000788c0ff */
[----:B------:R-:W-:Y:S01]  /*17d90*/  LOP3.LUT P6, RZ, R225, 0x40000, RZ, 0xc0, !PT ;  /* 0x00040000e1ff7812 */ /* 0x000fe200078cc0ff */
[----:B------:R-:W3:Y:S01]  /*17da0*/  SHFL.BFLY PT, R5, R70, 0x2, 0x1f ;  /* 0x0c401f0046057f89 */ /* 0x000ee200000e0000 */
[----:B------:R-:W-:Y:S02]  /*17db0*/  FSEL R206, R91, -INF , !P0 ;  /* 0xff8000005bce7808 */ /* 0x000fe40004000000 */
[C---:B------:R-:W-:Y:S02]  /*17dc0*/  ISETP.GT.AND P3, PT, R0.reuse, 0x58, !P4 ;  /* 0x000000580000780c */ /* 0x040fe40006764270 */
[----:B------:R-:W-:Y:S02]  /*17dd0*/  ISETP.GT.AND P0, PT, R0, 0x59, !P6 ;  /* 0x000000590000780c */ /* 0x000fe40007704270 */
[----:B-1----:R-:W-:Y:S02]  /*17de0*/  FMNMX.FTZ R71, R71, R6, !PT ;  /* 0x0000000647477209 */ /* 0x002fe40007810000 */
[----:B--2---:R-:W-:Y:S01]  /*17df0*/  FMNMX.FTZ R3, R88, R4, !PT ;  /* 0x0000000458037209 */ /* 0x004fe20007810000 */
[--C-:B------:R-:W-:Y:S01]  /*17e00*/  FFMA.FTZ R4, R15, c[0x0][0x2d0], -R74.reuse ;  /* 0x0000b4000f047a23 */ /* 0x100fe2000001084a */
[C---:B------:R-:W-:Y:S01]  /*17e10*/  ISETP.LT.OR P4, PT, R2.reuse, 0x59, P3 ;  /* 0x000000590200780c */ /* 0x040fe20001f81670 */
[----:B------:R-:W1:Y:S01]  /*17e20*/  SHFL.BFLY PT, R6, R71, 0x1, 0x1f ;  /* 0x0c201f0047067f89 */ /* 0x000e6200000e0000 */
[----:B------:R-:W-:Y:S01]  /*17e30*/  ISETP.LT.OR P3, PT, R2, 0x5a, P0 ;  /* 0x0000005a0200780c */ /* 0x000fe20000761670 */
[----:B------:R2:W-:Y:S01]  /*17e40*/  MUFU.EX2 R246, R4 ;  /* 0x0000000400f67308 */ /* 0x0005e20000000800 */
[----:B------:R-:W-:Y:S02]  /*17e50*/  FMNMX.FTZ R3, R169, R3, !PT ;  /* 0x00000003a9037209 */ /* 0x000fe40007810000 */
[----:B------:R-:W-:Y:S02]  /*17e60*/  FSEL R197, R36, -INF , !P4 ;  /* 0xff80000024c57808 */ /* 0x000fe40006000000 */
[----:B------:R-:W-:Y:S01]  /*17e70*/  FMNMX.FTZ R3, R172, R3, !PT ;  /* 0x00000003ac037209 */ /* 0x000fe20007810000 */
[----:B------:R-:W-:Y:S01]  /*17e80*/  LDSM.16.MT88.4 R36, [R212+0x100] ;  /* 0x00010000d424783b */ /* 0x000fe20000004200 */
[----:B------:R-:W-:Y:S02]  /*17e90*/  FSEL R73, R95, -INF , !P3 ;  /* 0xff8000005f497808 */ /* 0x000fe40005800000 */
[----:B------:R-:W-:Y:S02]  /*17ea0*/  FMNMX.FTZ R3, R173, R3, !PT ;  /* 0x00000003ad037209 */ /* 0x000fe40007810000 */
[----:B---3--:R-:W-:Y:S02]  /*17eb0*/  FMNMX.FTZ R70, R70, R5, !PT ;  /* 0x0000000546467209 */ /* 0x008fe40007810000 */
[----:B------:R-:W-:Y:S03]  /*17ec0*/  FMNMX.FTZ R3, R174, R3, !PT ;  /* 0x00000003ae037209 */ /* 0x000fe60007810000 */
[----:B------:R-:W3:Y:S01]  /*17ed0*/  SHFL.BFLY PT, R5, R70, 0x1, 0x1f ;  /* 0x0c201f0046057f89 */ /* 0x000ee200000e0000 */
[----:B-1----:R-:W-:Y:S01]  /*17ee0*/  FMNMX.FTZ R71, R71, R6, !PT ;  /* 0x0000000647477209 */ /* 0x002fe20007810000 */
[--C-:B--2---:R-:W-:Y:S03]  /*17ef0*/  FFMA.FTZ R4, R16, c[0x0][0x2d0], -R74.reuse ;  /* 0x0000b40010047a23 */ /* 0x104fe6000001084a */
[C---:B------:R-:W-:Y:S01]  /*17f00*/  FSETP.NEU.FTZ.AND P1, PT, R71.reuse, -INF , PT ;  /* 0xff8000004700780b */ /* 0x040fe20003f3d000 */
[----:B------:R-:W-:Y:S01]  /*17f10*/  FMUL.FTZ R75, R71, c[0x0][0x2d0] ;  /* 0x0000b400474b7a20 */ /* 0x000fe20000410000 */
[----:B------:R1:W-:Y:S04]  /*17f20*/  MUFU.EX2 R60, R4 ;  /* 0x00000004003c7308 */ /* 0x0003e80000000800 */
[----:B------:R-:W-:Y:S05]  /*17f30*/  FSEL R75, R75, RZ, P1 ;  /* 0x000000ff4b4b7208 */ /* 0x000fea0000800000 */
[--C-:B------:R-:W-:Y:S02]  /*17f40*/  FFMA.FTZ R2, R21, c[0x0][0x2d0], -R75.reuse ;  /* 0x0000b40015027a23 */ /* 0x100fe4000001084b */
[--C-:B------:R-:W-:Y:S01]  /*17f50*/  FFMA.FTZ R16, R29, c[0x0][0x2d0], -R75.reuse ;  /* 0x0000b4001d107a23 */ /* 0x100fe2000001084b */
[----:B---3--:R-:W-:Y:S01]  /*17f60*/  FMNMX.FTZ R70, R70, R5, !PT ;  /* 0x0000000546467209 */ /* 0x008fe20007810000 */
[----:B------:R2:W-:Y:S01]  /*17f70*/  MUFU.EX2 R50, R2 ;  /* 0x0000000200327308 */ /* 0x0005e20000000800 */
[--C-:B------:R-:W-:Y:S02]  /*17f80*/  FFMA.FTZ R48, R48, c[0x0][0x2d0], -R75.reuse ;  /* 0x0000b40030307a23 */ /* 0x100fe4000001084b */
[C---:B------:R-:W-:Y:S01]  /*17f90*/  FSETP.NEU.FTZ.AND P0, PT, R70.reuse, -INF , PT ;  /* 0xff8000004600780b */ /* 0x040fe20003f1d000 */
[----:B------:R-:W-:Y:S05]  /*17fa0*/  FMUL.FTZ R96, R70, c[0x0][0x2d0] ;  /* 0x0000b40046607a20 */ /* 0x000fea0000410000 */
[----:B------:R-:W-:Y:S01]  /*17fb0*/  FSEL R96, R96, RZ, P0 ;  /* 0x000000ff60607208 */ /* 0x000fe20000000000 */
[----:B------:R-:W-:Y:S01]  /*17fc0*/  MUFU.EX2 R63, R16 ;  /* 0x00000010003f7308 */ /* 0x000fe20000000800 */
[----:B-1----:R-:W-:Y:S01]  /*17fd0*/  FMNMX.FTZ R4, R183, R3, !PT ;  /* 0x00000003b7047209 */ /* 0x002fe20007810000 */
[----:B------:R-:W-:Y:S03]  /*17fe0*/  FFMA.FTZ R3, R20, c[0x0][0x2d0], -R74 ;  /* 0x0000b40014037a23 */ /* 0x000fe6000001084a */
[----:B------:R-:W-:Y:S04]  /*17ff0*/  FMNMX.FTZ R4, R186, R4, !PT ;  /* 0x00000004ba047209 */ /* 0x000fe80007810000 */
[----:B------:R-:W-:Y:S01]  /*18000*/  FMNMX.FTZ R4, R188, R4, !PT ;  /* 0x00000004bc047209 */ /* 0x000fe20007810000 */
[----:B------:R1:W3:Y:S03]  /*18010*/  MUFU.EX2 R51, R3 ;  /* 0x0000000300337308 */ /* 0x0002e60000000800 */
[----:B------:R-:W-:Y:S01]  /*18020*/  FMNMX.FTZ R4, R190, R4, !PT ;  /* 0x00000004be047209 */ /* 0x000fe20007810000 */
[----:B--2---:R-:W-:Y:S03]  /*18030*/  FFMA.FTZ R2, R11, c[0x0][0x2d0], -R96 ;  /* 0x0000b4000b027a23 */ /* 0x004fe60000010860 */
[----:B------:R-:W-:Y:S03]  /*18040*/  FMNMX.FTZ R4, R199, R4, !PT ;  /* 0x00000004c7047209 */ /* 0x000fe60007810000 */
[----:B------:R-:W-:Y:S01]  /*18050*/  MUFU.EX2 R92, R2 ;  /* 0x00000002005c7308 */ /* 0x000fe20000000800 */
[----:B------:R-:W-:Y:S01]  /*18060*/  FMNMX.FTZ R4, R202, R4, !PT ;  /* 0x00000004ca047209 */ /* 0x000fe20007810000 */
[--C-:B-1----:R-:W-:Y:S01]  /*18070*/  FFMA.FTZ R3, R12, c[0x0][0x2d0], -R75.reuse ;  /* 0x0000b4000c037a23 */ /* 0x102fe2000001084b */
[----:B---3--:R-:W-:Y:S01]  /*18080*/  F2FP.BF16.PACK_AB R78, R51, R60 ;  /* 0x0000003c334e723e */ /* 0x008fe200000010ff */
[----:B------:R-:W-:Y:S06]  /*18090*/  FFMA.FTZ R12, R32, c[0x0][0x2d0], -R74 ;  /* 0x0000b400200c7a23 */ /* 0x000fec000001084a */
[----:B------:R1:W-:Y:S01]  /*180a0*/  MUFU.EX2 R89, R3 ;  /* 0x0000000300597308 */ /* 0x0003e20000000800 */
[----:B------:R-:W-:Y:S02]  /*180b0*/  FFMA.FTZ R32, R34, c[0x0][0x2d0], -R96 ;  /* 0x0000b40022207a23 */ /* 0x000fe40000010860 */
[--C-:B-1----:R-:W-:Y:S07]  /*180c0*/  FFMA.FTZ R3, R13, c[0x0][0x2d0], -R75.reuse ;  /* 0x0000b4000d037a23 */ /* 0x102fee000001084b */
[----:B------:R1:W2:Y:S02]  /*180d0*/  MUFU.EX2 R247, R3 ;  /* 0x0000000300f77308 */ /* 0x0002a40000000800 */
[----:B-1----:R-:W-:Y:S01]  /*180e0*/  FMNMX.FTZ R3, R203, R4, !PT ;  /* 0x00000004cb037209 */ /* 0x002fe20007810000 */
[----:B------:R-:W-:Y:S01]  /*180f0*/  FFMA.FTZ R4, R26, c[0x0][0x2d0], -R74 ;  /* 0x0000b4001a047a23 */ /* 0x000fe2000001084a */
[----:B--2---:R-:W-:Y:S02]  /*18100*/  F2FP.BF16.PACK_AB R77, R247, R89 ;  /* 0x00000059f74d723e */ /* 0x004fe400000010ff */
[----:B------:R-:W-:Y:S04]  /*18110*/  FMNMX.FTZ R0, R207, R3, !PT ;  /* 0x00000003cf007209 */ /* 0x000fe80007810000 */
[----:B------:R-:W-:Y:S01]  /*18120*/  MUFU.EX2 R80, R4 ;  /* 0x0000000400507308 */ /* 0x000fe20000000800 */
[--C-:B------:R-:W-:Y:S01]  /*18130*/  FFMA.FTZ R3, R19, c[0x0][0x2d0], -R75.reuse ;  /* 0x0000b40013037a23 */ /* 0x100fe2000001084b */
[----:B------:R-:W-:Y:S04]  /*18140*/  FMNMX.FTZ R0, R229, R0, !PT ;  /* 0x00000000e5007209 */ /* 0x000fe80007810000 */
[----:B------:R-:W-:Y:S04]  /*18150*/  FMNMX.FTZ R0, R206, R0, !PT ;  /* 0x00000000ce007209 */ /* 0x000fe80007810000 */
[----:B------:R1:W2:Y:S01]  /*18160*/  MUFU.EX2 R45, R3 ;  /* 0x00000003002d7308 */ /* 0x0002a20000000800 */
[----:B------:R-:W-:Y:S04]  /*18170*/  FMNMX.FTZ R0, R197, R0, !PT ;  /* 0x00000000c5007209 */ /* 0x000fe80007810000 */
[----:B------:R-:W-:Y:S05]  /*18180*/  FMNMX.FTZ R0, R73, R0, !PT ;  /* 0x0000000049007209 */ /* 0x000fea0007810000 */
[----:B------:R-:W3:Y:S01]  /*18190*/  SHFL.BFLY PT, R2, R0, 0x2, 0x1f ;  /* 0x0c401f0000027f89 */ /* 0x000ee200000e0000 */
[--C-:B-1----:R-:W-:Y:S01]  /*181a0*/  FFMA.FTZ R3, R14, c[0x0][0x2d0], -R96.reuse ;  /* 0x0000b4000e037a23 */ /* 0x102fe20000010860 */
[----:B--2---:R-:W-:Y:S03]  /*181b0*/  F2FP.BF16.PACK_AB R79, R50, R45 ;  /* 0x0000002d324f723e */ /* 0x004fe600000010ff */
[----:B------:R1:W2:Y:S02]  /*181c0*/  MUFU.EX2 R61, R3 ;  /* 0x00000003003d7308 */ /* 0x0002a40000000800 */
[--C-:B-1----:R-:W-:Y:S01]  /*181d0*/  FFMA.FTZ R3, R17, c[0x0][0x2d0], -R96.reuse ;  /* 0x0000b40011037a23 */ /* 0x102fe20000010860 */
[----:B--2---:R-:W-:Y:S07]  /*181e0*/  F2FP.BF16.PACK_AB R64, R61, R92 ;  /* 0x0000005c3d40723e */ /* 0x004fee00000010ff */
[----:B------:R1:W-:Y:S02]  /*181f0*/  MUFU.EX2 R57, R3 ;  /* 0x0000000300397308 */ /* 0x0003e40000000800 */
[----:B-1----:R-:W-:Y:S08]  /*18200*/  FFMA.FTZ R3, R18, c[0x0][0x2d0], -R96 ;  /* 0x0000b40012037a23 */ /* 0x002ff00000010860 */
[----:B------:R1:W2:Y:S02]  /*18210*/  MUFU.EX2 R49, R3 ;  /* 0x0000000300317308 */ /* 0x0002a40000000800 */
[----:B-1----:R-:W-:Y:S01]  /*18220*/  FFMA.FTZ R3, R25, c[0x0][0x2d0], -R74 ;  /* 0x0000b40019037a23 */ /* 0x002fe2000001084a */
[----:B--2---:R-:W-:Y:S07]  /*18230*/  F2FP.BF16.PACK_AB R66, R49, R57 ;  /* 0x000000393142723e */ /* 0x004fee00000010ff */
[----:B------:R3:W-:Y:S02]  /*18240*/  MUFU.EX2 R81, R3 ;  /* 0x0000000300517308 */ /* 0x0007e40000000800 */
[----:B---3--:R-:W-:Y:S01]  /*18250*/  FMNMX.FTZ R3, R0, R2, !PT ;  /* 0x0000000200037209 */ /* 0x008fe20007810000 */
[----:B------:R-:W-:Y:S01]  /*18260*/  FFMA.FTZ R2, R22, c[0x0][0x2d0], -R75 ;  /* 0x0000b40016027a23 */ /* 0x000fe2000001084b */
[----:B------:R-:W-:Y:S06]  /*18270*/  FSEL R0, R72, RZ, P2 ;  /* 0x000000ff48007208 */ /* 0x000fec0001000000 */
[----:B------:R1:W-:Y:S01]  /*18280*/  MUFU.EX2 R82, R2 ;  /* 0x0000000200527308 */ /* 0x0003e20000000800 */
[----:B------:R-:W2:Y:S01]  /*18290*/  SHFL.BFLY PT, R4, R3, 0x1, 0x1f ;  /* 0x0c201f0003047f89 */ /* 0x000ea200000e0000 */
[----:B------:R-:W-:Y:S01]  /*182a0*/  FADD.FTZ R0, -R0, R100 ;  /* 0x0000006400007221 */ /* 0x000fe20000010100 */
[----:B------:R-:W-:Y:S03]  /*182b0*/  MOV R100, R23 ;  /* 0x0000001700647202 */ /* 0x000fe60000000f00 */
[----:B------:R-:W-:Y:S01]  /*182c0*/  FMUL.FTZ R0, R0, c[0x0][0x2d0] ;  /* 0x0000b40000007a20 */ /* 0x000fe20000410000 */
[----:B------:R-:W-:Y:S02]  /*182d0*/  F2FP.BF16.PACK_AB R76, R246, R100 ;  /* 0x00000064f64c723e */ /* 0x000fe400000010ff */
[----:B------:R-:W3:Y:S01]  /*182e0*/  LDSM.16.MT88.4 R20, [R209+0x100] ;  /* 0x00010000d114783b */ /* 0x000ee20000004200 */
[----:B------:R4:W5:Y:S01]  /*182f0*/  MUFU.EX2 R69, R0 ;  /* 0x0000000000457308 */ /* 0x0009620000000800 */
[----:B-1----:R-:W-:Y:S02]  /*18300*/  FSEL R2, R71, RZ, P1 ;  /* 0x000000ff47027208 */ /* 0x002fe40000800000 */
[----:B--2---:R-:W-:Y:S03]  /*18310*/  FMNMX.FTZ R3, R3, R4, !PT ;  /* 0x0000000403037209 */ /* 0x004fe60007810000 */
[----:B------:R-:W-:Y:S02]  /*18320*/  FADD.FTZ R2, -R2, R101 ;  /* 0x0000006502027221 */ /* 0x000fe40000010100 */
[----:B------:R-:W-:Y:S02]  /*18330*/  FMUL.FTZ R97, R3, c[0x0][0x2d0] ;  /* 0x0000b40003617a20 */ /* 0x000fe40000410000 */
[----:B------:R-:W-:Y:S01]  /*18340*/  FMUL.FTZ R2, R2, c[0x0][0x2d0] ;  /* 0x0000b40002027a20 */ /* 0x000fe20000410000 */
[----:B----4-:R-:W-:Y:S01]  /*18350*/  FSEL R0, R70, RZ, P0 ;  /* 0x000000ff46007208 */ /* 0x010fe20000000000 */
[----:B-----5:R-:W-:Y:S01]  /*18360*/  FMUL.FTZ R16, R69, R116 ;  /* 0x0000007445107220 */ /* 0x020fe20000410000 */
[----:B------:R-:W-:Y:S01]  /*18370*/  FSETP.NEU.FTZ.AND P0, PT, R3, -INF , PT ;  /* 0xff8000000300780b */ /* 0x000fe20003f1d000 */
[----:B------:R-:W1:Y:S01]  /*18380*/  MUFU.EX2 R68, R2 ;  /* 0x0000000200447308 */ /* 0x000e620000000800 */
[----:B------:R-:W-:Y:S02]  /*18390*/  FMUL.FTZ R5, R69, R105 ;  /* 0x0000006945057220 */ /* 0x000fe40000410000 */
[----:B------:R-:W-:Y:S01]  /*183a0*/  FADD.FTZ R0, -R0, R102 ;  /* 0x0000006600007221 */ /* 0x000fe20000010100 */
[----:B------:R-:W-:Y:S01]  /*183b0*/  FSEL R97, R97, RZ, P0 ;  /* 0x000000ff61617208 */ /* 0x000fe20000000000 */
[----:B------:R-:W-:Y:S02]  /*183c0*/  FMUL.FTZ R17, R69, R117 ;  /* 0x0000007545117220 */ /* 0x000fe40000410000 */
[----:B------:R-:W-:Y:S02]  /*183d0*/  FMUL.FTZ R0, R0, c[0x0][0x2d0] ;  /* 0x0000b40000007a20 */ /* 0x000fe40000410000 */
[--C-:B------:R-:W-:Y:S02]  /*183e0*/  FFMA.FTZ R58, R58, c[0x0][0x2d0], -R97.reuse ;  /* 0x0000b4003a3a7a23 */ /* 0x100fe40000010861 */
[----:B------:R2:W4:Y:S01]  /*183f0*/  MUFU.EX2 R2, R0 ;  /* 0x0000000000027308 */ /* 0x0005220000000800 */
[--C-:B------:R-:W-:Y:S02]  /*18400*/  FFMA.FTZ R4, R9, c[0x0][0x2d0], -R97.reuse ;  /* 0x0000b40009047a23 */ /* 0x100fe40000010861 */
[--C-:B------:R-:W-:Y:S07]  /*18410*/  FFMA.FTZ R62, R62, c[0x0][0x2d0], -R97.reuse ;  /* 0x0000b4003e3e7a23 */ /* 0x100fee0000010861 */
[----:B------:R5:W3:Y:S01]  /*18420*/  MUFU.EX2 R42, R4 ;  /* 0x00000004002a7308 */ /* 0x000ae20000000800 */
[C---:B-1----:R-:W-:Y:S02]  /*18430*/  FMUL.FTZ R6, R68.reuse, R106 ;  /* 0x0000006a44067220 */ /* 0x042fe40000410000 */
[C---:B------:R-:W-:Y:S02]  /*18440*/  FMUL.FTZ R18, R68.reuse, R118 ;  /* 0x0000007644127220 */ /* 0x040fe40000410000 */
[C---:B------:R-:W-:Y:S02]  /*18450*/  FMUL.FTZ R19, R68.reuse, R119 ;  /* 0x0000007744137220 */ /* 0x040fe40000410000 */
[----:B------:R-:W-:Y:S03]  /*18460*/  LDSM.16.MT88.4 R116, [R209+0x2900] ;  /* 0x00290000d174783b */ /* 0x000fe60000004200 */
[----:B------:R1:W-:Y:S01]  /*18470*/  MUFU.EX2 R106, R12 ;  /* 0x0000000c006a7308 */ /* 0x0003e20000000800 */
[----:B------:R-:W-:Y:S02]  /*18480*/  FMUL.FTZ R34, R68, R134 ;  /* 0x0000008644227220 */ /* 0x000fe40000410000 */
[--C-:B--2---:R-:W-:Y:S02]  /*18490*/  FFMA.FTZ R0, R7, c[0x0][0x2d0], -R97.reuse ;  /* 0x0000b40007007a23 */ /* 0x104fe40000010861 */
[----:B----4-:R-:W-:Y:S01]  /*184a0*/  FMUL.FTZ R25, R2, R125 ;  /* 0x0000007d02197220 */ /* 0x010fe20000410000 */
[----:B------:R-:W-:Y:S01]  /*184b0*/  MOV R125, R82 ;  /* 0x00000052007d7202 */ /* 0x000fe20000000f00 */
[----:B------:R-:W-:Y:S03]  /*184c0*/  FMUL.FTZ R7, R68, R107 ;  /* 0x0000006b44077220 */ /* 0x000fe60000410000 */
[----:B------:R2:W-:Y:S01]  /*184d0*/  MUFU.EX2 R196, R0 ;  /* 0x0000000000c47308 */ /* 0x0005e20000000800 */
[C---:B------:R-:W-:Y:S02]  /*184e0*/  FMUL.FTZ R9, R2.reuse, R109 ;  /* 0x0000006d02097220 */ /* 0x040fe40000410000 */
[----:B------:R-:W-:Y:S02]  /*184f0*/  FMUL.FTZ R13, R2, R113 ;  /* 0x00000071020d7220 */ /* 0x000fe40000410000 */
[--C-:B-----5:R-:W-:Y:S02]  /*18500*/  FFMA.FTZ R4, R24, c[0x0][0x2d0], -R97.reuse ;  /* 0x0000b40018047a23 */ /* 0x120fe40000010861 */
[----:B------:R-:W-:Y:S02]  /*18510*/  FMUL.FTZ R29, R2, R129 ;  /* 0x00000081021d7220 */ /* 0x000fe40000410000 */
[----:B------:R-:W-:Y:S01]  /*18520*/  FFMA.FTZ R24, R30, c[0x0][0x2d0], -R96 ;  /* 0x0000b4001e187a23 */ /* 0x000fe20000010860 */
[----:B------:R4:W-:Y:S01]  /*18530*/  MUFU.EX2 R10, R4 ;  /* 0x00000004000a7308 */ /* 0x0009e20000000800 */
[----:B-1----:R-:W-:Y:S01]  /*18540*/  FMUL.FTZ R12, R2, R112 ;  /* 0x00000070020c7220 */ /* 0x002fe20000410000 */
[----:B---3--:R-:W-:Y:S08]  /*18550*/  MOV R112, R42 ;  /* 0x0000002a00707202 */ /* 0x008ff00000000f00 */
[----:B------:R1:W3:Y:S01]  /*18560*/  MUFU.EX2 R46, R24 ;  /* 0x00000018002e7308 */ /* 0x0002e20000000800 */
[----:B--2---:R-:W-:Y:S02]  /*18570*/  FFMA.FTZ R0, R8, c[0x0][0x2d0], -R97 ;  /* 0x0000b40008007a23 */ /* 0x004fe40000010861 */
[----:B------:R-:W-:Y:S02]  /*18580*/  FFMA.FTZ R8, R28, c[0x0][0x2d0], -R74 ;  /* 0x0000b4001c087a23 */ /* 0x000fe4000001084a */
[----:B------:R-:W-:Y:S05]  /*18590*/  FFMA.FTZ R28, R33, c[0x0][0x2d0], -R96 ;  /* 0x0000b400211c7a23 */ /* 0x000fea0000010860 */
[----:B------:R2:W5:Y:S01]  /*185a0*/  MUFU.EX2 R35, R0 ;  /* 0x0000000000237308 */ /* 0x0005620000000800 */
[----:B------:R-:W-:Y:S02]  /*185b0*/  FMUL.FTZ R33, R69, R133 ;  /* 0x0000008545217220 */ /* 0x000fe40000410000 */
[----:B----4-:R-:W-:Y:S07]  /*185c0*/  FFMA.FTZ R4, R27, c[0x0][0x2d0], -R75 ;  /* 0x0000b4001b047a23 */ /* 0x010fee000001084b */
[----:B------:R4:W-:Y:S01]  /*185d0*/  MUFU.EX2 R43, R4 ;  /* 0x00000004002b7308 */ /* 0x0009e20000000800 */
[----:B-1----:R-:W-:Y:S02]  /*185e0*/  FMUL.FTZ R24, R2, R124 ;  /* 0x0000007c02187220 */ /* 0x002fe40000410000 */
[----:B---3--:R-:W-:Y:S07]  /*185f0*/  IMAD.MOV.U32 R124, RZ, RZ, R46 ;  /* 0x000000ffff7c7224 */ /* 0x008fee00078e002e */
[----:B------:R1:W3:Y:S01]  /*18600*/  MUFU.EX2 R59, R8 ;  /* 0x00000008003b7308 */ /* 0x0002e20000000800 */
[----:B--2---:R-:W-:Y:S02]  /*18610*/  FSEL R0, R3, RZ, P0 ;  /* 0x000000ff03007208 */ /* 0x004fe40000000000 */
[----:B-----5:R-:W-:Y:S03]  /*18620*/  F2FP.BF16.PACK_AB R65, R35, R196 ;  /* 0x000000c42341723e */ /* 0x020fe600000010ff */
[----:B------:R-:W-:Y:S04]  /*18630*/  FADD.FTZ R0, -R0, R103 ;  /* 0x0000006700007221 */ /* 0x000fe80000010100 */
[----:B------:R2:W-:Y:S01]  /*18640*/  MUFU.EX2 R47, R28 ;  /* 0x0000001c002f7308 */ /* 0x0005e20000000800 */
[----:B------:R-:W-:Y:S02]  /*18650*/  FMUL.FTZ R0, R0, c[0x0][0x2d0] ;  /* 0x0000b40000007a20 */ /* 0x000fe40000410000 */
[C---:B----4-:R-:W-:Y:S07]  /*18660*/  FMUL.FTZ R4, R69.reuse, R104 ;  /* 0x0000006845047220 */ /* 0x050fee0000410000 */
[----:B------:R-:W4:Y:S01]  /*18670*/  MUFU.EX2 R0, R0 ;  /* 0x0000000000007308 */ /* 0x000f220000000800 */
[-C--:B------:R-:W-:Y:S05]  /*18680*/  HMMA.16816.F32.BF16 R4, R76, R20.reuse, R4 ;  /* 0x000000144c04723c */ /* 0x080fea0000041804 */
[----:B-1----:R-:W-:Y:S02]  /*18690*/  FMUL.FTZ R8, R2, R108 ;  /* 0x0000006c02087220 */ /* 0x002fe40000410000 */
[----:B------:R-:W-:Y:S02]  /*186a0*/  IMAD.MOV.U32 R108, RZ, RZ, R10 ;  /* 0x000000ffff6c7224 */ /* 0x000fe400078e000a */
[----:B------:R1:W-:Y:S03]  /*186b0*/  MUFU.EX2 R104, R32 ;  /* 0x0000002000687308 */ /* 0x0003e60000000800 */
[----:B---3--:R-:W-:Y:S01]  /*186c0*/  IMAD.MOV.U32 R129, RZ, RZ, R59 ;  /* 0x000000ffff817224 */ /* 0x008fe200078e003b */
[----:B------:R-:W-:Y:S01]  /*186d0*/  F2FP.BF16.PACK_AB R67, R108, R42 ;  /* 0x0000002a6c43723e */ /* 0x000fe200000010ff */
[----:B--2---:R-:W-:Y:S01]  /*186e0*/  FMUL.FTZ R28, R2, R128 ;  /* 0x00000080021c7220 */ /* 0x004fe20000410000 */
[----:B------:R-:W-:Y:S04]  /*186f0*/  MOV R128, R63 ;  /* 0x0000003f00807202 */ /* 0x000fe80000000f00 */
[----:B------:R-:W-:Y:S01]  /*18700*/  MUFU.EX2 R103, R58 ;  /* 0x0000003a00677308 */ /* 0x000fe20000000800 */
[C---:B----4-:R-:W-:Y:S02]  /*18710*/  FMUL.FTZ R11, R0.reuse, R111 ;  /* 0x0000006f000b7220 */ /* 0x050fe40000410000 */
[C---:B------:R-:W-:Y:S01]  /*18720*/  FMUL.FTZ R10, R0.reuse, R110 ;  /* 0x0000006e000a7220 */ /* 0x040fe20000410000 */
[----:B------:R-:W-:Y:S01]  /*18730*/  MOV R110, R43 ;  /* 0x0000002b006e7202 */ /* 0x000fe20000000f00 */
[C---:B------:R-:W-:Y:S02]  /*18740*/  FMUL.FTZ R15, R0.reuse, R115 ;  /* 0x00000073000f7220 */ /* 0x040fe40000410000 */
[----:B------:R-:W2:Y:S01]  /*18750*/  LDL.LU R115, [R1+0x28] ;  /* 0x0000280001737983 */ /* 0x000ea20000300800 */
[----:B------:R-:W-:Y:S02]  /*18760*/  IMAD.MOV.U32 R111, RZ, RZ, R80 ;  /* 0x000000ffff6f7224 */ /* 0x000fe400078e0050 */
[C---:B------:R-:W-:Y:S04]  /*18770*/  HMMA.16816.F32.BF16 R8, R64.reuse, R20, R8 ;  /* 0x000000144008723c */ /* 0x040fe80000041808 */
[C---:B------:R-:W-:Y:S02]  /*18780*/  FMUL.FTZ R14, R0.reuse, R114 ;  /* 0x00000072000e7220 */ /* 0x040fe40000410000 */
[----:B-1----:R-:W-:Y:S01]  /*18790*/  FMUL.FTZ R32, R69, R132 ;  /* 0x0000008445207220 */ /* 0x002fe20000410000 */
[----:B------:R-:W-:Y:S01]  /*187a0*/  MUFU.EX2 R114, R48 ;  /* 0x0000003000727308 */ /* 0x000fe20000000800 */
[----:B------:R-:W-:Y:S03]  /*187b0*/  FFMA.FTZ R20, R31, c[0x0][0x2d0], -R75 ;  /* 0x0000b4001f147a23 */ /* 0x000fe6000001084b */
[-C--:B------:R-:W-:Y:S03]  /*187c0*/  HMMA.16816.F32.BF16 R12, R64, R22.reuse, R12 ;  /* 0x00000016400c723c */ /* 0x080fe6000004180c */
[C---:B------:R-:W-:Y:S02]  /*187d0*/  FMUL.FTZ R63, R0.reuse, R163 ;  /* 0x000000a3003f7220 */ /* 0x040fe40000410000 */
[----:B------:R-:W3:Y:S01]  /*187e0*/  LDL.LU R163, [R1+0x24] ;  /* 0x0000240001a37983 */ /* 0x000ee20000300800 */
[----:B------:R1:W-:Y:S01]  /*187f0*/  MUFU.EX2 R107, R20 ;  /* 0x00000014006b7308 */ /* 0x0003e20000000800 */
[C---:B------:R-:W-:Y:S01]  /*18800*/  FMUL.FTZ R26, R0.reuse, R126 ;  /* 0x0000007e001a7220 */ /* 0x040fe20000410000 */
[C---:B------:R-:W-:Y:S04]  /*18810*/  HMMA.16816.F32.BF16 R16, R76.reuse, R22, R16 ;  /* 0x000000164c10723c */ /* 0x040fe80000041810 */
[C---:B------:R-:W-:Y:S02]  /*18820*/  FMUL.FTZ R21, R69.reuse, R121 ;  /* 0x0000007945157220 */ /* 0x040fe40000410000 */
[----:B------:R-:W-:Y:S01]  /*18830*/  FMUL.FTZ R27, R0, R127 ;  /* 0x0000007f001b7220 */ /* 0x000fe20000410000 */
[----:B------:R-:W-:Y:S01]  /*18840*/  MOV R127, R35 ;  /* 0x00000023007f7202 */ /* 0x000fe20000000f00 */
[C---:B------:R-:W-:Y:S01]  /*18850*/  FMUL.FTZ R22, R68.reuse, R122 ;  /* 0x0000007a44167220 */ /* 0x040fe20000410000 */
[----:B------:R-:W-:Y:S01]  /*18860*/  MOV R122, R57 ;  /* 0x00000039007a7202 */ /* 0x000fe20000000f00 */
[----:B------:R-:W-:Y:S02]  /*18870*/  MUFU.EX2 R121, R62 ;  /* 0x0000003e00797308 */ /* 0x000fe40000000800 */
[----:B------:R-:W-:Y:S02]  /*18880*/  FMUL.FTZ R23, R68, R123 ;  /* 0x0000007b44177220 */ /* 0x000fe40000410000 */
[C---:B------:R-:W-:Y:S02]  /*18890*/  FMUL.FTZ R30, R0.reuse, R130 ;  /* 0x00000082001e7220 */ /* 0x040fe40000410000 */
[----:B------:R-:W-:Y:S01]  /*188a0*/  FMUL.FTZ R31, R0, R131 ;  /* 0x00000083001f7220 */ /* 0x000fe20000410000 */
[----:B------:R-:W-:Y:S01]  /*188b0*/  MOV R131, R47 ;  /* 0x0000002f00837202 */ /* 0x000fe20000000f00 */
[----:B------:R-:W-:Y:S02]  /*188c0*/  FMUL.FTZ R35, R68, R135 ;  /* 0x0000008744237220 */ /* 0x000fe40000410000 */
[----:B------:R-:W-:Y:S01]  /*188d0*/  FMUL.FTZ R42, R0, R142 ;  /* 0x0000008e002a7220 */ /* 0x000fe20000410000 */
[----:B------:R-:W-:Y:S01]  /*188e0*/  LDSM.16.MT88.4 R132, [R212+0x2900] ;  /* 0x00290000d484783b */ /* 0x000fe20000004200 */
[C---:B-1----:R-:W-:Y:S02]  /*188f0*/  FMUL.FTZ R20, R69.reuse, R120 ;  /* 0x0000007845147220 */ /* 0x042fe40000410000 */
[----:B------:R-:W-:Y:S01]  /*18900*/  IMAD.MOV.U32 R126, RZ, RZ, R81 ;  /* 0x000000ffff7e7224 */ /* 0x000fe200078e0051 */
[----:B------:R1:W-:Y:S01]  /*18910*/  MUFU.EX2 R120, R44 ;  /* 0x0000002c00787308 */ /* 0x0003e20000000800 */
[C---:B------:R-:W-:Y:S02]  /*18920*/  FMUL.FTZ R48, R69.reuse, R148 ;  /* 0x0000009445307220 */ /* 0x040fe40000410000 */
[----:B------:R-:W-:Y:S01]  /*18930*/  IMAD.MOV.U32 R148, RZ, RZ, R49 ;  /* 0x000000ffff947224 */ /* 0x000fe200078e0031 */
[-C--:B------:R-:W-:Y:S01]  /*18940*/  HMMA.16816.F32.BF16 R20, R76, R36.reuse, R20 ;  /* 0x000000244c14723c */ /* 0x080fe20000041814 */
[----:B------:R-:W4:Y:S02]  /*18950*/  LDSM.16.MT88.4 R80, [R211+0x100] ;  /* 0x00010000d350783b */ /* 0x000f240000004200 */
[----:B------:R-:W-:Y:S01]  /*18960*/  FMUL.FTZ R49, R69, R149 ;  /* 0x0000009545317220 */ /* 0x000fe20000410000 */
[----:B------:R-:W-:Y:S01]  /*18970*/  MOV R149, R50 ;  /* 0x0000003200957202 */ /* 0x000fe20000000f00 */
[C---:B------:R-:W-:Y:S02]  /*18980*/  FMUL.FTZ R50, R68.reuse, R150 ;  /* 0x0000009644327220 */ /* 0x040fe40000410000 */
[----:B------:R-:W-:Y:S01]  /*18990*/  IMAD.MOV.U32 R150, RZ, RZ, R51 ;  /* 0x000000ffff967224 */ /* 0x000fe200078e0033 */
[C---:B------:R-:W-:Y:S04]  /*189a0*/  HMMA.16816.F32.BF16 R24, R64.reuse, R36, R24 ;  /* 0x000000244018723c */ /* 0x040fe80000041818 */
[----:B------:R-:W-:Y:S01]  /*189b0*/  FMUL.FTZ R51, R68, R151 ;  /* 0x0000009744337220 */ /* 0x000fe20000410000 */
[----:B------:R-:W-:Y:S01]  /*189c0*/  MOV R151, R60 ;  /* 0x0000003c00977202 */ /* 0x000fe20000000f00 */
[----:B------:R-:W-:Y:S02]  /*189d0*/  FMUL.FTZ R43, R0, R143 ;  /* 0x0000008f002b7220 */ /* 0x000fe40000410000 */
[-C--:B------:R-:W-:Y:S04]  /*189e0*/  HMMA.16816.F32.BF16 R28, R64, R38.reuse, R28 ;  /* 0x00000026401c723c */ /* 0x080fe8000004181c */
[----:B------:R-:W-:Y:S02]  /*189f0*/  FFMA.FTZ R36, R40, c[0x0][0x2d0], -R96 ;  /* 0x0000b40028247a23 */ /* 0x000fe40000010860 */
[----:B------:R-:W-:Y:S02]  /*18a00*/  FFMA.FTZ R40, R41, c[0x0][0x2d0], -R74 ;  /* 0x0000b40029287a23 */ /* 0x000fe4000001084a */
[C---:B------:R-:W-:Y:S01]  /*18a10*/  HMMA.16816.F32.BF16 R32, R76.reuse, R38, R32 ;  /* 0x000000264c20723c */ /* 0x040fe20000041820 */
[----:B------:R5:W-:Y:S03]  /*18a20*/  MUFU.EX2 R109, R36 ;  /* 0x00000024006d7308 */ /* 0x000be60000000800 */
[C---:B------:R-:W-:Y:S02]  /*18a30*/  FMUL.FTZ R37, R69.reuse, R137 ;  /* 0x0000008945257220 */ /* 0x040fe40000410000 */
[----:B------:R-:W-:Y:S02]  /*18a40*/  FMUL.FTZ R41, R2, R141 ;  /* 0x0000008d02297220 */ /* 0x000fe40000410000 */
[C---:B------:R-:W-:Y:S03]  /*18a50*/  FMUL.FTZ R38, R68.reuse, R138 ;  /* 0x0000008a44267220 */ /* 0x040fe60000410000 */
[----:B------:R4:W-:Y:S01]  /*18a60*/  MUFU.EX2 R113, R40 ;  /* 0x0000002800717308 */ /* 0x0009e20000000800 */
[----:B------:R-:W-:Y:S02]  /*18a70*/  FMUL.FTZ R39, R68, R139 ;  /* 0x0000008b44277220 */ /* 0x000fe40000410000 */
[----:B-1----:R-:W-:Y:S02]  /*18a80*/  FMUL.FTZ R44, R2, R144 ;  /* 0x00000090022c7220 */ /* 0x002fe40000410000 */
[C---:B------:R-:W-:Y:S02]  /*18a90*/  FMUL.FTZ R46, R0.reuse, R146 ;  /* 0x00000092002e7220 */ /* 0x040fe40000410000 */
[----:B------:R-:W-:Y:S02]  /*18aa0*/  FMUL.FTZ R47, R0, R147 ;  /* 0x00000093002f7220 */ /* 0x000fe40000410000 */
[----:B------:R-:W-:Y:S02]  /*18ab0*/  IMAD.MOV.U32 R123, RZ, RZ, R45 ;  /* 0x000000ffff7b7224 */ /* 0x000fe400078e002d */
[C---:B------:R-:W-:Y:S02]  /*18ac0*/  FMUL.FTZ R45, R2.reuse, R145 ;  /* 0x00000091022d7220 */ /* 0x040fe40000410000 */
[----:B------:R-:W-:Y:S02]  /*18ad0*/  FMUL.FTZ R57, R2, R157 ;  /* 0x0000009d02397220 */ /* 0x000fe40000410000 */
[C---:B-----5:R-:W-:Y:S02]  /*18ae0*/  FMUL.FTZ R36, R69.reuse, R136 ;  /* 0x0000008845247220 */ /* 0x060fe40000410000 */
[C---:B------:R-:W-:Y:S02]  /*18af0*/  FMUL.FTZ R58, R0.reuse, R158 ;  /* 0x0000009e003a7220 */ /* 0x040fe40000410000 */
[----:B------:R-:W-:Y:S02]  /*18b00*/  FMUL.FTZ R59, R0, R159 ;  /* 0x0000009f003b7220 */ /* 0x000fe40000410000 */
[C---:B------:R-:W-:Y:S01]  /*18b10*/  FMUL.FTZ R60, R2.reuse, R160 ;  /* 0x000000a0023c7220 */ /* 0x040fe20000410000 */
[-C--:B------:R-:W-:Y:S03]  /*18b20*/  HMMA.16816.F32.BF16 R36, R76, R52.reuse, R36 ;  /* 0x000000344c24723c */ /* 0x080fe60000041824 */
[C---:B----4-:R-:W-:Y:S02]  /*18b30*/  FMUL.FTZ R40, R2.reuse, R140 ;  /* 0x0000008c02287220 */ /* 0x050fe40000410000 */
[----:B------:R-:W-:Y:S02]  /*18b40*/  IMAD.MOV.U32 R160, RZ, RZ, R61 ;  /* 0x000000ffffa07224 */ /* 0x000fe400078e003d */
[----:B------:R-:W-:Y:S01]  /*18b50*/  FMUL.FTZ R61, R2, R161 ;  /* 0x000000a1023d7220 */ /* 0x000fe20000410000 */
[----:B------:R-:W-:Y:S01]  /*18b60*/  MOV R161, R247 ;  /* 0x000000f700a17202 */ /* 0x000fe20000000f00 */
[----:B------:R-:W-:Y:S01]  /*18b70*/  FMUL.FTZ R62, R0, R162 ;  /* 0x000000a2003e7220 */ /* 0x000fe20000410000 */
[C---:B------:R-:W-:Y:S04]  /*18b80*/  HMMA.16816.F32.BF16 R40, R64.reuse, R52, R40 ;  /* 0x000000344028723c */ /* 0x040fe80000041828 */
[----:B------:R-:W-:Y:S03]  /*18b90*/  MOV R162, R246 ;  /* 0x000000f600a27202 */ /* 0x000fe60000000f00 */
[--C-:B------:R-:W-:Y:S01]  /*18ba0*/  FFMA.FTZ R52, R56, c[0x0][0x2d0], -R97.reuse ;  /* 0x0000b40038347a23 */ /* 0x100fe20000010861 */
[-C--:B------:R-:W-:Y:S03]  /*18bb0*/  HMMA.16816.F32.BF16 R44, R64, R54.reuse, R44 ;  /* 0x00000036402c723c */ /* 0x080fe6000004182c */
[----:B------:R1:W4:Y:S01]  /*18bc0*/  MUFU.EX2 R105, R52 ;  /* 0x0000003400697308 */ /* 0x0003220000000800 */
[C---:B------:R-:W-:Y:S02]  /*18bd0*/  FMUL.FTZ R53, R69.reuse, R153 ;  /* 0x0000009945357220 */ /* 0x040fe40000410000 */
[----:B------:R-:W-:Y:S02]  /*18be0*/  FMUL.FTZ R56, R2, R156 ;  /* 0x0000009c02387220 */ /* 0x000fe40000410000 */
[C---:B------:R-:W-:Y:S07]  /*18bf0*/  HMMA.16816.F32.BF16 R48, R76.reuse, R54, R48 ;  /* 0x000000364c30723c */ /* 0x040fee0000041830 */
[C---:B------:R-:W-:Y:S02]  /*18c00*/  FMUL.FTZ R55, R68.reuse, R155 ;  /* 0x0000009b44377220 */ /* 0x040fe40000410000 */
[----:B------:R-:W-:Y:S03]  /*18c10*/  FMUL.FTZ R54, R68, R154 ;  /* 0x0000009a44367220 */ /* 0x000fe60000410000 */
[----:B-1----:R-:W-:Y:S07]  /*18c20*/  FMUL.FTZ R52, R69, R152 ;  /* 0x0000009845347220 */ /* 0x002fee0000410000 */
[-C--:B------:R-:W-:Y:S08]  /*18c30*/  HMMA.16816.F32.BF16 R52, R76, R80.reuse, R52 ;  /* 0x000000504c34723c */ /* 0x080ff00000041834 */
[C---:B------:R-:W-:Y:S07]  /*18c40*/  HMMA.16816.F32.BF16 R56, R64.reuse, R80, R56 ;  /* 0x000000504038723c */ /* 0x040fee0000041838 */
[----:B------:R-:W-:Y:S01]  /*18c50*/  FFMA.FTZ R80, R88, c[0x0][0x2d0], -R97 ;  /* 0x0000b40058507a23 */ /* 0x000fe20000010861 */
[-C--:B------:R-:W-:Y:S03]  /*18c60*/  HMMA.16816.F32.BF16 R60, R64, R82.reuse, R60 ;  /* 0x00000052403c723c */ /* 0x080fe6000004183c */
[----:B------:R1:W5:Y:S01]  /*18c70*/  MUFU.EX2 R139, R80 ;  /* 0x00000050008b7308 */ /* 0x0003620000000800 */
[----:B----4-:R-:W-:Y:S03]  /*18c80*/  F2FP.BF16.PACK_AB R81, R103, R105 ;  /* 0x000000696751723e */ /* 0x010fe600000010ff */
[C---:B------:R-:W-:Y:S02]  /*18c90*/  FMUL.FTZ R65, R69.reuse, R165 ;  /* 0x000000a545417220 */ /* 0x040fe40000410000 */
[C---:B------:R-:W-:Y:S01]  /*18ca0*/  FMUL.FTZ R67, R68.reuse, R167 ;  /* 0x000000a744437220 */ /* 0x040fe20000410000 */
[----:B------:R-:W4:Y:S02]  /*18cb0*/  LDL.LU R165, [R1+0x20] ;  /* 0x0000200001a57983 */ /* 0x000f240000300800 */
[----:B------:R-:W-:Y:S01]  /*18cc0*/  FMUL.FTZ R66, R68, R166 ;  /* 0x000000a644427220 */ /* 0x000fe20000410000 */
[----:B------:R-:W-:Y:S01]  /*18cd0*/  MOV R166, R89 ;  /* 0x0000005900a67202 */ /* 0x000fe20000000f00 */
[----:B------:R-:W-:Y:S01]  /*18ce0*/  FMUL.FTZ R64, R69, R164 ;  /* 0x000000a445407220 */ /* 0x000fe20000410000 */
[----:B------:R-:W2:Y:S01]  /*18cf0*/  LDL.LU R167, [R1+0x1c] ;  /* 0x00001c0001a77983 */ /* 0x000ea20000300800 */
[----:B------:R-:W-:Y:S02]  /*18d00*/  IMAD.MOV.U32 R164, RZ, RZ, R92 ;  /* 0x000000ffffa47224 */ /* 0x000fe400078e005c */
[--C-:B------:R-:W-:Y:S03]  /*18d10*/  FFMA.FTZ R92, R175, c[0x0][0x2d0], -R74.reuse ;  /* 0x0000b400af5c7a23 */ /* 0x100fe6000001084a */
[----:B------:R-:W-:Y:S01]  /*18d20*/  HMMA.16816.F32.BF16 R64, R76, R82, R64 ;  /* 0x000000524c40723c */ /* 0x000fe20000041840 */
[----:B------:R-:W-:Y:S03]  /*18d30*/  MUFU.EX2 R252, R92 ;  /* 0x0000005c00fc7308 */ /* 0x000fe60000000800 */
[--C-:B-1----:R-:W-:Y:S03]  /*18d40*/  FFMA.FTZ R80, R90, c[0x0][0x2d0], -R75.reuse ;  /* 0x0000b4005a507a23 */ /* 0x102fe6000001084b */
[----:B------:R-:W-:Y:S01]  /*18d50*/  F2FP.BF16.PACK_AB R76, R111, R126 ;  /* 0x0000007e6f4c723e */ /* 0x000fe200000010ff */
[----:B------:R-:W1:Y:S01]  /*18d60*/  LDSM.16.MT88.4 R88, [R212+0x900] ;  /* 0x00090000d458783b */ /* 0x000e620000004200 */
[----:B------:R-:W-:Y:S02]  /*18d70*/  F2FP.BF16.PACK_AB R77, R110, R125 ;  /* 0x0000007d6e4d723e */ /* 0x000fe400000010ff */
[----:B------:R1:W-:Y:S01]  /*18d80*/  MUFU.EX2 R138, R80 ;  /* 0x00000050008a7308 */ /* 0x0003e20000000800 */
[----:B------:R-:W-:Y:S02]  /*18d90*/  F2FP.BF16.PACK_AB R78, R106, R129 ;  /* 0x000000816a4e723e */ /* 0x000fe400000010ff */
[----:B------:R-:W-:Y:S02]  /*18da0*/  F2FP.BF16.PACK_AB R79, R107, R128 ;  /* 0x000000806b4f723e */ /* 0x000fe400000010ff */
[----:B------:R-:W-:Y:S02]  /*18db0*/  F2FP.BF16.PACK_AB R82, R109, R104 ;  /* 0x000000686d52723e */ /* 0x000fe400000010ff */
[----:B-----5:R-:W-:Y:S03]  /*18dc0*/  F2FP.BF16.PACK_AB R83, R139, R121 ;  /* 0x000000798b53723e */ /* 0x020fe600000010ff */
[-C--:B------:R-:W-:Y:S03]  /*18dd0*/  HMMA.16816.F32.BF16 R4, R76, R84.reuse, R4 ;  /* 0x000000544c04723c */ /* 0x080fe60000041804 */
[----:B-1----:R-:W-:Y:S04]  /*18de0*/  FFMA.FTZ R80, R94, c[0x0][0x2d0], -R74 ;  /* 0x0000b4005e507a23 */ /* 0x002fe8000001084a */
[----:B------:R1:W-:Y:S02]  /*18df0*/  MUFU.EX2 R130, R80 ;  /* 0x0000005000827308 */ /* 0x0003e40000000800 */
[----:B-1----:R-:W-:Y:S07]  /*18e00*/  F2FP.BF16.PACK_AB R80, R131, R124 ;  /* 0x0000007c8350723e */ /* 0x002fee00000010ff */
[C---:B------:R-:W-:Y:S07]  /*18e10*/  HMMA.16816.F32.BF16 R8, R80.reuse, R84, R8 ;  /* 0x000000545008723c */ /* 0x040fee0000041808 */
[--C-:B------:R-:W-:Y:S01]  /*18e20*/  FFMA.FTZ R84, R93, c[0x0][0x2d0], -R75.reuse ;  /* 0x0000b4005d547a23 */ /* 0x100fe2000001084b */
[-C--:B------:R-:W-:Y:S01]  /*18e30*/  HMMA.16816.F32.BF16 R12, R80, R86.reuse, R12 ;  /* 0x00000056500c723c */ /* 0x080fe2000004180c */
[----:B------:R-:W1:Y:S02]  /*18e40*/  LDSM.16.MT88.4 R92, [R210+0x900] ;  /* 0x00090000d25c783b */ /* 0x000e640000004200 */
[----:B------:R5:W-:Y:S05]  /*18e50*/  MUFU.EX2 R251, R84 ;  /* 0x0000005400fb7308 */ /* 0x000bea0000000800 */
[C---:B------:R-:W-:Y:S08]  /*18e60*/  HMMA.16816.F32.BF16 R16, R76.reuse, R86, R16 ;  /* 0x000000564c10723c */ /* 0x040ff00000041810 */
[-C--:B------:R-:W-:Y:S08]  /*18e70*/  HMMA.16816.F32.BF16 R20, R76, R88.reuse, R20 ;  /* 0x000000584c14723c */ /* 0x080ff00000041814 */
[C---:B------:R-:W-:Y:S04]  /*18e80*/  HMMA.16816.F32.BF16 R24, R80.reuse, R88, R24 ;  /* 0x000000585018723c */ /* 0x040fe80000041818 */
[----:B-----5:R-:W-:Y:S03]  /*18e90*/  FFMA.FTZ R84, R171, c[0x0][0x2d0], -R75 ;  /* 0x0000b400ab547a23 */ /* 0x020fe6000001084b */
[----:B------:R-:W-:Y:S01]  /*18ea0*/  FFMA.FTZ R88, R170, c[0x0][0x2d0], -R96 ;  /* 0x0000b400aa587a23 */ /* 0x000fe20000010860 */
[-C--:B------:R-:W-:Y:S01]  /*18eb0*/  HMMA.16816.F32.BF16 R28, R80, R90.reuse, R28 ;  /* 0x0000005a501c723c */ /* 0x080fe2000004181c */
[----:B------:R5:W-:Y:S07]  /*18ec0*/  MUFU.EX2 R143, R84 ;  /* 0x00000054008f7308 */ /* 0x000bee0000000800 */
[C---:B------:R-:W-:Y:S03]  /*18ed0*/  HMMA.16816.F32.BF16 R32, R76.reuse, R90, R32 ;  /* 0x0000005a4c20723c */ /* 0x040fe60000041820 */
[----:B------:R5:W-:Y:S01]  /*18ee0*/  MUFU.EX2 R141, R88 ;  /* 0x00000058008d7308 */ /* 0x000be20000000800 */
[----:B---3--:R-:W-:Y:S04]  /*18ef0*/  FFMA.FTZ R2, R2, R163, R164 ;  /* 0x000000a302027223 */ /* 0x008fe800000100a4 */
[-C--:B-1----:R-:W-:Y:S08]  /*18f00*/  HMMA.16816.F32.BF16 R36, R76, R92.reuse, R36 ;  /* 0x0000005c4c24723c */ /* 0x082ff00000041824 */
[C---:B------:R-:W-:Y:S04]  /*18f10*/  HMMA.16816.F32.BF16 R40, R80.reuse, R92, R40 ;  /* 0x0000005c5028723c */ /* 0x040fe80000041828 */
[----:B-----5:R-:W-:Y:S03]  /*18f20*/  FFMA.FTZ R84, R98, c[0x0][0x2d0], -R96 ;  /* 0x0000b40062547a23 */ /* 0x020fe60000010860 */
[--C-:B------:R-:W-:Y:S01]  /*18f30*/  FFMA.FTZ R92, R172, c[0x0][0x2d0], -R97.reuse ;  /* 0x0000b400ac5c7a23 */ /* 0x100fe20000010861 */
[-C--:B------:R-:W-:Y:S01]  /*18f40*/  HMMA.16816.F32.BF16 R44, R80, R94.reuse, R44 ;  /* 0x0000005e502c723c */ /* 0x080fe2000004182c */
[----:B------:R1:W-:Y:S03]  /*18f50*/  MUFU.EX2 R137, R84 ;  /* 0x0000005400897308 */ /* 0x0003e60000000800 */
[----:B------:R-:W-:Y:S04]  /*18f60*/  FFMA.FTZ R88, R177, c[0x0][0x2d0], -R74 ;  /* 0x0000b400b1587a23 */ /* 0x000fe8000001084a */
[C---:B------:R-:W-:Y:S03]  /*18f70*/  HMMA.16816.F32.BF16 R48, R76.reuse, R94, R48 ;  /* 0x0000005e4c30723c */ /* 0x040fe60000041830 */
[----:B------:R3:W-:Y:S10]  /*18f80*/  MUFU.EX2 R250, R88 ;  /* 0x0000005800fa7308 */ /* 0x0007f40000000800 */
[----:B------:R5:W-:Y:S01]  /*18f90*/  MUFU.EX2 R147, R92 ;  /* 0x0000005c00937308 */ /* 0x000be20000000800 */
[----:B-1----:R-:W-:Y:S09]  /*18fa0*/  FFMA.FTZ R84, R99, c[0x0][0x2d0], -R96 ;  /* 0x0000b40063547a23 */ /* 0x002ff20000010860 */
[----:B------:R1:W-:Y:S01]  /*18fb0*/  MUFU.EX2 R136, R84 ;  /* 0x0000005400887308 */ /* 0x0003e20000000800 */
[----:B---3--:R-:W-:Y:S09]  /*18fc0*/  FFMA.FTZ R88, R178, c[0x0][0x2d0], -R74 ;  /* 0x0000b400b2587a23 */ /* 0x008ff2000001084a */
[----:B------:R3:W-:Y:S01]  /*18fd0*/  MUFU.EX2 R249, R88 ;  /* 0x0000005800f97308 */ /* 0x0007e20000000800 */
[----:B-----5:R-:W-:Y:S09]  /*18fe0*/  FFMA.FTZ R92, R173, c[0x0][0x2d0], -R97 ;  /* 0x0000b400ad5c7a23 */ /* 0x020ff20000010861 */
[----:B------:R5:W-:Y:S01]  /*18ff0*/  MUFU.EX2 R146, R92 ;  /* 0x0000005c00927308 */ /* 0x000be20000000800 */
[----:B-1----:R-:W-:Y:S09]  /*19000*/  FFMA.FTZ R84, R168, c[0x0][0x2d0], -R96 ;  /* 0x0000b400a8547a23 */ /* 0x002ff20000010860 */
[----:B------:R1:W1:Y:S01]  /*19010*/  MUFU.EX2 R142, R84 ;  /* 0x00000054008e7308 */ /* 0x0002620000000800 */
[----:B---3--:R-:W-:Y:S09]  /*19020*/  FFMA.FTZ R88, R176, c[0x0][0x2d0], -R75 ;  /* 0x0000b400b0587a23 */ /* 0x008ff2000001084b */
[----:B------:R3:W-:Y:S01]  /*19030*/  MUFU.EX2 R248, R88 ;  /* 0x0000005800f87308 */ /* 0x0007e20000000800 */
[----:B-----5:R-:W-:Y:S09]  /*19040*/  FFMA.FTZ R92, R191, c[0x0][0x2d0], -R74 ;  /* 0x0000b400bf5c7a23 */ /* 0x020ff2000001084a */
[----:B------:R5:W-:Y:S01]  /*19050*/  MUFU.EX2 R239, R92 ;  /* 0x0000005c00ef7308 */ /* 0x000be20000000800 */
[----:B-1----:R-:W1:Y:S01]  /*19060*/  LDSM.16.MT88.4 R84, [R211+0x900] ;  /* 0x00090000d354783b */ /* 0x002e620000004200 */
[--C-:B---3--:R-:W-:Y:S08]  /*19070*/  FFMA.FTZ R88, R169, c[0x0][0x2d0], -R97.reuse ;  /* 0x0000b400a9587a23 */ /* 0x108ff00000010861 */
[----:B------:R3:W1:Y:S01]  /*19080*/  MUFU.EX2 R140, R88 ;  /* 0x00000058008c7308 */ /* 0x0006620000000800 */
[----:B-----5:R-:W-:Y:S08]  /*19090*/  LDSM.16.MT88.4 R92, [R210+0x1100] ;  /* 0x00110000d25c783b */ /* 0x020ff00000004200 */
[----:B---3--:R-:W3:Y:S01]  /*190a0*/  LDSM.16.MT88.4 R88, [R209+0x1100] ;  /* 0x00110000d158783b */ /* 0x008ee20000004200 */
[-C--:B-1----:R-:W-:Y:S08]  /*190b0*/  HMMA.16816.F32.BF16 R52, R76, R84.reuse, R52 ;  /* 0x000000544c34723c */ /* 0x082ff00000041834 */
[C---:B------:R-:W-:Y:S07]  /*190c0*/  HMMA.16816.F32.BF16 R56, R80.reuse, R84, R56 ;  /* 0x000000545038723c */ /* 0x040fee0000041838 */
[----:B------:R-:W-:Y:S01]  /*190d0*/  FFMA.FTZ R84, R174, c[0x0][0x2d0], -R97 ;  /* 0x0000b400ae547a23 */ /* 0x000fe20000010861 */
[-C--:B------:R-:W-:Y:S03]  /*190e0*/  HMMA.16816.F32.BF16 R60, R80, R86.reuse, R60 ;  /* 0x00000056503c723c */ /* 0x080fe6000004183c */
[----:B------:R1:W5:Y:S01]  /*190f0*/  MUFU.EX2 R247, R84 ;  /* 0x0000005400f77308 */ /* 0x0003620000000800 */
[----:B----4-:R-:W-:Y:S03]  /*19100*/  FFMA.FTZ R68, R68, R165, R166 ;  /* 0x000000a544447223 */ /* 0x010fe600000100a6 */
[----:B------:R-:W-:Y:S01]  /*19110*/  F2FP.BF16.PACK_AB R82, R141, R142 ;  /* 0x0000008e8d52723e */ /* 0x000fe200000010ff */
[----:B------:R-:W-:Y:S04]  /*19120*/  HMMA.16816.F32.BF16 R64, R76, R86, R64 ;  /* 0x000000564c40723c */ /* 0x000fe80000041840 */
[--C-:B------:R-:W-:Y:S01]  /*19130*/  FFMA.FTZ R80, R179, c[0x0][0x2d0], -R75.reuse ;  /* 0x0000b400b3507a23 */ /* 0x100fe2000001084b */
[----:B------:R-:W-:Y:S01]  /*19140*/  F2FP.BF16.PACK_AB R81, R147, R140 ;  /* 0x0000008c9351723e */ /* 0x000fe200000010ff */
[----:B------:R-:W-:Y:S01]  /*19150*/  FADD.FTZ R68, R161, R68 ;  /* 0x00000044a1447221 */ /* 0x000fe20000010000 */
[----:B------:R-:W-:Y:S01]  /*19160*/  F2FP.BF16.PACK_AB R76, R120, R113 ;  /* 0x00000071784c723e */ /* 0x000fe200000010ff */
[----:B------:R4:W-:Y:S01]  /*19170*/  MUFU.EX2 R145, R80 ;  /* 0x0000005000917308 */ /* 0x0009e20000000800 */
[----:B------:R-:W-:Y:S03]  /*19180*/  F2FP.BF16.PACK_AB R77, R138, R114 ;  /* 0x000000728a4d723e */ /* 0x000fe600000010ff */
[----:B------:R-:W-:Y:S02]  /*19190*/  F2FP.BF16.PACK_AB R78, R252, R130 ;  /* 0x00000082fc4e723e */ /* 0x000fe400000010ff */
[----:B------:R-:W-:Y:S01]  /*191a0*/  F2FP.BF16.PACK_AB R79, R143, R251 ;  /* 0x000000fb8f4f723e */ /* 0x000fe200000010ff */
[----:B-1----:R-:W1:Y:S01]  /*191b0*/  LDSM.16.MT88.4 R84, [R212+0x1100] ;  /* 0x00110000d454783b */ /* 0x002e620000004200 */
[----:B-----5:R-:W-:Y:S05]  /*191c0*/  F2FP.BF16.PACK_AB R83, R247, R146 ;  /* 0x00000092f753723e */ /* 0x020fea00000010ff */
[-C--:B---3--:R-:W-:Y:S03]  /*191d0*/  HMMA.16816.F32.BF16 R4, R76, R88.reuse, R4 ;  /* 0x000000584c04723c */ /* 0x088fe60000041804 */
[----:B----4-:R-:W-:Y:S04]  /*191e0*/  FFMA.FTZ R80, R189, c[0x0][0x2d0], -R74 ;  /* 0x0000b400bd507a23 */ /* 0x010fe8000001084a */
        /* <DEDUP_REMOVED lines=15> */
[-C--:B------:R-:W-:Y:S08]  /*192e0*/  HMMA.16816.F32.BF16 R36, R76, R92.reuse, R36 ;  /* 0x0000005c4c24723c */ /* 0x080ff00000041824 */
[C---:B------:R-:W-:Y:S04]  /*192f0*/  HMMA.16816.F32.BF16 R40, R80.reuse, R92, R40 ;  /* 0x0000005c5028723c */ /* 0x040fe80000041828 */
[--C-:B-1----:R-:W-:Y:S03]  /*19300*/  FFMA.FTZ R88, R180, c[0x0][0x2d0], -R96.reuse ;  /* 0x0000b400b4587a23 */ /* 0x102fe60000010860 */
[----:B------:R-:W-:Y:S01]  /*19310*/  FFMA.FTZ R92, R186, c[0x0][0x2d0], -R97 ;  /* 0x0000b400ba5c7a23 */ /* 0x000fe20000010861 */
[-C--:B------:R-:W-:Y:S01]  /*19320*/  HMMA.16816.F32.BF16 R44, R80, R94.reuse, R44 ;  /* 0x0000005e502c723c */ /* 0x080fe2000004182c */
[----:B------:R1:W-:Y:S03]  /*19330*/  MUFU.EX2 R144, R88 ;  /* 0x0000005800907308 */ /* 0x0003e60000000800 */
[--C-:B---3--:R-:W-:Y:S01]  /*19340*/  FFMA.FTZ R84, R185, c[0x0][0x2d0], -R96.reuse ;  /* 0x0000b400b9547a23 */ /* 0x108fe20000010860 */
[----:B------:R-:W-:Y:S03]  /*19350*/  MOV R186, R113 ;  /* 0x0000007100ba7202 */ /* 0x000fe60000000f00 */
[C---:B------:R-:W-:Y:S03]  /*19360*/  HMMA.16816.F32.BF16 R48, R76.reuse, R94, R48 ;  /* 0x0000005e4c30723c */ /* 0x040fe60000041830 */
[----:B------:R3:W4:Y:S10]  /*19370*/  MUFU.EX2 R185, R84 ;  /* 0x0000005400b97308 */ /* 0x0007340000000800 */
[----:B------:R5:W-:Y:S01]  /*19380*/  MUFU.EX2 R154, R92 ;  /* 0x0000005c009a7308 */ /* 0x000be20000000800 */
[----:B-1----:R-:W-:Y:S09]  /*19390*/  FFMA.FTZ R88, R181, c[0x0][0x2d0], -R96 ;  /* 0x0000b400b5587a23 */ /* 0x002ff20000010860 */
[----:B------:R1:W-:Y:S01]  /*193a0*/  MUFU.EX2 R189, R88 ;  /* 0x0000005800bd7308 */ /* 0x0003e20000000800 */
[----:B---3--:R-:W-:Y:S01]  /*193b0*/  FFMA.FTZ R84, R193, c[0x0][0x2d0], -R74 ;  /* 0x0000b400c1547a23 */ /* 0x008fe2000001084a */
[----:B------:R-:W-:Y:S08]  /*193c0*/  MOV R193, R100 ;  /* 0x0000006400c17202 */ /* 0x000ff00000000f00 */
[----:B------:R3:W-:Y:S01]  /*193d0*/  MUFU.EX2 R182, R84 ;  /* 0x0000005400b67308 */ /* 0x0007e20000000800 */
[----:B--2---:R-:W-:Y:S02]  /*193e0*/  FFMA.FTZ R69, R69, R167, R193 ;  /* 0x000000a745457223 */ /* 0x004fe400000100c1 */
[----:B------:R-:W-:Y:S01]  /*193f0*/  IMAD.MOV.U32 R193, RZ, RZ, R130 ;  /* 0x000000ffffc17224 */ /* 0x000fe200078e0082 */
[----:B------:R-:W-:Y:S01]  /*19400*/  MOV R130, R108 ;  /* 0x0000006c00827202 */ /* 0x000fe20000000f00 */
[----:B-----5:R-:W-:Y:S02]  /*19410*/  FFMA.FTZ R92, R188, c[0x0][0x2d0], -R97 ;  /* 0x0000b400bc5c7a23 */ /* 0x020fe40000010861 */
[----:B------:R-:W-:Y:S02]  /*19420*/  FADD.FTZ R69, R162, R69 ;  /* 0x00000045a2457221 */ /* 0x000fe40000010000 */
[----:B------:R-:W-:Y:S01]  /*19430*/  IMAD.MOV.U32 R188, RZ, RZ, R109 ;  /* 0x000000ffffbc7224 */ /* 0x000fe200078e006d */
[----:B------:R2:W-:Y:S01]  /*19440*/  MUFU.EX2 R153, R92 ;  /* 0x0000005c00997308 */ /* 0x0005e20000000800 */
[----:B------:R-:W-:Y:S01]  /*19450*/  FADD.FTZ R69, R151, R69 ;  /* 0x0000004597457221 */ /* 0x000fe20000010000 */
[----:B-1----:R-:W1:Y:S01]  /*19460*/  LDSM.16.MT88.4 R88, [R211+0x1100] ;  /* 0x00110000d358783b */ /* 0x002e620000004200 */
[--C-:B---3--:R-:W-:Y:S01]  /*19470*/  FFMA.FTZ R84, R195, c[0x0][0x2d0], -R74.reuse ;  /* 0x0000b400c3547a23 */ /* 0x108fe2000001084a */
[----:B------:R-:W-:Y:S06]  /*19480*/  MOV R195, R120 ;  /* 0x0000007800c37202 */ /* 0x000fec0000000f00 */
[----:B------:R3:W-:Y:S01]  /*19490*/  MUFU.EX2 R184, R84 ;  /* 0x0000005400b87308 */ /* 0x0007e20000000800 */
[----:B--2---:R-:W-:Y:S01]  /*194a0*/  FFMA.FTZ R92, R231, c[0x0][0x2d0], -R74 ;  /* 0x0000b400e75c7a23 */ /* 0x004fe2000001084a */
[----:B------:R-:W-:Y:S08]  /*194b0*/  MOV R231, R104 ;  /* 0x0000006800e77202 */ /* 0x000ff00000000f00 */
[----:B------:R2:W-:Y:S01]  /*194c0*/  MUFU.EX2 R180, R92 ;  /* 0x0000005c00b47308 */ /* 0x0005e20000000800 */
[----:B---3--:R-:W-:Y:S01]  /*194d0*/  FFMA.FTZ R84, R192, c[0x0][0x2d0], -R75 ;  /* 0x0000b400c0547a23 */ /* 0x008fe2000001084b */
[-C--:B-1----:R-:W-:Y:S08]  /*194e0*/  HMMA.16816.F32.BF16 R52, R76, R88.reuse, R52 ;  /* 0x000000584c34723c */ /* 0x082ff00000041834 */
[----:B------:R1:W-:Y:S01]  /*194f0*/  MUFU.EX2 R181, R84 ;  /* 0x0000005400b57308 */ /* 0x0003e20000000800 */
[----:B------:R-:W-:Y:S01]  /*19500*/  IMAD.MOV.U32 R192, RZ, RZ, R121 ;  /* 0x000000ffffc07224 */ /* 0x000fe200078e0079 */
[C---:B------:R-:W-:Y:S01]  /*19510*/  HMMA.16816.F32.BF16 R56, R80.reuse, R88, R56 ;  /* 0x000000585038723c */ /* 0x040fe20000041838 */
[----:B--2---:R-:W-:Y:S06]  /*19520*/  LDSM.16.MT88.4 R92, [R210+0x1900] ;  /* 0x00190000d25c783b */ /* 0x004fec0000004200 */
[----:B------:R-:W-:Y:S01]  /*19530*/  FFMA.FTZ R88, R190, c[0x0][0x2d0], -R97 ;  /* 0x0000b400be587a23 */ /* 0x000fe20000010861 */
[-C--:B------:R-:W-:Y:S03]  /*19540*/  HMMA.16816.F32.BF16 R60, R80, R90.reuse, R60 ;  /* 0x0000005a503c723c */ /* 0x080fe6000004183c */
[----:B------:R2:W3:Y:S01]  /*19550*/  MUFU.EX2 R102, R88 ;  /* 0x0000005800667308 */ /* 0x0004e20000000800 */
[----:B------:R-:W-:Y:S03]  /*19560*/  MOV R190, R107 ;  /* 0x0000006b00be7202 */ /* 0x000fe60000000f00 */
[----:B------:R-:W-:Y:S01]  /*19570*/  FFMA.FTZ R80, R194, c[0x0][0x2d0], -R75 ;  /* 0x0000b400c2507a23 */ /* 0x000fe2000001084b */
[----:B------:R-:W-:Y:S04]  /*19580*/  HMMA.16816.F32.BF16 R64, R76, R90, R64 ;  /* 0x0000005a4c40723c */ /* 0x000fe80000041840 */
[----:B-1----:R-:W-:Y:S01]  /*19590*/  FFMA.FTZ R84, R183, c[0x0][0x2d0], -R97 ;  /* 0x0000b400b7547a23 */ /* 0x002fe20000010861 */
[----:B------:R1:W-:Y:S01]  /*195a0*/  MUFU.EX2 R159, R80 ;  /* 0x00000050009f7308 */ /* 0x0003e20000000800 */
[----:B----4-:R-:W-:Y:S01]  /*195b0*/  F2FP.BF16.PACK_AB R82, R185, R187 ;  /* 0x000000bbb952723e */ /* 0x010fe200000010ff */
[----:B------:R-:W-:Y:S01]  /*195c0*/  IMAD.MOV.U32 R194, RZ, RZ, R106 ;  /* 0x000000ffffc27224 */ /* 0x000fe200078e006a */
[----:B------:R-:W-:Y:S04]  /*195d0*/  F2FP.BF16.PACK_AB R76, R249, R250 ;  /* 0x000000faf94c723e */ /* 0x000fe800000010ff */
[----:B------:R-:W-:Y:S02]  /*195e0*/  F2FP.BF16.PACK_AB R77, R145, R248 ;  /* 0x000000f8914d723e */ /* 0x000fe400000010ff */
[----:B------:R-:W-:Y:S01]  /*195f0*/  F2FP.BF16.PACK_AB R78, R239, R246 ;  /* 0x000000f6ef4e723e */ /* 0x000fe200000010ff */
[----:B------:R4:W5:Y:S01]  /*19600*/  MUFU.EX2 R155, R84 ;  /* 0x00000054009b7308 */ /* 0x0009620000000800 */
[----:B------:R-:W-:Y:S02]  /*19610*/  F2FP.BF16.PACK_AB R79, R237, R191 ;  /* 0x000000bfed4f723e */ /* 0x000fe400000010ff */
[----:B------:R-:W-:Y:S01]  /*19620*/  MOV R183, R114 ;  /* 0x0000007200b77202 */ /* 0x000fe20000000f00 */
[----:B--2---:R-:W-:Y:S01]  /*19630*/  LDSM.16.MT88.4 R88, [R212+0x1900] ;  /* 0x00190000d458783b */ /* 0x004fe20000004200 */
[----:B---3--:R-:W-:Y:S01]  /*19640*/  F2FP.BF16.PACK_AB R83, R102, R153 ;  /* 0x000000996653723e */ /* 0x008fe200000010ff */
[----:B-1----:R-:W-:Y:S01]  /*19650*/  FFMA.FTZ R80, R230, c[0x0][0x2d0], -R74 ;  /* 0x0000b400e6507a23 */ /* 0x002fe2000001084a */
[----:B------:R-:W-:Y:S03]  /*19660*/  MOV R230, R105 ;  /* 0x0000006900e67202 */ /* 0x000fe60000000f00 */
[----:B------:R1:W-:Y:S02]  /*19670*/  MUFU.EX2 R158, R80 ;  /* 0x00000050009e7308 */ /* 0x0003e40000000800 */
[----:B----4-:R-:W2:Y:S01]  /*19680*/  LDSM.16.MT88.4 R84, [R209+0x1900] ;  /* 0x00190000d154783b */ /* 0x010ea20000004200 */
[----:B-----5:R-:W-:Y:S02]  /*19690*/  F2FP.BF16.PACK_AB R81, R154, R155 ;  /* 0x0000009b9a51723e */ /* 0x020fe400000010ff */
[----:B-1----:R-:W-:Y:S01]  /*196a0*/  F2FP.BF16.PACK_AB R80, R189, R144 ;  /* 0x00000090bd50723e */ /* 0x002fe200000010ff */
[-C--:B--2---:R-:W-:Y:S08]  /*196b0*/  HMMA.16816.F32.BF16 R4, R76, R84.reuse, R4 ;  /* 0x000000544c04723c */ /* 0x084ff00000041804 */
[C---:B------:R-:W-:Y:S07]  /*196c0*/  HMMA.16816.F32.BF16 R8, R80.reuse, R84, R8 ;  /* 0x000000545008723c */ /* 0x040fee0000041808 */
[--C-:B------:R-:W-:Y:S01]  /*196d0*/  FFMA.FTZ R84, R205, c[0x0][0x2d0], -R75.reuse ;  /* 0x0000b400cd547a23 */ /* 0x100fe2000001084b */
[-C--:B------:R-:W-:Y:S03]  /*196e0*/  HMMA.16816.F32.BF16 R12, R80, R86.reuse, R12 ;  /* 0x00000056500c723c */ /* 0x080fe6000004180c */
[----:B------:R1:W-:Y:S01]  /*196f0*/  MUFU.EX2 R157, R84 ;  /* 0x00000054009d7308 */ /* 0x0003e20000000800 */
[----:B------:R-:W-:Y:S04]  /*19700*/  MOV R205, R110 ;  /* 0x0000006e00cd7202 */ /* 0x000fe80000000f00 */
[C---:B------:R-:W-:Y:S08]  /*19710*/  HMMA.16816.F32.BF16 R16, R76.reuse, R86, R16 ;  /* 0x000000564c10723c */ /* 0x040ff00000041810 */
[-C--:B------:R-:W-:Y:S08]  /*19720*/  HMMA.16816.F32.BF16 R20, R76, R88.reuse, R20 ;  /* 0x000000584c14723c */ /* 0x080ff00000041814 */
[C---:B------:R-:W-:Y:S04]  /*19730*/  HMMA.16816.F32.BF16 R24, R80.reuse, R88, R24 ;  /* 0x000000585018723c */ /* 0x040fe80000041818 */
[----:B-1----:R-:W-:Y:S01]  /*19740*/  FFMA.FTZ R84, R228, c[0x0][0x2d0], -R75 ;  /* 0x0000b400e4547a23 */ /* 0x002fe2000001084b */
[----:B------:R-:W-:Y:S02]  /*19750*/  MOV R228, R111 ;  /* 0x0000006f00e47202 */ /* 0x000fe40000000f00 */
[----:B------:R-:W-:Y:S01]  /*19760*/  FFMA.FTZ R88, R204, c[0x0][0x2d0], -R96 ;  /* 0x0000b400cc587a23 */ /* 0x000fe20000010860 */
[-C--:B------:R-:W-:Y:S01]  /*19770*/  HMMA.16816.F32.BF16 R28, R80, R90.reuse, R28 ;  /* 0x0000005a501c723c */ /* 0x080fe2000004181c */
[----:B------:R1:W-:Y:S03]  /*19780*/  MUFU.EX2 R179, R84 ;  /* 0x0000005400b37308 */ /* 0x0003e60000000800 */
[----:B------:R-:W-:Y:S04]  /*19790*/  IMAD.MOV.U32 R204, RZ, RZ, R150 ;  /* 0x000000ffffcc7224 */ /* 0x000fe800078e0096 */
        /* <DEDUP_REMOVED lines=8> */
[----:B--2---:R-:W-:Y:S02]  /*19820*/  FFMA.FTZ R88, R232, c[0x0][0x2d0], -R74 ;  /* 0x0000b400e8587a23 */ /* 0x004fe4000001084a */
[--C-:B------:R-:W-:Y:S02]  /*19830*/  FFMA.FTZ R92, R202, c[0x0][0x2d0], -R97.reuse ;  /* 0x0000b400ca5c7a23 */ /* 0x100fe40000010861 */
[C---:B------:R-:W-:Y:S03]  /*19840*/  HMMA.16816.F32.BF16 R48, R76.reuse, R94, R48 ;  /* 0x0000005e4c30723c */ /* 0x040fe60000041830 */
[----:B------:R2:W-:Y:S10]  /*19850*/  MUFU.EX2 R175, R88 ;  /* 0x0000005800af7308 */ /* 0x0005f40000000800 */
[----:B------:R3:W-:Y:S01]  /*19860*/  MUFU.EX2 R101, R92 ;  /* 0x0000005c00657308 */ /* 0x0007e20000000800 */
[----:B-1----:R-:W-:Y:S01]  /*19870*/  FFMA.FTZ R84, R200, c[0x0][0x2d0], -R96 ;  /* 0x0000b400c8547a23 */ /* 0x002fe20000010860 */
[----:B------:R-:W-:Y:S08]  /*19880*/  MOV R200, R148 ;  /* 0x0000009400c87202 */ /* 0x000ff00000000f00 */
[----:B------:R1:W-:Y:S01]  /*19890*/  MUFU.EX2 R156, R84 ;  /* 0x00000054009c7308 */ /* 0x0003e20000000800 */
[----:B--2---:R-:W-:Y:S09]  /*198a0*/  FFMA.FTZ R88, R233, c[0x0][0x2d0], -R74 ;  /* 0x0000b400e9587a23 */ /* 0x004ff2000001084a */
[----:B------:R2:W4:Y:S01]  /*198b0*/  MUFU.EX2 R176, R88 ;  /* 0x0000005800b07308 */ /* 0x0005220000000800 */
[--C-:B---3--:R-:W-:Y:S09]  /*198c0*/  FFMA.FTZ R92, R203, c[0x0][0x2d0], -R97.reuse ;  /* 0x0000b400cb5c7a23 */ /* 0x108ff20000010861 */
[----:B------:R3:W-:Y:S01]  /*198d0*/  MUFU.EX2 R99, R92 ;  /* 0x0000005c00637308 */ /* 0x0007e20000000800 */
[----:B-1----:R-:W-:Y:S01]  /*198e0*/  FFMA.FTZ R84, R201, c[0x0][0x2d0], -R96 ;  /* 0x0000b400c9547a23 */ /* 0x002fe20000010860 */
[----:B------:R-:W-:Y:S02]  /*198f0*/  MOV R201, R149 ;  /* 0x0000009500c97202 */ /* 0x000fe40000000f00 */
[----:B------:R-:W-:Y:S06]  /*19900*/  LDSM.16.MT88.4 R148, [R210+0x2900] ;  /* 0x00290000d294783b */ /* 0x000fec0000004200 */
[----:B------:R1:W5:Y:S01]  /*19910*/  MUFU.EX2 R178, R84 ;  /* 0x0000005400b27308 */ /* 0x0003620000000800 */
[--C-:B--2---:R-:W-:Y:S01]  /*19920*/  FFMA.FTZ R88, R199, c[0x0][0x2d0], -R97.reuse ;  /* 0x0000b400c7587a23 */ /* 0x104fe20000010861 */
[----:B----4-:R-:W-:Y:S08]  /*19930*/  F2FP.BF16.PACK_AB R164, R176, R175 ;  /* 0x000000afb0a4723e */ /* 0x010ff000000010ff */
[----:B------:R2:W4:Y:S01]  /*19940*/  MUFU.EX2 R100, R88 ;  /* 0x0000005800647308 */ /* 0x0005220000000800 */
[----:B---3--:R-:W-:Y:S09]  /*19950*/  FFMA.FTZ R92, R207, c[0x0][0x2d0], -R97 ;  /* 0x0000b400cf5c7a23 */ /* 0x008ff20000010861 */
[----:B------:R3:W3:Y:S01]  /*19960*/  MUFU.EX2 R98, R92 ;  /* 0x0000005c00627308 */ /* 0x0006e20000000800 */
[----:B-1----:R-:W1:Y:S08]  /*19970*/  LDSM.16.MT88.4 R84, [R211+0x1900] ;  /* 0x00190000d354783b */ /* 0x002e700000004200 */
[----:B--2---:R-:W2:Y:S08]  /*19980*/  LDSM.16.MT88.4 R88, [R209+0x2100] ;  /* 0x00210000d158783b */ /* 0x004eb00000004200 */
[----:B---3--:R-:W3:Y:S01]  /*19990*/  LDSM.16.MT88.4 R92, [R212+0x2100] ;  /* 0x00210000d45c783b */ /* 0x008ee20000004200 */
[-C--:B-1----:R-:W-:Y:S08]  /*199a0*/  HMMA.16816.F32.BF16 R52, R76, R84.reuse, R52 ;  /* 0x000000544c34723c */ /* 0x082ff00000041834 */
[C---:B------:R-:W-:Y:S07]  /*199b0*/  HMMA.16816.F32.BF16 R56, R80.reuse, R84, R56 ;  /* 0x000000545038723c */ /* 0x040fee0000041838 */
[--C-:B------:R-:W-:Y:S01]  /*199c0*/  FFMA.FTZ R84, R245, c[0x0][0x2d0], -R74.reuse ;  /* 0x0000b400f5547a23 */ /* 0x100fe2000001084a */
[-C--:B------:R-:W-:Y:S03]  /*199d0*/  HMMA.16816.F32.BF16 R60, R80, R86.reuse, R60 ;  /* 0x00000056503c723c */ /* 0x080fe6000004183c */
[----:B------:R1:W-:Y:S01]  /*199e0*/  MUFU.EX2 R172, R84 ;  /* 0x0000005400ac7308 */ /* 0x0003e20000000800 */
[----:B------:R-:W-:Y:S03]  /*199f0*/  FFMA.FTZ R74, R244, c[0x0][0x2d0], -R74 ;  /* 0x0000b400f44a7a23 */ /* 0x000fe6000001084a */
[--C-:B------:R-:W-:Y:S01]  /*19a00*/  FFMA.FTZ R80, R234, c[0x0][0x2d0], -R75.reuse ;  /* 0x0000b400ea507a23 */ /* 0x100fe2000001084b */
[----:B------:R-:W-:Y:S04]  /*19a10*/  HMMA.16816.F32.BF16 R64, R76, R86, R64 ;  /* 0x000000564c40723c */ /* 0x000fe80000041840 */
[----:B-----5:R-:W-:Y:S01]  /*19a20*/  F2FP.BF16.PACK_AB R82, R177, R178 ;  /* 0x000000b2b152723e */ /* 0x020fe200000010ff */
[----:B------:R5:W-:Y:S01]  /*19a30*/  MUFU.EX2 R174, R80 ;  /* 0x0000005000ae7308 */ /* 0x000be20000000800 */
[----:B----4-:R-:W-:Y:S02]  /*19a40*/  F2FP.BF16.PACK_AB R81, R101, R100 ;  /* 0x000000646551723e */ /* 0x010fe400000010ff */
[----:B------:R-:W-:Y:S04]  /*19a50*/  F2FP.BF16.PACK_AB R76, R184, R182 ;  /* 0x000000b6b84c723e */ /* 0x000fe800000010ff */
[----:B------:R-:W-:Y:S02]  /*19a60*/  F2FP.BF16.PACK_AB R77, R159, R181 ;  /* 0x000000b59f4d723e */ /* 0x000fe400000010ff */
[----:B------:R-:W-:Y:S01]  /*19a70*/  F2FP.BF16.PACK_AB R78, R180, R158 ;  /* 0x0000009eb44e723e */ /* 0x000fe200000010ff */
[----:B------:R4:W3:Y:S01]  /*19a80*/  MUFU.EX2 R171, R74 ;  /* 0x0000004a00ab7308 */ /* 0x0008e20000000800 */
[----:B------:R-:W-:Y:S02]  /*19a90*/  F2FP.BF16.PACK_AB R79, R179, R157 ;  /* 0x0000009db34f723e */ /* 0x000fe400000010ff */
[----:B------:R-:W-:Y:S01]  /*19aa0*/  F2FP.BF16.PACK_AB R83, R98, R99 ;  /* 0x000000636253723e */ /* 0x000fe200000010ff */
[----:B-1----:R-:W1:Y:S04]  /*19ab0*/  LDSM.16.MT88.4 R84, [R210+0x2100] ;  /* 0x00210000d254783b */ /* 0x002e680000004200 */
[-C--:B--2---:R-:W-:Y:S03]  /*19ac0*/  HMMA.16816.F32.BF16 R4, R76, R88.reuse, R4 ;  /* 0x000000584c04723c */ /* 0x084fe60000041804 */
[--C-:B-----5:R-:W-:Y:S04]  /*19ad0*/  FFMA.FTZ R80, R235, c[0x0][0x2d0], -R75.reuse ;  /* 0x0000b400eb507a23 */ /* 0x120fe8000001084b */
[----:B------:R2:W5:Y:S01]  /*19ae0*/  MUFU.EX2 R173, R80 ;  /* 0x0000005000ad7308 */ /* 0x0005620000000800 */
[--C-:B----4-:R-:W-:Y:S01]  /*19af0*/  FFMA.FTZ R74, R242, c[0x0][0x2d0], -R75.reuse ;  /* 0x0000b400f24a7a23 */ /* 0x110fe2000001084b */
[----:B---3--:R-:W-:Y:S03]  /*19b00*/  F2FP.BF16.PACK_AB R166, R171, R172 ;  /* 0x000000acaba6723e */ /* 0x008fe600000010ff */
[----:B------:R-:W-:Y:S05]  /*19b10*/  FFMA.FTZ R75, R243, c[0x0][0x2d0], -R75 ;  /* 0x0000b400f34b7a23 */ /* 0x000fea000001084b */
[----:B------:R3:W-:Y:S10]  /*19b20*/  MUFU.EX2 R170, R74 ;  /* 0x0000004a00aa7308 */ /* 0x0007f40000000800 */
[----:B------:R-:W4:Y:S01]  /*19b30*/  MUFU.EX2 R169, R75 ;  /* 0x0000004b00a97308 */ /* 0x000f220000000800 */
[----:B--2---:R-:W-:Y:S02]  /*19b40*/  F2FP.BF16.PACK_AB R80, R156, R152 ;  /* 0x000000989c50723e */ /* 0x004fe400000010ff */
[----:B-----5:R-:W-:Y:S05]  /*19b50*/  F2FP.BF16.PACK_AB R165, R173, R174 ;  /* 0x000000aeada5723e */ /* 0x020fea00000010ff */
[C---:B------:R-:W-:Y:S04]  /*19b60*/  HMMA.16816.F32.BF16 R8, R80.reuse, R88, R8 ;  /* 0x000000585008723c */ /* 0x040fe80000041808 */
[--C-:B---3--:R-:W-:Y:S04]  /*19b70*/  FFMA.FTZ R74, R236, c[0x0][0x2d0], -R96.reuse ;  /* 0x0000b400ec4a7a23 */ /* 0x108fe80000010860 */
[-C--:B------:R-:W-:Y:S01]  /*19b80*/  HMMA.16816.F32.BF16 R12, R80, R90.reuse, R12 ;  /* 0x0000005a500c723c */ /* 0x080fe2000004180c */
[----:B------:R2:W-:Y:S03]  /*19b90*/  MUFU.EX2 R168, R74 ;  /* 0x0000004a00a87308 */ /* 0x0005e60000000800 */
[----:B----4-:R-:W-:Y:S04]  /*19ba0*/  F2FP.BF16.PACK_AB R167, R169, R170 ;  /* 0x000000aaa9a7723e */ /* 0x010fe800000010ff */
[C---:B------:R-:W-:Y:S01]  /*19bb0*/  HMMA.16816.F32.BF16 R16, R76.reuse, R90, R16 ;  /* 0x0000005a4c10723c */ /* 0x040fe20000041810 */
[----:B------:R-:W3:Y:S07]  /*19bc0*/  LDSM.16.MT88.4 R88, [R211+0x2100] ;  /* 0x00210000d358783b */ /* 0x000eee0000004200 */
        /* <DEDUP_REMOVED lines=8> */
[--C-:B--2---:R-:W-:Y:S02]  /*19c50*/  FFMA.FTZ R74, R240, c[0x0][0x2d0], -R96.reuse ;  /* 0x0000b400f04a7a23 */ /* 0x104fe40000010860 */
[----:B------:R-:W-:Y:S02]  /*19c60*/  FFMA.FTZ R96, R241, c[0x0][0x2d0], -R96 ;  /* 0x0000b400f1607a23 */ /* 0x000fe40000010860 */
[----:B------:R1:W-:Y:S01]  /*19c70*/  MUFU.EX2 R93, R74 ;  /* 0x0000004a005d7308 */ /* 0x0003e20000000800 */
[-C--:B------:R-:W-:Y:S08]  /*19c80*/  HMMA.16816.F32.BF16 R44, R80, R86.reuse, R44 ;  /* 0x00000056502c723c */ /* 0x080ff0000004182c */
[C---:B------:R-:W-:Y:S01]  /*19c90*/  HMMA.16816.F32.BF16 R48, R76.reuse, R86, R48 ;  /* 0x000000564c30723c */ /* 0x040fe20000041830 */
[----:B------:R-:W2:Y:S07]  /*19ca0*/  MUFU.EX2 R96, R96 ;  /* 0x0000006000607308 */ /* 0x000eae0000000800 */
[-C--:B---3--:R-:W-:Y:S04]  /*19cb0*/  HMMA.16816.F32.BF16 R52, R76, R88.reuse, R52 ;  /* 0x000000584c34723c */ /* 0x088fe80000041834 */
[--C-:B-1----:R-:W-:Y:S04]  /*19cc0*/  FFMA.FTZ R74, R229, c[0x0][0x2d0], -R97.reuse ;  /* 0x0000b400e54a7a23 */ /* 0x102fe80000010861 */
[C---:B------:R-:W-:Y:S01]  /*19cd0*/  HMMA.16816.F32.BF16 R56, R80.reuse, R88, R56 ;  /* 0x000000585038723c */ /* 0x040fe20000041838 */
[----:B------:R1:W-:Y:S07]  /*19ce0*/  MUFU.EX2 R75, R74 ;  /* 0x0000004a004b7308 */ /* 0x0003ee0000000800 */
[-C--:B------:R-:W-:Y:S04]  /*19cf0*/  HMMA.16816.F32.BF16 R60, R80, R90.reuse, R60 ;  /* 0x0000005a503c723c */ /* 0x080fe8000004183c */
[----:B--2---:R-:W-:Y:S04]  /*19d00*/  F2FP.BF16.PACK_AB R162, R96, R93 ;  /* 0x0000005d60a2723e */ /* 0x004fe800000010ff */
[----:B------:R-:W-:Y:S08]  /*19d10*/  HMMA.16816.F32.BF16 R64, R76, R90, R64 ;  /* 0x0000005a4c40723c */ /* 0x000ff00000041840 */
[-C--:B------:R-:W-:Y:S05]  /*19d20*/  HMMA.16816.F32.BF16 R104, R164, R116.reuse, R4 ;  /* 0x00000074a468723c */ /* 0x080fea0000041804 */
[----:B-1----:R-:W-:Y:S02]  /*19d30*/  FFMA.FTZ R74, R206, c[0x0][0x2d0], -R97 ;  /* 0x0000b400ce4a7a23 */ /* 0x002fe40000010861 */
[----:B------:R-:W-:Y:S02]  /*19d40*/  FADD.FTZ R4, R204, R69 ;  /* 0x00000045cc047221 */ /* 0x000fe40000010000 */
[----:B------:R1:W2:Y:S03]  /*19d50*/  MUFU.EX2 R84, R74 ;  /* 0x0000004a00547308 */ /* 0x0002a60000000800 */
[----:B------:R-:W-:Y:S02]  /*19d60*/  FADD.FTZ R6, R126, R4 ;  /* 0x000000047e067221 */ /* 0x000fe40000010000 */
[--C-:B-1----:R-:W-:Y:S01]  /*19d70*/  FFMA.FTZ R74, R197, c[0x0][0x2d0], -R97.reuse ;  /* 0x0000b400c54a7a23 */ /* 0x102fe20000010861 */
[----:B--2---:R-:W-:Y:S01]  /*19d80*/  F2FP.BF16.PACK_AB R161, R84, R75 ;  /* 0x0000004b54a1723e */ /* 0x004fe200000010ff */
[----:B------:R-:W-:Y:S02]  /*19d90*/  FFMA.FTZ R97, R73, c[0x0][0x2d0], -R97 ;  /* 0x0000b40049617a23 */ /* 0x000fe40000010861 */
[----:B------:R-:W-:Y:S01]  /*19da0*/  FADD.FTZ R73, R160, R2 ;  /* 0x00000002a0497221 */ /* 0x000fe20000010000 */
[----:B------:R-:W-:Y:S01]  /*19db0*/  F2FP.BF16.PACK_AB R160, R92, R168 ;  /* 0x000000a85ca0723e */ /* 0x000fe200000010ff */
[----:B------:R-:W-:Y:S01]  /*19dc0*/  FADD.FTZ R2, R123, R68 ;  /* 0x000000447b027221 */ /* 0x000fe20000010000 */
[----:B------:R-:W-:Y:S01]  /*19dd0*/  MUFU.EX2 R74, R74 ;  /* 0x0000004a004a7308 */ /* 0x000fe20000000800 */
[----:B------:R-:W-:Y:S02]  /*19de0*/  FFMA.FTZ R68, R0, R115, R196 ;  /* 0x0000007300447223 */ /* 0x000fe400000100c4 */
[----:B------:R-:W-:Y:S02]  /*19df0*/  FADD.FTZ R0, R122, R73 ;  /* 0x000000497a007221 */ /* 0x000fe40000010000 */
[----:B------:R-:W-:Y:S02]  /*19e00*/  FADD.FTZ R2, R201, R2 ;  /* 0x00000002c9027221 */ /* 0x000fe40000010000 */
[----:B------:R-:W-:Y:S02]  /*19e10*/  FADD.FTZ R0, R200, R0 ;  /* 0x00000000c8007221 */ /* 0x000fe40000010000 */
[----:B------:R-:W-:Y:S01]  /*19e20*/  FADD.FTZ R5, R125, R2 ;  /* 0x000000027d057221 */ /* 0x000fe20000010000 */
[----:B------:R-:W1:Y:S01]  /*19e30*/  MUFU.EX2 R97, R97 ;  /* 0x0000006100617308 */ /* 0x000e620000000800 */
        /* <DEDUP_REMOVED lines=8> */
[----:B-1----:R-:W-:Y:S07]  /*19ec0*/  F2FP.BF16.PACK_AB R163, R97, R74 ;  /* 0x0000004a61a3723e */ /* 0x002fee00000010ff */
[C---:B------:R-:W-:Y:S07]  /*19ed0*/  HMMA.16816.F32.BF16 R108, R160.reuse, R116, R8 ;  /* 0x00000074a06c723c */ /* 0x040fee0000041808 */
[----:B------:R-:W-:Y:S01]  /*19ee0*/  FADD.FTZ R8, R127, R68 ;  /* 0x000000447f087221 */ /* 0x000fe20000010000 */
[-C--:B------:R-:W-:Y:S01]  /*19ef0*/  HMMA.16816.F32.BF16 R112, R160, R118.reuse, R12 ;  /* 0x00000076a070723c */ /* 0x080fe2000004180c */
[----:B------:R-:W2:Y:S03]  /*19f00*/  LDL R13, [R1+0xc] ;  /* 0x00000c00010d7983 */ /* 0x000ea60000100800 */
[----:B------:R-:W-:Y:S02]  /*19f10*/  FADD.FTZ R4, R198, R8 ;  /* 0x00000008c6047221 */ /* 0x000fe40000010000 */
[----:B------:R-:W-:Y:S02]  /*19f20*/  FADD.FTZ R10, R190, R5 ;  /* 0x00000005be0a7221 */ /* 0x000fe40000010000 */
[----:B------:R-:W-:Y:S01]  /*19f30*/  FADD.FTZ R4, R130, R4 ;  /* 0x0000000482047221 */ /* 0x000fe20000010000 */
[C---:B------:R-:W-:Y:S04]  /*19f40*/  HMMA.16816.F32.BF16 R116, R164.reuse, R118, R16 ;  /* 0x00000076a474723c */ /* 0x040fe80000041810 */
[----:B------:R-:W-:Y:S02]  /*19f50*/  FADD.FTZ R4, R230, R4 ;  /* 0x00000004e6047221 */ /* 0x000fe40000010000 */
[----:B------:R-:W-:Y:S02]  /*19f60*/  FADD.FTZ R8, R188, R2 ;  /* 0x00000002bc087221 */ /* 0x000fe40000010000 */
[----:B------:R-:W-:Y:S01]  /*19f70*/  FADD.FTZ R11, R103, R4 ;  /* 0x00000004670b7221 */ /* 0x000fe20000010000 */
[-C--:B------:R-:W-:Y:S01]  /*19f80*/  HMMA.16816.F32.BF16 R120, R164, R132.reuse, R20 ;  /* 0x00000084a478723c */ /* 0x080fe20000041814 */
[----:B------:R-:W1:Y:S02]  /*19f90*/  LDSM.16.MT88.4 R4, [R211+0x2900] ;  /* 0x00290000d304783b */ /* 0x000e640000004200 */
[----:B------:R-:W-:Y:S01]  /*19fa0*/  FADD.FTZ R9, R186, R0 ;  /* 0x00000000ba097221 */ /* 0x000fe20000010000 */
[----:B------:R-:W-:Y:S01]  /*19fb0*/  MOV R103, R3 ;  /* 0x0000000300677202 */ /* 0x000fe20000000f00 */
        /* <DEDUP_REMOVED lines=83> */
[C---:B--2---:R-:W-:Y:S02]  /*1a4f0*/  ISETP.GT.AND P0, PT, R226.reuse, R13, PT ;  /* 0x0000000de200720c */ /* 0x044fe40003f04270 */
[----:B------:R-:W-:Y:S11]  /*1a500*/  IADD3 R226, R226, -0x1, RZ ;  /* 0xffffffffe2e27810 */ /* 0x000ff60007ffe0ff */
[----:B-1----:R-:W-:-:S05]  /*1a510*/  @P0 BRA `(.L_x_455) ;  /* 0xffff97d000000947 */ /* 0x002fca000383ffff */
.L_x_438:
[----:B-1----:R-:W2:Y:S04]  /*1a520*/  LDL R4, [R1+0x30] ;  /* 0x0000300001047983 */ /* 0x002ea80000100800 */
[----:B------:R-:W3:Y:S01]  /*1a530*/  LDL R2, [R1+0x2c] ;  /* 0x00002c0001027983 */ /* 0x000ee20000100800 */
[----:B------:R-:W-:-:S02]  /*1a540*/  IMAD.MOV.U32 R0, RZ, RZ, c[0x0][0x2c4] ;  /* 0x0000b100ff007624 */ /* 0x000fc400078e00ff */
[----:B------:R-:W-:-:S03]  /*1a550*/  IMAD.MOV.U32 R5, RZ, RZ, c[0x0][0x32c] ;  /* 0x0000cb00ff057624 */ /* 0x000fc600078e00ff */
[----:B------:R-:W-:Y:S02]  /*1a560*/  ISETP.NE.AND P1, PT, R0, 0x1, PT ;  /* 0x000000010000780c */ /* 0x000fe40003f25270 */
[----:B------:R-:W1:Y:S01]  /*1a570*/  S2R R0, SR_CTAID.X ;  /* 0x0000000000007919 */ /* 0x000e620000002500 */
[----:B------:R-:W-:Y:S02]  /*1a580*/  ISETP.GE.AND P0, PT, R5, 0x1, PT ;  /* 0x000000010500780c */ /* 0x000fe40003f06270 */
[----:B-1----:R-:W-:Y:S01]  /*1a590*/  LEA R0, R0, 0x7f, 0x7 ;  /* 0x0000007f00007811 */ /* 0x002fe200078e38ff */
[----:B--2---:R-:W-:-:S07]  /*1a5a0*/  IMAD.MOV.U32 R6, RZ, RZ, R4 ;  /* 0x000000ffff067224 */ /* 0x004fce00078e0004 */
[----:B------:R-:W-:Y:S01]  /*1a5b0*/  @P1 IMAD.HI.U32 R4, R0, c[0x0][0x2c8], RZ ;  /* 0x0000b20000041a27 */ /* 0x000fe200078e00ff */
[----:B---3--:R-:W-:-:S04]  /*1a5c0*/  IADD3 R2, R2, 0x1, -R6 ;  /* 0x0000000102027810 */ /* 0x008fc80007ffe806 */
[----:B------:R-:W-:-:S05]  /*1a5d0*/  @P1 SHF.R.U32.HI R0, RZ, c[0x0][0x2cc], R4 ;  /* 0x0000b300ff001a19 */ /* 0x000fca0000011604 */
[----:B------:R-:W-:-:S05]  /*1a5e0*/  IMAD.IADD R0, R0, 0x1, R2 ;  /* 0x0000000100007824 */ /* 0x000fca00078e0202 */
        /* <DEDUP_REMOVED lines=11> */
.L_x_457:
[----:B------:R-:W-:-:S04]  /*1a6a0*/  MOV R4, c[0x0][0x32c] ;  /* 0x0000cb0000047a02 */ /* 0x000fc80000000f00 */
[----:B------:R-:W-:-:S13]  /*1a6b0*/  ISETP.NE.AND P0, PT, R4, 0x1, PT ;  /* 0x000000010400780c */ /* 0x000fda0003f05270 */
[----:B------:R-:W-:-:S05]  /*1a6c0*/  @P0 IMAD.HI.U32 R4, R0, c[0x0][0x330], RZ ;  /* 0x0000cc0000040a27 */ /* 0x000fca00078e00ff */
[----:B------:R-:W-:-:S05]  /*1a6d0*/  @P0 SHF.R.U32.HI R0, RZ, c[0x0][0x334], R4 ;  /* 0x0000cd00ff000a19 */ /* 0x000fca0000011604 */
.L_x_458:
[----:B------:R-:W-:-:S05]  /*1a6e0*/  IMAD R0, R0, c[0x0][0x32c], RZ ;  /* 0x0000cb0000007a24 */ /* 0x000fca00078e02ff */
[----:B------:R-:W-:-:S03]  /*1a6f0*/  IMNMX R2, R2, R0, !PT ;  /* 0x0000000002027217 */ /* 0x000fc60007800200 */
.L_x_456:
[----:B------:R-:W2:Y:S01]  /*1a700*/  LDL R4, [R1+0x18] ;  /* 0x0000180001047983 */ /* 0x000ea20000100800 */
[----:B------:R-:W-:-:S05]  /*1a710*/  IADD3 R2, R2, 0x5f, RZ ;  /* 0x0000005f02027810 */ /* 0x000fca0007ffe0ff */
[----:B------:R-:W-:-:S05]  /*1a720*/  IMAD.HI R2, R2, 0x2aaaaaab, RZ ;  /* 0x2aaaaaab02027827 */ /* 0x000fca00078e02ff */
[----:B------:R-:W-:-:S04]  /*1a730*/  SHF.R.U32.HI R0, RZ, 0x1f, R2 ;  /* 0x0000001fff007819 */ /* 0x000fc80000011602 */
[----:B------:R-:W-:-:S04]  /*1a740*/  LEA.HI.SX32 R0, R2, R0, 0x1c ;  /* 0x0000000002007211 */ /* 0x000fc800078fe2ff */
[----:B--2---:R-:W-:-:S04]  /*1a750*/  IMNMX R4, R4, R0, !PT ;  /* 0x0000000004047217 */ /* 0x004fc80007800200 */
[----:B------:R-:W-:Y:S01]  /*1a760*/  ISETP.GE.AND P0, PT, R226, R4, PT ;  /* 0x00000004e200720c */ /* 0x000fe20003f06270 */
[----:B------:R1:W-:-:S12]  /*1a770*/  STL [R1+0x38], R4 ;  /* 0x0000380401007387 */ /* 0x0003d80000100800 */
[----:B------:R-:W-:Y:S05]  /*1a780*/  @!P0 BRA `(.L_x_459) ;  /* 0x000048b000008947 */ /* 0x000fea0003800000 */
[----:B------:R-:W-:Y:S01]  /*1a790*/  MOV R100, R71 ;  /* 0x0000004700647202 */ /* 0x000fe20000000f00 */
[----:B------:R-:W-:Y:S01]  /*1a7a0*/  IMAD.MOV.U32 R102, RZ, RZ, R3 ;  /* 0x000000ffff667224 */ /* 0x000fe200078e0003 */
[----:B------:R-:W-:Y:S01]  /*1a7b0*/  MOV R2, R72 ;  /* 0x0000004800027202 */ /* 0x000fe20000000f00 */
[----:B------:R-:W-:Y:S01]  /*1a7c0*/  IMAD.MOV.U32 R225, RZ, RZ, R226 ;  /* 0x000000ffffe17224 */ /* 0x000fe200078e00e2 */
[----:B------:R-:W-:Y:S02]  /*1a7d0*/  MOV R101, R70 ;  /* 0x0000004600657202 */ /* 0x000fe40000000f00 */
.L_x_460:
[----:B--2---:R-:W2:Y:S01]  /*1a7e0*/  LDL R226, [R1+0x18] ;  /* 0x0000180001e27983 */ /* 0x004ea20000100800 */
[----:B------:R-:W-:Y:S04]  /*1a7f0*/  DEPBAR.LE SB0, 0x0 ;  /* 0x000080000000791a */ /* 0x000fe80000000000 */
[----:B------:R-:W-:Y:S01]  /*1a800*/  BAR.SYNC.DEFER_BLOCKING 0x0 ;  /* 0x0000000000007b1d */ /* 0x000fe20000010000 */
[----:B------:R-:W-:Y:S02]  /*1a810*/  MOV R103, 0x5 ;  /* 0x0000000500677802 */ /* 0x000fe40000000f00 */
[----:B------:R-:W-:Y:S04]  /*1a820*/  MOV R3, c[0x0][0x208] ;  /* 0x0000820000037a02 */ /* 0x000fe80000000f00 */
[----:B------:R-:W-:Y:S01]  /*1a830*/  SHF.L.U64.HI R3, R3, R103, c[0x0][0x20c] ;  /* 0x0000830003037619 */ /* 0x000fe20000010267 */
[----:B-----5:R-:W-:Y:S08]  /*1a840*/  LDSM.16.M88.4 R96, [R215+0x6100] ;  /* 0x00610000d760783b */ /* 0x020ff00000000200 */
[----:B------:R-:W3:Y:S08]  /*1a850*/  LDSM.16.M88.4 R16, [R208+0x3100] ;  /* 0x00310000d010783b */ /* 0x000ef00000000200 */
[----:B------:R-:W4:Y:S06]  /*1a860*/  LDL.64 R198, [R1+0x50] ;  /* 0x0000500001c67983 */ /* 0x000f2c0000100a00 */
[----:B------:R-:W4:Y:S06]  /*1a870*/  LDL.64 R196, [R1+0x58] ;  /* 0x0000580001c47983 */ /* 0x000f2c0000100a00 */
        /* <DEDUP_REMOVED lines=9> */
[----:B------:R-:W2:Y:S08]  /*1a910*/  LDSM.16.M88.4 R184, [R224] ;  /* 0x00000000e0b8783b */ /* 0x000eb00000000200 */
[----:B------:R-:W2:Y:S08]  /*1a920*/  LDSM.16.M88.4 R188, [R223] ;  /* 0x00000000dfbc783b */ /* 0x000eb00000000200 */
[----:B------:R-:W-:Y:S04]  /*1a930*/  STL [R1+0x68], R215 ;  /* 0x000068d701007387 */ /* 0x000fe80000100800 */
[----:B------:R-:W-:Y:S04]  /*1a940*/  STL [R1+0x6c], R208 ;  /* 0x00006cd001007387 */ /* 0x000fe80000100800 */
[----:B------:R-:W-:Y:S04]  /*1a950*/  STL [R1+0x70], R219 ;  /* 0x000070db01007387 */ /* 0x000fe80000100800 */
[----:B------:R-:W-:Y:S01]  /*1a960*/  STL [R1+0x74], R218 ;  /* 0x000074da01007387 */ /* 0x000fe20000100800 */
[-C--:B-1-3--:R-:W-:Y:S08]  /*1a970*/  HMMA.16816.F32.BF16 R4, R96, R16.reuse, RZ ;  /* 0x000000106004723c */ /* 0x08aff000000418ff */
        /* <DEDUP_REMOVED lines=16> */
[C---:B------:R-:W-:Y:S02]  /*1aa80*/  HMMA.16816.F32.BF16 R72, R92.reuse, R80, RZ ;  /* 0x000000505c48723c */ /* 0x040fe400000418ff */
[----:B--2---:R-:W-:Y:S06]  /*1aa90*/  ISETP.GT.AND P0, PT, R226, R225, PT ;  /* 0x000000e1e200720c */ /* 0x004fec0003f04270 */
[-C--:B------:R-:W-:Y:S08]  /*1aaa0*/  HMMA.16816.F32.BF16 R76, R92, R82.reuse, RZ ;  /* 0x000000525c4c723c */ /* 0x080ff000000418ff */
[C---:B------:R-:W-:Y:S04]  /*1aab0*/  HMMA.16816.F32.BF16 R80, R96.reuse, R82, RZ ;  /* 0x000000526050723c */ /* 0x040fe800000418ff */
[----:B------:R-:W-:Y:S04]  /*1aac0*/  @!P0 SHF.R.S32.HI R0, RZ, 0x1f, R225 ;  /* 0x0000001fff008819 */ /* 0x000fe800000114e1 */
[-C--:B------:R-:W-:Y:S01]  /*1aad0*/  HMMA.16816.F32.BF16 R84, R96, R168.reuse, RZ ;  /* 0x000000a86054723c */ /* 0x080fe200000418ff */
[----:B------:R-:W-:Y:S04]  /*1aae0*/  @!P0 IMAD R0, R0, c[0x0][0x208], RZ ;  /* 0x0000820000008a24 */ /* 0x000fe800078e02ff */
[C---:B------:R-:W-:Y:S03]  /*1aaf0*/  @!P0 IMAD R0, R225.reuse, c[0x0][0x20c], R0 ;  /* 0x00008300e1008a24 */ /* 0x040fe600078e0200 */
        /* <DEDUP_REMOVED lines=13> */
[----:B----4-:R-:W-:Y:S01]  /*1abd0*/  @!P0 MOV R185, R199 ;  /* 0x000000c700b98202 */ /* 0x010fe20000000f00 */
[-C--:B------:R-:W-:Y:S04]  /*1abe0*/  HMMA.16816.F32.BF16 R28, R180, R186.reuse, R28 ;  /* 0x000000bab41c723c */ /* 0x080fe8000004181c */
[----:B------:R-:W-:Y:S02]  /*1abf0*/  @!P0 MOV R184, R196 ;  /* 0x000000c400b88202 */ /* 0x000fe40000000f00 */
[----:B------:R-:W-:Y:S02]  /*1ac00*/  MOV R196, c[0x0][0x208] ;  /* 0x0000820000c47a02 */ /* 0x000fe40000000f00 */
[C---:B------:R-:W-:Y:S04]  /*1ac10*/  HMMA.16816.F32.BF16 R32, R172.reuse, R186, R32 ;  /* 0x000000baac20723c */ /* 0x040fe80000041820 */
[----:B------:R-:W-:Y:S01]  /*1ac20*/  @!P0 IMAD.WIDE.U32 R184, R176, 0x60, R184 ;  /* 0x00000060b0b88825 */ /* 0x000fe200078e00b8 */
[----:B------:R-:W-:Y:S01]  /*1ac30*/  SHF.L.U32 R196, R196, 0x5, RZ ;  /* 0x00000005c4c47819 */ /* 0x000fe200000006ff */
[----:B------:R-:W2:Y:S02]  /*1ac40*/  LDSM.16.M88.4 R176, [R221] ;  /* 0x00000000ddb0783b */ /* 0x000ea40000000200 */
[-C--:B------:R-:W-:Y:S04]  /*1ac50*/  HMMA.16816.F32.BF16 R36, R172, R188.reuse, R36 ;  /* 0x000000bcac24723c */ /* 0x080fe80000041824 */
[C---:B------:R-:W-:Y:S02]  /*1ac60*/  @!P0 LEA R194, P1, R184.reuse, c[0x0][0x1f8], 0x1 ;  /* 0x00007e00b8c28a11 */ /* 0x040fe400078208ff */
[----:B------:R-:W-:Y:S02]  /*1ac70*/  @!P0 IADD3 R0, R185, R0, RZ ;  /* 0x00000000b9008210 */ /* 0x000fe40007ffe0ff */
[C---:B------:R-:W-:Y:S04]  /*1ac80*/  HMMA.16816.F32.BF16 R40, R180.reuse, R188, R40 ;  /* 0x000000bcb428723c */ /* 0x040fe80000041828 */
[----:B------:R-:W-:Y:S02]  /*1ac90*/  @!P0 LEA.HI.X R195, R184, c[0x0][0x1fc], R0, 0x1, P1 ;  /* 0x00007f00b8c38a11 */ /* 0x000fe400008f0c00 */
[----:B------:R-:W3:Y:S01]  /*1aca0*/  LDSM.16.M88.4 R184, [R220] ;  /* 0x00000000dcb8783b */ /* 0x000ee20000000200 */
[-C--:B------:R-:W-:Y:S01]  /*1acb0*/  @!P0 IADD3 R192, P2, R194, R196.reuse, RZ ;  /* 0x000000c4c2c08210 */ /* 0x080fe20007f5e0ff */
[-C--:B------:R-:W-:Y:S04]  /*1acc0*/  HMMA.16816.F32.BF16 R44, R180, R190.reuse, R44 ;  /* 0x000000beb42c723c */ /* 0x080fe8000004182c */
[-C--:B------:R-:W-:Y:S02]  /*1acd0*/  @!P0 IADD3.X R193, R195, R3.reuse, RZ, P2, !PT ;  /* 0x00000003c3c18210 */ /* 0x080fe400017fe4ff */
[----:B------:R-:W-:Y:S01]  /*1ace0*/  @!PT LDS RZ, [RZ] ;  /* 0x00000000fffff984 */ /* 0x000fe20000000800 */
[----:B------:R-:W-:Y:S01]  /*1acf0*/  @!PT LDS RZ, [RZ] ;  /* 0x00000000fffff984 */ /* 0x000fe20000000800 */
[----:B------:R-:W-:Y:S01]  /*1ad00*/  @!PT LDS RZ, [RZ] ;  /* 0x00000000fffff984 */ /* 0x000fe20000000800 */
[----:B------:R4:W-:Y:S02]  /*1ad10*/  @!P0 LDGSTS.E.BYPASS.LTC128B.128 [R227+0x100], [R194.64], !P5 ;  /* 0x00100000c2e38fae */ /* 0x0009e4000e901d48 */
[C---:B------:R-:W-:Y:S06]  /*1ad20*/  HMMA.16816.F32.BF16 R48, R172.reuse, R190, R48 ;  /* 0x000000beac30723c */ /* 0x040fec0000041830 */
[----:B------:R2:W-:Y:S01]  /*1ad30*/  @!P0 LDGSTS.E.BYPASS.LTC128B.128 [R227+0x900], [R192.64], !P5 ;  /* 0x00900000c0e38fae */ /* 0x0005e2000e901d48 */
[-C--:B------:R-:W-:Y:S01]  /*1ad40*/  @!P0 IADD3 R190, P1, R192, R196.reuse, RZ ;  /* 0x000000c4c0be8210 */ /* 0x080fe20007f3e0ff */
[-C--:B-1----:R-:W-:Y:S04]  /*1ad50*/  HMMA.16816.F32.BF16 R52, R172, R168.reuse, R52 ;  /* 0x000000a8ac34723c */ /* 0x082fe80000041834 */
[-C--:B------:R-:W-:Y:S02]  /*1ad60*/  @!P0 IADD3.X R191, R193, R3.reuse, RZ, P1, !PT ;  /* 0x00000003c1bf8210 */ /* 0x080fe40000ffe4ff */
[-C--:B------:R-:W-:Y:S02]  /*1ad70*/  @!P0 IADD3 R188, P3, R190, R196.reuse, RZ ;  /* 0x000000c4bebc8210 */ /* 0x080fe40007f7e0ff */
[C---:B------:R-:W-:Y:S01]  /*1ad80*/  HMMA.16816.F32.BF16 R56, R180.reuse, R168, R56 ;  /* 0x000000a8b438723c */ /* 0x040fe20000041838 */
[----:B------:R1:W-:Y:S03]  /*1ad90*/  @!P0 LDGSTS.E.BYPASS.LTC128B.128 [R227+0x1100], [R190.64], !P5 ;  /* 0x01100000bee38fae */ /* 0x0003e6000e901d48 */
[-C--:B------:R-:W-:Y:S03]  /*1ada0*/  @!P0 IADD3.X R189, R191, R3.reuse, RZ, P3, !PT ;  /* 0x00000003bfbd8210 */ /* 0x080fe60001ffe4ff */
[-C--:B------:R-:W-:Y:S01]  /*1adb0*/  @!P0 IADD3 R168, P2, R188, R196.reuse, RZ ;  /* 0x000000c4bca88210 */ /* 0x080fe20007f5e0ff */
[-C--:B------:R-:W-:Y:S01]  /*1adc0*/  HMMA.16816.F32.BF16 R60, R180, R170.reuse, R60 ;  /* 0x000000aab43c723c */ /* 0x080fe2000004183c */
[----:B------:R1:W-:Y:S03]  /*1add0*/  @!P0 LDGSTS.E.BYPASS.LTC128B.128 [R227+0x1900], [R188.64], !P5 ;  /* 0x01900000bce38fae */ /* 0x0003e6000e901d48 */
[-C--:B------:R-:W-:Y:S02]  /*1ade0*/  @!P0 IADD3.X R169, R189, R3.reuse, RZ, P2, !PT ;  /* 0x00000003bda98210 */ /* 0x080fe400017fe4ff */
[----:B----4-:R-:W-:Y:S02]  /*1adf0*/  @!P0 IADD3 R194, P1, R168, R196, RZ ;  /* 0x000000c4a8c28210 */ /* 0x010fe40007f3e0ff */
[C---:B------:R-:W-:Y:S01]  /*1ae00*/  HMMA.16816.F32.BF16 R64, R172.reuse, R170, R64 ;  /* 0x000000aaac40723c */ /* 0x040fe20000041840 */
[----:B------:R4:W-:Y:S03]  /*1ae10*/  @!P0 LDGSTS.E.BYPASS.LTC128B.128 [R227+0x2100], [R168.64], !P5 ;  /* 0x02100000a8e38fae */ /* 0x0009e6000e901d48 */
[----:B------:R-:W-:Y:S04]  /*1ae20*/  @!P0 IADD3.X R195, R169, R3, RZ, P1, !PT ;  /* 0x00000003a9c38210 */ /* 0x000fe80000ffe4ff */
[-C--:B--2---:R-:W-:Y:S01]  /*1ae30*/  HMMA.16816.F32.BF16 R68, R172, R176.reuse, R68 ;  /* 0x000000b0ac44723c */ /* 0x084fe20000041844 */
[----:B------:R2:W-:Y:S02]  /*1ae40*/  @!P0 LDGSTS.E.BYPASS.LTC128B.128 [R227+0x2900], [R194.64], !P5 ;  /* 0x02900000c2e38fae */ /* 0x0005e4000e901d48 */
[C---:B------:R-:W-:Y:S02]  /*1ae50*/  ISETP.GT.AND P0, PT, R225.reuse, R226, PT ;  /* 0x000000e2e100720c */ /* 0x040fe40003f04270 */
[----:B------:R-:W-:Y:S03]  /*1ae60*/  IADD3 R226, R225, -0x1, RZ ;  /* 0xffffffffe1e27810 */ /* 0x000fe60007ffe0ff */
        /* <DEDUP_REMOVED lines=48> */
[----:B------:R-:W-:Y:S01]  /*1b170*/  MUFU.TANH R168, R4 ;  /* 0x0000000400a87308 */ /* 0x000fe20000002400 */
        /* <DEDUP_REMOVED lines=10> */
[----:B------:R-:W-:Y:S01]  /*1b220*/  MUFU.TANH R103, R5 ;  /* 0x0000000500677308 */ /* 0x000fe20000002400 */
[----:B------:R-:W-:Y:S02]  /*1b230*/  FMUL.FTZ R16, R16, c[0x0][0x320] ;  /* 0x0000c80010107a20 */ /* 0x000fe40000410000 */
[----:B------:R-:W-:Y:S02]  /*1b240*/  FMUL.FTZ R17, R17, c[0x0][0x320] ;  /* 0x0000c80011117a20 */ /* 0x000fe40000410000 */
[----:B------:R-:W-:Y:S02]  /*1b250*/  FMUL.FTZ R18, R18, c[0x0][0x320] ;  /* 0x0000c80012127a20 */ /* 0x000fe40000410000 */
[----:B------:R-:W-:Y:S02]  /*1b260*/  FMUL.FTZ R19, R19, c[0x0][0x320] ;  /* 0x0000c80013137a20 */ /* 0x000fe40000410000 */
[----:B------:R-:W-:Y:S01]  /*1b270*/  FMUL.FTZ R15, R15, c[0x0][0x320] ;  /* 0x0000c8000f0f7a20 */ /* 0x000fe20000410000 */
[----:B------:R1:W-:Y:S01]  /*1b280*/  MUFU.TANH R169, R7 ;  /* 0x0000000700a97308 */ /* 0x0003e20000002400 */
[----:B------:R-:W-:Y:S09]  /*1b290*/  FMUL.FTZ R14, R14, c[0x0][0x320] ;  /* 0x0000c8000e0e7a20 */ /* 0x000ff20000410000 */
[----:B------:R-:W-:Y:S10]  /*1b2a0*/  MUFU.TANH R15, R15 ;  /* 0x0000000f000f7308 */ /* 0x000ff40000002400 */
[----:B------:R-:W2:Y:S01]  /*1b2b0*/  MUFU.TANH R178, R8 ;  /* 0x0000000800b27308 */ /* 0x000ea20000002400 */
[----:B-1----:R-:W1:Y:S09]  /*1b2c0*/  LDSM.16.M88.4 R4, [R213+0x800] ;  /* 0x00080000d504783b */ /* 0x002e720000000200 */
[----:B------:R-:W-:Y:S10]  /*1b2d0*/  MUFU.TANH R170, R9 ;  /* 0x0000000900aa7308 */ /* 0x000ff40000002400 */
[----:B------:R-:W-:Y:S10]  /*1b2e0*/  MUFU.TANH R176, R10 ;  /* 0x0000000a00b07308 */ /* 0x000ff40000002400 */
[----:B------:R3:W-:Y:S10]  /*1b2f0*/  MUFU.TANH R171, R11 ;  /* 0x0000000b00ab7308 */ /* 0x0007f40000002400 */
[----:B------:R-:W-:Y:S01]  /*1b300*/  MUFU.TANH R16, R16 ;  /* 0x0000001000107308 */ /* 0x000fe20000002400 */
[-C--:B-1----:R-:W-:Y:S09]  /*1b310*/  HMMA.16816.F32.BF16 R20, R172, R4.reuse, R20 ;  /* 0x00000004ac14723c */ /* 0x082ff20000041814 */
[----:B------:R-:W-:Y:S01]  /*1b320*/  MUFU.TANH R18, R18 ;  /* 0x0000001200127308 */ /* 0x000fe20000002400 */
[C---:B------:R-:W-:Y:S01]  /*1b330*/  HMMA.16816.F32.BF16 R24, R188.reuse, R4, R24 ;  /* 0x00000004bc18723c */ /* 0x040fe20000041818 */
[----:B---3--:R-:W1:Y:S08]  /*1b340*/  LDSM.16.M88.4 R8, [R213+0x1000] ;  /* 0x00100000d508783b */ /* 0x008e700000000200 */
[----:B------:R-:W-:Y:S01]  /*1b350*/  MUFU.TANH R17, R17 ;  /* 0x0000001100117308 */ /* 0x000fe20000002400 */
[-C--:B------:R-:W-:Y:S04]  /*1b360*/  HMMA.16816.F32.BF16 R28, R188, R6.reuse, R28 ;  /* 0x00000006bc1c723c */ /* 0x080fe8000004181c */
[----:B------:R-:W-:Y:S04]  /*1b370*/  FMUL.FTZ R20, R20, c[0x0][0x320] ;  /* 0x0000c80014147a20 */ /* 0x000fe80000410000 */
[C---:B------:R-:W-:Y:S01]  /*1b380*/  HMMA.16816.F32.BF16 R32, R172.reuse, R6, R32 ;  /* 0x00000006ac20723c */ /* 0x040fe20000041820 */
[----:B------:R-:W-:Y:S01]  /*1b390*/  MUFU.TANH R19, R19 ;  /* 0x0000001300137308 */ /* 0x000fe20000002400 */
[----:B------:R-:W3:Y:S02]  /*1b3a0*/  LDSM.16.M88.4 R4, [R213+0x1800] ;  /* 0x00180000d504783b */ /* 0x000ee40000000200 */
[----:B------:R-:W-:Y:S02]  /*1b3b0*/  FMUL.FTZ R22, R22, c[0x0][0x320] ;  /* 0x0000c80016167a20 */ /* 0x000fe40000410000 */
[----:B------:R-:W-:Y:S02]  /*1b3c0*/  FMUL.FTZ R21, R21, c[0x0][0x320] ;  /* 0x0000c80015157a20 */ /* 0x000fe40000410000 */
[----:B------:R-:W-:Y:S03]  /*1b3d0*/  FMUL.FTZ R23, R23, c[0x0][0x320] ;  /* 0x0000c80017177a20 */ /* 0x000fe60000410000 */
        /* <DEDUP_REMOVED lines=9> */
[-C--:B-1----:R-:W-:Y:S03]  /*1b470*/  HMMA.16816.F32.BF16 R36, R172, R8.reuse, R36 ;  /* 0x00000008ac24723c */ /* 0x082fe60000041824 */
        /* <DEDUP_REMOVED lines=11> */
[----:B------:R-:W-:Y:S01]  /*1b530*/  MUFU.TANH R21, R21 ;  /* 0x0000001500157308 */ /* 0x000fe20000002400 */
[----:B------:R-:W1:Y:S02]  /*1b540*/  LDSM.16.M88.4 R8, [R213+0x2000] ;  /* 0x00200000d508783b */ /* 0x000e640000000200 */
[----:B------:R-:W-:Y:S02]  /*1b550*/  FMUL.FTZ R39, R39, c[0x0][0x320] ;  /* 0x0000c80027277a20 */ /* 0x000fe40000410000 */
[----:B------:R-:W-:Y:S02]  /*1b560*/  FMUL.FTZ R36, R36, c[0x0][0x320] ;  /* 0x0000c80024247a20 */ /* 0x000fe40000410000 */
[-C--:B---3--:R-:W-:Y:S03]  /*1b570*/  HMMA.16816.F32.BF16 R52, R172, R4.reuse, R52 ;  /* 0x00000004ac34723c */ /* 0x088fe60000041834 */
[----:B------:R-:W-:Y:S01]  /*1b580*/  MUFU.TANH R23, R23 ;  /* 0x0000001700177308 */ /* 0x000fe20000002400 */
[----:B------:R-:W-:Y:S02]  /*1b590*/  FMUL.FTZ R37, R37, c[0x0][0x320] ;  /* 0x0000c80025257a20 */ /* 0x000fe40000410000 */
[----:B------:R-:W-:Y:S02]  /*1b5a0*/  FMUL.FTZ R43, R43, c[0x0][0x320] ;  /* 0x0000c8002b2b7a20 */ /* 0x000fe40000410000 */
[C---:B------:R-:W-:Y:S04]  /*1b5b0*/  HMMA.16816.F32.BF16 R56, R188.reuse, R4, R56 ;  /* 0x00000004bc38723c */ /* 0x040fe80000041838 */
[----:B------:R-:W-:Y:S01]  /*1b5c0*/  FMUL.FTZ R45, R45, c[0x0][0x320] ;  /* 0x0000c8002d2d7a20 */ /* 0x000fe20000410000 */
[----:B------:R-:W-:Y:S01]  /*1b5d0*/  MUFU.TANH R32, R32 ;  /* 0x0000002000207308 */ /* 0x000fe20000002400 */
[----:B------:R-:W-:Y:S02]  /*1b5e0*/  FMUL.FTZ R42, R42, c[0x0][0x320] ;  /* 0x0000c8002a2a7a20 */ /* 0x000fe40000410000 */
[-C--:B------:R-:W-:Y:S04]  /*1b5f0*/  HMMA.16816.F32.BF16 R60, R188, R6.reuse, R60 ;  /* 0x00000006bc3c723c */ /* 0x080fe8000004183c */
[----:B------:R-:W-:Y:S02]  /*1b600*/  FMUL.FTZ R51, R51, c[0x0][0x320] ;  /* 0x0000c80033337a20 */ /* 0x000fe40000410000 */
[----:B------:R-:W-:Y:S01]  /*1b610*/  FMUL.FTZ R50, R50, c[0x0][0x320] ;  /* 0x0000c80032327a20 */ /* 0x000fe20000410000 */
[----:B------:R-:W-:Y:S01]  /*1b620*/  MUFU.TANH R200, R45 ;  /* 0x0000002d00c87308 */ /* 0x000fe20000002400 */
[C---:B------:R-:W-:Y:S01]  /*1b630*/  HMMA.16816.F32.BF16 R64, R172.reuse, R6, R64 ;  /* 0x00000006ac40723c */ /* 0x040fe20000041840 */
[----:B------:R-:W3:Y:S01]  /*1b640*/  LDSM.16.M88.4 R4, [R213+0x2800] ;  /* 0x00280000d504783b */ /* 0x000ee20000000200 */
[----:B------:R-:W-:Y:S04]  /*1b650*/  DEPBAR.LE SB0, 0x0 ;  /* 0x000080000000791a */ /* 0x000fe80000000000 */
[----:B------:R-:W-:Y:S02]  /*1b660*/  FMUL.FTZ R54, R54, c[0x0][0x320] ;  /* 0x0000c80036367a20 */ /* 0x000fe40000410000 */
[----:B------:R-:W-:Y:S01]  /*1b670*/  FMUL.FTZ R58, R58, c[0x0][0x320] ;  /* 0x0000c8003a3a7a20 */ /* 0x000fe20000410000 */
[----:B------:R-:W-:Y:S01]  /*1b680*/  MUFU.TANH R192, R51 ;  /* 0x0000003300c07308 */ /* 0x000fe20000002400 */
[-C--:B-1----:R-:W-:Y:S01]  /*1b690*/  HMMA.16816.F32.BF16 R68, R172, R8.reuse, R68 ;  /* 0x00000008ac44723c */ /* 0x082fe20000041844 */
[----:B------:R-:W-:Y:S04]  /*1b6a0*/  BAR.SYNC.DEFER_BLOCKING 0x0 ;  /* 0x0000000000007b1d */ /* 0x000fe80000010000 */
[----:B------:R-:W-:Y:S02]  /*1b6b0*/  FMUL.FTZ R55, R55, c[0x0][0x320] ;  /* 0x0000c80037377a20 */ /* 0x000fe40000410000 */
[----:B------:R-:W-:Y:S01]  /*1b6c0*/  FMUL.FTZ R61, R61, c[0x0][0x320] ;  /* 0x0000c8003d3d7a20 */ /* 0x000fe20000410000 */
[C---:B------:R-:W-:Y:S01]  /*1b6d0*/  HMMA.16816.F32.BF16 R72, R188.reuse, R8, R72 ;  /* 0x00000008bc48723c */ /* 0x040fe20000041848 */
[----:B------:R-:W1:Y:S03]  /*1b6e0*/  MUFU.TANH R3, R54 ;  /* 0x0000003600037308 */ /* 0x000e660000002400 */
[----:B------:R-:W-:Y:S02]  /*1b6f0*/  FMUL.FTZ R52, R52, c[0x0][0x320] ;  /* 0x0000c80034347a20 */ /* 0x000fe40000410000 */
[----:B------:R-:W-:Y:S02]  /*1b700*/  FMUL.FTZ R53, R53, c[0x0][0x320] ;  /* 0x0000c80035357a20 */ /* 0x000fe40000410000 */
[-C--:B------:R-:W-:Y:S03]  /*1b710*/  HMMA.16816.F32.BF16 R76, R188, R10.reuse, R76 ;  /* 0x0000000abc4c723c */ /* 0x080fe6000004184c */
[----:B------:R4:W1:Y:S01]  /*1b720*/  MUFU.TANH R0, R55 ;  /* 0x0000003700007308 */ /* 0x0008620000002400 */
[----:B------:R-:W-:Y:S02]  /*1b730*/  FMUL.FTZ R60, R60, c[0x0][0x320] ;  /* 0x0000c8003c3c7a20 */ /* 0x000fe40000410000 */
[----:B------:R-:W-:Y:S02]  /*1b740*/  FMUL.FTZ R59, R59, c[0x0][0x320] ;  /* 0x0000c8003b3b7a20 */ /* 0x000fe40000410000 */
[C---:B------:R-:W-:Y:S04]  /*1b750*/  HMMA.16816.F32.BF16 R80, R172.reuse, R10, R80 ;  /* 0x0000000aac50723c */ /* 0x040fe80000041850 */
[----:B------:R-:W-:Y:S01]  /*1b760*/  FMUL.FTZ R48, R48, c[0x0][0x320] ;  /* 0x0000c80030307a20 */ /* 0x000fe20000410000 */
[----:B------:R-:W-:Y:S01]  /*1b770*/  MUFU.TANH R45, R58 ;  /* 0x0000003a002d7308 */ /* 0x000fe20000002400 */
[----:B------:R-:W-:Y:S02]  /*1b780*/  FMUL.FTZ R49, R49, c[0x0][0x320] ;  /* 0x0000c80031317a20 */ /* 0x000fe40000410000 */
[-C--:B---3--:R-:W-:Y:S04]  /*1b790*/  HMMA.16816.F32.BF16 R84, R172, R4.reuse, R84 ;  /* 0x00000004ac54723c */ /* 0x088fe80000041854 */
[----:B------:R-:W-:Y:S02]  /*1b7a0*/  FMUL.FTZ R73, R73, c[0x0][0x320] ;  /* 0x0000c80049497a20 */ /* 0x000fe40000410000 */
[----:B------:R-:W-:Y:S01]  /*1b7b0*/  FMUL.FTZ R74, R74, c[0x0][0x320] ;  /* 0x0000c8004a4a7a20 */ /* 0x000fe20000410000 */
[----:B------:R1:W-:Y:S01]  /*1b7c0*/  MUFU.TANH R51, R61 ;  /* 0x0000003d00337308 */ /* 0x0003e20000002400 */
[C---:B------:R-:W-:Y:S01]  /*1b7d0*/  HMMA.16816.F32.BF16 R88, R188.reuse, R4, R88 ;  /* 0x00000004bc58723c */ /* 0x040fe20000041858 */
[----:B----4-:R-:W3:Y:S03]  /*1b7e0*/  LDL.64 R54, [R1+0x40] ;  /* 0x0000400001367983 */ /* 0x010ee60000100a00 */
[----:B------:R-:W-:Y:S02]  /*1b7f0*/  FMUL.FTZ R76, R76, c[0x0][0x320] ;  /* 0x0000c8004c4c7a20 */ /* 0x000fe40000410000 */
[----:B------:R-:W-:Y:S01]  /*1b800*/  FMUL.FTZ R78, R78, c[0x0][0x320] ;  /* 0x0000c8004e4e7a20 */ /* 0x000fe20000410000 */
[----:B--2---:R-:W-:Y:S01]  /*1b810*/  FMNMX.FTZ R5, R178, R101, !PT ;  /* 0x00000065b2057209 */ /* 0x004fe20007810000 */
[----:B------:R-:W-:Y:S01]  /*1b820*/  FMUL.FTZ R80, R80, c[0x0][0x320] ;  /* 0x0000c80050507a20 */ /* 0x000fe20000410000 */
[----:B------:R-:W2:Y:S01]  /*1b830*/  MUFU.TANH R34, R34 ;  /* 0x0000002200227308 */ /* 0x000ea20000002400 */
[-C--:B------:R-:W-:Y:S03]  /*1b840*/  HMMA.16816.F32.BF16 R92, R188, R6.reuse, R92 ;  /* 0x00000006bc5c723c */ /* 0x080fe6000004185c */
[----:B------:R-:W-:Y:S02]  /*1b850*/  FMUL.FTZ R82, R82, c[0x0][0x320] ;  /* 0x0000c80052527a20 */ /* 0x000fe40000410000 */
[----:B------:R-:W-:Y:S02]  /*1b860*/  FMUL.FTZ R83, R83, c[0x0][0x320] ;  /* 0x0000c80053537a20 */ /* 0x000fe40000410000 */
[----:B------:R-:W-:Y:S01]  /*1b870*/  FMUL.FTZ R81, R81, c[0x0][0x320] ;  /* 0x0000c80051517a20 */ /* 0x000fe20000410000 */
[----:B------:R-:W-:Y:S01]  /*1b880*/  HMMA.16816.F32.BF16 R96, R172, R6, R96 ;  /* 0x00000006ac60723c */ /* 0x000fe20000041860 */
[----:B------:R4:W-:Y:S03]  /*1b890*/  MUFU.TANH R58, R80 ;  /* 0x00000050003a7308 */ /* 0x0009e60000002400 */
[----:B------:R-:W-:Y:S01]  /*1b8a0*/  FMUL.FTZ R86, R86, c[0x0][0x320] ;  /* 0x0000c80056567a20 */ /* 0x000fe20000410000 */
[----:B-1----:R-:W-:Y:S01]  /*1b8b0*/  MOV R61, R3 ;  /* 0x00000003003d7202 */ /* 0x002fe20000000f00 */
[----:B------:R-:W-:Y:S01]  /*1b8c0*/  FMUL.FTZ R87, R87, c[0x0][0x320] ;  /* 0x0000c80057577a20 */ /* 0x000fe20000410000 */
[----:B------:R-:W-:Y:S01]  /*1b8d0*/  FMNMX.FTZ R3, R177, R100, !PT ;  /* 0x00000064b1037209 */ /* 0x000fe20007810000 */
[----:B------:R-:W-:Y:S03]  /*1b8e0*/  FMUL.FTZ R84, R84, c[0x0][0x320] ;  /* 0x0000c80054547a20 */ /* 0x000fe60000410000 */
[----:B------:R-:W1:Y:S01]  /*1b8f0*/  MUFU.TANH R33, R33 ;  /* 0x0000002100217308 */ /* 0x000e620000002400 */
[----:B------:R-:W-:Y:S01]  /*1b900*/  FMUL.FTZ R85, R85, c[0x0][0x320] ;  /* 0x0000c80055557a20 */ /* 0x000fe20000410000 */
[----:B------:R-:W-:Y:S01]  /*1b910*/  FMNMX.FTZ R3, R169, R3, !PT ;  /* 0x00000003a9037209 */ /* 0x000fe20007810000 */
[----:B------:R-:W-:Y:S02]  /*1b920*/  FMUL.FTZ R88, R88, c[0x0][0x320] ;  /* 0x0000c80058587a20 */ /* 0x000fe40000410000 */
[----:B------:R-:W-:Y:S02]  /*1b930*/  FMUL.FTZ R89, R89, c[0x0][0x320] ;  /* 0x0000c80059597a20 */ /* 0x000fe40000410000 */
[----:B------:R-:W-:Y:S02]  /*1b940*/  FMUL.FTZ R93, R93, c[0x0][0x320] ;  /* 0x0000c8005d5d7a20 */ /* 0x000fe40000410000 */
[----:B------:R-:W-:Y:S01]  /*1b950*/  FMUL.FTZ R90, R90, c[0x0][0x320] ;  /* 0x0000c8005a5a7a20 */ /* 0x000fe20000410000 */
[----:B------:R-:W1:Y:S01]  /*1b960*/  MUFU.TANH R35, R35 ;  /* 0x0000002300237308 */ /* 0x000e620000002400 */
[----:B------:R-:W-:Y:S02]  /*1b970*/  FMUL.FTZ R72, R72, c[0x0][0x320] ;  /* 0x0000c80048487a20 */ /* 0x000fe40000410000 */
[----:B------:R-:W-:Y:S01]  /*1b980*/  FMUL.FTZ R91, R91, c[0x0][0x320] ;  /* 0x0000c8005b5b7a20 */ /* 0x000fe20000410000 */
[----:B----4-:R-:W-:Y:S01]  /*1b990*/  MOV R80, R0 ;  /* 0x0000000000507202 */ /* 0x010fe20000000f00 */
[----:B------:R-:W-:Y:S01]  /*1b9a0*/  FMUL.FTZ R99, R99, c[0x0][0x320] ;  /* 0x0000c80063637a20 */ /* 0x000fe20000410000 */
[----:B------:R-:W-:Y:S01]  /*1b9b0*/  FMNMX.FTZ R0, R168, R2, !PT ;  /* 0x00000002a8007209 */ /* 0x000fe20007810000 */
[----:B------:R-:W-:Y:S02]  /*1b9c0*/  FMUL.FTZ R98, R98, c[0x0][0x320] ;  /* 0x0000c80062627a20 */ /* 0x000fe40000410000 */
[----:B------:R-:W-:Y:S01]  /*1b9d0*/  FMUL.FTZ R96, R96, c[0x0][0x320] ;  /* 0x0000c80060607a20 */ /* 0x000fe20000410000 */
[----:B------:R-:W-:Y:S01]  /*1b9e0*/  MUFU.TANH R182, R36 ;  /* 0x0000002400b67308 */ /* 0x000fe20000002400 */
[----:B------:R-:W-:Y:S01]  /*1b9f0*/  FMNMX.FTZ R0, R103, R0, !PT ;  /* 0x0000000067007209 */ /* 0x000fe20007810000 */
[----:B------:R-:W-:Y:S02]  /*1ba00*/  FMUL.FTZ R97, R97, c[0x0][0x320] ;  /* 0x0000c80061617a20 */ /* 0x000fe40000410000 */
[----:B------:R-:W-:Y:S01]  /*1ba10*/  FMUL.FTZ R92, R92, c[0x0][0x320] ;  /* 0x0000c8005c5c7a20 */ /* 0x000fe20000410000 */
[----:B------:R-:W-:Y:S01]  /*1ba20*/  FMNMX.FTZ R4, R16, R0, !PT ;  /* 0x0000000010047209 */ /* 0x000fe20007810000 */
[----:B------:R-:W-:Y:S01]  /*1ba30*/  FMUL.FTZ R79, R79, c[0x0][0x320] ;  /* 0x0000c8004f4f7a20 */ /* 0x000fe20000410000 */
[----:B------:R-:W-:Y:S01]  /*1ba40*/  FMNMX.FTZ R0, R18, R3, !PT ;  /* 0x0000000312007209 */ /* 0x000fe20007810000 */
[----:B------:R-:W-:Y:S01]  /*1ba50*/  FMUL.FTZ R64, R64, c[0x0][0x320] ;  /* 0x0000c80040407a20 */ /* 0x000fe20000410000 */
[----:B------:R-:W-:Y:S01]  /*1ba60*/  FMNMX.FTZ R4, R17, R4, !PT ;  /* 0x0000000411047209 */ /* 0x000fe20007810000 */
        /* <DEDUP_REMOVED lines=10> */
[----:B------:R-:W4:Y:S01]  /*1bb10*/  MUFU.TANH R235, R72 ;  /* 0x0000004800eb7308 */ /* 0x000f220000002400 */
[----:B------:R-:W-:Y:S02]  /*1bb20*/  FMUL.FTZ R41, R41, c[0x0][0x320] ;  /* 0x0000c80029297a20 */ /* 0x000fe40000410000 */
[----:B------:R-:W-:Y:S01]  /*1bb30*/  FMNMX.FTZ R3, R12, R3, !PT ;  /* 0x000000030c037209 */ /* 0x000fe20007810000 */
[----:B------:R-:W-:Y:S02]  /*1bb40*/  FMUL.FTZ R46, R46, c[0x0][0x320] ;  /* 0x0000c8002e2e7a20 */ /* 0x000fe40000410000 */
[----:B------:R-:W-:Y:S01]  /*1bb50*/  FMUL.FTZ R44, R44, c[0x0][0x320] ;  /* 0x0000c8002c2c7a20 */ /* 0x000fe20000410000 */
[----:B------:R-:W-:Y:S01]  /*1bb60*/  FMNMX.FTZ R5, R13, R3, !PT ;  /* 0x000000030d057209 */ /* 0x000fe20007810000 */
[----:B------:R-:W-:Y:S01]  /*1bb70*/  FMUL.FTZ R47, R47, c[0x0][0x320] ;  /* 0x0000c8002f2f7a20 */ /* 0x000fe20000410000 */
[----:B------:R-:W-:Y:S01]  /*1bb80*/  FMNMX.FTZ R3, R23, R0, !PT ;  /* 0x0000000017037209 */ /* 0x000fe20007810000 */
[----:B------:R4:W4:Y:S01]  /*1bb90*/  MUFU.TANH R194, R39 ;  /* 0x0000002700c27308 */ /* 0x0009220000002400 */
[----:B------:R-:W-:Y:S01]  /*1bba0*/  FMNMX.FTZ R0, R32, R4, !PT ;  /* 0x0000000420007209 */ /* 0x000fe20007810000 */
[----:B------:R-:W-:Y:S01]  /*1bbb0*/  FMUL.FTZ R63, R63, c[0x0][0x320] ;  /* 0x0000c8003f3f7a20 */ /* 0x000fe20000410000 */
[----:B--2---:R-:W-:Y:S01]  /*1bbc0*/  FMNMX.FTZ R3, R34, R3, !PT ;  /* 0x0000000322037209 */ /* 0x004fe20007810000 */
[----:B------:R-:W-:Y:S01]  /*1bbd0*/  FMUL.FTZ R66, R66, c[0x0][0x320] ;  /* 0x0000c80042427a20 */ /* 0x000fe20000410000 */
[----:B-1----:R-:W-:Y:S01]  /*1bbe0*/  FMNMX.FTZ R0, R33, R0, !PT ;  /* 0x0000000021007209 */ /* 0x002fe20007810000 */
[----:B------:R-:W-:Y:S01]  /*1bbf0*/  FMUL.FTZ R67, R67, c[0x0][0x320] ;  /* 0x0000c80043437a20 */ /* 0x000fe20000410000 */
[----:B------:R-:W-:Y:S01]  /*1bc00*/  FMNMX.FTZ R3, R35, R3, !PT ;  /* 0x0000000323037209 */ /* 0x000fe20007810000 */
[----:B------:R-:W-:Y:S02]  /*1bc10*/  FMUL.FTZ R70, R70, c[0x0][0x320] ;  /* 0x0000c80046467a20 */ /* 0x000fe40000410000 */
[----:B------:R1:W2:Y:S01]  /*1bc20*/  MUFU.TANH R185, R37 ;  /* 0x0000002500b97308 */ /* 0x0002a20000002400 */
[----:B------:R-:W-:Y:S02]  /*1bc30*/  FMUL.FTZ R56, R56, c[0x0][0x320] ;  /* 0x0000c80038387a20 */ /* 0x000fe40000410000 */
[----:B------:R-:W-:Y:S01]  /*1bc40*/  FMUL.FTZ R62, R62, c[0x0][0x320] ;  /* 0x0000c8003e3e7a20 */ /* 0x000fe20000410000 */
[----:B----4-:R-:W-:Y:S01]  /*1bc50*/  MOV R189, R235 ;  /* 0x000000eb00bd7202 */ /* 0x010fe20000000f00 */
[----:B------:R-:W-:Y:S01]  /*1bc60*/  FMUL.FTZ R71, R71, c[0x0][0x320] ;  /* 0x0000c80047477a20 */ /* 0x000fe20000410000 */
[----:B------:R-:W-:Y:S01]  /*1bc70*/  FMNMX.FTZ R72, R182, R0, !PT ;  /* 0x00000000b6487209 */ /* 0x000fe20007810000 */
[----:B------:R-:W-:Y:S01]  /*1bc80*/  FMUL.FTZ R77, R77, c[0x0][0x320] ;  /* 0x0000c8004d4d7a20 */ /* 0x000fe20000410000 */
[----:B------:R-:W-:Y:S01]  /*1bc90*/  FMNMX.FTZ R0, R193, R3, !PT ;  /* 0x00000003c1007209 */ /* 0x000fe20007810000 */
[----:B------:R-:W-:Y:S01]  /*1bca0*/  FMUL.FTZ R75, R75, c[0x0][0x320] ;  /* 0x0000c8004b4b7a20 */ /* 0x000fe20000410000 */
[----:B------:R-:W4:Y:S01]  /*1bcb0*/  MUFU.TANH R187, R50 ;  /* 0x0000003200bb7308 */ /* 0x000f220000002400 */
[----:B------:R-:W-:Y:S01]  /*1bcc0*/  FMUL.FTZ R57, R57, c[0x0][0x320] ;  /* 0x0000c80039397a20 */ /* 0x000fe20000410000 */
[----:B------:R-:W3:Y:S01]  /*1bcd0*/  LDL.64 R38, [R1+0x48] ;  /* 0x0000480001267983 */ /* 0x000ee20000100a00 */
[----:B------:R-:W-:Y:S07]  /*1bce0*/  FMNMX.FTZ R0, R194, R0, !PT ;  /* 0x00000000c2007209 */ /* 0x000fee0007810000 */
[----:B------:R-:W4:Y:S01]  /*1bcf0*/  MUFU.TANH R48, R48 ;  /* 0x0000003000307308 */ /* 0x000f220000002400 */
[----:B-1----:R-:W-:Y:S02]  /*1bd00*/  MOV R37, c[0x0][0x1e0] ;  /* 0x0000780000257a02 */ /* 0x002fe40000000f00 */
[----:B--2---:R-:W-:Y:S07]  /*1bd10*/  FMNMX.FTZ R72, R185, R72, !PT ;  /* 0x00000048b9487209 */ /* 0x004fee0007810000 */
[----:B------:R-:W1:Y:S01]  /*1bd20*/  MUFU.TANH R49, R49 ;  /* 0x0000003100317308 */ /* 0x000e620000002400 */
[----:B----4-:R-:W-:Y:S04]  /*1bd30*/  FMNMX.FTZ R0, R187, R0, !PT ;  /* 0x00000000bb007209 */ /* 0x010fe80007810000 */
[----:B------:R-:W-:Y:S05]  /*1bd40*/  FMNMX.FTZ R0, R192, R0, !PT ;  /* 0x00000000c0007209 */ /* 0x000fea0007810000 */
[----:B------:R-:W2:Y:S01]  /*1bd50*/  MUFU.TANH R201, R52 ;  /* 0x0000003400c97308 */ /* 0x000ea20000002400 */
[----:B------:R-:W-:Y:S02]  /*1bd60*/  FMNMX.FTZ R0, R61, R0, !PT ;  /* 0x000000003d007209 */ /* 0x000fe40007810000 */
[----:B------:R-:W-:Y:S02]  /*1bd70*/  FMNMX.FTZ R72, R48, R72, !PT ;  /* 0x0000004830487209 */ /* 0x000fe40007810000 */
[----:B------:R-:W-:Y:S05]  /*1bd80*/  FMNMX.FTZ R0, R80, R0, !PT ;  /* 0x0000000050007209 */ /* 0x000fea0007810000 */
        /* <DEDUP_REMOVED lines=17> */
[----:B----4-:R-:W-:Y:S04]  /*1bea0*/  MOV R191, R234 ;  /* 0x000000ea00bf7202 */ /* 0x010fe80000000f00 */
[----:B------:R-:W-:Y:S05]  /*1beb0*/  FMNMX.FTZ R0, R191, R0, !PT ;  /* 0x00000000bf007209 */ /* 0x000fea0007810000 */
[----:B------:R-:W4:Y:S01]  /*1bec0*/  MUFU.TANH R29, R29 ;  /* 0x0000001d001d7308 */ /* 0x000f220000002400 */
[----:B-1----:R-:W-:Y:S09]  /*1bed0*/  FMNMX.FTZ R4, R28, R4, !PT ;  /* 0x000000041c047209 */ /* 0x002ff20007810000 */
[----:B------:R-:W1:Y:S01]  /*1bee0*/  MUFU.TANH R207, R68 ;  /* 0x0000004400cf7308 */ /* 0x000e620000002400 */
[----:B--2---:R-:W-:Y:S09]  /*1bef0*/  FMNMX.FTZ R72, R197, R72, !PT ;  /* 0x00000048c5487209 */ /* 0x004ff20007810000 */
[----:B------:R-:W2:Y:S01]  /*1bf00*/  MUFU.TANH R206, R71 ;  /* 0x0000004700ce7308 */ /* 0x000ea20000002400 */
[----:B----4-:R-:W-:Y:S02]  /*1bf10*/  FMNMX.FTZ R3, R29, R4, !PT ;  /* 0x000000041d037209 */ /* 0x010fe40007810000 */
[----:B------:R-:W-:Y:S07]  /*1bf20*/  FMNMX.FTZ R4, R176, R102, !PT ;  /* 0x00000066b0047209 */ /* 0x000fee0007810000 */
[----:B------:R-:W-:Y:S01]  /*1bf30*/  MUFU.TANH R230, R56 ;  /* 0x0000003800e67308 */ /* 0x000fe20000002400 */
[----:B------:R-:W-:Y:S02]  /*1bf40*/  FMNMX.FTZ R4, R171, R4, !PT ;  /* 0x00000004ab047209 */ /* 0x000fe40007810000 */
[----:B-1----:R-:W-:Y:S07]  /*1bf50*/  FMNMX.FTZ R72, R207, R72, !PT ;  /* 0x00000048cf487209 */ /* 0x002fee0007810000 */
[----:B------:R-:W-:Y:S01]  /*1bf60*/  MUFU.TANH R56, R62 ;  /* 0x0000003e00387308 */ /* 0x000fe20000002400 */
[----:B--2---:R-:W-:Y:S09]  /*1bf70*/  FMNMX.FTZ R0, R206, R0, !PT ;  /* 0x00000000ce007209 */ /* 0x004ff20007810000 */
[----:B------:R-:W1:Y:S10]  /*1bf80*/  MUFU.TANH R62, R69 ;  /* 0x00000045003e7308 */ /* 0x000e740000002400 */
[----:B------:R-:W2:Y:S10]  /*1bf90*/  MUFU.TANH R232, R82 ;  /* 0x0000005200e87308 */ /* 0x000eb40000002400 */
[----:B------:R-:W4:Y:S01]  /*1bfa0*/  MUFU.TANH R14, R14 ;  /* 0x0000000e000e7308 */ /* 0x000f220000002400 */
[----:B-1----:R-:W-:Y:S04]  /*1bfb0*/  FMNMX.FTZ R72, R62, R72, !PT ;  /* 0x000000483e487209 */ /* 0x002fe80007810000 */
[----:B------:R-:W-:Y:S05]  /*1bfc0*/  FMNMX.FTZ R72, R58, R72, !PT ;  /* 0x000000483a487209 */ /* 0x000fea0007810000 */
[----:B------:R-:W1:Y:S01]  /*1bfd0*/  MUFU.TANH R219, R83 ;  /* 0x0000005300db7308 */ /* 0x000e620000002400 */
[----:B--2---:R-:W-:Y:S09]  /*1bfe0*/  FMNMX.FTZ R0, R232, R0, !PT ;  /* 0x00000000e8007209 */ /* 0x004ff20007810000 */
[----:B------:R-:W2:Y:S01]  /*1bff0*/  MUFU.TANH R196, R40 ;  /* 0x0000002800c47308 */ /* 0x000ea20000002400 */
[----:B----4-:R-:W-:Y:S04]  /*1c000*/  FMNMX.FTZ R4, R14, R4, !PT ;  /* 0x000000040e047209 */ /* 0x010fe80007810000 */
[----:B------:R-:W-:Y:S05]  /*1c010*/  FMNMX.FTZ R4, R15, R4, !PT ;  /* 0x000000040f047209 */ /* 0x000fea0007810000 */
[----:B------:R-:W-:Y:S01]  /*1c020*/  MUFU.TANH R228, R43 ;  /* 0x0000002b00e47308 */ /* 0x000fe20000002400 */
[----:B-1----:R-:W-:Y:S09]  /*1c030*/  FMNMX.FTZ R0, R219, R0, !PT ;  /* 0x00000000db007209 */ /* 0x002ff20007810000 */
[----:B------:R-:W1:Y:S01]  /*1c040*/  MUFU.TANH R43, R81 ;  /* 0x00000051002b7308 */ /* 0x000e620000002400 */
[----:B--2---:R-:W-:Y:S09]  /*1c050*/  FMNMX.FTZ R3, R196, R3, !PT ;  /* 0x00000003c4037209 */ /* 0x004ff20007810000 */
[----:B------:R-:W2:Y:S10]  /*1c060*/  MUFU.TANH R198, R41 ;  /* 0x0000002900c67308 */ /* 0x000eb40000002400 */
[----:B------:R-:W-:Y:S01]  /*1c070*/  MUFU.TANH R203, R46 ;  /* 0x0000002e00cb7308 */ /* 0x000fe20000002400 */
[----:B-1----:R-:W-:Y:S09]  /*1c080*/  FMNMX.FTZ R72, R43, R72, !PT ;  /* 0x000000482b487209 */ /* 0x002ff20007810000 */
[----:B------:R-:W-:Y:S01]  /*1c090*/  MUFU.TANH R46, R60 ;  /* 0x0000003c002e7308 */ /* 0x000fe20000002400 */
[----:B--2---:R-:W-:Y:S09]  /*1c0a0*/  FMNMX.FTZ R3, R198, R3, !PT ;  /* 0x00000003c6037209 */ /* 0x004ff20007810000 */
[----:B------:R-:W1:Y:S10]  /*1c0b0*/  MUFU.TANH R60, R86 ;  /* 0x00000056003c7308 */ /* 0x000e740000002400 */
[----:B------:R-:W2:Y:S10]  /*1c0c0*/  MUFU.TANH R8, R87 ;  /* 0x0000005700087308 */ /* 0x000eb40000002400 */
[----:B------:R2:W-:Y:S01]  /*1c0d0*/  MUFU.TANH R41, R99 ;  /* 0x0000006300297308 */ /* 0x0005e20000002400 */
[----:B-1----:R-:W-:Y:S09]  /*1c0e0*/  FMNMX.FTZ R0, R60, R0, !PT ;  /* 0x000000003c007209 */ /* 0x002ff20007810000 */
[----:B------:R-:W1:Y:S10]  /*1c0f0*/  MUFU.TANH R26, R26 ;  /* 0x0000001a001a7308 */ /* 0x000e740000002400 */
[----:B------:R-:W4:Y:S01]  /*1c100*/  MUFU.TANH R231, R84 ;  /* 0x0000005400e77308 */ /* 0x000f220000002400 */
[----:B--2---:R-:W-:Y:S04]  /*1c110*/  MOV R99, R8 ;  /* 0x0000000800637202 */ /* 0x004fe80000000f00 */
[----:B------:R-:W-:Y:S05]  /*1c120*/  FMNMX.FTZ R0, R99, R0, !PT ;  /* 0x0000000063007209 */ /* 0x000fea0007810000 */
[----:B------:R-:W2:Y:S01]  /*1c130*/  MUFU.TANH R27, R27 ;  /* 0x0000001b001b7308 */ /* 0x000ea20000002400 */
[----:B-1----:R-:W-:Y:S09]  /*1c140*/  FMNMX.FTZ R4, R26, R4, !PT ;  /* 0x000000041a047209 */ /* 0x002ff20007810000 */
[----:B------:R-:W1:Y:S01]  /*1c150*/  MUFU.TANH R199, R44 ;  /* 0x0000002c00c77308 */ /* 0x000e620000002400 */
[----:B----4-:R-:W-:Y:S09]  /*1c160*/  FMNMX.FTZ R72, R231, R72, !PT ;  /* 0x00000048e7487209 */ /* 0x010ff20007810000 */
[----:B------:R-:W4:Y:S01]  /*1c170*/  MUFU.TANH R233, R85 ;  /* 0x0000005500e97308 */ /* 0x000f220000002400 */
[----:B--2---:R-:W-:Y:S09]  /*1c180*/  FMNMX.FTZ R4, R27, R4, !PT ;  /* 0x000000041b047209 */ /* 0x004ff20007810000 */
[----:B------:R-:W2:Y:S01]  /*1c190*/  MUFU.TANH R40, R98 ;  /* 0x0000006200287308 */ /* 0x000ea20000002400 */
[----:B-1----:R-:W-:Y:S04]  /*1c1a0*/  FMNMX.FTZ R3, R199, R3, !PT ;  /* 0x00000003c7037209 */ /* 0x002fe80007810000 */
[----:B------:R-:W-:Y:S05]  /*1c1b0*/  FMNMX.FTZ R3, R200, R3, !PT ;  /* 0x00000003c8037209 */ /* 0x000fea0007810000 */
[----:B------:R-:W1:Y:S01]  /*1c1c0*/  MUFU.TANH R30, R30 ;  /* 0x0000001e001e7308 */ /* 0x000e620000002400 */
[----:B------:R-:W-:Y:S02]  /*1c1d0*/  FMNMX.FTZ R3, R230, R3, !PT ;  /* 0x00000003e6037209 */ /* 0x000fe40007810000 */
[----:B----4-:R-:W-:Y:S07]  /*1c1e0*/  FMNMX.FTZ R72, R233, R72, !PT ;  /* 0x00000048e9487209 */ /* 0x010fee0007810000 */
[----:B------:R-:W4:Y:S01]  /*1c1f0*/  MUFU.TANH R173, R96 ;  /* 0x0000006000ad7308 */ /* 0x000f220000002400 */
[----:B--2---:R-:W-:Y:S04]  /*1c200*/  FMNMX.FTZ R0, R40, R0, !PT ;  /* 0x0000000028007209 */ /* 0x004fe80007810000 */
[----:B------:R-:W-:Y:S05]  /*1c210*/  FMNMX.FTZ R0, R41, R0, !PT ;  /* 0x0000000029007209 */ /* 0x000fea0007810000 */
[----:B------:R-:W2:Y:S01]  /*1c220*/  MUFU.TANH R31, R31 ;  /* 0x0000001f001f7308 */ /* 0x000ea20000002400 */
[----:B------:R-:W3:Y:S01]  /*1c230*/  SHFL.BFLY PT, R71, R0, 0x2, 0x1f ;  /* 0x0c401f0000477f89 */ /* 0x000ee200000e0000 */
[----:B-1----:R-:W-:Y:S08]  /*1c240*/  FMNMX.FTZ R4, R30, R4, !PT ;  /* 0x000000041e047209 */ /* 0x002ff00007810000 */
[----:B------:R-:W1:Y:S01]  /*1c250*/  MUFU.TANH R172, R97 ;  /* 0x0000006100ac7308 */ /* 0x000e620000002400 */
[----:B----4-:R-:W-:Y:S09]  /*1c260*/  FMNMX.FTZ R72, R173, R72, !PT ;  /* 0x00000048ad487209 */ /* 0x010ff20007810000 */
[----:B------:R-:W4:Y:S01]  /*1c270*/  MUFU.TANH R204, R42 ;  /* 0x0000002a00cc7308 */ /* 0x000f220000002400 */
[----:B--2---:R-:W-:Y:S02]  /*1c280*/  FMNMX.FTZ R4, R31, R4, !PT ;  /* 0x000000041f047209 */ /* 0x004fe40007810000 */
[----:B---3--:R-:W-:Y:S07]  /*1c290*/  FMNMX.FTZ R71, R0, R71, !PT ;  /* 0x0000004700477209 */ /* 0x008fee0007810000 */
[----:B------:R-:W2:Y:S01]  /*1c2a0*/  MUFU.TANH R57, R57 ;  /* 0x0000003900397308 */ /* 0x000ea20000002400 */
[----:B-1----:R-:W-:Y:S05]  /*1c2b0*/  FMNMX.FTZ R72, R172, R72, !PT ;  /* 0x00000048ac487209 */ /* 0x002fea0007810000 */
[----:B------:R-:W1:Y:S04]  /*1c2c0*/  SHFL.BFLY PT, R5, R72, 0x2, 0x1f ;  /* 0x0c401f0048057f89 */ /* 0x000e6800000e0000 */
[----:B------:R-:W3:Y:S01]  /*1c2d0*/  MUFU.TANH R180, R47 ;  /* 0x0000002f00b47308 */ /* 0x000ee20000002400 */
[----:B----4-:R-:W-:Y:S04]  /*1c2e0*/  FMNMX.FTZ R4, R204, R4, !PT ;  /* 0x00000004cc047209 */ /* 0x010fe80007810000 */
[----:B------:R-:W-:Y:S05]  /*1c2f0*/  FMNMX.FTZ R4, R228, R4, !PT ;  /* 0x00000004e4047209 */ /* 0x000fea0007810000 */
[----:B------:R-:W4:Y:S01]  /*1c300*/  MUFU.TANH R218, R73 ;  /* 0x0000004900da7308 */ /* 0x000f220000002400 */
[----:B------:R-:W-:Y:S02]  /*1c310*/  FMNMX.FTZ R4, R203, R4, !PT ;  /* 0x00000004cb047209 */ /* 0x000fe40007810000 */
[----:B--2---:R-:W-:Y:S04]  /*1c320*/  FMNMX.FTZ R3, R57, R3, !PT ;  /* 0x0000000339037209 */ /* 0x004fe80007810000 */
[----:B------:R-:W-:Y:S03]  /*1c330*/  FMNMX.FTZ R3, R46, R3, !PT ;  /* 0x000000032e037209 */ /* 0x000fe60007810000 */
[----:B------:R-:W2:Y:S01]  /*1c340*/  MUFU.TANH R208, R59 ;  /* 0x0000003b00d07308 */ /* 0x000ea20000002400 */
[----:B------:R-:W-:Y:S02]  /*1c350*/  FMNMX.FTZ R3, R51, R3, !PT ;  /* 0x0000000333037209 */ /* 0x000fe40007810000 */
[----:B---3--:R-:W-:Y:S02]  /*1c360*/  FMNMX.FTZ R4, R180, R4, !PT ;  /* 0x00000004b4047209 */ /* 0x008fe40007810000 */
[----:B------:R-:W-:Y:S02]  /*1c370*/  FMNMX.FTZ R3, R189, R3, !PT ;  /* 0x00000003bd037209 */ /* 0x000fe40007810000 */
[----:B------:R-:W-:Y:S03]  /*1c380*/  FMNMX.FTZ R4, R45, R4, !PT ;  /* 0x000000042d047209 */ /* 0x000fe60007810000 */
[----:B------:R-:W3:Y:S01]  /*1c390*/  MUFU.TANH R215, R76 ;  /* 0x0000004c00d77308 */ /* 0x000ee20000002400 */
[----:B-1----:R-:W-:Y:S02]  /*1c3a0*/  FMNMX.FTZ R72, R72, R5, !PT ;  /* 0x0000000548487209 */ /* 0x002fe40007810000 */
[----:B------:R-:W1:Y:S01]  /*1c3b0*/  SHFL.BFLY PT, R5, R71, 0x1, 0x1f ;  /* 0x0c201f0047057f89 */ /* 0x000e6200000e0000 */
[----:B----4-:R-:W-:Y:S06]  /*1c3c0*/  FMNMX.FTZ R3, R218, R3, !PT ;  /* 0x00000003da037209 */ /* 0x010fec0007810000 */
[----:B------:R-:W4:Y:S01]  /*1c3d0*/  MUFU.TANH R229, R77 ;  /* 0x0000004d00e57308 */ /* 0x000f220000002400 */
[----:B------:R-:W4:Y:S01]  /*1c3e0*/  SHFL.BFLY PT, R7, R72, 0x1, 0x1f ;  /* 0x0c201f0048077f89 */ /* 0x000f2200000e0000 */
[----:B--2---:R-:W-:Y:S04]  /*1c3f0*/  FMNMX.FTZ R4, R208, R4, !PT ;  /* 0x00000004d0047209 */ /* 0x004fe80007810000 */
[----:B------:R-:W-:Y:S04]  /*1c400*/  FMNMX.FTZ R0, R56, R4, !PT ;  /* 0x0000000438007209 */ /* 0x000fe80007810000 */
[----:B------:R-:W2:Y:S01]  /*1c410*/  MUFU.TANH R44, R63 ;  /* 0x0000003f002c7308 */ /* 0x000ea20000002400 */
[----:B---3--:R-:W-:Y:S02]  /*1c420*/  FMNMX.FTZ R3, R215, R3, !PT ;  /* 0x00000003d7037209 */ /* 0x008fe40007810000 */
[----:B-1----:R-:W-:Y:S07]  /*1c430*/  FMNMX.FTZ R71, R71, R5, !PT ;  /* 0x0000000547477209 */ /* 0x002fee0007810000 */
[----:B------:R-:W1:Y:S01]  /*1c440*/  MUFU.TANH R42, R88 ;  /* 0x00000058002a7308 */ /* 0x000e620000002400 */
[----:B----4-:R-:W-:Y:S02]  /*1c450*/  FMNMX.FTZ R3, R229, R3, !PT ;  /* 0x00000003e5037209 */ /* 0x010fe40007810000 */
[----:B------:R-:W-:Y:S07]  /*1c460*/  FMNMX.FTZ R72, R72, R7, !PT ;  /* 0x0000000748487209 */ /* 0x000fee0007810000 */
[----:B------:R3:W4:Y:S01]  /*1c470*/  MUFU.TANH R205, R74 ;  /* 0x0000004a00cd7308 */ /* 0x0007220000002400 */
[----:B------:R-:W-:Y:S01]  /*1c480*/  FMUL.FTZ R96, R72, c[0x0][0x2d0] ;  /* 0x0000b40048607a20 */ /* 0x000fe20000410000 */
[----:B--2---:R-:W-:Y:S03]  /*1c490*/  FMNMX.FTZ R0, R44, R0, !PT ;  /* 0x000000002c007209 */ /* 0x004fe60007810000 */
[--C-:B------:R-:W-:Y:S02]  /*1c4a0*/  FFMA.FTZ R7, R20, c[0x0][0x2d0], -R96.reuse ;  /* 0x0000b40014077a23 */ /* 0x100fe40000010860 */
[----:B------:R-:W-:Y:S03]  /*1c4b0*/  FFMA.FTZ R8, R21, c[0x0][0x2d0], -R96 ;  /* 0x0000b40015087a23 */ /* 0x000fe60000010860 */
[----:B------:R-:W2:Y:S01]  /*1c4c0*/  MUFU.TANH R50, R89 ;  /* 0x0000005900327308 */ /* 0x000ea20000002400 */
[----:B-1----:R-:W-:Y:S09]  /*1c4d0*/  FMNMX.FTZ R3, R42, R3, !PT ;  /* 0x000000032a037209 */ /* 0x002ff20007810000 */
[----:B------:R-:W-:Y:S01]  /*1c4e0*/  MUFU.EX2 R244, R8 ;  /* 0x0000000800f47308 */ /* 0x000fe20000000800 */
[----:B---3--:R-:W-:Y:S01]  /*1c4f0*/  FMUL.FTZ R74, R94, c[0x0][0x320] ;  /* 0x0000c8005e4a7a20 */ /* 0x008fe20000410000 */
[----:B----4-:R-:W-:Y:S01]  /*1c500*/  FMNMX.FTZ R4, R205, R0, !PT ;  /* 0x00000000cd047209 */ /* 0x010fe20007810000 */
[----:B------:R-:W-:Y:S07]  /*1c510*/  FMUL.FTZ R0, R95, c[0x0][0x320] ;  /* 0x0000c8005f007a20 */ /* 0x000fee0000410000 */
[----:B------:R-:W1:Y:S01]  /*1c520*/  MUFU.TANH R47, R92 ;  /* 0x0000005c002f7308 */ /* 0x000e620000002400 */
[----:B--2---:R-:W-:Y:S09]  /*1c530*/  FMNMX.FTZ R3, R50, R3, !PT ;  /* 0x0000000332037209 */ /* 0x004ff20007810000 */
[----:B------:R-:W2:Y:S10]  /*1c540*/  MUFU.TANH R175, R93 ;  /* 0x0000005d00af7308 */ /* 0x000eb40000002400 */
[----:B------:R-:W3:Y:S01]  /*1c550*/  MUFU.TANH R63, R75 ;  /* 0x0000004b003f7308 */ /* 0x000ee20000002400 */
[----:B-1----:R-:W-:Y:S09]  /*1c560*/  FMNMX.FTZ R3, R47, R3, !PT ;  /* 0x000000032f037209 */ /* 0x002ff20007810000 */
[----:B------:R1:W-:Y:S01]  /*1c570*/  MUFU.TANH R75, R0 ;  /* 0x00000000004b7308 */ /* 0x0003e20000002400 */
[----:B--2---:R-:W-:Y:S05]  /*1c580*/  FMNMX.FTZ R3, R175, R3, !PT ;  /* 0x00000003af037209 */ /* 0x004fea0007810000 */
[----:B------:R-:W2:Y:S04]  /*1c590*/  SHFL.BFLY PT, R6, R3, 0x2, 0x1f ;  /* 0x0c401f0003067f89 */ /* 0x000ea800000e0000 */
[----:B------:R-:W4:Y:S01]  /*1c5a0*/  MUFU.TANH R98, R78 ;  /* 0x0000004e00627308 */ /* 0x000f220000002400 */
[----:B---3--:R-:W-:Y:S09]  /*1c5b0*/  FMNMX.FTZ R4, R63, R4, !PT ;  /* 0x000000043f047209 */ /* 0x008ff20007810000 */
[----:B------:R-:W3:Y:S01]  /*1c5c0*/  MUFU.TANH R97, R79 ;  /* 0x0000004f00617308 */ /* 0x000ee20000002400 */
[----:B-1----:R-:W-:Y:S04]  /*1c5d0*/  FADD.FTZ R0, -R72, R2 ;  /* 0x0000000248007221 */ /* 0x002fe80000010100 */
[----:B------:R-:W-:Y:S05]  /*1c5e0*/  FMUL.FTZ R2, R0, c[0x0][0x2d0] ;  /* 0x0000b40000027a20 */ /* 0x000fea0000410000 */
[----:B------:R-:W1:Y:S01]  /*1c5f0*/  MUFU.TANH R59, R90 ;  /* 0x0000005a003b7308 */ /* 0x000e620000002400 */
[----:B--2---:R-:W-:Y:S02]  /*1c600*/  FMNMX.FTZ R3, R3, R6, !PT ;  /* 0x0000000603037209 */ /* 0x004fe40007810000 */
[----:B----4-:R-:W-:Y:S02]  /*1c610*/  FMNMX.FTZ R4, R98, R4, !PT ;  /* 0x0000000462047209 */ /* 0x010fe40007810000 */
[----:B------:R-:W-:Y:S01]  /*1c620*/  @P0 SHF.R.S32.HI R6, RZ, 0x1f, R226 ;  /* 0x0000001fff060819 */ /* 0x000fe200000114e2 */
[----:B------:R-:W2:Y:S04]  /*1c630*/  SHFL.BFLY PT, R70, R3, 0x1, 0x1f ;  /* 0x0c201f0003467f89 */ /* 0x000ea800000e0000 */
[----:B------:R-:W4:Y:S01]  /*1c640*/  MUFU.TANH R174, R91 ;  /* 0x0000005b00ae7308 */ /* 0x000f220000002400 */
[----:B------:R-:W-:Y:S01]  /*1c650*/  @P0 IMAD R6, R6, c[0x0][0x1e0], RZ ;  /* 0x0000780006060a24 */ /* 0x000fe200078e02ff */
[----:B---3--:R-:W-:Y:S03]  /*1c660*/  FMNMX.FTZ R4, R97, R4, !PT ;  /* 0x0000000461047209 */ /* 0x008fe60007810000 */
[----:B------:R-:W-:Y:S05]  /*1c670*/  @P0 IMAD R6, R226, c[0x0][0x1e4], R6 ;  /* 0x00007900e2060a24 */ /* 0x000fea00078e0206 */
[----:B------:R-:W3:Y:S01]  /*1c680*/  MUFU.TANH R74, R74 ;  /* 0x0000004a004a7308 */ /* 0x000ee20000002400 */
[----:B-1----:R-:W-:Y:S09]  /*1c690*/  FMNMX.FTZ R4, R59, R4, !PT ;  /* 0x000000043b047209 */ /* 0x002ff20007810000 */
[----:B------:R1:W1:Y:S01]  /*1c6a0*/  MUFU.EX2 R73, R2 ;  /* 0x0000000200497308 */ /* 0x0002620000000800 */
[----:B--2---:R-:W-:Y:S02]  /*1c6b0*/  FMNMX.FTZ R70, R3, R70, !PT ;  /* 0x0000004603467209 */ /* 0x004fe40007810000 */
[----:B----4-:R-:W-:Y:S01]  /*1c6c0*/  FMNMX.FTZ R0, R174, R4, !PT ;  /* 0x00000004ae007209 */ /* 0x010fe20007810000 */
[--C-:B------:R-:W-:Y:S01]  /*1c6d0*/  FFMA.FTZ R4, R168, c[0x0][0x2d0], -R96.reuse ;  /* 0x0000b400a8047a23 */ /* 0x100fe20000010860 */
[----:B------:R-:W-:Y:S01]  /*1c6e0*/  MOV R168, R40 ;  /* 0x0000002800a87202 */ /* 0x000fe20000000f00 */
[----:B------:R-:W-:Y:S04]  /*1c6f0*/  FFMA.FTZ R40, R185, c[0x0][0x2d0], -R96 ;  /* 0x0000b400b9287a23 */ /* 0x000fe80000010860 */
[----:B------:R-:W-:Y:S01]  /*1c700*/  MUFU.EX2 R249, R4 ;  /* 0x0000000400f97308 */ /* 0x000fe20000000800 */
[----:B---3--:R-:W-:Y:S04]  /*1c710*/  FMNMX.FTZ R0, R74, R0, !PT ;  /* 0x000000004a007209 */ /* 0x008fe80007810000 */
[----:B------:R-:W-:Y:S05]  /*1c720*/  FMNMX.FTZ R0, R75, R0, !PT ;  /* 0x000000004b007209 */ /* 0x000fea0007810000 */
[----:B------:R2:W-:Y:S01]  /*1c730*/  MUFU.EX2 R245, R7 ;  /* 0x0000000700f57308 */ /* 0x0005e20000000800 */
[----:B------:R-:W3:Y:S01]  /*1c740*/  SHFL.BFLY PT, R3, R0, 0x2, 0x1f ;  /* 0x0c401f0000037f89 */ /* 0x000ee200000e0000 */
[C---:B-1----:R-:W-:Y:S02]  /*1c750*/  FADD.FTZ R2, -R71.reuse, R100 ;  /* 0x0000006447027221 */ /* 0x042fe40000010100 */
[----:B------:R-:W-:Y:S02]  /*1c760*/  FMUL.FTZ R100, R71, c[0x0][0x2d0] ;  /* 0x0000b40047647a20 */ /* 0x000fe40000410000 */
[----:B------:R-:W-:Y:S04]  /*1c770*/  FMUL.FTZ R2, R2, c[0x0][0x2d0] ;  /* 0x0000b40002027a20 */ /* 0x000fe80000410000 */
[----:B------:R1:W4:Y:S01]  /*1c780*/  MUFU.EX2 R69, R2 ;  /* 0x0000000200457308 */ /* 0x0003220000000800 */
[----:B--2---:R-:W-:Y:S02]  /*1c790*/  @P0 MOV R7, R55 ;  /* 0x0000003700070202 */ /* 0x004fe40000000f00 */
[----:B---3--:R-:W-:Y:S01]  /*1c7a0*/  FMNMX.FTZ R0, R0, R3, !PT ;  /* 0x0000000300007209 */ /* 0x008fe20007810000 */
[----:B------:R-:W-:Y:S02]  /*1c7b0*/  FFMA.FTZ R3, R17, c[0x0][0x2d0], -R96 ;  /* 0x0000b40011037a23 */ /* 0x000fe40000010860 */
[----:B------:R-:W-:Y:S01]  /*1c7c0*/  FMUL.FTZ R17, R73, R117 ;  /* 0x0000007549117220 */ /* 0x000fe20000410000 */
[----:B------:R-:W-:Y:S03]  /*1c7d0*/  MOV R117, R207 ;  /* 0x000000cf00757202 */ /* 0x000fe60000000f00 */
[----:B------:R2:W-:Y:S01]  /*1c7e0*/  MUFU.EX2 R52, R3 ;  /* 0x0000000300347308 */ /* 0x0005e20000000800 */
[----:B-1----:R-:W-:Y:S01]  /*1c7f0*/  FADD.FTZ R2, -R70, R101 ;  /* 0x0000006546027221 */ /* 0x002fe20000010100 */
[----:B------:R-:W-:Y:S01]  /*1c800*/  MOV R101, R50 ;  /* 0x0000003200657202 */ /* 0x000fe20000000f00 */
[----:B----4-:R-:W-:Y:S02]  /*1c810*/  FMUL.FTZ R50, R69, R150 ;  /* 0x0000009645327220 */ /* 0x010fe40000410000 */
[----:B------:R-:W-:Y:S05]  /*1c820*/  FMUL.FTZ R2, R2, c[0x0][0x2d0] ;  /* 0x0000b40002027a20 */ /* 0x000fea0000410000 */
[----:B------:R1:W3:Y:S01]  /*1c830*/  MUFU.EX2 R68, R2 ;  /* 0x0000000200447308 */ /* 0x0002e20000000800 */
[----:B--2---:R-:W-:Y:S01]  /*1c840*/  FFMA.FTZ R3, R177, c[0x0][0x2d0], -R100 ;  /* 0x0000b400b1037a23 */ /* 0x004fe20000010864 */
[----:B------:R-:W-:Y:S08]  /*1c850*/  MOV R177, R231 ;  /* 0x000000e700b17202 */ /* 0x000ff00000000f00 */
[----:B------:R2:W-:Y:S01]  /*1c860*/  MUFU.EX2 R246, R3 ;  /* 0x0000000300f67308 */ /* 0x0005e20000000800 */
[----:B-1----:R-:W-:Y:S02]  /*1c870*/  FFMA.FTZ R2, R103, c[0x0][0x2d0], -R96 ;  /* 0x0000b40067027a23 */ /* 0x002fe40000010860 */
[----:B------:R-:W-:Y:S07]  /*1c880*/  FMUL.FTZ R103, R70, c[0x0][0x2d0] ;  /* 0x0000b40046677a20 */ /* 0x000fee0000410000 */
[----:B------:R1:W4:Y:S01]  /*1c890*/  MUFU.EX2 R251, R2 ;  /* 0x0000000200fb7308 */ /* 0x0003220000000800 */
[--C-:B------:R-:W-:Y:S02]  /*1c8a0*/  FFMA.FTZ R92, R199, c[0x0][0x2d0], -R103.reuse ;  /* 0x0000b400c75c7a23 */ /* 0x100fe40000010867 */
[--C-:B------:R-:W-:Y:S07]  /*1c8b0*/  FFMA.FTZ R101, R101, c[0x0][0x2d0], -R103.reuse ;  /* 0x0000b40065657a23 */ /* 0x100fee0000010867 */
[----:B------:R-:W-:Y:S01]  /*1c8c0*/  MUFU.EX2 R101, R101 ;  /* 0x0000006500657308 */ /* 0x000fe20000000800 */
[----:B--2---:R-:W-:Y:S01]  /*1c8d0*/  FFMA.FTZ R3, R169, c[0x0][0x2d0], -R100 ;  /* 0x0000b400a9037a23 */ /* 0x004fe20000010864 */
[----:B------:R-:W-:Y:S01]  /*1c8e0*/  MOV R169, R41 ;  /* 0x0000002900a97202 */ /* 0x000fe20000000f00 */
[----:B---3--:R-:W-:Y:S07]  /*1c8f0*/  FMUL.FTZ R41, R68, R141 ;  /* 0x0000008d44297220 */ /* 0x008fee0000410000 */
[----:B------:R2:W3:Y:S01]  /*1c900*/  MUFU.EX2 R247, R3 ;  /* 0x0000000300f77308 */ /* 0x0004e20000000800 */
[----:B-1----:R-:W-:Y:S01]  /*1c910*/  FFMA.FTZ R2, R16, c[0x0][0x2d0], -R96 ;  /* 0x0000b40010027a23 */ /* 0x002fe20000010860 */
[----:B----4-:R-:W-:Y:S01]  /*1c920*/  F2FP.BF16.PACK_AB R76, R251, R249 ;  /* 0x000000f9fb4c723e */ /* 0x010fe200000010ff */
[--C-:B------:R-:W-:Y:S02]  /*1c930*/  FFMA.FTZ R16, R29, c[0x0][0x2d0], -R103.reuse ;  /* 0x0000b4001d107a23 */ /* 0x100fe40000010867 */
[----:B------:R-:W-:Y:S05]  /*1c940*/  FMUL.FTZ R29, R68, R129 ;  /* 0x00000081441d7220 */ /* 0x000fea0000410000 */
[----:B------:R1:W-:Y:S01]  /*1c950*/  MUFU.EX2 R53, R2 ;  /* 0x0000000200357308 */ /* 0x0003e20000000800 */
[----:B--2---:R-:W-:Y:S01]  /*1c960*/  FFMA.FTZ R3, R18, c[0x0][0x2d0], -R100 ;  /* 0x0000b40012037a23 */ /* 0x004fe20000010864 */
[----:B---3--:R-:W-:Y:S01]  /*1c970*/  F2FP.BF16.PACK_AB R77, R247, R246 ;  /* 0x000000f6f74d723e */ /* 0x008fe200000010ff */
[----:B------:R-:W-:Y:S01]  /*1c980*/  FMUL.FTZ R18, R69, R118 ;  /* 0x0000007645127220 */ /* 0x000fe20000410000 */
[----:B------:R-:W-:Y:S06]  /*1c990*/  MOV R118, R44 ;  /* 0x0000002c00767202 */ /* 0x000fec0000000f00 */
[----:B------:R2:W-:Y:S01]  /*1c9a0*/  MUFU.EX2 R252, R3 ;  /* 0x0000000300fc7308 */ /* 0x0005e20000000800 */
[--C-:B------:R-:W-:Y:S02]  /*1c9b0*/  FFMA.FTZ R44, R48, c[0x0][0x2d0], -R96.reuse ;  /* 0x0000b400302c7a23 */ /* 0x100fe40000010860 */
[----:B------:R-:W-:Y:S02]  /*1c9c0*/  FFMA.FTZ R48, R49, c[0x0][0x2d0], -R96 ;  /* 0x0000b40031307a23 */ /* 0x000fe40000010860 */
[----:B------:R-:W-:Y:S01]  /*1c9d0*/  FMUL.FTZ R49, R73, R149 ;  /* 0x0000009549317220 */ /* 0x000fe20000410000 */
[----:B-1----:R-:W2:Y:S02]  /*1c9e0*/  SHFL.BFLY PT, R2, R0, 0x1, 0x1f ;  /* 0x0c201f0000027f89 */ /* 0x002ea400000e0000 */
[----:B--2---:R-:W-:Y:S01]  /*1c9f0*/  FMNMX.FTZ R3, R0, R2, !PT ;  /* 0x0000000200037209 */ /* 0x004fe20007810000 */
[--C-:B------:R-:W-:Y:S01]  /*1ca00*/  FFMA.FTZ R2, R178, c[0x0][0x2d0], -R103.reuse ;  /* 0x0000b400b2027a23 */ /* 0x100fe20000010867 */
[----:B------:R-:W-:Y:S01]  /*1ca10*/  MOV R178, R229 ;  /* 0x000000e500b27202 */ /* 0x000fe20000000f00 */
[----:B------:R-:W-:Y:S01]  /*1ca20*/  FFMA.FTZ R0, R19, c[0x0][0x2d0], -R100 ;  /* 0x0000b40013007a23 */ /* 0x000fe20000010864 */
[----:B------:R1:W-:Y:S01]  /*1ca30*/  MUFU.EX2 R229, R48 ;  /* 0x0000003000e57308 */ /* 0x0003e20000000800 */
[----:B------:R-:W-:Y:S01]  /*1ca40*/  FMUL.FTZ R19, R69, R119 ;  /* 0x0000007745137220 */ /* 0x000fe20000410000 */
[----:B------:R-:W-:Y:S01]  /*1ca50*/  MOV R119, R45 ;  /* 0x0000002d00777202 */ /* 0x000fe20000000f00 */
[----:B------:R-:W-:Y:S07]  /*1ca60*/  FMUL.FTZ R45, R68, R145 ;  /* 0x00000091442d7220 */ /* 0x000fee0000410000 */
[----:B------:R2:W-:Y:S10]  /*1ca70*/  MUFU.EX2 R240, R2 ;  /* 0x0000000200f07308 */ /* 0x0005f40000000800 */
[----:B------:R3:W-:Y:S01]  /*1ca80*/  MUFU.EX2 R36, R0 ;  /* 0x0000000000247308 */ /* 0x0007e20000000800 */
[----:B-1----:R-:W-:Y:S02]  /*1ca90*/  FMUL.FTZ R48, R73, R148 ;  /* 0x0000009449307220 */ /* 0x002fe40000410000 */
[--C-:B--2---:R-:W-:Y:S01]  /*1caa0*/  FFMA.FTZ R2, R170, c[0x0][0x2d0], -R103.reuse ;  /* 0x0000b400aa027a23 */ /* 0x104fe20000010867 */
[----:B------:R-:W-:Y:S06]  /*1cab0*/  MOV R170, R42 ;  /* 0x0000002a00aa7202 */ /* 0x000fec0000000f00 */
[----:B------:R1:W2:Y:S01]  /*1cac0*/  MUFU.EX2 R241, R2 ;  /* 0x0000000200f17308 */ /* 0x0002a20000000800 */
[----:B---3--:R-:W-:Y:S01]  /*1cad0*/  FADD.FTZ R0, -R3, R102 ;  /* 0x0000006603007221 */ /* 0x008fe20000010100 */
[----:B------:R-:W-:Y:S03]  /*1cae0*/  MOV R102, R47 ;  /* 0x0000002f00667202 */ /* 0x000fe60000000f00 */
[----:B------:R-:W-:Y:S02]  /*1caf0*/  FMUL.FTZ R0, R0, c[0x0][0x2d0] ;  /* 0x0000b40000007a20 */ /* 0x000fe40000410000 */
[--C-:B------:R-:W-:Y:S04]  /*1cb00*/  FFMA.FTZ R102, R102, c[0x0][0x2d0], -R103.reuse ;  /* 0x0000b40066667a23 */ /* 0x100fe80000010867 */
[----:B------:R-:W3:Y:S01]  /*1cb10*/  MUFU.EX2 R0, R0 ;  /* 0x0000000000007308 */ /* 0x000ee20000000800 */
[--C-:B-1----:R-:W-:Y:S01]  /*1cb20*/  FFMA.FTZ R2, R12, c[0x0][0x2d0], -R103.reuse ;  /* 0x0000b4000c027a23 */ /* 0x102fe20000010867 */
[----:B--2---:R-:W-:Y:S08]  /*1cb30*/  F2FP.BF16.PACK_AB R64, R241, R240 ;  /* 0x000000f0f140723e */ /* 0x004ff000000010ff */
[----:B------:R-:W-:Y:S10]  /*1cb40*/  MUFU.EX2 R102, R102 ;  /* 0x0000006600667308 */ /* 0x000ff40000000800 */
[----:B------:R1:W-:Y:S01]  /*1cb50*/  MUFU.EX2 R248, R2 ;  /* 0x0000000200f87308 */ /* 0x0003e20000000800 */
[C---:B---3--:R-:W-:Y:S02]  /*1cb60*/  FMUL.FTZ R42, R0.reuse, R142 ;  /* 0x0000008e002a7220 */ /* 0x048fe40000410000 */
[----:B------:R-:W-:Y:S07]  /*1cb70*/  FMUL.FTZ R47, R0, R147 ;  /* 0x00000093002f7220 */ /* 0x000fee0000410000 */
[----:B------:R-:W-:Y:S01]  /*1cb80*/  MUFU.EX2 R142, R92 ;  /* 0x0000005c008e7308 */ /* 0x000fe20000000800 */
[----:B-1----:R-:W-:Y:S01]  /*1cb90*/  FFMA.FTZ R2, R13, c[0x0][0x2d0], -R103 ;  /* 0x0000b4000d027a23 */ /* 0x002fe20000010867 */
[----:B------:R-:W-:Y:S08]  /*1cba0*/  @P0 SHF.L.U32 R13, R37, 0x5, RZ ;  /* 0x00000005250d0819 */ /* 0x000ff000000006ff */
[----:B------:R1:W2:Y:S02]  /*1cbb0*/  MUFU.EX2 R250, R2 ;  /* 0x0000000200fa7308 */ /* 0x0002a40000000800 */
[----:B-1----:R-:W-:Y:S01]  /*1cbc0*/  FMUL.FTZ R2, R3, c[0x0][0x2d0] ;  /* 0x0000b40003027a20 */ /* 0x002fe20000410000 */
[----:B--2---:R-:W-:Y:S03]  /*1cbd0*/  F2FP.BF16.PACK_AB R66, R250, R248 ;  /* 0x000000f8fa42723e */ /* 0x004fe600000010ff */
[--C-:B------:R-:W-:Y:S01]  /*1cbe0*/  FFMA.FTZ R4, R176, c[0x0][0x2d0], -R2.reuse ;  /* 0x0000b400b0047a23 */ /* 0x100fe20000010802 */
[----:B------:R-:W-:Y:S01]  /*1cbf0*/  MOV R176, R233 ;  /* 0x000000e900b07202 */ /* 0x000fe20000000f00 */
[--C-:B------:R-:W-:Y:S02]  /*1cc00*/  FFMA.FTZ R74, R74, c[0x0][0x2d0], -R2.reuse ;  /* 0x0000b4004a4a7a23 */ /* 0x100fe40000010802 */
[----:B------:R1:W-:Y:S02]  /*1cc10*/  MUFU.EX2 R184, R4 ;  /* 0x0000000400b87308 */ /* 0x0003e40000000800 */
[--C-:B-1----:R-:W-:Y:S01]  /*1cc20*/  FFMA.FTZ R4, R171, c[0x0][0x2d0], -R2.reuse ;  /* 0x0000b400ab047a23 */ /* 0x102fe20000010802 */
[----:B------:R-:W-:Y:S07]  /*1cc30*/  MOV R171, R36 ;  /* 0x0000002400ab7202 */ /* 0x000fee0000000f00 */
[----:B------:R1:W2:Y:S01]  /*1cc40*/  MUFU.EX2 R186, R4 ;  /* 0x0000000400ba7308 */ /* 0x0002a20000000800 */
[----:B------:R-:W-:Y:S01]  /*1cc50*/  F2FP.BF16.PACK_AB R79, R171, R252 ;  /* 0x000000fcab4f723e */ /* 0x000fe200000010ff */
[--C-:B-1----:R-:W-:Y:S01]  /*1cc60*/  FFMA.FTZ R4, R14, c[0x0][0x2d0], -R2.reuse ;  /* 0x0000b4000e047a23 */ /* 0x102fe20000010802 */
[----:B--2---:R-:W-:Y:S01]  /*1cc70*/  F2FP.BF16.PACK_AB R65, R186, R184 ;  /* 0x000000b8ba41723e */ /* 0x004fe200000010ff */
[C---:B------:R-:W-:Y:S01]  /*1cc80*/  FMUL.FTZ R14, R0.reuse, R114 ;  /* 0x00000072000e7220 */ /* 0x040fe20000410000 */
[----:B------:R-:W-:Y:S05]  /*1cc90*/  MOV R114, R232 ;  /* 0x000000e800727202 */ /* 0x000fea0000000f00 */
[----:B------:R1:W-:Y:S10]  /*1cca0*/  MUFU.EX2 R188, R4 ;  /* 0x0000000400bc7308 */ /* 0x0003f40000000800 */
[----:B------:R2:W-:Y:S01]  /*1ccb0*/  MUFU.EX2 R232, R16 ;  /* 0x0000001000e87308 */ /* 0x0005e20000000800 */
[----:B-1----:R-:W-:Y:S02]  /*1ccc0*/  FFMA.FTZ R4, R15, c[0x0][0x2d0], -R2 ;  /* 0x0000b4000f047a23 */ /* 0x002fe40000010802 */
[C---:B------:R-:W-:Y:S01]  /*1ccd0*/  FMUL.FTZ R15, R0.reuse, R115 ;  /* 0x00000073000f7220 */ /* 0x040fe20000410000 */
[----:B------:R-:W-:Y:S06]  /*1cce0*/  MOV R115, R43 ;  /* 0x0000002b00737202 */ /* 0x000fec0000000f00 */
[----:B------:R1:W3:Y:S01]  /*1ccf0*/  MUFU.EX2 R190, R4 ;  /* 0x0000000400be7308 */ /* 0x0002e20000000800 */
[C---:B------:R-:W-:Y:S02]  /*1cd00*/  FMUL.FTZ R43, R0.reuse, R143 ;  /* 0x0000008f002b7220 */ /* 0x040fe40000410000 */
[----:B--2---:R-:W-:Y:S01]  /*1cd10*/  FMUL.FTZ R16, R73, R116 ;  /* 0x0000007449107220 */ /* 0x004fe20000410000 */
[----:B------:R-:W-:Y:S01]  /*1cd20*/  MOV R116, R58 ;  /* 0x0000003a00747202 */ /* 0x000fe20000000f00 */
[----:B------:R-:W-:Y:S02]  /*1cd30*/  FMUL.FTZ R58, R0, R158 ;  /* 0x0000009e003a7220 */ /* 0x000fe40000410000 */
[----:B-1----:R-:W-:Y:S01]  /*1cd40*/  @P0 IMAD.WIDE.U32 R4, R226, c[0x0][0x1e0], RZ ;  /* 0x00007800e2040a25 */ /* 0x002fe200078e00ff */
[----:B---3--:R-:W-:Y:S04]  /*1cd50*/  F2FP.BF16.PACK_AB R67, R190, R188 ;  /* 0x000000bcbe43723e */ /* 0x008fe800000010ff */
[----:B------:R-:W-:Y:S02]  /*1cd60*/  @P0 IADD3 R5, R5, R6, RZ ;  /* 0x0000000605050210 */ /* 0x000fe40007ffe0ff */
[----:B------:R-:W-:Y:S02]  /*1cd70*/  @P0 MOV R6, R38 ;  /* 0x0000002600060202 */ /* 0x000fe40000000f00 */
[----:B------:R-:W-:Y:S01]  /*1cd80*/  MOV R38, 0x5 ;  /* 0x0000000500267802 */ /* 0x000fe20000000f00 */
[----:B------:R-:W-:Y:S02]  /*1cd90*/  @P0 IMAD R5, R5, 0x60, RZ ;  /* 0x0000006005050824 */ /* 0x000fe400078e02ff */
[----:B------:R-:W-:Y:S01]  /*1cda0*/  @P0 IMAD.WIDE.U32 R6, R4, 0x60, R6 ;  /* 0x0000006004060825 */ /* 0x000fe200078e0006 */
[----:B------:R-:W-:Y:S04]  /*1cdb0*/  @P0 SHF.L.U64.HI R12, R37, R38, c[0x0][0x1e4] ;  /* 0x00007900250c0619 */ /* 0x000fe80000010226 */
[----:B------:R-:W-:Y:S01]  /*1cdc0*/  @P0 IADD3 R5, R7, R5, RZ ;  /* 0x0000000507050210 */ /* 0x000fe20007ffe0ff */
[----:B------:R-:W-:Y:S01]  /*1cdd0*/  FFMA.FTZ R7, R32, c[0x0][0x2d0], -R96 ;  /* 0x0000b40020077a23 */ /* 0x000fe20000010860 */
[C---:B------:R-:W-:Y:S01]  /*1cde0*/  @P0 LEA R4, P1, R6.reuse, c[0x0][0x1c8], 0x1 ;  /* 0x0000720006040a11 */ /* 0x040fe200078208ff */
[----:B------:R-:W-:Y:S02]  /*1cdf0*/  FFMA.FTZ R32, R31, c[0x0][0x2d0], -R2 ;  /* 0x0000b4001f207a23 */ /* 0x000fe40000010802 */
[----:B------:R1:W-:Y:S01]  /*1ce00*/  MUFU.EX2 R243, R7 ;  /* 0x0000000700f37308 */ /* 0x0003e20000000800 */
[----:B------:R-:W-:Y:S01]  /*1ce10*/  @P0 LEA.HI.X R5, R6, c[0x0][0x1cc], R5, 0x1, P1 ;  /* 0x0000730006050a11 */ /* 0x000fe200008f0c05 */
[----:B------:R-:W-:Y:S01]  /*1ce20*/  FMUL.FTZ R31, R0, R131 ;  /* 0x00000083001f7220 */ /* 0x000fe20000410000 */
[C---:B------:R-:W-:Y:S03]  /*1ce30*/  @P0 IADD3 R10, P2, R13.reuse, R4, RZ ;  /* 0x000000040d0a0210 */ /* 0x040fe60007f5e0ff */
[----:B------:R2:W-:Y:S01]  /*1ce40*/  @P0 LDGSTS.E.BYPASS.LTC128B.128 [R227+0x3100], [R4.64], !P5 ;  /* 0x0310000004e30fae */ /* 0x0005e2000e901d48 */
[C---:B------:R-:W-:Y:S02]  /*1ce50*/  @P0 IADD3.X R11, R12.reuse, R5, RZ, P2, !PT ;  /* 0x000000050c0b0210 */ /* 0x040fe400017fe4ff */
[C---:B------:R-:W-:Y:S04]  /*1ce60*/  @P0 IADD3 R8, P1, R13.reuse, R10, RZ ;  /* 0x0000000a0d080210 */ /* 0x040fe80007f3e0ff */
[----:B------:R-:W-:Y:S01]  /*1ce70*/  @P0 IADD3.X R9, R12, R11, RZ, P1, !PT ;  /* 0x0000000b0c090210 */ /* 0x000fe20000ffe4ff */
[----:B------:R3:W-:Y:S01]  /*1ce80*/  @P0 LDGSTS.E.BYPASS.LTC128B.128 [R227+0x3900], [R10.64], !P5 ;  /* 0x039000000ae30fae */ /* 0x0007e2000e901d48 */
[----:B------:R-:W-:Y:S07]  /*1ce90*/  @P0 IADD3 R6, P3, R13, R8, RZ ;  /* 0x000000080d060210 */ /* 0x000fee0007f7e0ff */
[----:B------:R4:W-:Y:S01]  /*1cea0*/  @P0 LDGSTS.E.BYPASS.LTC128B.128 [R227+0x4100], [R8.64], !P5 ;  /* 0x0410000008e30fae */ /* 0x0009e2000e901d48 */
[----:B-1----:R-:W-:Y:S02]  /*1ceb0*/  FFMA.FTZ R7, R33, c[0x0][0x2d0], -R96 ;  /* 0x0000b40021077a23 */ /* 0x002fe40000010860 */
[----:B------:R-:W-:Y:S02]  /*1cec0*/  FMUL.FTZ R33, R73, R133 ;  /* 0x0000008549217220 */ /* 0x000fe40000410000 */
[----:B------:R1:W-:Y:S01]  /*1ced0*/  MUFU.EX2 R242, R7 ;  /* 0x0000000700f27308 */ /* 0x0003e20000000800 */
[C---:B--2---:R-:W-:Y:S04]  /*1cee0*/  @P0 IADD3 R4, P2, R13.reuse, R6, RZ ;  /* 0x000000060d040210 */ /* 0x044fe80007f5e0ff */
[----:B---3--:R-:W-:Y:S01]  /*1cef0*/  @P0 IADD3 R10, P1, R13, R4, RZ ;  /* 0x000000040d0a0210 */ /* 0x008fe20007f3e0ff */
[----:B------:R-:W-:Y:S02]  /*1cf00*/  FFMA.FTZ R11, R22, c[0x0][0x2d0], -R100 ;  /* 0x0000b400160b7a23 */ /* 0x000fe40000010864 */
[C---:B------:R-:W-:Y:S01]  /*1cf10*/  FMUL.FTZ R13, R68.reuse, R113 ;  /* 0x00000071440d7220 */ /* 0x040fe20000410000 */
[----:B------:R-:W-:Y:S01]  /*1cf20*/  MOV R113, R230 ;  /* 0x000000e600717202 */ /* 0x000fe20000000f00 */
[----:B------:R2:W-:Y:S01]  /*1cf30*/  MUFU.EX2 R239, R11 ;  /* 0x0000000b00ef7308 */ /* 0x0005e20000000800 */
[----:B----4-:R-:W-:Y:S01]  /*1cf40*/  FMUL.FTZ R8, R68, R108 ;  /* 0x0000006c44087220 */ /* 0x010fe20000410000 */
[----:B------:R-:W-:Y:S01]  /*1cf50*/  MOV R108, R63 ;  /* 0x0000003f006c7202 */ /* 0x000fe20000000f00 */
[----:B------:R-:W-:Y:S01]  /*1cf60*/  FMUL.FTZ R63, R0, R163 ;  /* 0x000000a3003f7220 */ /* 0x000fe20000410000 */
[----:B-1----:R-:W-:Y:S01]  /*1cf70*/  @P0 IADD3.X R7, R12, R9, RZ, P3, !PT ;  /* 0x000000090c070210 */ /* 0x002fe20001ffe4ff */
[----:B------:R-:W-:Y:S01]  /*1cf80*/  FMUL.FTZ R9, R68, R109 ;  /* 0x0000006d44097220 */ /* 0x000fe20000410000 */
[----:B------:R-:W-:Y:S02]  /*1cf90*/  MOV R109, R205 ;  /* 0x000000cd006d7202 */ /* 0x000fe40000000f00 */
[C---:B------:R-:W-:Y:S01]  /*1cfa0*/  @P0 IADD3.X R5, R12.reuse, R7, RZ, P2, !PT ;  /* 0x000000070c050210 */ /* 0x040fe200017fe4ff */
[----:B------:R1:W-:Y:S01]  /*1cfb0*/  @P0 LDGSTS.E.BYPASS.LTC128B.128 [R227+0x4900], [R6.64], !P5 ;  /* 0x0490000006e30fae */ /* 0x0003e2000e901d48 */
[----:B------:R3:W-:Y:S07]  /*1cfc0*/  MUFU.EX2 R230, R44 ;  /* 0x0000002c00e67308 */ /* 0x0007ee0000000800 */
[----:B------:R4:W-:Y:S01]  /*1cfd0*/  @P0 LDGSTS.E.BYPASS.LTC128B.128 [R227+0x5100], [R4.64], !P5 ;  /* 0x0510000004e30fae */ /* 0x0009e2000e901d48 */
[----:B--2---:R-:W-:Y:S01]  /*1cfe0*/  @P0 IADD3.X R11, R12, R5, RZ, P1, !PT ;  /* 0x000000050c0b0210 */ /* 0x004fe20000ffe4ff */
[--C-:B------:R-:W-:Y:S02]  /*1cff0*/  FFMA.FTZ R12, R28, c[0x0][0x2d0], -R103.reuse ;  /* 0x0000b4001c0c7a23 */ /* 0x100fe40000010867 */
[----:B------:R-:W-:Y:S04]  /*1d000*/  FFMA.FTZ R28, R30, c[0x0][0x2d0], -R2 ;  /* 0x0000b4001e1c7a23 */ /* 0x000fe80000010802 */
[----:B------:R2:W-:Y:S01]  /*1d010*/  @P0 LDGSTS.E.BYPASS.LTC128B.128 [R227+0x5900], [R10.64], !P5 ;  /* 0x059000000ae30fae */ /* 0x0005e2000e901d48 */
[----:B------:R2:W-:Y:S01]  /*1d020*/  MUFU.EX2 R233, R12 ;  /* 0x0000000c00e97308 */ /* 0x0005e20000000800 */
[----:B------:R-:W-:Y:S02]  /*1d030*/  FMUL.FTZ R30, R0, R130 ;  /* 0x00000082001e7220 */ /* 0x000fe40000410000 */
[----:B---3--:R-:W-:Y:S04]  /*1d040*/  FMUL.FTZ R44, R68, R144 ;  /* 0x00000090442c7220 */ /* 0x008fe80000410000 */
[----:B------:R-:W-:Y:S01]  /*1d050*/  LDSM.16.MT88.4 R36, [R212+0x100] ;  /* 0x00010000d424783b */ /* 0x000fe20000004200 */
[--C-:B-1----:R-:W-:Y:S02]  /*1d060*/  FFMA.FTZ R6, R23, c[0x0][0x2d0], -R100.reuse ;  /* 0x0000b40017067a23 */ /* 0x102fe40000010864 */
[----:B------:R-:W-:Y:S01]  /*1d070*/  FMUL.FTZ R7, R69, R107 ;  /* 0x0000006b45077220 */ /* 0x000fe20000410000 */
[----:B------:R-:W-:Y:S01]  /*1d080*/  MOV R107, R60 ;  /* 0x0000003c006b7202 */ /* 0x000fe20000000f00 */
[----:B------:R1:W-:Y:S01]  /*1d090*/  MUFU.EX2 R236, R6 ;  /* 0x0000000600ec7308 */ /* 0x0003e20000000800 */
[--C-:B------:R-:W-:Y:S02]  /*1d0a0*/  FFMA.FTZ R60, R187, c[0x0][0x2d0], -R100.reuse ;  /* 0x0000b400bb3c7a23 */ /* 0x100fe40000010864 */
[----:B------:R-:W3:Y:S01]  /*1d0b0*/  LDSM.16.MT88.4 R20, [R209+0x100] ;  /* 0x00010000d114783b */ /* 0x000ee20000004200 */
[--C-:B----4-:R-:W-:Y:S02]  /*1d0c0*/  FFMA.FTZ R4, R34, c[0x0][0x2d0], -R100.reuse ;  /* 0x0000b40022047a23 */ /* 0x110fe40000010864 */
[----:B------:R-:W-:Y:S01]  /*1d0d0*/  FMUL.FTZ R5, R73, R105 ;  /* 0x0000006949057220 */ /* 0x000fe20000410000 */
[----:B------:R-:W-:Y:S01]  /*1d0e0*/  MOV R105, R59 ;  /* 0x0000003b00697202 */ /* 0x000fe20000000f00 */
[C---:B------:R-:W-:Y:S02]  /*1d0f0*/  FMUL.FTZ R34, R69.reuse, R134 ;  /* 0x0000008645227220 */ /* 0x040fe40000410000 */
[----:B------:R4:W-:Y:S01]  /*1d100*/  MUFU.EX2 R237, R4 ;  /* 0x0000000400ed7308 */ /* 0x0009e20000000800 */
[----:B------:R-:W-:Y:S01]  /*1d110*/  FMUL.FTZ R59, R0, R159 ;  /* 0x0000009f003b7220 */ /* 0x000fe20000410000 */
[----:B------:R-:W-:Y:S01]  /*1d120*/  LDSM.16.MT88.4 R84, [R209+0x900] ;  /* 0x00090000d154783b */ /* 0x000fe20000004200 */
[----:B--2---:R-:W-:Y:S01]  /*1d130*/  FMUL.FTZ R12, R68, R112 ;  /* 0x00000070440c7220 */ /* 0x004fe20000410000 */
[----:B------:R-:W-:Y:S01]  /*1d140*/  MOV R112, R206 ;  /* 0x000000ce00707202 */ /* 0x000fe20000000f00 */
[C---:B------:R-:W-:Y:S01]  /*1d150*/  FMUL.FTZ R10, R0.reuse, R110 ;  /* 0x0000006e000a7220 */ /* 0x040fe20000410000 */
[----:B------:R-:W-:Y:S01]  /*1d160*/  MOV R110, R62 ;  /* 0x0000003e006e7202 */ /* 0x000fe20000000f00 */
[C---:B------:R-:W-:Y:S01]  /*1d170*/  FMUL.FTZ R11, R0.reuse, R111 ;  /* 0x0000006f000b7220 */ /* 0x040fe20000410000 */
[----:B------:R-:W-:Y:S01]  /*1d180*/  MOV R111, R181 ;  /* 0x000000b5006f7202 */ /* 0x000fe20000000f00 */
[----:B------:R-:W-:Y:S01]  /*1d190*/  FMUL.FTZ R62, R0, R162 ;  /* 0x000000a2003e7220 */ /* 0x000fe20000410000 */
[----:B------:R2:W-:Y:S01]  /*1d1a0*/  MUFU.EX2 R207, R60 ;  /* 0x0000003c00cf7308 */ /* 0x0005e20000000800 */
[----:B------:R-:W-:Y:S01]  /*1d1b0*/  LDSM.16.MT88.4 R88, [R212+0x900] ;  /* 0x00090000d458783b */ /* 0x000fe20000004200 */
[----:B-1----:R-:W-:Y:S01]  /*1d1c0*/  FMUL.FTZ R6, R69, R106 ;  /* 0x0000006a45067220 */ /* 0x002fe20000410000 */
[----:B------:R-:W-:Y:S06]  /*1d1d0*/  MOV R106, R52 ;  /* 0x00000034006a7202 */ /* 0x000fec0000000f00 */
[----:B------:R-:W-:Y:S01]  /*1d1e0*/  LDSM.16.MT88.4 R92, [R210+0x900] ;  /* 0x00090000d25c783b */ /* 0x000fe20000004200 */
[----:B----4-:R-:W-:Y:S02]  /*1d1f0*/  FFMA.FTZ R4, R35, c[0x0][0x2d0], -R100 ;  /* 0x0000b40023047a23 */ /* 0x010fe40000010864 */
[----:B------:R-:W-:Y:S05]  /*1d200*/  FMUL.FTZ R35, R69, R135 ;  /* 0x0000008745237220 */ /* 0x000fea0000410000 */
[----:B------:R-:W0:Y:S01]  /*1d210*/  LDGDEPBAR ;  /* 0x00000000000079af */ /* 0x000e220000000000 */
[----:B------:R1:W-:Y:S01]  /*1d220*/  MUFU.EX2 R238, R4 ;  /* 0x0000000400ee7308 */ /* 0x0003e20000000800 */
[----:B--2---:R-:W-:Y:S02]  /*1d230*/  FMUL.FTZ R60, R68, R160 ;  /* 0x000000a0443c7220 */ /* 0x004fe40000410000 */
[--C-:B-1----:R-:W-:Y:S02]  /*1d240*/  FFMA.FTZ R4, R24, c[0x0][0x2d0], -R103.reuse ;  /* 0x0000b40018047a23 */ /* 0x102fe40000010867 */
[--C-:B------:R-:W-:Y:S05]  /*1d250*/  FFMA.FTZ R24, R27, c[0x0][0x2d0], -R2.reuse ;  /* 0x0000b4001b187a23 */ /* 0x100fea0000010802 */
[----:B------:R1:W-:Y:S01]  /*1d260*/  MUFU.EX2 R234, R4 ;  /* 0x0000000400ea7308 */ /* 0x0003e20000000800 */
[----:B------:R-:W-:Y:S01]  /*1d270*/  FMUL.FTZ R27, R0, R127 ;  /* 0x0000007f001b7220 */ /* 0x000fe20000410000 */
[----:B------:R-:W-:Y:S08]  /*1d280*/  MOV R127, R180 ;  /* 0x000000b4007f7202 */ /* 0x000ff00000000f00 */
[----:B------:R2:W-:Y:S10]  /*1d290*/  MUFU.EX2 R181, R24 ;  /* 0x0000001800b57308 */ /* 0x0005f40000000800 */
[----:B------:R4:W-:Y:S01]  /*1d2a0*/  MUFU.EX2 R180, R32 ;  /* 0x0000002000b47308 */ /* 0x0009e20000000800 */
[--C-:B-1----:R-:W-:Y:S02]  /*1d2b0*/  FFMA.FTZ R4, R25, c[0x0][0x2d0], -R103.reuse ;  /* 0x0000b40019047a23 */ /* 0x102fe40000010867 */
[C---:B------:R-:W-:Y:S01]  /*1d2c0*/  FMUL.FTZ R25, R68.reuse, R125 ;  /* 0x0000007d44197220 */ /* 0x040fe20000410000 */
[----:B------:R-:W-:Y:S02]  /*1d2d0*/  MOV R125, R80 ;  /* 0x00000050007d7202 */ /* 0x000fe40000000f00 */
[----:B------:R-:W-:Y:S04]  /*1d2e0*/  LDSM.16.MT88.4 R80, [R211+0x100] ;  /* 0x00010000d350783b */ /* 0x000fe80000004200 */
[----:B------:R1:W-:Y:S01]  /*1d2f0*/  MUFU.EX2 R235, R4 ;  /* 0x0000000400eb7308 */ /* 0x0003e20000000800 */
[----:B--2---:R-:W-:Y:S01]  /*1d300*/  FMUL.FTZ R24, R68, R124 ;  /* 0x0000007c44187220 */ /* 0x004fe20000410000 */
[----:B------:R-:W-:Y:S08]  /*1d310*/  MOV R124, R179 ;  /* 0x000000b3007c7202 */ /* 0x000ff00000000f00 */
[----:B------:R2:W-:Y:S01]  /*1d320*/  MUFU.EX2 R179, R28 ;  /* 0x0000001c00b37308 */ /* 0x0005e20000000800 */
[C---:B----4-:R-:W-:Y:S02]  /*1d330*/  FMUL.FTZ R32, R73.reuse, R132 ;  /* 0x0000008449207220 */ /* 0x050fe40000410000 */
[----:B------:R-:W-:Y:S01]  /*1d340*/  LDSM.16.MT88.4 R132, [R212+0x2900] ;  /* 0x00290000d484783b */ /* 0x000fe20000004200 */
[C---:B-1----:R-:W-:Y:S01]  /*1d350*/  FMUL.FTZ R4, R73.reuse, R104 ;  /* 0x0000006849047220 */ /* 0x042fe20000410000 */
[----:B------:R-:W-:Y:S06]  /*1d360*/  MOV R104, R53 ;  /* 0x0000003500687202 */ /* 0x000fec0000000f00 */
[----:B------:R-:W1:Y:S01]  /*1d370*/  LDSM.16.MT88.4 R52, [R210+0x100] ;  /* 0x00010000d234783b */ /* 0x000e620000004200 */
[----:B------:R-:W-:Y:S01]  /*1d380*/  F2FP.BF16.PACK_AB R78, R106, R104 ;  /* 0x000000686a4e723e */ /* 0x000fe200000010ff */
[----:B--2---:R-:W-:Y:S01]  /*1d390*/  FMUL.FTZ R28, R68, R128 ;  /* 0x00000080441c7220 */ /* 0x004fe20000410000 */
[----:B------:R-:W-:Y:S05]  /*1d3a0*/  MOV R128, R228 ;  /* 0x000000e400807202 */ /* 0x000fea0000000f00 */
[-C--:B---3--:R-:W-:Y:S08]  /*1d3b0*/  HMMA.16816.F32.BF16 R4, R76, R20.reuse, R4 ;  /* 0x000000144c04723c */ /* 0x088ff00000041804 */
[C---:B------:R-:W-:Y:S07]  /*1d3c0*/  HMMA.16816.F32.BF16 R8, R64.reuse, R20, R8 ;  /* 0x000000144008723c */ /* 0x040fee0000041808 */
[----:B------:R-:W-:Y:S01]  /*1d3d0*/  FFMA.FTZ R20, R26, c[0x0][0x2d0], -R2 ;  /* 0x0000b4001a147a23 */ /* 0x000fe20000010802 */
[-C--:B------:R-:W-:Y:S03]  /*1d3e0*/  HMMA.16816.F32.BF16 R12, R64, R22.reuse, R12 ;  /* 0x00000016400c723c */ /* 0x080fe6000004180c */
[----:B------:R2:W3:Y:S01]  /*1d3f0*/  MUFU.EX2 R183, R20 ;  /* 0x0000001400b77308 */ /* 0x0004e20000000800 */
[----:B------:R-:W-:Y:S01]  /*1d400*/  FMUL.FTZ R21, R73, R121 ;  /* 0x0000007949157220 */ /* 0x000fe20000410000 */
[----:B------:R-:W-:Y:S01]  /*1d410*/  MOV R121, R46 ;  /* 0x0000002e00797202 */ /* 0x000fe20000000f00 */
[C---:B------:R-:W-:Y:S01]  /*1d420*/  FMUL.FTZ R26, R0.reuse, R126 ;  /* 0x0000007e001a7220 */ /* 0x040fe20000410000 */
[----:B------:R-:W-:Y:S01]  /*1d430*/  MOV R126, R61 ;  /* 0x0000003d007e7202 */ /* 0x000fe20000000f00 */
[C---:B------:R-:W-:Y:S04]  /*1d440*/  HMMA.16816.F32.BF16 R16, R76.reuse, R22, R16 ;  /* 0x000000164c10723c */ /* 0x040fe80000041810 */
[----:B------:R-:W-:Y:S02]  /*1d450*/  FMUL.FTZ R46, R0, R146 ;  /* 0x00000092002e7220 */ /* 0x000fe40000410000 */
[C---:B------:R-:W-:Y:S02]  /*1d460*/  FMUL.FTZ R61, R68.reuse, R161 ;  /* 0x000000a1443d7220 */ /* 0x040fe40000410000 */
[C---:B------:R-:W-:Y:S01]  /*1d470*/  FMUL.FTZ R22, R69.reuse, R122 ;  /* 0x0000007a45167220 */ /* 0x040fe20000410000 */
[----:B------:R-:W-:Y:S03]  /*1d480*/  MOV R122, R51 ;  /* 0x00000033007a7202 */ /* 0x000fe60000000f00 */
[C---:B------:R-:W-:Y:S01]  /*1d490*/  FMUL.FTZ R23, R69.reuse, R123 ;  /* 0x0000007b45177220 */ /* 0x040fe20000410000 */
[----:B------:R-:W-:Y:S01]  /*1d4a0*/  MOV R123, R57 ;  /* 0x00000039007b7202 */ /* 0x000fe20000000f00 */
[----:B------:R-:W-:Y:S02]  /*1d4b0*/  FMUL.FTZ R51, R69, R151 ;  /* 0x0000009745337220 */ /* 0x000fe40000410000 */
[----:B------:R-:W-:Y:S01]  /*1d4c0*/  FMUL.FTZ R57, R68, R157 ;  /* 0x0000009d44397220 */ /* 0x000fe20000410000 */
[----:B------:R-:W-:Y:S01]  /*1d4d0*/  LDSM.16.MT88.4 R148, [R210+0x2900] ;  /* 0x00290000d294783b */ /* 0x000fe20000004200 */
[C---:B--2---:R-:W-:Y:S01]  /*1d4e0*/  FMUL.FTZ R20, R73.reuse, R120 ;  /* 0x0000007849147220 */ /* 0x044fe20000410000 */
[----:B------:R-:W-:Y:S01]  /*1d4f0*/  MOV R120, R56 ;  /* 0x0000003800787202 */ /* 0x000fe20000000f00 */
[----:B------:R-:W-:Y:S04]  /*1d500*/  FFMA.FTZ R56, R194, c[0x0][0x2d0], -R100 ;  /* 0x0000b400c2387a23 */ /* 0x000fe80000010864 */
[----:B------:R2:W-:Y:S01]  /*1d510*/  MUFU.EX2 R228, R56 ;  /* 0x0000003800e47308 */ /* 0x0005e20000000800 */
[-C--:B------:R-:W-:Y:S08]  /*1d520*/  HMMA.16816.F32.BF16 R20, R76, R36.reuse, R20 ;  /* 0x000000244c14723c */ /* 0x080ff00000041814 */
[C---:B------:R-:W-:Y:S07]  /*1d530*/  HMMA.16816.F32.BF16 R24, R64.reuse, R36, R24 ;  /* 0x000000244018723c */ /* 0x040fee0000041818 */
[----:B------:R-:W-:Y:S01]  /*1d540*/  FFMA.FTZ R36, R182, c[0x0][0x2d0], -R96 ;  /* 0x0000b400b6247a23 */ /* 0x000fe20000010860 */
[-C--:B------:R-:W-:Y:S03]  /*1d550*/  HMMA.16816.F32.BF16 R28, R64, R38.reuse, R28 ;  /* 0x00000026401c723c */ /* 0x080fe6000004181c */
[----:B------:R4:W-:Y:S01]  /*1d560*/  MUFU.EX2 R231, R36 ;  /* 0x0000002400e77308 */ /* 0x0009e20000000800 */
[----:B------:R-:W-:Y:S02]  /*1d570*/  FMUL.FTZ R37, R73, R137 ;  /* 0x0000008949257220 */ /* 0x000fe40000410000 */
[C---:B--2---:R-:W-:Y:S02]  /*1d580*/  FMUL.FTZ R56, R68.reuse, R156 ;  /* 0x0000009c44387220 */ /* 0x044fe40000410000 */
[C---:B------:R-:W-:Y:S07]  /*1d590*/  HMMA.16816.F32.BF16 R32, R76.reuse, R38, R32 ;  /* 0x000000264c20723c */ /* 0x040fee0000041820 */
[C---:B------:R-:W-:Y:S02]  /*1d5a0*/  FMUL.FTZ R39, R69.reuse, R139 ;  /* 0x0000008b45277220 */ /* 0x040fe40000410000 */
[----:B------:R2:W-:Y:S03]  /*1d5b0*/  MUFU.EX2 R139, R40 ;  /* 0x00000028008b7308 */ /* 0x0005e60000000800 */
[----:B------:R-:W-:Y:S02]  /*1d5c0*/  FMUL.FTZ R38, R69, R138 ;  /* 0x0000008a45267220 */ /* 0x000fe40000410000 */
[----:B----4-:R-:W-:Y:S07]  /*1d5d0*/  FMUL.FTZ R36, R73, R136 ;  /* 0x0000008849247220 */ /* 0x010fee0000410000 */
[-C--:B-1----:R-:W-:Y:S03]  /*1d5e0*/  HMMA.16816.F32.BF16 R36, R76, R52.reuse, R36 ;  /* 0x000000344c24723c */ /* 0x082fe60000041824 */
[----:B--2---:R-:W-:Y:S07]  /*1d5f0*/  FMUL.FTZ R40, R68, R140 ;  /* 0x0000008c44287220 */ /* 0x004fee0000410000 */
[C---:B------:R-:W-:Y:S07]  /*1d600*/  HMMA.16816.F32.BF16 R40, R64.reuse, R52, R40 ;  /* 0x000000344028723c */ /* 0x040fee0000041828 */
[--C-:B------:R-:W-:Y:S01]  /*1d610*/  FFMA.FTZ R52, R193, c[0x0][0x2d0], -R100.reuse ;  /* 0x0000b400c1347a23 */ /* 0x100fe20000010864 */
[-C--:B------:R-:W-:Y:S03]  /*1d620*/  HMMA.16816.F32.BF16 R44, R64, R54.reuse, R44 ;  /* 0x00000036402c723c */ /* 0x080fe6000004182c */
[----:B------:R1:W-:Y:S01]  /*1d630*/  MUFU.EX2 R138, R52 ;  /* 0x00000034008a7308 */ /* 0x0003e20000000800 */
[----:B------:R-:W-:Y:S04]  /*1d640*/  FMUL.FTZ R53, R73, R153 ;  /* 0x0000009949357220 */ /* 0x000fe80000410000 */
        /* <DEDUP_REMOVED lines=8> */
[----:B------:R1:W-:Y:S01]  /*1d6d0*/  MUFU.EX2 R206, R80 ;  /* 0x0000005000ce7308 */ /* 0x0003e20000000800 */
[----:B---3--:R-:W-:Y:S03]  /*1d6e0*/  F2FP.BF16.PACK_AB R81, R181, R183 ;  /* 0x000000b7b551723e */ /* 0x008fe600000010ff */
        /* <DEDUP_REMOVED lines=15> */
[----:B------:R1:W-:Y:S02]  /*1d7e0*/  MUFU.EX2 R143, R80 ;  /* 0x00000050008f7308 */ /* 0x0003e40000000800 */
[----:B-1----:R-:W-:Y:S07]  /*1d7f0*/  F2FP.BF16.PACK_AB R80, R235, R234 ;  /* 0x000000eaeb50723e */ /* 0x002fee00000010ff */
[C---:B------:R-:W-:Y:S07]  /*1d800*/  HMMA.16816.F32.BF16 R8, R80.reuse, R84, R8 ;  /* 0x000000545008723c */ /* 0x040fee0000041808 */
[--C-:B------:R-:W-:Y:S01]  /*1d810*/  FFMA.FTZ R84, R200, c[0x0][0x2d0], -R103.reuse ;  /* 0x0000b400c8547a23 */ /* 0x100fe20000010867 */
[-C--:B------:R-:W-:Y:S03]  /*1d820*/  HMMA.16816.F32.BF16 R12, R80, R86.reuse, R12 ;  /* 0x00000056500c723c */ /* 0x080fe6000004180c */
[----:B------:R1:W2:Y:S05]  /*1d830*/  MUFU.EX2 R205, R84 ;  /* 0x0000005400cd7308 */ /* 0x0002aa0000000800 */
[C---:B------:R-:W-:Y:S08]  /*1d840*/  HMMA.16816.F32.BF16 R16, R76.reuse, R86, R16 ;  /* 0x000000564c10723c */ /* 0x040ff00000041810 */
[-C--:B------:R-:W-:Y:S08]  /*1d850*/  HMMA.16816.F32.BF16 R20, R76, R88.reuse, R20 ;  /* 0x000000584c14723c */ /* 0x080ff00000041814 */
[C---:B------:R-:W-:Y:S04]  /*1d860*/  HMMA.16816.F32.BF16 R24, R80.reuse, R88, R24 ;  /* 0x000000585018723c */ /* 0x040fe80000041818 */
[--C-:B-1----:R-:W-:Y:S04]  /*1d870*/  FFMA.FTZ R84, R204, c[0x0][0x2d0], -R2.reuse ;  /* 0x0000b400cc547a23 */ /* 0x102fe80000010802 */
[-C--:B------:R-:W-:Y:S01]  /*1d880*/  HMMA.16816.F32.BF16 R28, R80, R90.reuse, R28 ;  /* 0x0000005a501c723c */ /* 0x080fe2000004181c */
[----:B------:R1:W-:Y:S07]  /*1d890*/  MUFU.EX2 R136, R84 ;  /* 0x0000005400887308 */ /* 0x0003ee0000000800 */
[C---:B------:R-:W-:Y:S08]  /*1d8a0*/  HMMA.16816.F32.BF16 R32, R76.reuse, R90, R32 ;  /* 0x0000005a4c20723c */ /* 0x040ff00000041820 */
[-C--:B------:R-:W-:Y:S08]  /*1d8b0*/  HMMA.16816.F32.BF16 R36, R76, R92.reuse, R36 ;  /* 0x0000005c4c24723c */ /* 0x080ff00000041824 */
[C---:B------:R-:W-:Y:S04]  /*1d8c0*/  HMMA.16816.F32.BF16 R40, R80.reuse, R92, R40 ;  /* 0x0000005c5028723c */ /* 0x040fe80000041828 */
[--C-:B-1----:R-:W-:Y:S01]  /*1d8d0*/  FFMA.FTZ R84, R128, c[0x0][0x2d0], -R2.reuse ;  /* 0x0000b40080547a23 */ /* 0x102fe20000010802 */
[----:B------:R-:W-:Y:S02]  /*1d8e0*/  MOV R128, R127 ;  /* 0x0000007f00807202 */ /* 0x000fe40000000f00 */
[----:B------:R-:W-:Y:S01]  /*1d8f0*/  MOV R127, R126 ;  /* 0x0000007e007f7202 */ /* 0x000fe20000000f00 */
[-C--:B------:R-:W-:Y:S01]  /*1d900*/  HMMA.16816.F32.BF16 R44, R80, R94.reuse, R44 ;  /* 0x0000005e502c723c */ /* 0x080fe2000004182c */
[----:B------:R1:W3:Y:S03]  /*1d910*/  MUFU.EX2 R141, R84 ;  /* 0x00000054008d7308 */ /* 0x0002e60000000800 */
[----:B------:R-:W-:Y:S01]  /*1d920*/  FFMA.FTZ R88, R128, c[0x0][0x2d0], -R2 ;  /* 0x0000b40080587a23 */ /* 0x000fe20000010802 */
[----:B------:R-:W-:Y:S02]  /*1d930*/  MOV R128, R127 ;  /* 0x0000007f00807202 */ /* 0x000fe40000000f00 */
[----:B------:R-:W-:Y:S01]  /*1d940*/  MOV R126, R125 ;  /* 0x0000007d007e7202 */ /* 0x000fe20000000f00 */
[C---:B------:R-:W-:Y:S03]  /*1d950*/  HMMA.16816.F32.BF16 R48, R76.reuse, R94, R48 ;  /* 0x0000005e4c30723c */ /* 0x040fe60000041830 */
[----:B------:R4:W-:Y:S01]  /*1d960*/  MUFU.EX2 R144, R88 ;  /* 0x0000005800907308 */ /* 0x0009e20000000800 */
[----:B------:R-:W-:Y:S01]  /*1d970*/  FFMA.FTZ R92, R128, c[0x0][0x2d0], -R100 ;  /* 0x0000b400805c7a23 */ /* 0x000fe20000010864 */
[----:B------:R-:W-:Y:S02]  /*1d980*/  MOV R125, R111 ;  /* 0x0000006f007d7202 */ /* 0x000fe40000000f00 */
[----:B------:R-:W-:Y:S02]  /*1d990*/  MOV R127, R126 ;  /* 0x0000007e007f7202 */ /* 0x000fe40000000f00 */
[----:B------:R-:W-:Y:S03]  /*1d9a0*/  MOV R126, R125 ;  /* 0x0000007d007e7202 */ /* 0x000fe60000000f00 */
[----:B------:R-:W-:Y:S01]  /*1d9b0*/  MOV R125, R124 ;  /* 0x0000007c007d7202 */ /* 0x000fe20000000f00 */
[----:B------:R2:W-:Y:S01]  /*1d9c0*/  MUFU.EX2 R146, R92 ;  /* 0x0000005c00927308 */ /* 0x0005e20000000800 */
[----:B------:R-:W-:Y:S02]  /*1d9d0*/  MOV R128, R127 ;  /* 0x0000007f00807202 */ /* 0x000fe40000000f00 */
[----:B------:R-:W-:Y:S01]  /*1d9e0*/  MOV R127, R126 ;  /* 0x0000007e007f7202 */ /* 0x000fe20000000f00 */
[----:B-1----:R-:W-:Y:S01]  /*1d9f0*/  FFMA.FTZ R84, R203, c[0x0][0x2d0], -R2 ;  /* 0x0000b400cb547a23 */ /* 0x002fe20000010802 */
[----:B------:R-:W-:Y:S02]  /*1da00*/  MOV R126, R125 ;  /* 0x0000007d007e7202 */ /* 0x000fe40000000f00 */
[----:B------:R-:W-:Y:S02]  /*1da10*/  MOV R124, R113 ;  /* 0x00000071007c7202 */ /* 0x000fe40000000f00 */
[----:B------:R-:W-:Y:S01]  /*1da20*/  MOV R113, R219 ;  /* 0x000000db00717202 */ /* 0x000fe20000000f00 */
[----:B------:R1:W1:Y:S01]  /*1da30*/  MUFU.EX2 R140, R84 ;  /* 0x00000054008c7308 */ /* 0x0002620000000800 */
[----:B------:R-:W-:Y:S02]  /*1da40*/  MOV R125, R124 ;  /* 0x0000007c007d7202 */ /* 0x000fe40000000f00 */
[----:B------:R-:W-:Y:S01]  /*1da50*/  MOV R124, R123 ;  /* 0x0000007b007c7202 */ /* 0x000fe20000000f00 */
[----:B----4-:R-:W-:Y:S01]  /*1da60*/  FFMA.FTZ R88, R201, c[0x0][0x2d0], -R96 ;  /* 0x0000b400c9587a23 */ /* 0x010fe20000010860 */
[----:B------:R-:W-:Y:S02]  /*1da70*/  MOV R123, R122 ;  /* 0x0000007a007b7202 */ /* 0x000fe40000000f00 */
[----:B------:R-:W-:Y:S02]  /*1da80*/  MOV R122, R121 ;  /* 0x00000079007a7202 */ /* 0x000fe40000000f00 */
[----:B------:R-:W-:Y:S01]  /*1da90*/  MOV R121, R119 ;  /* 0x0000007700797202 */ /* 0x000fe20000000f00 */
[----:B------:R4:W-:Y:S01]  /*1daa0*/  MUFU.EX2 R147, R88 ;  /* 0x0000005800937308 */ /* 0x0009e20000000800 */
[----:B------:R-:W-:Y:S02]  /*1dab0*/  MOV R119, R118 ;  /* 0x0000007600777202 */ /* 0x000fe40000000f00 */
[----:B------:R-:W-:Y:S01]  /*1dac0*/  MOV R118, R117 ;  /* 0x0000007500767202 */ /* 0x000fe20000000f00 */
[----:B--2---:R-:W-:Y:S01]  /*1dad0*/  FFMA.FTZ R92, R128, c[0x0][0x2d0], -R100 ;  /* 0x0000b400805c7a23 */ /* 0x004fe20000010864 */
[----:B------:R-:W-:Y:S02]  /*1dae0*/  MOV R128, R127 ;  /* 0x0000007f00807202 */ /* 0x000fe40000000f00 */
[----:B------:R-:W-:Y:S02]  /*1daf0*/  MOV R127, R126 ;  /* 0x0000007e007f7202 */ /* 0x000fe40000000f00 */
[----:B------:R-:W-:Y:S01]  /*1db00*/  MOV R126, R125 ;  /* 0x0000007d007e7202 */ /* 0x000fe20000000f00 */
[----:B------:R2:W-:Y:S01]  /*1db10*/  MUFU.EX2 R201, R92 ;  /* 0x0000005c00c97308 */ /* 0x0005e20000000800 */
        /* <DEDUP_REMOVED lines=9> */
[--C-:B----4-:R-:W-:Y:S01]  /*1dbb0*/  FFMA.FTZ R88, R202, c[0x0][0x2d0], -R96.reuse ;  /* 0x0000b400ca587a23 */ /* 0x110fe20000010860 */
[----:B------:R-:W-:Y:S01]  /*1dbc0*/  MOV R110, R215 ;  /* 0x000000d7006e7202 */ /* 0x000fe20000000f00 */
[----:B------:R4:W5:Y:S02]  /*1dbd0*/  LDL.LU R219, [R1+0x70] ;  /* 0x0000700001db7983 */ /* 0x0009640000300800 */
[----:B------:R3:W-:Y:S02]  /*1dbe0*/  MUFU.EX2 R204, R88 ;  /* 0x0000005800cc7308 */ /* 0x0007e40000000800 */
[----:B------:R4:W5:Y:S04]  /*1dbf0*/  LDL.LU R208, [R1+0x6c] ;  /* 0x00006c0001d07983 */ /* 0x0009680000300800 */
[----:B------:R4:W5:Y:S01]  /*1dc00*/  LDL.LU R215, [R1+0x68] ;  /* 0x0000680001d77983 */ /* 0x0009620000300800 */
[--C-:B--2---:R-:W-:Y:S02]  /*1dc10*/  FFMA.FTZ R92, R125, c[0x0][0x2d0], -R103.reuse ;  /* 0x0000b4007d5c7a23 */ /* 0x104fe40000010867 */
[----:B---3--:R-:W-:Y:S01]  /*1dc20*/  FFMA.FTZ R88, R195, c[0x0][0x2d0], -R96 ;  /* 0x0000b400c3587a23 */ /* 0x008fe20000010860 */
[-C--:B-1----:R-:W-:Y:S03]  /*1dc30*/  HMMA.16816.F32.BF16 R52, R76, R84.reuse, R52 ;  /* 0x000000544c34723c */ /* 0x082fe60000041834 */
[----:B------:R1:W-:Y:S05]  /*1dc40*/  MUFU.EX2 R203, R88 ;  /* 0x0000005800cb7308 */ /* 0x0003ea0000000800 */
[C---:B------:R-:W-:Y:S07]  /*1dc50*/  HMMA.16816.F32.BF16 R56, R80.reuse, R84, R56 ;  /* 0x000000545038723c */ /* 0x040fee0000041838 */
[--C-:B------:R-:W-:Y:S01]  /*1dc60*/  FFMA.FTZ R84, R128, c[0x0][0x2d0], -R100.reuse ;  /* 0x0000b40080547a23 */ /* 0x100fe20000010864 */
[-C--:B------:R-:W-:Y:S03]  /*1dc70*/  HMMA.16816.F32.BF16 R60, R80, R86.reuse, R60 ;  /* 0x00000056503c723c */ /* 0x080fe6000004183c */
[----:B------:R2:W-:Y:S04]  /*1dc80*/  MUFU.EX2 R200, R84 ;  /* 0x0000005400c87308 */ /* 0x0005e80000000800 */
[----:B------:R-:W-:Y:S01]  /*1dc90*/  FFMA.FTZ R80, R127, c[0x0][0x2d0], -R100 ;  /* 0x0000b4007f507a23 */ /* 0x000fe20000010864 */
[----:B------:R-:W-:Y:S04]  /*1dca0*/  HMMA.16816.F32.BF16 R64, R76, R86, R64 ;  /* 0x000000564c40723c */ /* 0x000fe80000041840 */
[----:B-1----:R-:W-:Y:S01]  /*1dcb0*/  FFMA.FTZ R88, R197, c[0x0][0x2d0], -R96 ;  /* 0x0000b400c5587a23 */ /* 0x002fe20000010860 */
[----:B------:R1:W-:Y:S01]  /*1dcc0*/  MUFU.EX2 R199, R80 ;  /* 0x0000005000c77308 */ /* 0x0003e20000000800 */
[----:B------:R-:W-:Y:S02]  /*1dcd0*/  F2FP.BF16.PACK_AB R82, R205, R142 ;  /* 0x0000008ecd52723e */ /* 0x000fe400000010ff */
[----:B------:R-:W-:Y:S04]  /*1dce0*/  F2FP.BF16.PACK_AB R76, R139, R231 ;  /* 0x000000e78b4c723e */ /* 0x000fe800000010ff */
[----:B------:R-:W-:Y:S02]  /*1dcf0*/  F2FP.BF16.PACK_AB R78, R229, R230 ;  /* 0x000000e6e54e723e */ /* 0x000fe400000010ff */
[----:B------:R-:W-:Y:S01]  /*1dd00*/  F2FP.BF16.PACK_AB R77, R228, R138 ;  /* 0x0000008ae44d723e */ /* 0x000fe200000010ff */
[----:B------:R3:W-:Y:S01]  /*1dd10*/  MUFU.EX2 R202, R88 ;  /* 0x0000005800ca7308 */ /* 0x0007e20000000800 */
[----:B------:R-:W-:Y:S02]  /*1dd20*/  F2FP.BF16.PACK_AB R79, R206, R207 ;  /* 0x000000cfce4f723e */ /* 0x000fe400000010ff */
[----:B------:R-:W-:Y:S01]  /*1dd30*/  F2FP.BF16.PACK_AB R81, R141, R136 ;  /* 0x000000888d51723e */ /* 0x000fe200000010ff */
[----:B--2---:R-:W-:Y:S01]  /*1dd40*/  LDSM.16.MT88.4 R84, [R212+0x1100] ;  /* 0x00110000d454783b */ /* 0x004fe20000004200 */
[----:B------:R-:W-:Y:S05]  /*1dd50*/  F2FP.BF16.PACK_AB R83, R144, R140 ;  /* 0x0000008c9053723e */ /* 0x000fea00000010ff */
[----:B------:R2:W-:Y:S01]  /*1dd60*/  MUFU.EX2 R197, R92 ;  /* 0x0000005c00c57308 */ /* 0x0005e20000000800 */
[--C-:B-1----:R-:W-:Y:S09]  /*1dd70*/  FFMA.FTZ R80, R126, c[0x0][0x2d0], -R103.reuse ;  /* 0x0000b4007e507a23 */ /* 0x102ff20000010867 */
[----:B------:R1:W-:Y:S01]  /*1dd80*/  MUFU.EX2 R145, R80 ;  /* 0x0000005000917308 */ /* 0x0003e20000000800 */
[----:B---3--:R-:W3:Y:S08]  /*1dd90*/  LDSM.16.MT88.4 R88, [R209+0x1100] ;  /* 0x00110000d158783b */ /* 0x008ef00000004200 */
[----:B--2---:R-:W2:Y:S01]  /*1dda0*/  LDSM.16.MT88.4 R92, [R210+0x1100] ;  /* 0x00110000d25c783b */ /* 0x004ea20000004200 */
[----:B-1----:R-:W-:Y:S01]  /*1ddb0*/  F2FP.BF16.PACK_AB R80, R143, R137 ;  /* 0x000000898f50723e */ /* 0x002fe200000010ff */
[-C--:B---3--:R-:W-:Y:S08]  /*1ddc0*/  HMMA.16816.F32.BF16 R4, R76, R88.reuse, R4 ;  /* 0x000000584c04723c */ /* 0x088ff00000041804 */
[C---:B------:R-:W-:Y:S07]  /*1ddd0*/  HMMA.16816.F32.BF16 R8, R80.reuse, R88, R8 ;  /* 0x000000585008723c */ /* 0x040fee0000041808 */
[--C-:B------:R-:W-:Y:S01]  /*1dde0*/  FFMA.FTZ R88, R124, c[0x0][0x2d0], -R103.reuse ;  /* 0x0000b4007c587a23 */ /* 0x100fe20000010867 */
[-C--:B------:R-:W-:Y:S03]  /*1ddf0*/  HMMA.16816.F32.BF16 R12, R80, R90.reuse, R12 ;  /* 0x0000005a500c723c */ /* 0x080fe6000004180c */
[----:B------:R1:W-:Y:S05]  /*1de00*/  MUFU.EX2 R198, R88 ;  /* 0x0000005800c67308 */ /* 0x0003ea0000000800 */
[C---:B------:R-:W-:Y:S08]  /*1de10*/  HMMA.16816.F32.BF16 R16, R76.reuse, R90, R16 ;  /* 0x0000005a4c10723c */ /* 0x040ff00000041810 */
[-C--:B------:R-:W-:Y:S08]  /*1de20*/  HMMA.16816.F32.BF16 R20, R76, R84.reuse, R20 ;  /* 0x000000544c14723c */ /* 0x080ff00000041814 */
[C---:B------:R-:W-:Y:S04]  /*1de30*/  HMMA.16816.F32.BF16 R24, R80.reuse, R84, R24 ;  /* 0x000000545018723c */ /* 0x040fe80000041818 */
[--C-:B-1----:R-:W-:Y:S03]  /*1de40*/  FFMA.FTZ R88, R123, c[0x0][0x2d0], -R103.reuse ;  /* 0x0000b4007b587a23 */ /* 0x102fe60000010867 */
[--C-:B------:R-:W-:Y:S01]  /*1de50*/  FFMA.FTZ R84, R120, c[0x0][0x2d0], -R2.reuse ;  /* 0x0000b40078547a23 */ /* 0x100fe20000010802 */
[-C--:B------:R-:W-:Y:S01]  /*1de60*/  HMMA.16816.F32.BF16 R28, R80, R86.reuse, R28 ;  /* 0x00000056501c723c */ /* 0x080fe2000004181c */
[----:B------:R1:W3:Y:S07]  /*1de70*/  MUFU.EX2 R196, R88 ;  /* 0x0000005800c47308 */ /* 0x0002ee0000000800 */
[C---:B------:R-:W-:Y:S03]  /*1de80*/  HMMA.16816.F32.BF16 R32, R76.reuse, R86, R32 ;  /* 0x000000564c20723c */ /* 0x040fe60000041820 */
[----:B------:R3:W-:Y:S05]  /*1de90*/  MUFU.EX2 R154, R84 ;  /* 0x00000054009a7308 */ /* 0x0007ea0000000800 */
[-C--:B--2---:R-:W-:Y:S08]  /*1dea0*/  HMMA.16816.F32.BF16 R36, R76, R92.reuse, R36 ;  /* 0x0000005c4c24723c */ /* 0x084ff00000041824 */
[C---:B------:R-:W-:Y:S04]  /*1deb0*/  HMMA.16816.F32.BF16 R40, R80.reuse, R92, R40 ;  /* 0x0000005c5028723c */ /* 0x040fe80000041828 */
[----:B-1----:R-:W-:Y:S03]  /*1dec0*/  FFMA.FTZ R88, R122, c[0x0][0x2d0], -R2 ;  /* 0x0000b4007a587a23 */ /* 0x002fe60000010802 */
[----:B------:R-:W-:Y:S01]  /*1ded0*/  FFMA.FTZ R92, R115, c[0x0][0x2d0], -R96 ;  /* 0x0000b400735c7a23 */ /* 0x000fe20000010860 */
[-C--:B------:R-:W-:Y:S01]  /*1dee0*/  HMMA.16816.F32.BF16 R44, R80, R94.reuse, R44 ;  /* 0x0000005e502c723c */ /* 0x080fe2000004182c */
[----:B------:R1:W-:Y:S03]  /*1def0*/  MUFU.EX2 R155, R88 ;  /* 0x00000058009b7308 */ /* 0x0003e60000000800 */
[--C-:B---3--:R-:W-:Y:S04]  /*1df00*/  FFMA.FTZ R84, R119, c[0x0][0x2d0], -R2.reuse ;  /* 0x0000b40077547a23 */ /* 0x108fe80000010802 */
[C---:B------:R-:W-:Y:S03]  /*1df10*/  HMMA.16816.F32.BF16 R48, R76.reuse, R94, R48 ;  /* 0x0000005e4c30723c */ /* 0x040fe60000041830 */
[----:B------:R2:W-:Y:S10]  /*1df20*/  MUFU.EX2 R152, R84 ;  /* 0x0000005400987308 */ /* 0x0005f40000000800 */
[----:B------:R3:W-:Y:S01]  /*1df30*/  MUFU.EX2 R192, R92 ;  /* 0x0000005c00c07308 */ /* 0x0007e20000000800 */
[----:B-1----:R-:W-:Y:S09]  /*1df40*/  FFMA.FTZ R88, R121, c[0x0][0x2d0], -R2 ;  /* 0x0000b40079587a23 */ /* 0x002ff20000010802 */
[----:B------:R1:W1:Y:S01]  /*1df50*/  MUFU.EX2 R153, R88 ;  /* 0x0000005800997308 */ /* 0x0002620000000800 */
[----:B--2---:R-:W-:Y:S09]  /*1df60*/  FFMA.FTZ R84, R118, c[0x0][0x2d0], -R96 ;  /* 0x0000b40076547a23 */ /* 0x004ff20000010860 */
[----:B------:R2:W-:Y:S01]  /*1df70*/  MUFU.EX2 R194, R84 ;  /* 0x0000005400c27308 */ /* 0x0005e20000000800 */
[----:B---3--:R-:W-:Y:S09]  /*1df80*/  FFMA.FTZ R92, R191, c[0x0][0x2d0], -R100 ;  /* 0x0000b400bf5c7a23 */ /* 0x008ff20000010864 */
[----:B------:R-:W-:Y:S01]  /*1df90*/  MUFU.EX2 R191, R92 ;  /* 0x0000005c00bf7308 */ /* 0x000fe20000000800 */
[----:B-1----:R-:W1:Y:S01]  /*1dfa0*/  LDSM.16.MT88.4 R88, [R211+0x1100] ;  /* 0x00110000d358783b */ /* 0x002e620000004200 */
[--C-:B--2---:R-:W-:Y:S08]  /*1dfb0*/  FFMA.FTZ R84, R117, c[0x0][0x2d0], -R96.reuse ;  /* 0x0000b40075547a23 */ /* 0x104ff00000010860 */
[----:B------:R2:W-:Y:S02]  /*1dfc0*/  MUFU.EX2 R195, R84 ;  /* 0x0000005400c37308 */ /* 0x0005e40000000800 */
[----:B--2---:R-:W-:Y:S01]  /*1dfd0*/  FFMA.FTZ R84, R116, c[0x0][0x2d0], -R96 ;  /* 0x0000b40074547a23 */ /* 0x004fe20000010860 */
[-C--:B-1----:R-:W-:Y:S01]  /*1dfe0*/  HMMA.16816.F32.BF16 R52, R76, R88.reuse, R52 ;  /* 0x000000584c34723c */ /* 0x082fe20000041834 */
[----:B------:R-:W-:Y:S06]  /*1dff0*/  LDSM.16.MT88.4 R116, [R209+0x2900] ;  /* 0x00290000d174783b */ /* 0x000fec0000004200 */
[----:B------:R1:W-:Y:S01]  /*1e000*/  MUFU.EX2 R193, R84 ;  /* 0x0000005400c17308 */ /* 0x0003e20000000800 */
[C---:B------:R-:W-:Y:S07]  /*1e010*/  HMMA.16816.F32.BF16 R56, R80.reuse, R88, R56 ;  /* 0x000000585038723c */ /* 0x040fee0000041838 */
[--C-:B------:R-:W-:Y:S01]  /*1e020*/  FFMA.FTZ R88, R112, c[0x0][0x2d0], -R100.reuse ;  /* 0x0000b40070587a23 */ /* 0x100fe20000010864 */
[-C--:B------:R-:W-:Y:S04]  /*1e030*/  HMMA.16816.F32.BF16 R60, R80, R90.reuse, R60 ;  /* 0x0000005a503c723c */ /* 0x080fe8000004183c */
[----:B------:R-:W-:Y:S02]  /*1e040*/  MOV R112, R189 ;  /* 0x000000bd00707202 */ /* 0x000fe40000000f00 */
[----:B------:R2:W-:Y:S01]  /*1e050*/  MUFU.EX2 R189, R88 ;  /* 0x0000005800bd7308 */ /* 0x0005e20000000800 */
[--C-:B------:R-:W-:Y:S01]  /*1e060*/  FFMA.FTZ R80, R114, c[0x0][0x2d0], -R100.reuse ;  /* 0x0000b40072507a23 */ /* 0x100fe20000010864 */
[----:B------:R-:W-:Y:S01]  /*1e070*/  HMMA.16816.F32.BF16 R64, R76, R90, R64 ;  /* 0x0000005a4c40723c */ /* 0x000fe20000041840 */
[----:B-1----:R-:W1:Y:S03]  /*1e080*/  LDSM.16.MT88.4 R84, [R209+0x1900] ;  /* 0x00190000d154783b */ /* 0x002e660000004200 */
[----:B------:R-:W-:Y:S01]  /*1e090*/  F2FP.BF16.PACK_AB R82, R196, R198 ;  /* 0x000000c6c452723e */ /* 0x000fe200000010ff */
[--C-:B------:R-:W-:Y:S01]  /*1e0a0*/  FFMA.FTZ R92, R112, c[0x0][0x2d0], -R103.reuse ;  /* 0x0000b400705c7a23 */ /* 0x100fe20000010867 */
[----:B------:R-:W-:Y:S02]  /*1e0b0*/  F2FP.BF16.PACK_AB R81, R153, R155 ;  /* 0x0000009b9951723e */ /* 0x000fe400000010ff */
[----:B------:R3:W-:Y:S01]  /*1e0c0*/  MUFU.EX2 R187, R80 ;  /* 0x0000005000bb7308 */ /* 0x0007e20000000800 */
[----:B------:R-:W-:Y:S03]  /*1e0d0*/  F2FP.BF16.PACK_AB R76, R204, R147 ;  /* 0x00000093cc4c723e */ /* 0x000fe600000010ff */
[----:B------:R-:W-:Y:S02]  /*1e0e0*/  F2FP.BF16.PACK_AB R78, R202, R203 ;  /* 0x000000cbca4e723e */ /* 0x000fe400000010ff */
[----:B------:R-:W-:Y:S02]  /*1e0f0*/  F2FP.BF16.PACK_AB R77, R201, R146 ;  /* 0x00000092c94d723e */ /* 0x000fe400000010ff */
[----:B------:R-:W-:Y:S02]  /*1e100*/  F2FP.BF16.PACK_AB R79, R199, R200 ;  /* 0x000000c8c74f723e */ /* 0x000fe400000010ff */
[----:B------:R1:W-:Y:S01]  /*1e110*/  MUFU.EX2 R159, R92 ;  /* 0x0000005c009f7308 */ /* 0x0003e20000000800 */
[----:B------:R-:W-:Y:S01]  /*1e120*/  F2FP.BF16.PACK_AB R83, R152, R154 ;  /* 0x0000009a9853723e */ /* 0x000fe200000010ff */
[----:B--2---:R-:W2:Y:S01]  /*1e130*/  LDSM.16.MT88.4 R88, [R212+0x1900] ;  /* 0x00190000d458783b */ /* 0x004ea20000004200 */
[----:B---3--:R-:W-:Y:S07]  /*1e140*/  FFMA.FTZ R80, R113, c[0x0][0x2d0], -R100 ;  /* 0x0000b40071507a23 */ /* 0x008fee0000010864 */
[----:B------:R3:W-:Y:S01]  /*1e150*/  MUFU.EX2 R185, R80 ;  /* 0x0000005000b97308 */ /* 0x0007e20000000800 */
[-C--:B-1----:R-:W-:Y:S01]  /*1e160*/  HMMA.16816.F32.BF16 R4, R76, R84.reuse, R4 ;  /* 0x000000544c04723c */ /* 0x082fe20000041804 */
[----:B------:R-:W1:Y:S02]  /*1e170*/  LDSM.16.MT88.4 R92, [R210+0x1900] ;  /* 0x00190000d25c783b */ /* 0x000e640000004200 */
[----:B---3--:R-:W-:Y:S07]  /*1e180*/  F2FP.BF16.PACK_AB R80, R197, R145 ;  /* 0x00000091c550723e */ /* 0x008fee00000010ff */
[C---:B------:R-:W-:Y:S07]  /*1e190*/  HMMA.16816.F32.BF16 R8, R80.reuse, R84, R8 ;  /* 0x000000545008723c */ /* 0x040fee0000041808 */
[--C-:B------:R-:W-:Y:S01]  /*1e1a0*/  FFMA.FTZ R84, R111, c[0x0][0x2d0], -R103.reuse ;  /* 0x0000b4006f547a23 */ /* 0x100fe20000010867 */
[-C--:B------:R-:W-:Y:S03]  /*1e1b0*/  HMMA.16816.F32.BF16 R12, R80, R86.reuse, R12 ;  /* 0x00000056500c723c */ /* 0x080fe6000004180c */
[----:B------:R3:W-:Y:S01]  /*1e1c0*/  MUFU.EX2 R158, R84 ;  /* 0x00000054009e7308 */ /* 0x0007e20000000800 */
[----:B------:R-:W-:Y:S02]  /*1e1d0*/  MOV R111, R107 ;  /* 0x0000006b006f7202 */ /* 0x000fe40000000f00 */
[----:B------:R-:W-:Y:S02]  /*1e1e0*/  MOV R107, R175 ;  /* 0x000000af006b7202 */ /* 0x000fe40000000f00 */
[C---:B------:R-:W-:Y:S08]  /*1e1f0*/  HMMA.16816.F32.BF16 R16, R76.reuse, R86, R16 ;  /* 0x000000564c10723c */ /* 0x040ff00000041810 */
[-C--:B--2---:R-:W-:Y:S08]  /*1e200*/  HMMA.16816.F32.BF16 R20, R76, R88.reuse, R20 ;  /* 0x000000584c14723c */ /* 0x084ff00000041814 */
[C---:B------:R-:W-:Y:S04]  /*1e210*/  HMMA.16816.F32.BF16 R24, R80.reuse, R88, R24 ;  /* 0x000000585018723c */ /* 0x040fe80000041818 */
[--C-:B---3--:R-:W-:Y:S01]  /*1e220*/  FFMA.FTZ R84, R110, c[0x0][0x2d0], -R103.reuse ;  /* 0x0000b4006e547a23 */ /* 0x108fe20000010867 */
[----:B------:R-:W-:Y:S02]  /*1e230*/  MOV R110, R168 ;  /* 0x000000a8006e7202 */ /* 0x000fe40000000f00 */
[----:B------:R-:W-:Y:S01]  /*1e240*/  FFMA.FTZ R88, R98, c[0x0][0x2d0], -R2 ;  /* 0x0000b40062587a23 */ /* 0x000fe20000010802 */
[-C--:B------:R-:W-:Y:S01]  /*1e250*/  HMMA.16816.F32.BF16 R28, R80, R90.reuse, R28 ;  /* 0x0000005a501c723c */ /* 0x080fe2000004181c */
[----:B------:R2:W-:Y:S07]  /*1e260*/  MUFU.EX2 R182, R84 ;  /* 0x0000005400b67308 */ /* 0x0005ee0000000800 */
[C---:B------:R-:W-:Y:S03]  /*1e270*/  HMMA.16816.F32.BF16 R32, R76.reuse, R90, R32 ;  /* 0x0000005a4c20723c */ /* 0x040fe60000041820 */
[----:B------:R3:W-:Y:S05]  /*1e280*/  MUFU.EX2 R168, R88 ;  /* 0x0000005800a87308 */ /* 0x0007ea0000000800 */
[-C--:B-1----:R-:W-:Y:S08]  /*1e290*/  HMMA.16816.F32.BF16 R36, R76, R92.reuse, R36 ;  /* 0x0000005c4c24723c */ /* 0x082ff00000041824 */
[C---:B------:R-:W-:Y:S04]  /*1e2a0*/  HMMA.16816.F32.BF16 R40, R80.reuse, R92, R40 ;  /* 0x0000005c5028723c */ /* 0x040fe80000041828 */
[--C-:B--2---:R-:W-:Y:S03]  /*1e2b0*/  FFMA.FTZ R84, R178, c[0x0][0x2d0], -R103.reuse ;  /* 0x0000b400b2547a23 */ /* 0x104fe60000010867 */
[----:B------:R-:W-:Y:S01]  /*1e2c0*/  FFMA.FTZ R92, R172, c[0x0][0x2d0], -R96 ;  /* 0x0000b400ac5c7a23 */ /* 0x000fe20000010860 */
[-C--:B------:R-:W-:Y:S01]  /*1e2d0*/  HMMA.16816.F32.BF16 R44, R80, R94.reuse, R44 ;  /* 0x0000005e502c723c */ /* 0x080fe2000004182c */
[----:B------:R1:W-:Y:S03]  /*1e2e0*/  MUFU.EX2 R178, R84 ;  /* 0x0000005400b27308 */ /* 0x0003e60000000800 */
[--C-:B---3--:R-:W-:Y:S04]  /*1e2f0*/  FFMA.FTZ R88, R97, c[0x0][0x2d0], -R2.reuse ;  /* 0x0000b40061587a23 */ /* 0x108fe80000010802 */
[C---:B------:R-:W-:Y:S04]  /*1e300*/  HMMA.16816.F32.BF16 R48, R76.reuse, R94, R48 ;  /* 0x0000005e4c30723c */ /* 0x040fe80000041830 */
[--C-:B-1----:R-:W-:Y:S01]  /*1e310*/  FFMA.FTZ R84, R109, c[0x0][0x2d0], -R2.reuse ;  /* 0x0000b4006d547a23 */ /* 0x102fe20000010802 */
[----:B------:R-:W-:Y:S02]  /*1e320*/  MOV R109, R170 ;  /* 0x000000aa006d7202 */ /* 0x000fe40000000f00 */
[----:B------:R-:W-:Y:S01]  /*1e330*/  MOV R170, R169 ;  /* 0x000000a900aa7202 */ /* 0x000fe20000000f00 */
[----:B------:R1:W-:Y:S10]  /*1e340*/  MUFU.EX2 R157, R84 ;  /* 0x00000054009d7308 */ /* 0x0003f40000000800 */
[----:B------:R2:W-:Y:S01]  /*1e350*/  MUFU.EX2 R169, R88 ;  /* 0x0000005800a97308 */ /* 0x0005e20000000800 */
[----:B-1----:R-:W-:Y:S01]  /*1e360*/  FFMA.FTZ R84, R108, c[0x0][0x2d0], -R2 ;  /* 0x0000b4006c547a23 */ /* 0x002fe20000010802 */
[----:B------:R-:W-:Y:S02]  /*1e370*/  MOV R108, R105 ;  /* 0x00000069006c7202 */ /* 0x000fe40000000f00 */
[----:B------:R-:W-:Y:S06]  /*1e380*/  MOV R105, R174 ;  /* 0x000000ae00697202 */ /* 0x000fec0000000f00 */
[----:B------:R1:W-:Y:S01]  /*1e390*/  MUFU.EX2 R156, R84 ;  /* 0x00000054009c7308 */ /* 0x0003e20000000800 */
[----:B------:R-:W-:Y:S02]  /*1e3a0*/  MOV R113, R108 ;  /* 0x0000006c00717202 */ /* 0x000fe40000000f00 */
[----:B------:R-:W-:Y:S01]  /*1e3b0*/  MOV R112, R105 ;  /* 0x0000006900707202 */ /* 0x000fe20000000f00 */
[----:B--2---:R-:W-:Y:S06]  /*1e3c0*/  FFMA.FTZ R88, R177, c[0x0][0x2d0], -R96 ;  /* 0x0000b400b1587a23 */ /* 0x004fec0000010860 */
[----:B------:R2:W-:Y:S10]  /*1e3d0*/  MUFU.EX2 R174, R92 ;  /* 0x0000005c00ae7308 */ /* 0x0005f40000000800 */
[----:B------:R3:W-:Y:S01]  /*1e3e0*/  MUFU.EX2 R177, R88 ;  /* 0x0000005800b17308 */ /* 0x0007e20000000800 */
[----:B-1----:R-:W1:Y:S01]  /*1e3f0*/  LDSM.16.MT88.4 R84, [R211+0x1900] ;  /* 0x00190000d354783b */ /* 0x002e620000004200 */
[----:B--2---:R-:W-:Y:S01]  /*1e400*/  FFMA.FTZ R92, R111, c[0x0][0x2d0], -R100 ;  /* 0x0000b4006f5c7a23 */ /* 0x004fe20000010864 */
[----:B------:R-:W-:Y:S04]  /*1e410*/  MOV R111, R171 ;  /* 0x000000ab006f7202 */ /* 0x000fe80000000f00 */
[----:B------:R-:W-:Y:S01]  /*1e420*/  MOV R124, R111 ;  /* 0x0000006f007c7202 */ /* 0x000fe20000000f00 */
[--C-:B---3--:R-:W-:Y:S04]  /*1e430*/  FFMA.FTZ R88, R176, c[0x0][0x2d0], -R96.reuse ;  /* 0x0000b400b0587a23 */ /* 0x108fe80000010860 */
[----:B------:R2:W3:Y:S01]  /*1e440*/  MUFU.EX2 R175, R88 ;  /* 0x0000005800af7308 */ /* 0x0004e20000000800 */
[-C--:B-1----:R-:W-:Y:S08]  /*1e450*/  HMMA.16816.F32.BF16 R52, R76, R84.reuse, R52 ;  /* 0x000000544c34723c */ /* 0x082ff00000041834 */
[C---:B------:R-:W-:Y:S04]  /*1e460*/  HMMA.16816.F32.BF16 R56, R80.reuse, R84, R56 ;  /* 0x000000545038723c */ /* 0x040fe80000041838 */
[----:B--2---:R-:W-:Y:S01]  /*1e470*/  FFMA.FTZ R88, R173, c[0x0][0x2d0], -R96 ;  /* 0x0000b400ad587a23 */ /* 0x004fe20000010860 */
[----:B---3--:R-:W-:Y:S01]  /*1e480*/  F2FP.BF16.PACK_AB R164, R175, R177 ;  /* 0x000000b1afa4723e */ /* 0x008fe200000010ff */
[----:B------:R-:W-:Y:S01]  /*1e490*/  MUFU.EX2 R173, R92 ;  /* 0x0000005c00ad7308 */ /* 0x000fe20000000800 */
[--C-:B------:R-:W-:Y:S01]  /*1e4a0*/  FFMA.FTZ R84, R99, c[0x0][0x2d0], -R100.reuse ;  /* 0x0000b40063547a23 */ /* 0x100fe20000010864 */
[-C--:B------:R-:W-:Y:S01]  /*1e4b0*/  HMMA.16816.F32.BF16 R60, R80, R86.reuse, R60 ;  /* 0x00000056503c723c */ /* 0x080fe2000004183c */
[----:B------:R-:W-:Y:S06]  /*1e4c0*/  LDSM.16.MT88.4 R96, [R210+0x2100] ;  /* 0x00210000d260783b */ /* 0x000fec0000004200 */
[--C-:B------:R-:W-:Y:S01]  /*1e4d0*/  FFMA.FTZ R80, R110, c[0x0][0x2d0], -R100.reuse ;  /* 0x0000b4006e507a23 */ /* 0x100fe20000010864 */
[----:B------:R-:W-:Y:S01]  /*1e4e0*/  HMMA.16816.F32.BF16 R64, R76, R86, R64 ;  /* 0x000000564c40723c */ /* 0x000fe20000041840 */
[----:B------:R-:W1:Y:S03]  /*1e4f0*/  MUFU.EX2 R176, R88 ;  /* 0x0000005800b07308 */ /* 0x000e660000000800 */
[----:B------:R-:W-:Y:S01]  /*1e500*/  FFMA.FTZ R81, R170, c[0x0][0x2d0], -R100 ;  /* 0x0000b400aa517a23 */ /* 0x000fe20000010864 */
[----:B------:R-:W-:Y:S01]  /*1e510*/  MOV R110, R106 ;  /* 0x0000006a006e7202 */ /* 0x000fe20000000f00 */
[--C-:B------:R-:W-:Y:S01]  /*1e520*/  FFMA.FTZ R100, R109, c[0x0][0x2d0], -R103.reuse ;  /* 0x0000b4006d647a23 */ /* 0x100fe20000010867 */
[----:B------:R-:W-:Y:S01]  /*1e530*/  F2FP.BF16.PACK_AB R76, R195, R194 ;  /* 0x000000c2c34c723e */ /* 0x000fe200000010ff */
[----:B------:R-:W2:Y:S01]  /*1e540*/  LDL R109, [R1+0x38] ;  /* 0x00003800016d7983 */ /* 0x000ea20000100800 */
[----:B------:R-:W-:Y:S02]  /*1e550*/  FFMA.FTZ R103, R107, c[0x0][0x2d0], -R103 ;  /* 0x0000b4006b677a23 */ /* 0x000fe40000010867 */
[----:B------:R3:W-:Y:S01]  /*1e560*/  MUFU.EX2 R171, R81 ;  /* 0x0000005100ab7308 */ /* 0x0007e20000000800 */
[----:B------:R-:W4:Y:S01]  /*1e570*/  LDL.LU R108, [R1+0x1c] ;  /* 0x00001c00016c7983 */ /* 0x000f220000300800 */
[----:B------:R-:W-:Y:S02]  /*1e580*/  F2FP.BF16.PACK_AB R78, R192, R193 ;  /* 0x000000c1c04e723e */ /* 0x000fe400000010ff */
[----:B------:R-:W-:Y:S01]  /*1e590*/  F2FP.BF16.PACK_AB R77, R189, R191 ;  /* 0x000000bfbd4d723e */ /* 0x000fe200000010ff */
[----:B------:R-:W4:Y:S01]  /*1e5a0*/  LDL.LU R107, [R1+0x20] ;  /* 0x00002000016b7983 */ /* 0x000f220000300800 */
[----:B------:R-:W-:Y:S02]  /*1e5b0*/  F2FP.BF16.PACK_AB R79, R185, R187 ;  /* 0x000000bbb94f723e */ /* 0x000fe400000010ff */
[----:B------:R-:W-:Y:S01]  /*1e5c0*/  F2FP.BF16.PACK_AB R82, R178, R182 ;  /* 0x000000b6b252723e */ /* 0x000fe200000010ff */
[----:B------:R-:W4:Y:S01]  /*1e5d0*/  LDL.LU R106, [R1+0x24] ;  /* 0x00002400016a7983 */ /* 0x000f220000300800 */
[----:B------:R3:W3:Y:S01]  /*1e5e0*/  MUFU.EX2 R170, R80 ;  /* 0x0000005000aa7308 */ /* 0x0006e20000000800 */
[----:B------:R-:W-:Y:S02]  /*1e5f0*/  F2FP.BF16.PACK_AB R83, R169, R168 ;  /* 0x000000a8a953723e */ /* 0x000fe400000010ff */
[----:B------:R-:W4:Y:S01]  /*1e600*/  LDL.LU R105, [R1+0x28] ;  /* 0x0000280001697983 */ /* 0x000f220000300800 */
[----:B-1----:R-:W-:Y:S02]  /*1e610*/  F2FP.BF16.PACK_AB R166, R174, R176 ;  /* 0x000000b0aea6723e */ /* 0x002fe400000010ff */
[----:B------:R-:W-:Y:S01]  /*1e620*/  MOV R125, R110 ;  /* 0x0000006e007d7202 */ /* 0x000fe20000000f00 */
[----:B------:R-:W1:Y:S03]  /*1e630*/  LDSM.16.MT88.4 R88, [R209+0x2100] ;  /* 0x00210000d158783b */ /* 0x000e660000004200 */
[----:B------:R3:W3:Y:S02]  /*1e640*/  MUFU.EX2 R172, R84 ;  /* 0x0000005400ac7308 */ /* 0x0006e40000000800 */
[----:B---3--:R-:W-:Y:S03]  /*1e650*/  F2FP.BF16.PACK_AB R81, R156, R157 ;  /* 0x0000009d9c51723e */ /* 0x008fe600000010ff */
[----:B------:R-:W3:Y:S05]  /*1e660*/  LDSM.16.MT88.4 R92, [R212+0x2100] ;  /* 0x00210000d45c783b */ /* 0x000eea0000004200 */
[----:B------:R-:W1:Y:S01]  /*1e670*/  MUFU.EX2 R103, R103 ;  /* 0x0000006700677308 */ /* 0x000e620000000800 */
[----:B------:R-:W-:Y:S02]  /*1e680*/  F2FP.BF16.PACK_AB R80, R158, R159 ;  /* 0x0000009f9e50723e */ /* 0x000fe400000010ff */
[----:B------:R-:W-:Y:S07]  /*1e690*/  F2FP.BF16.PACK_AB R167, R171, R170 ;  /* 0x000000aaaba7723e */ /* 0x000fee00000010ff */
[----:B------:R-:W3:Y:S01]  /*1e6a0*/  MUFU.EX2 R100, R100 ;  /* 0x0000006400647308 */ /* 0x000ee20000000800 */
[----:B------:R-:W3:Y:S01]  /*1e6b0*/  LDSM.16.MT88.4 R84, [R211+0x2100] ;  /* 0x00210000d354783b */ /* 0x000ee20000004200 */
[----:B------:R-:W-:Y:S02]  /*1e6c0*/  F2FP.BF16.PACK_AB R165, R172, R173 ;  /* 0x000000adaca5723e */ /* 0x000fe400000010ff */
[----:B-1----:R-:W-:Y:S01]  /*1e6d0*/  F2FP.BF16.PACK_AB R162, R103, R102 ;  /* 0x0000006667a2723e */ /* 0x002fe200000010ff */
[-C--:B------:R-:W-:Y:S03]  /*1e6e0*/  HMMA.16816.F32.BF16 R4, R76, R88.reuse, R4 ;  /* 0x000000584c04723c */ /* 0x080fe60000041804 */
[----:B---3--:R-:W-:Y:S05]  /*1e6f0*/  F2FP.BF16.PACK_AB R160, R101, R100 ;  /* 0x0000006465a0723e */ /* 0x008fea00000010ff */
[C---:B------:R-:W-:Y:S07]  /*1e700*/  HMMA.16816.F32.BF16 R8, R80.reuse, R88, R8 ;  /* 0x000000585008723c */ /* 0x040fee0000041808 */
[--C-:B------:R-:W-:Y:S01]  /*1e710*/  FFMA.FTZ R88, R113, c[0x0][0x2d0], -R2.reuse ;  /* 0x0000b40071587a23 */ /* 0x100fe20000010802 */
[-C--:B------:R-:W-:Y:S03]  /*1e720*/  HMMA.16816.F32.BF16 R12, R80, R90.reuse, R12 ;  /* 0x0000005a500c723c */ /* 0x080fe6000004180c */
[----:B------:R1:W-:Y:S05]  /*1e730*/  MUFU.EX2 R89, R88 ;  /* 0x0000005800597308 */ /* 0x0003ea0000000800 */
[C---:B------:R-:W-:Y:S08]  /*1e740*/  HMMA.16816.F32.BF16 R16, R76.reuse, R90, R16 ;  /* 0x0000005a4c10723c */ /* 0x040ff00000041810 */
[-C--:B------:R-:W-:Y:S08]  /*1e750*/  HMMA.16816.F32.BF16 R20, R76, R92.reuse, R20 ;  /* 0x0000005c4c14723c */ /* 0x080ff00000041814 */
[C---:B------:R-:W-:Y:S04]  /*1e760*/  HMMA.16816.F32.BF16 R24, R80.reuse, R92, R24 ;  /* 0x0000005c5018723c */ /* 0x040fe80000041818 */
[--C-:B-1----:R-:W-:Y:S02]  /*1e770*/  FFMA.FTZ R88, R112, c[0x0][0x2d0], -R2.reuse ;  /* 0x0000b40070587a23 */ /* 0x102fe40000010802 */
[----:B------:R-:W-:Y:S02]  /*1e780*/  FFMA.FTZ R2, R75, c[0x0][0x2d0], -R2 ;  /* 0x0000b4004b027a23 */ /* 0x000fe40000010802 */
[-C--:B------:R-:W-:Y:S01]  /*1e790*/  HMMA.16816.F32.BF16 R28, R80, R94.reuse, R28 ;  /* 0x0000005e501c723c */ /* 0x080fe2000004181c */
[----:B------:R-:W1:Y:S07]  /*1e7a0*/  MUFU.EX2 R90, R88 ;  /* 0x00000058005a7308 */ /* 0x000e6e0000000800 */
[C---:B------:R-:W-:Y:S03]  /*1e7b0*/  HMMA.16816.F32.BF16 R32, R76.reuse, R94, R32 ;  /* 0x0000005e4c20723c */ /* 0x040fe60000041820 */
[----:B------:R-:W-:Y:S05]  /*1e7c0*/  MUFU.EX2 R88, R74 ;  /* 0x0000004a00587308 */ /* 0x000fea0000000800 */
[-C--:B------:R-:W-:Y:S05]  /*1e7d0*/  HMMA.16816.F32.BF16 R36, R76, R96.reuse, R36 ;  /* 0x000000604c24723c */ /* 0x080fea0000041824 */
[----:B------:R-:W3:Y:S03]  /*1e7e0*/  MUFU.EX2 R74, R2 ;  /* 0x00000002004a7308 */ /* 0x000ee60000000800 */
[C---:B------:R-:W-:Y:S04]  /*1e7f0*/  HMMA.16816.F32.BF16 R40, R80.reuse, R96, R40 ;  /* 0x000000605028723c */ /* 0x040fe80000041828 */
[----:B-1----:R-:W-:Y:S04]  /*1e800*/  F2FP.BF16.PACK_AB R161, R90, R89 ;  /* 0x000000595aa1723e */ /* 0x002fe800000010ff */
[-C--:B------:R-:W-:Y:S08]  /*1e810*/  HMMA.16816.F32.BF16 R44, R80, R98.reuse, R44 ;  /* 0x00000062502c723c */ /* 0x080ff0000004182c */
[C---:B------:R-:W-:Y:S04]  /*1e820*/  HMMA.16816.F32.BF16 R48, R76.reuse, R98, R48 ;  /* 0x000000624c30723c */ /* 0x040fe80000041830 */
[----:B---3--:R-:W-:Y:S04]  /*1e830*/  F2FP.BF16.PACK_AB R163, R74, R88 ;  /* 0x000000584aa3723e */ /* 0x008fe800000010ff */
[-C--:B------:R-:W-:Y:S08]  /*1e840*/  HMMA.16816.F32.BF16 R52, R76, R84.reuse, R52 ;  /* 0x000000544c34723c */ /* 0x080ff00000041834 */
[C---:B------:R-:W-:Y:S08]  /*1e850*/  HMMA.16816.F32.BF16 R56, R80.reuse, R84, R56 ;  /* 0x000000545038723c */ /* 0x040ff00000041838 */
[-C--:B------:R-:W-:Y:S08]  /*1e860*/  HMMA.16816.F32.BF16 R60, R80, R86.reuse, R60 ;  /* 0x00000056503c723c */ /* 0x080ff0000004183c */
[----:B------:R-:W-:Y:S04]  /*1e870*/  HMMA.16816.F32.BF16 R64, R76, R86, R64 ;  /* 0x000000564c40723c */ /* 0x000fe80000041840 */
[----:B--2---:R-:W-:Y:S02]  /*1e880*/  ISETP.GT.AND P0, PT, R225, R109, PT ;  /* 0x0000006de100720c */ /* 0x004fe40003f04270 */
[----:B------:R-:W-:Y:S01]  /*1e890*/  MOV R225, R226 ;  /* 0x000000e200e17202 */ /* 0x000fe20000000f00 */
[----:B----4-:R-:W-:Y:S05]  /*1e8a0*/  FFMA.FTZ R73, R73, R108, R249 ;  /* 0x0000006c49497223 */ /* 0x010fea00000100f9 */
[----:B------:R-:W-:Y:S02]  /*1e8b0*/  FADD.FTZ R73, R251, R73 ;  /* 0x00000049fb497221 */ /* 0x000fe40000010000 */
[----:B------:R-:W-:Y:S02]  /*1e8c0*/  FFMA.FTZ R69, R69, R107, R246 ;  /* 0x0000006b45457223 */ /* 0x000fe400000100f6 */
[----:B------:R-:W-:Y:S02]  /*1e8d0*/  FFMA.FTZ R68, R68, R106, R240 ;  /* 0x0000006a44447223 */ /* 0x000fe400000100f0 */
[----:B------:R-:W-:Y:S02]  /*1e8e0*/  FADD.FTZ R73, R104, R73 ;  /* 0x0000004968497221 */ /* 0x000fe40000010000 */
[----:B------:R-:W-:Y:S02]  /*1e8f0*/  FFMA.FTZ R0, R0, R105, R184 ;  /* 0x0000006900007223 */ /* 0x000fe400000100b8 */
[----:B------:R-:W-:Y:S01]  /*1e900*/  FADD.FTZ R69, R247, R69 ;  /* 0x00000045f7457221 */ /* 0x000fe20000010000 */
        /* <DEDUP_REMOVED lines=93> */
[----:B------:R-:W-:Y:S01]  /*1eee0*/  FADD.FTZ R8, R100, R8 ;  /* 0x0000000864087221 */ /* 0x000fe20000010000 */
[----:B------:R-:W-:Y:S01]  /*1eef0*/  MOV R100, R71 ;  /* 0x0000004700647202 */ /* 0x000fe20000000f00 */
[----:B------:R-:W-:Y:S02]  /*1ef00*/  FADD.FTZ R4, R89, R4 ;  /* 0x0000000459047221 */ /* 0x000fe40000010000 */
[----:B------:R-:W-:Y:S02]  /*1ef10*/  FADD.FTZ R5, R172, R0 ;  /* 0x00000000ac057221 */ /* 0x000fe40000010000 */
[----:B------:R-:W-:Y:S02]  /*1ef20*/  FADD.FTZ R6, R176, R2 ;  /* 0x00000002b0067221 */ /* 0x000fe40000010000 */
[----:B------:R-:W-:Y:S01]  /*1ef30*/  FADD.FTZ R0, R101, R8 ;  /* 0x0000000865007221 */ /* 0x000fe20000010000 */
[----:B------:R-:W-:Y:S01]  /*1ef40*/  MOV R101, R70 ;  /* 0x0000004600657202 */ /* 0x000fe20000000f00 */
        /* <DEDUP_REMOVED lines=8> */
[----:B------:R-:W-:Y:S02]  /*1efd0*/  FADD.FTZ R2, R103, R2 ;  /* 0x0000000267027221 */ /* 0x000fe40000010000 */
[----:B------:R-:W-:Y:S01]  /*1efe0*/  FADD.FTZ R0, R74, R0 ;  /* 0x000000004a007221 */ /* 0x000fe20000010000 */
[----:B------:R-:W-:Y:S04]  /*1eff0*/  STL [R1+0x20], R4 ;  /* 0x0000200401007387 */ /* 0x000fe80000100800 */
[----:B------:R1:W-:Y:S04]  /*1f000*/  STL [R1+0x24], R2 ;  /* 0x0000240201007387 */ /* 0x0003e80000100800 */
[----:B------:R2:W-:Y:S01]  /*1f010*/  STL [R1+0x28], R0 ;  /* 0x0000280001007387 */ /* 0x0005e20000100800 */
[----:B-1----:R-:W-:Y:S01]  /*1f020*/  MOV R2, R72 ;  /* 0x0000004800027202 */ /* 0x002fe20000000f00 */
[----:B------:R-:W-:-:S05]  /*1f030*/  @P0 BRA `(.L_x_460) ;  /* 0xffffb7a000000947 */ /* 0x000fca000383ffff */
.L_x_459:
[----:B--2---:R-:W2:Y:S02]  /*1f040*/  LDL R0, [R1+0x18] ;  /* 0x0000180001007983 */ /* 0x004ea40000100800 */
[----:B--2---:R-:W-:-:S13]  /*1f050*/  ISETP.GE.AND P0, PT, R226, R0, PT ;  /* 0x00000000e200720c */ /* 0x004fda0003f06270 */
[----:B------:R-:W-:Y:S05]  /*1f060*/  @!P0 BRA `(.L_x_461) ;  /* 0x0000677000008947 */ /* 0x000fea0003800000 */
[----:B------:R-:W2:Y:S01]  /*1f070*/  LDL.LU.64 R6, [R1+0x50] ;  /* 0x0000500001067983 */ /* 0x000ea20000300a00 */
[----:B------:R-:W-:Y:S02]  /*1f080*/  UMOV UR10, 0x60 ;  /* 0x00000060000a7882 */ /* 0x000fe40000000000 */
[----:B------:R-:W-:Y:S01]  /*1f090*/  ULDC.64 UR4, c[0x0][0x208] ;  /* 0x0000820000047ab9 */ /* 0x000fe20000000a00 */
[----:B-1----:R-:W3:Y:S04]  /*1f0a0*/  LDL.LU.64 R4, [R1+0x58] ;  /* 0x0000580001047983 */ /* 0x002ee80000300a00 */
[----:B------:R-:W4:Y:S01]  /*1f0b0*/  LDL R0, [R1+0x60] ;  /* 0x0000600001007983 */ /* 0x000f220000100800 */
[----:B------:R-:W-:Y:S01]  /*1f0c0*/  MOV R8, c[0x0][0x2c4] ;  /* 0x0000b10000087a02 */ /* 0x000fe20000000f00 */
[----:B------:R-:W-:Y:S01]  /*1f0d0*/  UIMAD.WIDE.U32 UR12, UR10, UR4, URZ ;  /* 0x000000040a0c72a5 */ /* 0x000fe2000f8e003f */
[----:B------:R-:W-:Y:S01]  /*1f0e0*/  MOV R103, R3 ;  /* 0x0000000300677202 */ /* 0x000fe20000000f00 */
[----:B------:R-:W-:Y:S01]  /*1f0f0*/  UIMAD UR10, UR10, UR5, URZ ;  /* 0x000000050a0a72a4 */ /* 0x000fe2000f8e023f */
[----:B------:R-:W-:Y:S01]  /*1f100*/  ISETP.NE.AND P1, PT, R8, 0x1, PT ;  /* 0x000000010800780c */ /* 0x000fe20003f25270 */
[----:B------:R-:W-:Y:S01]  /*1f110*/  UMOV UR6, 0x5 ;  /* 0x0000000500067882 */ /* 0x000fe20000000000 */
[----:B------:R-:W-:Y:S01]  /*1f120*/  MOV R101, R71 ;  /* 0x0000004700657202 */ /* 0x000fe20000000f00 */
[----:B------:R-:W-:Y:S01]  /*1f130*/  ULDC.64 UR4, c[0x0][0x1e0] ;  /* 0x0000780000047ab9 */ /* 0x000fe20000000a00 */
[----:B------:R-:W-:Y:S01]  /*1f140*/  IMAD.MOV.U32 R100, RZ, RZ, R72 ;  /* 0x000000ffff647224 */ /* 0x000fe200078e0048 */
[----:B------:R-:W-:Y:S01]  /*1f150*/  USHF.L.U64.HI UR5, UR4, UR6, UR5 ;  /* 0x0000000604057299 */ /* 0x000fe20008010205 */
[----:B------:R-:W-:Y:S01]  /*1f160*/  IMAD.MOV.U32 R102, RZ, RZ, R70 ;  /* 0x000000ffff667224 */ /* 0x000fe200078e0046 */
[----:B------:R-:W-:-:S02]  /*1f170*/  USHF.L.U32 UR4, UR4, 0x5, URZ ;  /* 0x0000000504047899 */ /* 0x000fc4000800063f */
[----:B------:R-:W-:Y:S01]  /*1f180*/  UIADD3 UR10, UR13, UR10, URZ ;  /* 0x0000000a0d0a7290 */ /* 0x000fe2000fffe03f */
[----:B--2---:R-:W-:Y:S01]  /*1f190*/  IMAD.MOV.U32 R3, RZ, RZ, R7 ;  /* 0x000000ffff037224 */ /* 0x004fe200078e0007 */
[----:B---3--:R-:W-:Y:S02]  /*1f1a0*/  MOV R2, R4 ;  /* 0x0000000400027202 */ /* 0x008fe40000000f00 */
[----:B----4-:R-:W-:-:S03]  /*1f1b0*/  @P1 IMAD.HI.U32 R0, R0, c[0x0][0x2c8], RZ ;  /* 0x0000b20000001a27 */ /* 0x010fc600078e00ff */
[----:B------:R1:W-:Y:S04]  /*1f1c0*/  STL.64 [R1], R2 ;  /* 0x0000000201007387 */ /* 0x0003e80000100a00 */
[----:B------:R1:W-:Y:S02]  /*1f1d0*/  @P1 STL [R1+0x8], R0 ;  /* 0x0000080001001387 */ /* 0x0003e40000100800 */
.L_x_478:
[----:B------:R-:W-:Y:S04]  /*1f1e0*/  DEPBAR.LE SB0, 0x0 ;  /* 0x000080000000791a */ /* 0x000fe80000000000 */
[----:B------:R-:W-:Y:S01]  /*1f1f0*/  BAR.SYNC.DEFER_BLOCKING 0x0 ;  /* 0x0000000000007b1d */ /* 0x000fe20000010000 */
[----:B-12---:R-:W-:Y:S01]  /*1f200*/  SHF.R.S32.HI R2, RZ, 0x1f, R226 ;  /* 0x0000001fff027819 */ /* 0x006fe200000114e2 */
[----:B------:R-:W-:Y:S01]  /*1f210*/  IMAD R0, R226, UR10, RZ ;  /* 0x0000000ae2007c24 */ /* 0x000fe2000f8e02ff */
[----:B------:R-:W-:Y:S02]  /*1f220*/  MOV R198, c[0x0][0x208] ;  /* 0x0000820000c67a02 */ /* 0x000fe40000000f00 */
[----:B------:R-:W-:Y:S01]  /*1f230*/  MOV R228, c[0x0][0x2c4] ;  /* 0x0000b10000e47a02 */ /* 0x000fe20000000f00 */
[----:B------:R-:W-:Y:S01]  /*1f240*/  IMAD R0, R2, UR12, R0 ;  /* 0x0000000c02007c24 */ /* 0x000fe2000f8e0200 */
[----:B------:R-:W-:Y:S02]  /*1f250*/  SHF.L.U32 R198, R198, 0x5, RZ ;  /* 0x00000005c6c67819 */ /* 0x000fe400000006ff */
[----:B------:R-:W-:Y:S01]  /*1f260*/  ISETP.NE.AND P3, PT, R228, 0x1, PT ;  /* 0x00000001e400780c */ /* 0x000fe20003f65270 */
        /* <DEDUP_REMOVED lines=16> */
[----:B------:R-:W2:Y:S01]  /*1f370*/  LDL.64 R248, [R1+0x48] ;  /* 0x0000480001f87983 */ /* 0x000ea20000100a00 */
        /* <DEDUP_REMOVED lines=28> */
[-C--:B------:R-:W-:Y:S01]  /*1f540*/  HMMA.16816.F32.BF16 R12, R180, R178.reuse, R12 ;  /* 0x000000b2b40c723c */ /* 0x080fe2000004180c */
[----:B------:R-:W-:Y:S03]  /*1f550*/  MOV R197, 0x5 ;  /* 0x0000000500c57802 */ /* 0x000fe60000000f00 */
[C---:B------:R-:W-:Y:S02]  /*1f560*/  LEA R2, P0, R176.reuse, c[0x0][0x1f8], 0x1 ;  /* 0x00007e00b0027a11 */ /* 0x040fe400078008ff */
[----:B------:R-:W-:Y:S02]  /*1f570*/  IADD3 R0, R177, R0, RZ ;  /* 0x00000000b1007210 */ /* 0x000fe40007ffe0ff */
[C---:B------:R-:W-:Y:S01]  /*1f580*/  HMMA.16816.F32.BF16 R16, R172.reuse, R178, R16 ;  /* 0x000000b2ac10723c */ /* 0x040fe20000041810 */
[----:B------:R-:W-:Y:S03]  /*1f590*/  MOV R196, c[0x0][0x208] ;  /* 0x0000820000c47a02 */ /* 0x000fe60000000f00 */
[----:B------:R-:W-:Y:S02]  /*1f5a0*/  LEA.HI.X R3, R176, c[0x0][0x1fc], R0, 0x1, P0 ;  /* 0x00007f00b0037a11 */ /* 0x000fe400000f0c00 */
[----:B------:R-:W2:Y:S01]  /*1f5b0*/  LDSM.16.M88.4 R176, [R220] ;  /* 0x00000000dcb0783b */ /* 0x000ea20000000200 */
[----:B------:R-:W-:Y:S01]  /*1f5c0*/  SHF.L.U64.HI R196, R196, R197, c[0x0][0x20c] ;  /* 0x00008300c4c47619 */ /* 0x000fe200000102c5 */
        /* <DEDUP_REMOVED lines=10> */
[----:B------:R-:W-:Y:S01]  /*1f670*/  IADD3 R188, P1, R2, R198, RZ ;  /* 0x000000c602bc7210 */ /* 0x000fe20007f3e0ff */
[-C--:B------:R-:W-:Y:S04]  /*1f680*/  HMMA.16816.F32.BF16 R44, R180, R190.reuse, R44 ;  /* 0x000000beb42c723c */ /* 0x080fe8000004182c */
[----:B------:R-:W-:Y:S02]  /*1f690*/  IADD3.X R189, R3, R196, RZ, P1, !PT ;  /* 0x000000c403bd7210 */ /* 0x000fe40000ffe4ff */
[----:B------:R-:W-:Y:S02]  /*1f6a0*/  IADD3 R186, P0, R188, R198, RZ ;  /* 0x000000c6bcba7210 */ /* 0x000fe40007f1e0ff */
[C---:B------:R-:W-:Y:S01]  /*1f6b0*/  HMMA.16816.F32.BF16 R48, R172.reuse, R190, R48 ;  /* 0x000000beac30723c */ /* 0x040fe20000041830 */
[----:B------:R4:W-:Y:S03]  /*1f6c0*/  LDGSTS.E.BYPASS.LTC128B.128 [R227+0x900], [R188.64], !P5 ;  /* 0x00900000bce37fae */ /* 0x0009e6000e901d48 */
[----:B------:R-:W-:Y:S02]  /*1f6d0*/  IADD3.X R187, R189, R196, RZ, P0, !PT ;  /* 0x000000c4bdbb7210 */ /* 0x000fe400007fe4ff */
[----:B------:R-:W-:Y:S02]  /*1f6e0*/  IADD3 R184, P2, R186, R198, RZ ;  /* 0x000000c6bab87210 */ /* 0x000fe40007f5e0ff */
[-C--:B------:R-:W-:Y:S01]  /*1f6f0*/  HMMA.16816.F32.BF16 R52, R172, R192.reuse, R52 ;  /* 0x000000c0ac34723c */ /* 0x080fe20000041834 */
[----:B------:R1:W-:Y:S03]  /*1f700*/  LDGSTS.E.BYPASS.LTC128B.128 [R227+0x1100], [R186.64], !P5 ;  /* 0x01100000bae37fae */ /* 0x0003e6000e901d48 */
[----:B------:R-:W-:Y:S02]  /*1f710*/  IADD3.X R185, R187, R196, RZ, P2, !PT ;  /* 0x000000c4bbb97210 */ /* 0x000fe400017fe4ff */
[----:B---3--:R-:W-:Y:S02]  /*1f720*/  IADD3 R2, P1, R184, R198, RZ ;  /* 0x000000c6b8027210 */ /* 0x008fe40007f3e0ff */
[C---:B------:R-:W-:Y:S01]  /*1f730*/  HMMA.16816.F32.BF16 R56, R180.reuse, R192, R56 ;  /* 0x000000c0b438723c */ /* 0x040fe20000041838 */
[----:B------:R3:W-:Y:S03]  /*1f740*/  LDGSTS.E.BYPASS.LTC128B.128 [R227+0x1900], [R184.64], !P5 ;  /* 0x01900000b8e37fae */ /* 0x0007e6000e901d48 */
[----:B------:R-:W-:Y:S02]  /*1f750*/  IADD3.X R3, R185, R196, RZ, P1, !PT ;  /* 0x000000c4b9037210 */ /* 0x000fe40000ffe4ff */
[----:B------:R-:W-:Y:S02]  /*1f760*/  IADD3 R190, P0, R2, R198, RZ ;  /* 0x000000c602be7210 */ /* 0x000fe40007f1e0ff */
[-C--:B------:R-:W-:Y:S01]  /*1f770*/  HMMA.16816.F32.BF16 R60, R180, R194.reuse, R60 ;  /* 0x000000c2b43c723c */ /* 0x080fe2000004183c */
[----:B------:R2:W-:Y:S03]  /*1f780*/  LDGSTS.E.BYPASS.LTC128B.128 [R227+0x2100], [R2.64], !P5 ;  /* 0x0210000002e37fae */ /* 0x0005e6000e901d48 */
[----:B------:R-:W-:Y:S04]  /*1f790*/  IADD3.X R191, R3, R196, RZ, P0, !PT ;  /* 0x000000c403bf7210 */ /* 0x000fe800007fe4ff */
[C---:B------:R-:W-:Y:S01]  /*1f7a0*/  HMMA.16816.F32.BF16 R64, R172.reuse, R194, R64 ;  /* 0x000000c2ac40723c */ /* 0x040fe20000041840 */
[----:B------:R4:W-:Y:S07]  /*1f7b0*/  LDGSTS.E.BYPASS.LTC128B.128 [R227+0x2900], [R190.64], !P5 ;  /* 0x02900000bee37fae */ /* 0x0009ee000e901d48 */
[-C--:B-1----:R-:W-:Y:S01]  /*1f7c0*/  HMMA.16816.F32.BF16 R68, R172, R168.reuse, R68 ;  /* 0x000000a8ac44723c */ /* 0x082fe20000041844 */
[----:B------:R-:W-:Y:S07]  /*1f7d0*/  LDSM.16.M88.4 R192, [R216+0x8100] ;  /* 0x00810000d8c0783b */ /* 0x000fee0000000200 */
[C---:B------:R-:W-:Y:S01]  /*1f7e0*/  HMMA.16816.F32.BF16 R72, R180.reuse, R168, R72 ;  /* 0x000000a8b448723c */ /* 0x040fe20000041848 */
[----:B---3--:R-:W-:Y:S07]  /*1f7f0*/  LDSM.16.M88.4 R184, [R216+0x6100] ;  /* 0x00610000d8b8783b */ /* 0x008fee0000000200 */
[-C--:B------:R-:W-:Y:S01]  /*1f800*/  HMMA.16816.F32.BF16 R76, R180, R170.reuse, R76 ;  /* 0x000000aab44c723c */ /* 0x080fe2000004184c */
[----:B------:R-:W-:Y:S07]  /*1f810*/  LDSM.16.M88.4 R196, [R214+0x3900] ;  /* 0x00390000d6c4783b */ /* 0x000fee0000000200 */
[C---:B------:R-:W-:Y:S01]  /*1f820*/  HMMA.16816.F32.BF16 R80, R172.reuse, R170, R80 ;  /* 0x000000aaac50723c */ /* 0x040fe20000041850 */
[----:B----4-:R-:W1:Y:S07]  /*1f830*/  LDSM.16.M88.4 R188, [R214+0x3100] ;  /* 0x00310000d6bc783b */ /* 0x010e6e0000000200 */
[-C--:B--2---:R-:W-:Y:S01]  /*1f840*/  HMMA.16816.F32.BF16 R84, R172, R176.reuse, R84 ;  /* 0x000000b0ac54723c */ /* 0x084fe20000041854 */
[----:B------:R-:W2:Y:S07]  /*1f850*/  LDSM.16.M88.4 R200, [R214+0x4100] ;  /* 0x00410000d6c8783b */ /* 0x000eae0000000200 */
[C---:B------:R-:W-:Y:S01]  /*1f860*/  HMMA.16816.F32.BF16 R88, R180.reuse, R176, R88 ;  /* 0x000000b0b458723c */ /* 0x040fe20000041858 */
[----:B------:R-:W3:Y:S07]  /*1f870*/  LDSM.16.M88.4 R168, [R214+0x4900] ;  /* 0x00490000d6a8783b */ /* 0x000eee0000000200 */
[-C--:B------:R-:W-:Y:S01]  /*1f880*/  HMMA.16816.F32.BF16 R92, R180, R178.reuse, R92 ;  /* 0x000000b2b45c723c */ /* 0x080fe2000004185c */
[----:B------:R-:W4:Y:S07]  /*1f890*/  LDSM.16.M88.4 R180, [R214+0x5100] ;  /* 0x00510000d6b4783b */ /* 0x000f2e0000000200 */
[----:B------:R-:W-:Y:S01]  /*1f8a0*/  HMMA.16816.F32.BF16 R96, R172, R178, R96 ;  /* 0x000000b2ac60723c */ /* 0x000fe20000041860 */
[----:B------:R-:W2:Y:S07]  /*1f8b0*/  LDSM.16.M88.4 R204, [R214+0x5900] ;  /* 0x00590000d6cc783b */ /* 0x000eae0000000200 */
[-C--:B-1----:R-:W-:Y:S01]  /*1f8c0*/  HMMA.16816.F32.BF16 R4, R184, R188.reuse, R4 ;  /* 0x000000bcb804723c */ /* 0x082fe20000041804 */
[----:B------:R-:W-:Y:S07]  /*1f8d0*/  LDSM.16.M88.4 R172, [R217+0x6100] ;  /* 0x00610000d9ac783b */ /* 0x000fee0000000200 */
[C---:B------:R-:W-:Y:S01]  /*1f8e0*/  HMMA.16816.F32.BF16 R8, R192.reuse, R188, R8 ;  /* 0x000000bcc008723c */ /* 0x040fe20000041808 */
[----:B------:R-:W1:Y:S07]  /*1f8f0*/  LDSM.16.M88.4 R176, [R213] ;  /* 0x00000000d5b0783b */ /* 0x000e6e0000000200 */
[-C--:B------:R-:W-:Y:S01]  /*1f900*/  HMMA.16816.F32.BF16 R12, R192, R190.reuse, R12 ;  /* 0x000000bec00c723c */ /* 0x080fe2000004180c */
[----:B------:R-:W0:Y:S07]  /*1f910*/  LDGDEPBAR ;  /* 0x00000000000079af */ /* 0x000e2e0000000000 */
[C---:B------:R-:W-:Y:S01]  /*1f920*/  HMMA.16816.F32.BF16 R16, R184.reuse, R190, R16 ;  /* 0x000000beb810723c */ /* 0x040fe20000041810 */
[----:B------:R-:W1:Y:S07]  /*1f930*/  LDSM.16.M88.4 R188, [R217+0x8100] ;  /* 0x00810000d9bc783b */ /* 0x000e6e0000000200 */
[-C--:B------:R-:W-:Y:S08]  /*1f940*/  HMMA.16816.F32.BF16 R20, R184, R196.reuse, R20 ;  /* 0x000000c4b814723c */ /* 0x080ff00000041814 */
[C---:B------:R-:W-:Y:S08]  /*1f950*/  HMMA.16816.F32.BF16 R24, R192.reuse, R196, R24 ;  /* 0x000000c4c018723c */ /* 0x040ff00000041818 */
[-C--:B------:R-:W-:Y:S08]  /*1f960*/  HMMA.16816.F32.BF16 R28, R192, R198.reuse, R28 ;  /* 0x000000c6c01c723c */ /* 0x080ff0000004181c */
[C---:B------:R-:W-:Y:S08]  /*1f970*/  HMMA.16816.F32.BF16 R32, R184.reuse, R198, R32 ;  /* 0x000000c6b820723c */ /* 0x040ff00000041820 */
        /* <DEDUP_REMOVED lines=45> */
[----:B------:R-:W2:Y:S10]  /*1fc50*/  MUFU.TANH R237, R12 ;  /* 0x0000000c00ed7308 */ /* 0x000eb40000002400 */
[----:B------:R-:W2:Y:S01]  /*1fc60*/  MUFU.TANH R230, R13 ;  /* 0x0000000d00e67308 */ /* 0x000ea20000002400 */
[----:B-1----:R-:W1:Y:S01]  /*1fc70*/  LDSM.16.M88.4 R8, [R213+0x1000] ;  /* 0x00100000d508783b */ /* 0x002e620000000200 */
[-C--:B----4-:R-:W-:Y:S08]  /*1fc80*/  HMMA.16816.F32.BF16 R20, R172, R4.reuse, R20 ;  /* 0x00000004ac14723c */ /* 0x090ff00000041814 */
[----:B------:R-:W4:Y:S01]  /*1fc90*/  MUFU.TANH R242, R14 ;  /* 0x0000000e00f27308 */ /* 0x000f220000002400 */
        /* <DEDUP_REMOVED lines=57> */
[----:B------:R-:W3:Y:S03]  /*20030*/  MUFU.TANH R178, R59 ;  /* 0x0000003b00b27308 */ /* 0x000ee60000002400 */
[----:B------:R-:W-:Y:S02]  /*20040*/  FMUL.FTZ R54, R54, c[0x0][0x320] ;  /* 0x0000c80036367a20 */ /* 0x000fe40000410000 */
[----:B------:R-:W-:Y:S02]  /*20050*/  FMUL.FTZ R55, R55, c[0x0][0x320] ;  /* 0x0000c80037377a20 */ /* 0x000fe40000410000 */
[C---:B------:R-:W-:Y:S01]  /*20060*/  HMMA.16816.F32.BF16 R80, R172.reuse, R10, R80 ;  /* 0x0000000aac50723c */ /* 0x040fe20000041850 */
[----:B------:R-:W3:Y:S02]  /*20070*/  LDL R11, [R1+0x8] ;  /* 0x00000800010b7983 */ /* 0x000ee40000100800 */
[----:B------:R4:W3:Y:S01]  /*20080*/  MUFU.TANH R59, R62 ;  /* 0x0000003e003b7308 */ /* 0x0008e20000002400 */
[----:B------:R-:W-:Y:S01]  /*20090*/  FMUL.FTZ R56, R56, c[0x0][0x320] ;  /* 0x0000c80038387a20 */ /* 0x000fe20000410000 */
[----:B------:R-:W3:Y:S01]  /*200a0*/  LDL R10, [R1+0x34] ;  /* 0x00003400010a7983 */ /* 0x000ee20000100800 */
[----:B------:R-:W-:Y:S02]  /*200b0*/  FMUL.FTZ R57, R57, c[0x0][0x320] ;  /* 0x0000c80039397a20 */ /* 0x000fe40000410000 */
[-C--:B--2---:R-:W-:Y:S01]  /*200c0*/  HMMA.16816.F32.BF16 R84, R172, R4.reuse, R84 ;  /* 0x00000004ac54723c */ /* 0x084fe20000041854 */
[----:B-1----:R-:W2:Y:S03]  /*200d0*/  LDL R58, [R1+0x18] ;  /* 0x00001800013a7983 */ /* 0x002ea60000100800 */
[----:B------:R-:W-:Y:S01]  /*200e0*/  FMUL.FTZ R60, R60, c[0x0][0x320] ;  /* 0x0000c8003c3c7a20 */ /* 0x000fe20000410000 */
[----:B------:R-:W1:Y:S01]  /*200f0*/  MUFU.TANH R21, R21 ;  /* 0x0000001500157308 */ /* 0x000e620000002400 */
[----:B------:R-:W-:Y:S02]  /*20100*/  FMUL.FTZ R61, R61, c[0x0][0x320] ;  /* 0x0000c8003d3d7a20 */ /* 0x000fe40000410000 */
[C---:B------:R-:W-:Y:S04]  /*20110*/  HMMA.16816.F32.BF16 R88, R188.reuse, R4, R88 ;  /* 0x00000004bc58723c */ /* 0x040fe80000041858 */
[----:B------:R-:W-:Y:S02]  /*20120*/  FMUL.FTZ R63, R63, c[0x0][0x320] ;  /* 0x0000c8003f3f7a20 */ /* 0x000fe40000410000 */
[----:B------:R-:W-:Y:S01]  /*20130*/  FMUL.FTZ R64, R64, c[0x0][0x320] ;  /* 0x0000c80040407a20 */ /* 0x000fe20000410000 */
[----:B------:R1:W1:Y:S01]  /*20140*/  MUFU.TANH R198, R22 ;  /* 0x0000001600c67308 */ /* 0x0002620000002400 */
[-C--:B------:R-:W-:Y:S01]  /*20150*/  HMMA.16816.F32.BF16 R92, R188, R6.reuse, R92 ;  /* 0x00000006bc5c723c */ /* 0x080fe2000004185c */
[----:B----4-:R-:W3:Y:S03]  /*20160*/  LDL R62, [R1+0x30] ;  /* 0x00003000013e7983 */ /* 0x010ee60000100800 */
[----:B------:R-:W-:Y:S02]  /*20170*/  FMUL.FTZ R65, R65, c[0x0][0x320] ;  /* 0x0000c80041417a20 */ /* 0x000fe40000410000 */
[----:B------:R-:W-:Y:S02]  /*20180*/  FMUL.FTZ R66, R66, c[0x0][0x320] ;  /* 0x0000c80042427a20 */ /* 0x000fe40000410000 */
[----:B------:R-:W-:Y:S01]  /*20190*/  HMMA.16816.F32.BF16 R96, R172, R6, R96 ;  /* 0x00000006ac60723c */ /* 0x000fe20000041860 */
[----:B------:R1:W1:Y:S03]  /*201a0*/  MUFU.TANH R184, R23 ;  /* 0x0000001700b87308 */ /* 0x0002660000002400 */
[----:B------:R-:W-:Y:S02]  /*201b0*/  FMUL.FTZ R67, R67, c[0x0][0x320] ;  /* 0x0000c80043437a20 */ /* 0x000fe40000410000 */
[----:B------:R-:W-:Y:S02]  /*201c0*/  FMUL.FTZ R68, R68, c[0x0][0x320] ;  /* 0x0000c80044447a20 */ /* 0x000fe40000410000 */
[----:B------:R-:W-:Y:S03]  /*201d0*/  FMUL.FTZ R69, R69, c[0x0][0x320] ;  /* 0x0000c80045457a20 */ /* 0x000fe60000410000 */
        /* <DEDUP_REMOVED lines=9> */
[----:B------:R-:W3:Y:S01]  /*20270*/  LDL R96, [R1+0x2c] ;  /* 0x00002c0001607983 */ /* 0x000ee20000100800 */
        /* <DEDUP_REMOVED lines=21> */
[----:B------:R-:W-:Y:S01]  /*203d0*/  FMUL.FTZ R27, R97, c[0x0][0x320] ;  /* 0x0000c800611b7a20 */ /* 0x000fe20000410000 */
[----:B------:R-:W-:Y:S01]  /*203e0*/  MOV R97, c[0x0][0x32c] ;  /* 0x0000cb0000617a02 */ /* 0x000fe20000000f00 */
        /* <DEDUP_REMOVED lines=19> */
[----:B------:R1:W1:Y:S10]  /*20520*/  MUFU.TANH R170, R38 ;  /* 0x0000002600aa7308 */ /* 0x0002740000002400 */
        /* <DEDUP_REMOVED lines=12> */
[----:B------:R1:W1:Y:S10]  /*205f0*/  MUFU.TANH R45, R51 ;  /* 0x00000033002d7308 */ /* 0x0002740000002400 */
[----:B------:R-:W1:Y:S10]  /*20600*/  MUFU.TANH R52, R52 ;  /* 0x0000003400347308 */ /* 0x000e740000002400 */
[----:B------:R-:W1:Y:S10]  /*20610*/  MUFU.TANH R53, R53 ;  /* 0x0000003500357308 */ /* 0x000e740000002400 */
[----:B------:R1:W1:Y:S01]  /*20620*/  MUFU.TANH R36, R54 ;  /* 0x0000003600247308 */ /* 0x0002620000002400 */
[C---:B--2---:R-:W-:Y:S09]  /*20630*/  ISETP.GT.AND P0, PT, R226.reuse, R58, PT ;  /* 0x0000003ae200720c */ /* 0x044ff20003f04270 */
[----:B------:R2:W1:Y:S04]  /*20640*/  MUFU.TANH R35, R55 ;  /* 0x0000003700237308 */ /* 0x0004680000002400 */
[----:B------:R-:W-:Y:S06]  /*20650*/  @P0 IADD3 R0, R226, -0x1, RZ ;  /* 0xffffffffe2000810 */ /* 0x000fec0007ffe0ff */
[----:B------:R2:W1:Y:S01]  /*20660*/  MUFU.TANH R168, R56 ;  /* 0x0000003800a87308 */ /* 0x0004620000002400 */
[----:B------:R-:W-:Y:S02]  /*20670*/  @P0 MOV R3, R251 ;  /* 0x000000fb00030202 */ /* 0x000fe40000000f00 */
[----:B------:R-:W-:Y:S01]  /*20680*/  @P0 SHF.R.S32.HI R2, RZ, 0x1f, R0 ;  /* 0x0000001fff020819 */ /* 0x000fe20000011400 */
[----:B------:R-:W-:Y:S04]  /*20690*/  @P0 IMAD.WIDE.U32 R4, R0, c[0x0][0x1e0], RZ ;  /* 0x0000780000040a25 */ /* 0x000fe800078e00ff */
[----:B------:R-:W-:Y:S02]  /*206a0*/  @P0 IMAD R2, R2, c[0x0][0x1e0], RZ ;  /* 0x0000780002020a24 */ /* 0x000fe400078e02ff */
[----:B------:R2:W1:Y:S02]  /*206b0*/  MUFU.TANH R56, R57 ;  /* 0x0000003900387308 */ /* 0x0004640000002400 */
[----:B------:R-:W-:Y:S05]  /*206c0*/  @P0 IMAD R2, R0, c[0x0][0x1e4], R2 ;  /* 0x0000790000020a24 */ /* 0x000fea00078e0202 */
[----:B------:R-:W-:Y:S02]  /*206d0*/  @P0 IADD3 R0, R5, R2, RZ ;  /* 0x0000000205000210 */ /* 0x000fe40007ffe0ff */
[----:B------:R-:W-:Y:S01]  /*206e0*/  @P0 MOV R2, R248 ;  /* 0x000000f800020202 */ /* 0x000fe20000000f00 */
[----:B------:R-:W1:Y:S02]  /*206f0*/  MUFU.TANH R60, R60 ;  /* 0x0000003c003c7308 */ /* 0x000e640000002400 */
[----:B------:R-:W-:Y:S02]  /*20700*/  @P0 IMAD R0, R0, 0x60, RZ ;  /* 0x0000006000000824 */ /* 0x000fe400078e02ff */
[----:B------:R-:W-:Y:S05]  /*20710*/  @P0 IMAD.WIDE.U32 R2, R4, 0x60, R2 ;  /* 0x0000006004020825 */ /* 0x000fea00078e0002 */
[C---:B------:R-:W-:Y:S01]  /*20720*/  @P0 LEA R4, P1, R2.reuse, c[0x0][0x1c8], 0x1 ;  /* 0x0000720002040a11 */ /* 0x040fe200078208ff */
[----:B------:R-:W1:Y:S01]  /*20730*/  MUFU.TANH R61, R61 ;  /* 0x0000003d003d7308 */ /* 0x000e620000002400 */
[----:B------:R-:W-:Y:S04]  /*20740*/  @P0 IADD3 R0, R3, R0, RZ ;  /* 0x0000000003000210 */ /* 0x000fe80007ffe0ff */
[----:B------:R-:W-:Y:S02]  /*20750*/  @P0 LEA.HI.X R5, R2, c[0x0][0x1cc], R0, 0x1, P1 ;  /* 0x0000730002050a11 */ /* 0x000fe400008f0c00 */
[----:B------:R-:W-:Y:S03]  /*20760*/  @P0 IADD3 R2, P1, R4, UR4, RZ ;  /* 0x0000000404020c10 */ /* 0x000fe6000ff3e0ff */
[----:B------:R-:W1:Y:S01]  /*20770*/  MUFU.TANH R63, R63 ;  /* 0x0000003f003f7308 */ /* 0x000e620000002400 */
[----:B------:R-:W-:Y:S01]  /*20780*/  @!PT LDS RZ, [RZ] ;  /* 0x00000000fffff984 */ /* 0x000fe20000000800 */
[----:B------:R-:W-:Y:S01]  /*20790*/  @!PT LDS RZ, [RZ] ;  /* 0x00000000fffff984 */ /* 0x000fe20000000800 */
[----:B------:R-:W-:Y:S01]  /*207a0*/  @!PT LDS RZ, [RZ] ;  /* 0x00000000fffff984 */ /* 0x000fe20000000800 */
[----:B------:R1:W-:Y:S01]  /*207b0*/  @P0 LDGSTS.E.BYPASS.LTC128B.128 [R227+0x3100], [R4.64], !P5 ;  /* 0x0310000004e30fae */ /* 0x0003e2000e901d48 */
[----:B------:R-:W-:Y:S02]  /*207c0*/  @P0 IADD3.X R3, R5, UR5, RZ, P1, !PT ;  /* 0x0000000505030c10 */ /* 0x000fe40008ffe4ff */
[----:B------:R-:W-:Y:S04]  /*207d0*/  @P0 IADD3 R8, P2, R2, UR4, RZ ;  /* 0x0000000402080c10 */ /* 0x000fe8000ff5e0ff */
[----:B------:R-:W-:Y:S01]  /*207e0*/  @P0 IADD3.X R9, R3, UR5, RZ, P2, !PT ;  /* 0x0000000503090c10 */ /* 0x000fe200097fe4ff */
[----:B------:R2:W-:Y:S01]  /*207f0*/  @P0 LDGSTS.E.BYPASS.LTC128B.128 [R227+0x3900], [R2.64], !P5 ;  /* 0x0390000002e30fae */ /* 0x0005e2000e901d48 */
[----:B------:R-:W2:Y:S01]  /*20800*/  MUFU.TANH R64, R64 ;  /* 0x0000004000407308 */ /* 0x000ea20000002400 */
[----:B------:R-:W-:Y:S04]  /*20810*/  @P0 IADD3 R6, P1, R8, UR4, RZ ;  /* 0x0000000408060c10 */ /* 0x000fe8000ff3e0ff */
[----:B------:R-:W-:Y:S02]  /*20820*/  @P0 IADD3.X R7, R9, UR5, RZ, P1, !PT ;  /* 0x0000000509070c10 */ /* 0x000fe40008ffe4ff */
[----:B------:R3:W-:Y:S03]  /*20830*/  @P0 LDGSTS.E.BYPASS.LTC128B.128 [R227+0x4100], [R8.64], !P5 ;  /* 0x0410000008e30fae */ /* 0x0007e6000e901d48 */
[----:B------:R-:W3:Y:S05]  /*20840*/  MUFU.TANH R65, R65 ;  /* 0x0000004100417308 */ /* 0x000eea0000002400 */
[----:B------:R3:W-:Y:S05]  /*20850*/  @P0 LDGSTS.E.BYPASS.LTC128B.128 [R227+0x4900], [R6.64], !P5 ;  /* 0x0490000006e30fae */ /* 0x0007ea000e901d48 */
[----:B------:R-:W3:Y:S03]  /*20860*/  MUFU.TANH R66, R66 ;  /* 0x0000004200427308 */ /* 0x000ee60000002400 */
[----:B-1----:R1:W4:Y:S01]  /*20870*/  LDL R5, [R1+0x60] ;  /* 0x0000600001057983 */ /* 0x0023220000100800 */
[----:B--2---:R-:W-:Y:S06]  /*20880*/  @P0 IADD3 R2, P2, R6, UR4, RZ ;  /* 0x0000000406020c10 */ /* 0x004fec000ff5e0ff */
[----:B------:R-:W2:Y:S01]  /*20890*/  MUFU.TANH R67, R67 ;  /* 0x0000004300437308 */ /* 0x000ea20000002400 */
[----:B------:R-:W-:Y:S02]  /*208a0*/  @P0 IADD3.X R3, R7, UR5, RZ, P2, !PT ;  /* 0x0000000507030c10 */ /* 0x000fe400097fe4ff */
[----:B---3--:R-:W-:Y:S03]  /*208b0*/  @P0 IADD3 R8, P1, R2, UR4, RZ ;  /* 0x0000000402080c10 */ /* 0x008fe6000ff3e0ff */
[----:B------:R3:W-:Y:S01]  /*208c0*/  @P0 LDGSTS.E.BYPASS.LTC128B.128 [R227+0x5100], [R2.64], !P5 ;  /* 0x0510000002e30fae */ /* 0x0007e2000e901d48 */
[----:B------:R-:W-:Y:S03]  /*208d0*/  @P0 IADD3.X R9, R3, UR5, RZ, P1, !PT ;  /* 0x0000000503090c10 */ /* 0x000fe60008ffe4ff */
[----:B------:R-:W1:Y:S04]  /*208e0*/  MUFU.TANH R68, R68 ;  /* 0x0000004400447308 */ /* 0x000e680000002400 */
[----:B------:R1:W-:Y:S06]  /*208f0*/  @P0 LDGSTS.E.BYPASS.LTC128B.128 [R227+0x5900], [R8.64], !P5 ;  /* 0x0590000008e30fae */ /* 0x0003ec000e901d48 */
[----:B------:R-:W2:Y:S02]  /*20900*/  MUFU.TANH R69, R69 ;  /* 0x0000004500457308 */ /* 0x000ea40000002400 */
[----:B------:R-:W0:Y:S08]  /*20910*/  LDGDEPBAR ;  /* 0x00000000000079af */ /* 0x000e300000000000 */
[----:B------:R-:W2:Y:S01]  /*20920*/  MUFU.TANH R70, R70 ;  /* 0x0000004600467308 */ /* 0x000ea20000002400 */
[----:B---3--:R-:W-:Y:S05]  /*20930*/  IMAD R2, R226, -0x60, RZ ;  /* 0xffffffa0e2027824 */ /* 0x008fea00078e02ff */
[C---:B------:R-:W-:Y:S04]  /*20940*/  IADD3 R7, -R10.reuse, 0x1, R2 ;  /* 0x000000010a077810 */ /* 0x040fe80007ffe102 */
[----:B------:R-:W3:Y:S01]  /*20950*/  MUFU.TANH R71, R71 ;  /* 0x0000004700477308 */ /* 0x000ee20000002400 */
[----:B-1----:R-:W-:Y:S02]  /*20960*/  IADD3 R8, -R10, R2, RZ ;  /* 0x000000020a087210 */ /* 0x002fe40007ffe1ff */
[----:B------:R-:W-:Y:S04]  /*20970*/  IADD3 R7, -R62, R7, R96 ;  /* 0x000000073e077210 */ /* 0x000fe80007ffe160 */
[C---:B------:R-:W-:Y:S02]  /*20980*/  IADD3 R6, R7.reuse, c[0x0][0x328], RZ ;  /* 0x0000ca0007067a10 */ /* 0x040fe40007ffe0ff */
[----:B------:R-:W-:Y:S01]  /*20990*/  IADD3 R7, R7, UR7, RZ ;  /* 0x0000000707077c10 */ /* 0x000fe2000fffe0ff */
        /* <DEDUP_REMOVED lines=24> */
[----:B------:R-:W1:Y:S01]  /*20b20*/  MUFU.TANH R30, R30 ;  /* 0x0000001e001e7308 */ /* 0x000e620000002400 */
[----:B----4-:R-:W-:Y:S02]  /*20b30*/  @P3 SHF.R.U32.HI R5, RZ, c[0x0][0x2cc], R11 ;  /* 0x0000b300ff053a19 */ /* 0x010fe4000001160b */
[----:B------:R-:W-:Y:S03]  /*20b40*/  ISETP.GE.AND P3, PT, R97, 0x1, PT ;  /* 0x000000016100780c */ /* 0x000fe60003f66270 */
[----:B------:R-:W4:Y:S04]  /*20b50*/  SHFL.IDX PT, R4, R5, RZ, 0x1c1f ;  /* 0x001c1fff05047589 */ /* 0x000f2800000e0000 */
[----:B------:R-:W1:Y:S10]  /*20b60*/  MUFU.TANH R27, R27 ;  /* 0x0000001b001b7308 */ /* 0x000e740000002400 */
[----:B------:R-:W1:Y:S10]  /*20b70*/  MUFU.TANH R29, R29 ;  /* 0x0000001d001d7308 */ /* 0x000e740000002400 */
[----:B------:R-:W1:Y:S01]  /*20b80*/  MUFU.TANH R28, R28 ;  /* 0x0000001c001c7308 */ /* 0x000e620000002400 */
[-C--:B----4-:R-:W-:Y:S02]  /*20b90*/  IADD3 R3, R6, R4.reuse, RZ ;  /* 0x0000000406037210 */ /* 0x090fe40007ffe0ff */
[----:B------:R-:W-:Y:S01]  /*20ba0*/  IADD3 R0, R7, R4, RZ ;  /* 0x0000000407007210 */ /* 0x000fe20007ffe0ff */
[----:B------:R-:W-:-:S06]  /*20bb0*/  @!P3 BRA `(.L_x_462) ;  /* 0x000001700000b947 */ /* 0x000fcc0003800000 */
[----:B--23--:R-:W-:Y:S01]  /*20bc0*/  IADD3 R4, -R62, R96, R4 ;  /* 0x000000603e047210 */ /* 0x00cfe20007ffe104 */
        /* <DEDUP_REMOVED lines=12> */
.L_x_464:
[----:B------:R-:W-:Y:S04]  /*20c90*/  MOV R9, c[0x0][0x32c] ;  /* 0x0000cb0000097a02 */ /* 0x000fe80000000f00 */
[----:B------:R-:W-:Y:S11]  /*20ca0*/  ISETP.NE.AND P0, PT, R9, 0x1, PT ;  /* 0x000000010900780c */ /* 0x000ff60003f05270 */
[----:B------:R-:W-:Y:S02]  /*20cb0*/  @!UPT UIADD3 URZ, URZ, URZ, URZ ;  /* 0x0000003f3f3ff290 */ /* 0x000fe4000fffe03f */
[----:B------:R-:W-:Y:S05]  /*20cc0*/  @P0 IMAD.HI.U32 R9, R4, c[0x0][0x330], RZ ;  /* 0x0000cc0004090a27 */ /* 0x000fea00078e00ff */
[----:B------:R-:W-:Y:S02]  /*20cd0*/  @P0 SHF.R.U32.HI R4, RZ, c[0x0][0x334], R9 ;  /* 0x0000cd00ff040a19 */ /* 0x000fe40000011609 */
.L_x_465:
[----:B------:R-:W-:Y:S05]  /*20ce0*/  BSYNC B0 ;  /* 0x0000000000007941 */ /* 0x000fea0003800000 */
.L_x_463:
[----:B------:R-:W-:Y:S05]  /*20cf0*/  IMAD R4, R4, c[0x0][0x32c], R8 ;  /* 0x0000cb0004047a24 */ /* 0x000fea00078e0208 */
[----:B------:R-:W-:Y:S02]  /*20d00*/  IADD3 R9, R4, c[0x0][0x32c], RZ ;  /* 0x0000cb0004097a10 */ /* 0x000fe40007ffe0ff */
[----:B------:R-:W-:Y:S02]  /*20d10*/  IMNMX R0, R0, R4, !PT ;  /* 0x0000000400007217 */ /* 0x000fe40007800200 */
[----:B------:R-:W-:Y:S02]  /*20d20*/  IMNMX R3, R3, R9, PT ;  /* 0x0000000903037217 */ /* 0x000fe40003800200 */
.L_x_462:
[C---:B--23--:R-:W-:Y:S02]  /*20d30*/  ISETP.GE.AND P0, PT, R2.reuse, 0x9, PT ;  /* 0x000000090200780c */ /* 0x04cfe40003f06270 */
[----:B------:R-:W-:Y:S02]  /*20d40*/  ISETP.GE.AND P1, PT, R2, 0x2, PT ;  /* 0x000000020200780c */ /* 0x000fe40003f26270 */
[----:B------:R-:W-:Y:S02]  /*20d50*/  P2R R25, PR, RZ, 0x1 ;  /* 0x00000001ff197803 */ /* 0x000fe40000000000 */
[C---:B------:R-:W-:Y:S02]  /*20d60*/  ISETP.GT.AND P0, PT, R0.reuse, 0x8, !P0 ;  /* 0x000000080000780c */ /* 0x040fe40004704270 */
[----:B------:R-:W-:Y:S02]  /*20d70*/  P2R R26, PR, RZ, 0x2 ;  /* 0x00000002ff1a7803 */ /* 0x000fe40000000000 */
[----:B------:R-:W-:Y:S02]  /*20d80*/  ISETP.GT.AND P1, PT, R0, 0x1, !P1 ;  /* 0x000000010000780c */ /* 0x000fe40004f24270 */
[C---:B------:R-:W-:Y:S02]  /*20d90*/  ISETP.LT.OR P0, PT, R3.reuse, 0x9, P0 ;  /* 0x000000090300780c */ /* 0x040fe40000701670 */
[----:B------:R-:W-:Y:S02]  /*20da0*/  ISETP.GE.AND P2, PT, R2, 0xa, PT ;  /* 0x0000000a0200780c */ /* 0x000fe40003f46270 */
[C---:B------:R-:W-:Y:S02]  /*20db0*/  ISETP.LT.OR P1, PT, R3.reuse, 0x2, P1 ;  /* 0x000000020300780c */ /* 0x040fe40000f21670 */
        /* <DEDUP_REMOVED lines=67> */
[C---:B------:R-:W-:Y:S02]  /*211f0*/  ISETP.GE.AND P6, PT, R2.reuse, 0x42, PT ;  /* 0x000000420200780c */ /* 0x040fe40003fc6270 */
        /* <DEDUP_REMOVED lines=18> */
[----:B------:R-:W-:Y:S04]  /*21320*/  ISETP.GT.AND P0, PT, R0, 0x50, !P2 ;  /* 0x000000500000780c */ /* 0x000fe80005704270 */
[C---:B------:R-:W-:Y:S04]  /*21330*/  ISETP.LT.OR P0, PT, R3.reuse, 0x51, P0 ;  /* 0x000000510300780c */ /* 0x040fe80000701670 */
        /* <DEDUP_REMOVED lines=36> */
.L_x_468:
[----:B------:R-:W-:Y:S04]  /*21580*/  MOV R27, c[0x0][0x32c] ;  /* 0x0000cb00001b7a02 */ /* 0x000fe80000000f00 */
[----:B------:R-:W-:Y:S11]  /*21590*/  ISETP.NE.AND P0, PT, R27, 0x1, PT ;  /* 0x000000011b00780c */ /* 0x000ff60003f05270 */
[----:B------:R-:W-:Y:S02]  /*215a0*/  @!UPT UIADD3 URZ, URZ, URZ, URZ ;  /* 0x0000003f3f3ff290 */ /* 0x000fe4000fffe03f */
[----:B------:R-:W-:Y:S05]  /*215b0*/  @P0 IMAD.HI.U32 R27, R3, c[0x0][0x330], RZ ;  /* 0x0000cc00031b0a27 */ /* 0x000fea00078e00ff */
[----:B------:R-:W-:Y:S02]  /*215c0*/  @P0 SHF.R.U32.HI R3, RZ, c[0x0][0x334], R27 ;  /* 0x0000cd00ff030a19 */ /* 0x000fe4000001161b */
.L_x_469:
[----:B------:R-:W-:Y:S05]  /*215d0*/  BSYNC B0 ;  /* 0x0000000000007941 */ /* 0x000fea0003800000 */
.L_x_467:
[----:B------:R-:W-:Y:S05]  /*215e0*/  IMAD R3, R3, c[0x0][0x32c], R8 ;  /* 0x0000cb0003037a24 */ /* 0x000fea00078e0208 */
[----:B------:R-:W-:Y:S02]  /*215f0*/  IADD3 R27, R3, c[0x0][0x32c], RZ ;  /* 0x0000cb00031b7a10 */ /* 0x000fe40007ffe0ff */
[----:B------:R-:W-:Y:S02]  /*21600*/  IMNMX R0, R0, R3, !PT ;  /* 0x0000000300007217 */ /* 0x000fe40007800200 */
[----:B------:R-:W-:Y:S02]  /*21610*/  IMNMX R2, R2, R27, PT ;  /* 0x0000001b02027217 */ /* 0x000fe40003800200 */
.L_x_466:
        /* <DEDUP_REMOVED lines=110> */
.L_x_472:
[----:B------:R-:W-:Y:S04]  /*21d00*/  MOV R27, c[0x0][0x32c] ;  /* 0x0000cb00001b7a02 */ /* 0x000fe80000000f00 */
[----:B------:R-:W-:Y:S11]  /*21d10*/  ISETP.NE.AND P0, PT, R27, 0x1, PT ;  /* 0x000000011b00780c */ /* 0x000ff60003f05270 */
[----:B------:R-:W-:Y:S02]  /*21d20*/  @!UPT UIADD3 URZ, URZ, URZ, URZ ;  /* 0x0000003f3f3ff290 */ /* 0x000fe4000fffe03f */
[----:B------:R-:W-:Y:S05]  /*21d30*/  @P0 IMAD.HI.U32 R27, R3, c[0x0][0x330], RZ ;  /* 0x0000cc00031b0a27 */ /* 0x000fea00078e00ff */
[----:B------:R-:W-:Y:S02]  /*21d40*/  @P0 SHF.R.U32.HI R3, RZ, c[0x0][0x334], R27 ;  /* 0x0000cd00ff030a19 */ /* 0x000fe4000001161b */
.L_x_473:
[----:B------:R-:W-:Y:S05]  /*21d50*/  BSYNC B0 ;  /* 0x0000000000007941 */ /* 0x000fea0003800000 */
.L_x_471:
[----:B------:R-:W-:Y:S05]  /*21d60*/  IMAD R3, R3, c[0x0][0x32c], R8 ;  /* 0x0000cb0003037a24 */ /* 0x000fea00078e0208 */
[----:B------:R-:W-:Y:S02]  /*21d70*/  IADD3 R27, R3, c[0x0][0x32c], RZ ;  /* 0x0000cb00031b7a10 */ /* 0x000fe40007ffe0ff */
[----:B------:R-:W-:Y:S02]  /*21d80*/  IMNMX R0, R0, R3, !PT ;  /* 0x0000000300007217 */ /* 0x000fe40007800200 */
[----:B------:R-:W-:Y:S02]  /*21d90*/  IMNMX R2, R2, R27, PT ;  /* 0x0000001b02027217 */ /* 0x000fe40003800200 */
.L_x_470:
        /* <DEDUP_REMOVED lines=110> */
.L_x_476:
[----:B------:R-:W-:Y:S04]  /*22480*/  MOV R5, c[0x0][0x32c] ;  /* 0x0000cb0000057a02 */ /* 0x000fe80000000f00 */
[----:B------:R-:W-:Y:S11]  /*22490*/  ISETP.NE.AND P0, PT, R5, 0x1, PT ;  /* 0x000000010500780c */ /* 0x000ff60003f05270 */
[----:B------:R-:W-:Y:S02]  /*224a0*/  @!UPT UIADD3 URZ, URZ, URZ, URZ ;  /* 0x0000003f3f3ff290 */ /* 0x000fe4000fffe03f */
[----:B------:R-:W-:Y:S05]  /*224b0*/  @P0 IMAD.HI.U32 R5, R3, c[0x0][0x330], RZ ;  /* 0x0000cc0003050a27 */ /* 0x000fea00078e00ff */
[----:B------:R-:W-:Y:S02]  /*224c0*/  @P0 SHF.R.U32.HI R3, RZ, c[0x0][0x334], R5 ;  /* 0x0000cd00ff030a19 */ /* 0x000fe40000011605 */
.L_x_477:
[----:B------:R-:W-:Y:S05]  /*224d0*/  BSYNC B0 ;  /* 0x0000000000007941 */ /* 0x000fea0003800000 */
.L_x_475:
[----:B------:R-:W-:Y:S05]  /*224e0*/  IMAD R8, R3, c[0x0][0x32c], R8 ;  /* 0x0000cb0003087a24 */ /* 0x000fea00078e0208 */
[----:B------:R-:W-:Y:S02]  /*224f0*/  IADD3 R3, R8, c[0x0][0x32c], RZ ;  /* 0x0000cb0008037a10 */ /* 0x000fe40007ffe0ff */
[----:B------:R-:W-:Y:S02]  /*22500*/  IMNMX R0, R0, R8, !PT ;  /* 0x0000000800007217 */ /* 0x000fe40007800200 */
[----:B------:R-:W-:Y:S02]  /*22510*/  IMNMX R2, R2, R3, PT ;  /* 0x0000000302027217 */ /* 0x000fe40003800200 */
.L_x_474:
[----:B------:R-:W-:Y:S02]  /*22520*/  ISETP.GT.AND P0, PT, R0, RZ, !P1 ;  /* 0x000000ff0000720c */ /* 0x000fe40004f04270 */
[----:B------:R-:W-:Y:S02]  /*22530*/  ISETP.NE.AND P1, PT, R22, RZ, PT ;  /* 0x000000ff1600720c */ /* 0x000fe40003f25270 */
[----:B------:R-:W-:Y:S02]  /*22540*/  ISETP.LT.OR P0, PT, R2, 0x1, P0 ;  /* 0x000000010200780c */ /* 0x000fe40000701670 */
[----:B------:R-:W-:Y:S02]  /*22550*/  MOV R52, R58 ;  /* 0x0000003a00347202 */ /* 0x000fe40000000f00 */
[----:B------:R-:W-:Y:S02]  /*22560*/  FSEL R8, R247, -INF , !P0 ;  /* 0xff800000f7087808 */ /* 0x000fe40004000000 */
[----:B------:R-:W-:Y:S01]  /*22570*/  ISETP.NE.AND P0, PT, R26, RZ, PT ;  /* 0x000000ff1a00720c */ /* 0x000fe20003f05270 */
[----:B------:R-:W-:Y:S01]  /*22580*/  IMAD.MOV.U32 R82, RZ, RZ, R52 ;  /* 0x000000ffff527224 */ /* 0x000fe200078e0034 */
        /* <DEDUP_REMOVED lines=97> */
[----:B------:R-:W-:Y:S01]  /*22ba0*/  ISETP.LT.OR P0, PT, R2, 0x39, P0 ;  /* 0x000000390200780c */ /* 0x000fe20000701670 */
[----:B------:R-:W1:Y:S01]  /*22bb0*/  SHFL.BFLY PT, R5, R72, 0x2, 0x1f ;  /* 0x0c401f0048057f89 */ /* 0x000e6200000e0000 */
[----:B------:R-:W-:Y:S02]  /*22bc0*/  FMNMX.FTZ R3, R244, R3, !PT ;  /* 0x00000003f4037209 */ /* 0x000fe40007810000 */
[----:B------:R-:W-:Y:S02]  /*22bd0*/  FSEL R183, R59, -INF , !P0 ;  /* 0xff8000003bb77808 */ /* 0x000fe40004000000 */
[----:B------:R-:W-:Y:S02]  /*22be0*/  ISETP.NE.AND P0, PT, R12, RZ, PT ;  /* 0x000000ff0c00720c */ /* 0x000fe40003f05270 */
[----:B------:R-:W-:Y:S02]  /*22bf0*/  FMNMX.FTZ R3, R249, R3, !PT ;  /* 0x00000003f9037209 */ /* 0x000fe40007810000 */
[----:B------:R-:W-:Y:S02]  /*22c00*/  ISETP.GT.AND P0, PT, R0, 0x39, !P0 ;  /* 0x000000390000780c */ /* 0x000fe40004704270 */
[----:B------:R-:W-:Y:S02]  /*22c10*/  FMNMX.FTZ R3, R250, R3, !PT ;  /* 0x00000003fa037209 */ /* 0x000fe40007810000 */
[----:B------:R-:W-:Y:S02]  /*22c20*/  ISETP.LT.OR P0, PT, R2, 0x3a, P0 ;  /* 0x0000003a0200780c */ /* 0x000fe40000701670 */
[----:B------:R-:W-:Y:S01]  /*22c30*/  ISETP.NE.AND P1, PT, R11, RZ, PT ;  /* 0x000000ff0b00720c */ /* 0x000fe20003f25270 */
[----:B------:R-:W2:Y:S01]  /*22c40*/  SHFL.BFLY PT, R6, R3, 0x2, 0x1f ;  /* 0x0c401f0003067f89 */ /* 0x000ea200000e0000 */
[----:B------:R-:W-:Y:S02]  /*22c50*/  FSEL R186, R63, -INF , !P0 ;  /* 0xff8000003fba7808 */ /* 0x000fe40004000000 */
[----:B------:R-:W-:Y:S02]  /*22c60*/  ISETP.GT.AND P0, PT, R0, 0x40, !P1 ;  /* 0x000000400000780c */ /* 0x000fe40004f04270 */
[----:B------:R-:W-:Y:S02]  /*22c70*/  ISETP.NE.AND P1, PT, R10, RZ, PT ;  /* 0x000000ff0a00720c */ /* 0x000fe40003f25270 */
[----:B------:R-:W-:Y:S04]  /*22c80*/  ISETP.LT.OR P0, PT, R2, 0x41, P0 ;  /* 0x000000410200780c */ /* 0x000fe80000701670 */
[----:B------:R-:W-:Y:S02]  /*22c90*/  FSEL R193, R74, -INF , !P0 ;  /* 0xff8000004ac17808 */ /* 0x000fe40004000000 */
[----:B------:R-:W-:Y:S02]  /*22ca0*/  ISETP.GT.AND P0, PT, R0, 0x41, !P6 ;  /* 0x000000410000780c */ /* 0x000fe40007704270 */
[----:B------:R-:W-:Y:S02]  /*22cb0*/  ISETP.NE.AND P6, PT, R4, RZ, PT ;  /* 0x000000ff0400720c */ /* 0x000fe40003fc5270 */
[----:B------:R-:W-:Y:S02]  /*22cc0*/  FMNMX.FTZ R4, R27, R102, !PT ;  /* 0x000000661b047209 */ /* 0x000fe40007810000 */
[----:B------:R-:W-:Y:S02]  /*22cd0*/  ISETP.LT.OR P0, PT, R2, 0x42, P0 ;  /* 0x000000420200780c */ /* 0x000fe40000701670 */
[----:B------:R-:W-:Y:S02]  /*22ce0*/  FMNMX.FTZ R4, R28, R4, !PT ;  /* 0x000000041c047209 */ /* 0x000fe40007810000 */
[----:B------:R-:W-:Y:S02]  /*22cf0*/  FSEL R197, R75, -INF , !P0 ;  /* 0xff8000004bc57808 */ /* 0x000fe40004000000 */
[----:B-1----:R-:W-:Y:S02]  /*22d00*/  FMNMX.FTZ R72, R72, R5, !PT ;  /* 0x0000000548487209 */ /* 0x002fe40007810000 */
[----:B------:R-:W-:Y:S02]  /*22d10*/  FMNMX.FTZ R4, R35, R4, !PT ;  /* 0x0000000423047209 */ /* 0x000fe40007810000 */
[----:B--2---:R-:W-:Y:S01]  /*22d20*/  FMNMX.FTZ R3, R3, R6, !PT ;  /* 0x0000000603037209 */ /* 0x004fe20007810000 */
        /* <DEDUP_REMOVED lines=14> */
[----:B-1----:R-:W-:Y:S02]  /*22e10*/  FMNMX.FTZ R72, R72, R7, !PT ;  /* 0x0000000748487209 */ /* 0x002fe40007810000 */
[----:B------:R-:W-:Y:S02]  /*22e20*/  FMNMX.FTZ R4, R169, R4, !PT ;  /* 0x00000004a9047209 */ /* 0x000fe40007810000 */
[----:B------:R-:W-:Y:S01]  /*22e30*/  ISETP.GT.AND P0, PT, R0, 0x50, !P2 ;  /* 0x000000500000780c */ /* 0x000fe20005704270 */
[C---:B------:R-:W-:Y:S01]  /*22e40*/  FMUL.FTZ R74, R72.reuse, c[0x0][0x2d0] ;  /* 0x0000b400484a7a20 */ /* 0x040fe20000410000 */
[----:B------:R-:W-:Y:S02]  /*22e50*/  FSETP.NEU.FTZ.AND P2, PT, R72, -INF , PT ;  /* 0xff8000004800780b */ /* 0x000fe40003f5d000 */
[----:B------:R-:W-:Y:S02]  /*22e60*/  FMNMX.FTZ R5, R8, R103, !PT ;  /* 0x0000006708057209 */ /* 0x000fe40007810000 */
[----:B------:R-:W-:Y:S02]  /*22e70*/  FMNMX.FTZ R4, R173, R4, !PT ;  /* 0x00000004ad047209 */ /* 0x000fe40007810000 */
[----:B------:R-:W-:Y:S02]  /*22e80*/  FSEL R74, R74, RZ, P2 ;  /* 0x000000ff4a4a7208 */ /* 0x000fe40001000000 */
[----:B------:R-:W-:Y:S02]  /*22e90*/  FMNMX.FTZ R5, R22, R5, !PT ;  /* 0x0000000516057209 */ /* 0x000fe40007810000 */
[----:B------:R-:W-:Y:S01]  /*22ea0*/  FMNMX.FTZ R4, R175, R4, !PT ;  /* 0x00000004af047209 */ /* 0x000fe20007810000 */
[--C-:B------:R-:W-:Y:S01]  /*22eb0*/  FFMA.FTZ R16, R43, c[0x0][0x2d0], -R74.reuse ;  /* 0x0000b4002b107a23 */ /* 0x100fe2000001084a */
[----:B------:R-:W-:Y:S02]  /*22ec0*/  FMNMX.FTZ R5, R25, R5, !PT ;  /* 0x0000000519057209 */ /* 0x000fe40007810000 */
[----:B--2---:R-:W-:Y:S01]  /*22ed0*/  FMNMX.FTZ R71, R3, R71, !PT ;  /* 0x0000004703477209 */ /* 0x004fe20007810000 */
[--C-:B------:R-:W-:Y:S01]  /*22ee0*/  FFMA.FTZ R3, R32, c[0x0][0x2d0], -R74.reuse ;  /* 0x0000b40020037a23 */ /* 0x100fe2000001084a */
[----:B------:R-:W-:Y:S02]  /*22ef0*/  FMNMX.FTZ R4, R182, R4, !PT ;  /* 0x00000004b6047209 */ /* 0x000fe40007810000 */
        /* <DEDUP_REMOVED lines=21> */
[----:B------:R-:W-:Y:S02]  /*23050*/  FSETP.NEU.FTZ.AND P1, PT, R71, -INF , PT ;  /* 0xff8000004700780b */ /* 0x000fe40003f3d000 */
[----:B------:R-:W-:Y:S02]  /*23060*/  ISETP.LT.OR P0, PT, R2, 0x52, P0 ;  /* 0x000000520200780c */ /* 0x000fe40000701670 */
[----:B------:R-:W-:Y:S01]  /*23070*/  FSEL R75, R75, RZ, P1 ;  /* 0x000000ff4b4b7208 */ /* 0x000fe20000800000 */
[----:B------:R2:W3:Y:S01]  /*23080*/  MUFU.EX2 R80, R3 ;  /* 0x0000000300507308 */ /* 0x0004e20000000800 */
[----:B------:R-:W-:Y:S02]  /*23090*/  FMNMX.FTZ R4, R237, R4, !PT ;  /* 0x00000004ed047209 */ /* 0x000fe40007810000 */
[----:B------:R-:W-:Y:S01]  /*230a0*/  FMNMX.FTZ R6, R168, R6, !PT ;  /* 0x00000006a8067209 */ /* 0x000fe20007810000 */
[--C-:B------:R-:W-:Y:S01]  /*230b0*/  FFMA.FTZ R12, R42, c[0x0][0x2d0], -R75.reuse ;  /* 0x0000b4002a0c7a23 */ /* 0x100fe2000001084b */
[----:B------:R-:W-:Y:S02]  /*230c0*/  FMNMX.FTZ R4, R238, R4, !PT ;  /* 0x00000004ee047209 */ /* 0x000fe40007810000 */
[----:B------:R-:W-:Y:S02]  /*230d0*/  ISETP.NE.AND P4, PT, R9, RZ, PT ;  /* 0x000000ff0900720c */ /* 0x000fe40003f85270 */
[----:B------:R-:W-:Y:S02]  /*230e0*/  FMNMX.FTZ R4, R239, R4, !PT ;  /* 0x00000004ef047209 */ /* 0x000fe40007810000 */
[----:B------:R-:W-:Y:S02]  /*230f0*/  FSEL R199, R91, -INF , !P0 ;  /* 0xff8000005bc77808 */ /* 0x000fe40004000000 */
[----:B------:R-:W-:Y:S02]  /*23100*/  FMNMX.FTZ R4, R245, R4, !PT ;  /* 0x00000004f5047209 */ /* 0x000fe40007810000 */
[----:B-1----:R-:W-:Y:S01]  /*23110*/  FMNMX.FTZ R5, R170, R6, !PT ;  /* 0x00000006aa057209 */ /* 0x002fe20007810000 */
[----:B------:R-:W-:Y:S01]  /*23120*/  FFMA.FTZ R6, R31, c[0x0][0x2d0], -R74 ;  /* 0x0000b4001f067a23 */ /* 0x000fe2000001084a */
[----:B------:R-:W-:Y:S01]  /*23130*/  ISETP.GT.AND P3, PT, R0, 0x58, !P4 ;  /* 0x000000580000780c */ /* 0x000fe20006764270 */
[----:B------:R-:W1:Y:S01]  /*23140*/  SHFL.BFLY PT, R7, R4, 0x2, 0x1f ;  /* 0x0c401f0004077f89 */ /* 0x000e6200000e0000 */
[----:B------:R-:W-:Y:S01]  /*23150*/  FMNMX.FTZ R5, R172, R5, !PT ;  /* 0x00000005ac057209 */ /* 0x000fe20007810000 */
[----:B------:R-:W4:Y:S01]  /*23160*/  MUFU.EX2 R247, R6 ;  /* 0x0000000600f77308 */ /* 0x000f220000000800 */
[----:B------:R-:W-:Y:S02]  /*23170*/  ISETP.GT.AND P0, PT, R0, 0x59, !P6 ;  /* 0x000000590000780c */ /* 0x000fe40007704270 */
[----:B------:R-:W-:Y:S01]  /*23180*/  FMNMX.FTZ R5, R179, R5, !PT ;  /* 0x00000005b3057209 */ /* 0x000fe20007810000 */
[--C-:B--2---:R-:W-:Y:S01]  /*23190*/  FFMA.FTZ R3, R29, c[0x0][0x2d0], -R75.reuse ;  /* 0x0000b4001d037a23 */ /* 0x104fe2000001084b */
[----:B---3--:R-:W-:Y:S02]  /*231a0*/  F2FP.BF16.PACK_AB R78, R80, R61 ;  /* 0x0000003d504e723e */ /* 0x008fe400000010ff */
[C---:B------:R-:W-:Y:S02]  /*231b0*/  ISETP.LT.OR P0, PT, R2.reuse, 0x5a, P0 ;  /* 0x0000005a0200780c */ /* 0x040fe40000701670 */
[----:B------:R-:W-:Y:S01]  /*231c0*/  ISETP.LT.OR P3, PT, R2, 0x59, P3 ;  /* 0x000000590200780c */ /* 0x000fe20001f61670 */
[----:B------:R2:W-:Y:S01]  /*231d0*/  MUFU.EX2 R92, R3 ;  /* 0x00000003005c7308 */ /* 0x0005e20000000800 */
[----:B------:R-:W-:Y:S01]  /*231e0*/  FMNMX.FTZ R5, R178, R5, !PT ;  /* 0x00000005b2057209 */ /* 0x000fe20007810000 */
[--C-:B------:R-:W-:Y:S01]  /*231f0*/  FFMA.FTZ R2, R37, c[0x0][0x2d0], -R75.reuse ;  /* 0x0000b40025027a23 */ /* 0x100fe2000001084b */
[----:B------:R-:W-:Y:S02]  /*23200*/  FSEL R73, R54, -INF , !P0 ;  /* 0xff80000036497808 */ /* 0x000fe40004000000 */
[----:B------:R-:W-:Y:S02]  /*23210*/  FMNMX.FTZ R5, R183, R5, !PT ;  /* 0x00000005b7057209 */ /* 0x000fe40007810000 */
[----:B------:R-:W-:Y:S02]  /*23220*/  FSEL R192, R57, -INF , !P3 ;  /* 0xff80000039c07808 */ /* 0x000fe40005800000 */
[----:B------:R-:W-:Y:S01]  /*23230*/  FMNMX.FTZ R5, R186, R5, !PT ;  /* 0x00000005ba057209 */ /* 0x000fe20007810000 */
[----:B------:R3:W-:Y:S01]  /*23240*/  MUFU.EX2 R60, R2 ;  /* 0x00000002003c7308 */ /* 0x0007e20000000800 */
[----:B-1----:R-:W-:Y:S02]  /*23250*/  FMNMX.FTZ R4, R4, R7, !PT ;  /* 0x0000000704047209 */ /* 0x002fe40007810000 */
[----:B------:R-:W-:Y:S02]  /*23260*/  FMNMX.FTZ R5, R193, R5, !PT ;  /* 0x00000005c1057209 */ /* 0x000fe40007810000 */
[----:B----4-:R-:W-:Y:S01]  /*23270*/  F2FP.BF16.PACK_AB R76, R247, R89 ;  /* 0x00000059f74c723e */ /* 0x010fe200000010ff */
[----:B------:R-:W1:Y:S01]  /*23280*/  SHFL.BFLY PT, R70, R4, 0x1, 0x1f ;  /* 0x0c201f0004467f89 */ /* 0x000e6200000e0000 */
[----:B------:R-:W-:Y:S04]  /*23290*/  FMNMX.FTZ R5, R197, R5, !PT ;  /* 0x00000005c5057209 */ /* 0x000fe80007810000 */
[----:B--2---:R-:W-:Y:S01]  /*232a0*/  FMNMX.FTZ R3, R200, R5, !PT ;  /* 0x00000005c8037209 */ /* 0x004fe20007810000 */
[--C-:B------:R-:W-:Y:S02]  /*232b0*/  FFMA.FTZ R5, R33, c[0x0][0x2d0], -R75.reuse ;  /* 0x0000b40021057a23 */ /* 0x100fe4000001084b */
[----:B------:R-:W-:Y:S01]  /*232c0*/  MUFU.EX2 R33, R16 ;  /* 0x0000001000217308 */ /* 0x000fe20000000800 */
[----:B------:R-:W-:Y:S04]  /*232d0*/  FMNMX.FTZ R3, R204, R3, !PT ;  /* 0x00000003cc037209 */ /* 0x000fe80007810000 */
[----:B------:R-:W-:Y:S01]  /*232e0*/  FMNMX.FTZ R0, R205, R3, !PT ;  /* 0x00000003cd007209 */ /* 0x000fe20007810000 */
[--C-:B------:R-:W-:Y:S03]  /*232f0*/  FFMA.FTZ R3, R38, c[0x0][0x2d0], -R75.reuse ;  /* 0x0000b40026037a23 */ /* 0x100fe6000001084b */
[----:B------:R-:W-:Y:S01]  /*23300*/  FMNMX.FTZ R0, R199, R0, !PT ;  /* 0x00000000c7007209 */ /* 0x000fe20007810000 */
[----:B------:R-:W2:Y:S03]  /*23310*/  MUFU.EX2 R81, R3 ;  /* 0x0000000300517308 */ /* 0x000ea60000000800 */
[----:B------:R-:W-:Y:S02]  /*23320*/  FMNMX.FTZ R0, R192, R0, !PT ;  /* 0x00000000c0007209 */ /* 0x000fe40007810000 */
[----:B-1----:R-:W-:Y:S02]  /*23330*/  FMNMX.FTZ R70, R4, R70, !PT ;  /* 0x0000004604467209 */ /* 0x002fe40007810000 */
[----:B------:R-:W-:Y:S02]  /*23340*/  FMNMX.FTZ R0, R73, R0, !PT ;  /* 0x0000000049007209 */ /* 0x000fe40007810000 */
[C---:B------:R-:W-:Y:S01]  /*23350*/  FSETP.NEU.FTZ.AND P0, PT, R70.reuse, -INF , PT ;  /* 0xff8000004600780b */ /* 0x040fe20003f1d000 */
[----:B------:R-:W1:Y:S01]  /*23360*/  MUFU.EX2 R85, R5 ;  /* 0x0000000500557308 */ /* 0x000e620000000800 */
[----:B------:R-:W-:Y:S01]  /*23370*/  FMUL.FTZ R96, R70, c[0x0][0x2d0] ;  /* 0x0000b40046607a20 */ /* 0x000fe20000410000 */
[----:B---3--:R-:W3:Y:S04]  /*23380*/  SHFL.BFLY PT, R2, R0, 0x2, 0x1f ;  /* 0x0c401f0000027f89 */ /* 0x008ee800000e0000 */
[----:B------:R-:W-:Y:S05]  /*23390*/  FSEL R96, R96, RZ, P0 ;  /* 0x000000ff60607208 */ /* 0x000fea0000000000 */
[--C-:B------:R-:W-:Y:S02]  /*233a0*/  FFMA.FTZ R4, R36, c[0x0][0x2d0], -R96.reuse ;  /* 0x0000b40024047a23 */ /* 0x100fe40000010860 */
[--C-:B------:R-:W-:Y:S01]  /*233b0*/  FFMA.FTZ R32, R45, c[0x0][0x2d0], -R96.reuse ;  /* 0x0000b4002d207a23 */ /* 0x100fe20000010860 */
[----:B--2---:R-:W-:Y:S01]  /*233c0*/  F2FP.BF16.PACK_AB R79, R81, R60 ;  /* 0x0000003c514f723e */ /* 0x004fe200000010ff */
[----:B------:R-:W-:Y:S01]  /*233d0*/  MUFU.EX2 R83, R4 ;  /* 0x0000000400537308 */ /* 0x000fe20000000800 */
[--C-:B------:R-:W-:Y:S01]  /*233e0*/  FFMA.FTZ R3, R27, c[0x0][0x2d0], -R96.reuse ;  /* 0x0000b4001b037a23 */ /* 0x100fe20000010860 */
[----:B-1----:R-:W-:Y:S08]  /*233f0*/  F2FP.BF16.PACK_AB R77, R85, R92 ;  /* 0x0000005c554d723e */ /* 0x002ff000000010ff */
[----:B------:R1:W-:Y:S02]  /*23400*/  MUFU.EX2 R93, R3 ;  /* 0x00000003005d7308 */ /* 0x0003e40000000800 */
[--C-:B-1----:R-:W-:Y:S02]  /*23410*/  FFMA.FTZ R3, R28, c[0x0][0x2d0], -R96.reuse ;  /* 0x0000b4001c037a23 */ /* 0x102fe40000010860 */
[----:B------:R-:W-:Y:S06]  /*23420*/  FFMA.FTZ R28, R47, c[0x0][0x2d0], -R75 ;  /* 0x0000b4002f1c7a23 */ /* 0x000fec000001084b */
[----:B------:R1:W-:Y:S02]  /*23430*/  MUFU.EX2 R86, R3 ;  /* 0x0000000300567308 */ /* 0x0003e40000000800 */
[----:B-1----:R-:W-:Y:S08]  /*23440*/  FFMA.FTZ R3, R35, c[0x0][0x2d0], -R96 ;  /* 0x0000b40023037a23 */ /* 0x002ff00000010860 */
[----:B------:R3:W1:Y:S02]  /*23450*/  MUFU.EX2 R84, R3 ;  /* 0x0000000300547308 */ /* 0x0006640000000800 */
[----:B---3--:R-:W-:Y:S01]  /*23460*/  FMNMX.FTZ R3, R0, R2, !PT ;  /* 0x0000000200037209 */ /* 0x008fe20007810000 */
[----:B------:R-:W-:Y:S01]  /*23470*/  FFMA.FTZ R2, R39, c[0x0][0x2d0], -R74 ;  /* 0x0000b40027027a23 */ /* 0x000fe2000001084a */
[----:B------:R-:W-:Y:S01]  /*23480*/  FSEL R0, R72, RZ, P2 ;  /* 0x000000ff48007208 */ /* 0x000fe20001000000 */
[----:B------:R-:W-:Y:S01]  /*23490*/  LDSM.16.MT88.4 R36, [R212+0x100] ;  /* 0x00010000d424783b */ /* 0x000fe20000004200 */
[----:B-1----:R-:W-:Y:S04]  /*234a0*/  F2FP.BF16.PACK_AB R66, R83, R84 ;  /* 0x000000545342723e */ /* 0x002fe800000010ff */
        /* <DEDUP_REMOVED lines=18> */
[----:B------:R-:W-:Y:S01]  /*235d0*/  FMUL.FTZ R17, R69, R117 ;  /* 0x0000007545117220 */ /* 0x000fe20000410000 */
[----:B------:R-:W-:Y:S01]  /*235e0*/  MUFU.EX2 R105, R12 ;  /* 0x0000000c00697308 */ /* 0x000fe20000000800 */
[--C-:B------:R-:W-:Y:S02]  /*235f0*/  FFMA.FTZ R4, R25, c[0x0][0x2d0], -R97.reuse ;  /* 0x0000b40019047a23 */ /* 0x100fe40000010861 */
[--C-:B------:R-:W-:Y:S02]  /*23600*/  FFMA.FTZ R62, R62, c[0x0][0x2d0], -R97.reuse ;  /* 0x0000b4003e3e7a23 */ /* 0x100fe40000010861 */
[--C-:B------:R-:W-:Y:S05]  /*23610*/  FFMA.FTZ R58, R58, c[0x0][0x2d0], -R97.reuse ;  /* 0x0000b4003a3a7a23 */ /* 0x100fea0000010861 */
[----:B------:R2:W3:Y:S01]  /*23620*/  MUFU.EX2 R2, R0 ;  /* 0x0000000000027308 */ /* 0x0004e20000000800 */
[C---:B-1----:R-:W-:Y:S02]  /*23630*/  FMUL.FTZ R18, R68.reuse, R118 ;  /* 0x0000007644127220 */ /* 0x042fe40000410000 */
[C---:B------:R-:W-:Y:S02]  /*23640*/  FMUL.FTZ R19, R68.reuse, R119 ;  /* 0x0000007744137220 */ /* 0x040fe40000410000 */
[----:B------:R-:W-:Y:S01]  /*23650*/  LDSM.16.MT88.4 R116, [R209+0x2900] ;  /* 0x00290000d174783b */ /* 0x000fe20000004200 */
[C---:B------:R-:W-:Y:S04]  /*23660*/  FMUL.FTZ R34, R68.reuse, R134 ;  /* 0x0000008644227220 */ /* 0x040fe80000410000 */
[----:B------:R-:W1:Y:S01]  /*23670*/  MUFU.EX2 R53, R4 ;  /* 0x0000000400357308 */ /* 0x000e620000000800 */
[C---:B------:R-:W-:Y:S02]  /*23680*/  FMUL.FTZ R7, R68.reuse, R107 ;  /* 0x0000006b44077220 */ /* 0x040fe40000410000 */
[C---:B------:R-:W-:Y:S02]  /*23690*/  FMUL.FTZ R6, R68.reuse, R106 ;  /* 0x0000006a44067220 */ /* 0x040fe40000410000 */
[----:B------:R-:W-:Y:S02]  /*236a0*/  FMUL.FTZ R35, R68, R135 ;  /* 0x0000008744237220 */ /* 0x000fe40000410000 */
[----:B--2---:R-:W-:Y:S02]  /*236b0*/  FFMA.FTZ R0, R8, c[0x0][0x2d0], -R97 ;  /* 0x0000b40008007a23 */ /* 0x004fe40000010861 */
[----:B---3--:R-:W-:Y:S02]  /*236c0*/  FMUL.FTZ R12, R2, R112 ;  /* 0x00000070020c7220 */ /* 0x008fe40000410000 */
[----:B------:R2:W-:Y:S01]  /*236d0*/  MUFU.EX2 R196, R0 ;  /* 0x0000000000c47308 */ /* 0x0005e20000000800 */
[----:B------:R-:W-:Y:S02]  /*236e0*/  FFMA.FTZ R8, R40, c[0x0][0x2d0], -R75 ;  /* 0x0000b40028087a23 */ /* 0x000fe4000001084b */
[C---:B------:R-:W-:Y:S01]  /*236f0*/  FMUL.FTZ R13, R2.reuse, R113 ;  /* 0x00000071020d7220 */ /* 0x040fe20000410000 */
[----:B------:R-:W-:Y:S01]  /*23700*/  MOV R113, R83 ;  /* 0x0000005300717202 */ /* 0x000fe20000000f00 */
[----:B------:R-:W-:Y:S01]  /*23710*/  FMUL.FTZ R45, R2, R145 ;  /* 0x00000091022d7220 */ /* 0x000fe20000410000 */
[----:B-1----:R-:W-:Y:S01]  /*23720*/  MOV R107, R53 ;  /* 0x00000035006b7202 */ /* 0x002fe20000000f00 */
[----:B------:R-:W-:Y:S01]  /*23730*/  FFMA.FTZ R4, R24, c[0x0][0x2d0], -R97 ;  /* 0x0000b40018047a23 */ /* 0x000fe20000010861 */
[----:B------:R-:W-:Y:S01]  /*23740*/  LDSM.16.MT88.4 R52, [R210+0x100] ;  /* 0x00010000d234783b */ /* 0x000fe20000004200 */
[C---:B------:R-:W-:Y:S01]  /*23750*/  FMUL.FTZ R9, R2.reuse, R109 ;  /* 0x0000006d02097220 */ /* 0x040fe20000410000 */
[----:B------:R1:W3:Y:S01]  /*23760*/  MUFU.EX2 R31, R8 ;  /* 0x00000008001f7308 */ /* 0x0002e20000000800 */
[C---:B------:R-:W-:Y:S02]  /*23770*/  FMUL.FTZ R25, R2.reuse, R125 ;  /* 0x0000007d02197220 */ /* 0x040fe40000410000 */
[----:B------:R-:W-:Y:S02]  /*23780*/  FMUL.FTZ R29, R2, R129 ;  /* 0x00000081021d7220 */ /* 0x000fe40000410000 */
[----:B------:R-:W-:Y:S02]  /*23790*/  FFMA.FTZ R40, R49, c[0x0][0x2d0], -R96 ;  /* 0x0000b40031287a23 */ /* 0x000fe40000010860 */
[----:B------:R-:W-:Y:S02]  /*237a0*/  FMUL.FTZ R49, R69, R149 ;  /* 0x0000009545317220 */ /* 0x000fe40000410000 */
[----:B------:R-:W-:Y:S01]  /*237b0*/  IMAD.MOV.U32 R149, RZ, RZ, R86 ;  /* 0x000000ffff957224 */ /* 0x000fe200078e0056 */
[----:B------:R4:W-:Y:S01]  /*237c0*/  MUFU.EX2 R64, R4 ;  /* 0x0000000400407308 */ /* 0x0009e20000000800 */
[----:B------:R-:W-:Y:S02]  /*237d0*/  FFMA.FTZ R24, R44, c[0x0][0x2d0], -R75 ;  /* 0x0000b4002c187a23 */ /* 0x000fe4000001084b */
[----:B------:R-:W-:Y:S02]  /*237e0*/  FFMA.FTZ R44, R50, c[0x0][0x2d0], -R96 ;  /* 0x0000b400322c7a23 */ /* 0x000fe40000010860 */
[----:B--2---:R-:W-:Y:S02]  /*237f0*/  FFMA.FTZ R0, R22, c[0x0][0x2d0], -R97 ;  /* 0x0000b40016007a23 */ /* 0x004fe40000010861 */
[----:B------:R-:W2:Y:S01]  /*23800*/  LDSM.16.MT88.4 R20, [R209+0x100] ;  /* 0x00010000d114783b */ /* 0x000ea20000004200 */
[----:B------:R-:W-:Y:S01]  /*23810*/  FMUL.FTZ R50, R68, R150 ;  /* 0x0000009644327220 */ /* 0x000fe20000410000 */
[----:B------:R-:W-:Y:S01]  /*23820*/  MOV R150, R85 ;  /* 0x0000005500967202 */ /* 0x000fe20000000f00 */
[----:B------:R5:W5:Y:S01]  /*23830*/  MUFU.EX2 R87, R0 ;  /* 0x0000000000577308 */ /* 0x000b620000000800 */
[C---:B-1----:R-:W-:Y:S01]  /*23840*/  FMUL.FTZ R8, R2.reuse, R108 ;  /* 0x0000006c02087220 */ /* 0x042fe20000410000 */
[----:B---3--:R-:W-:Y:S08]  /*23850*/  MOV R125, R31 ;  /* 0x0000001f007d7202 */ /* 0x008ff00000000f00 */
[----:B------:R-:W1:Y:S01]  /*23860*/  MUFU.EX2 R30, R24 ;  /* 0x00000018001e7308 */ /* 0x000e620000000800 */
[----:B----4-:R-:W-:Y:S02]  /*23870*/  FFMA.FTZ R4, R41, c[0x0][0x2d0], -R74 ;  /* 0x0000b40029047a23 */ /* 0x010fe4000001084a */
[----:B------:R-:W-:Y:S07]  /*23880*/  FMUL.FTZ R41, R2, R141 ;  /* 0x0000008d02297220 */ /* 0x000fee0000410000 */
[----:B------:R3:W4:Y:S01]  /*23890*/  MUFU.EX2 R246, R4 ;  /* 0x0000000400f67308 */ /* 0x0007220000000800 */
[----:B-----5:R-:W-:Y:S01]  /*238a0*/  FSEL R0, R3, RZ, P0 ;  /* 0x000000ff03007208 */ /* 0x020fe20000000000 */
[----:B------:R-:W-:Y:S01]  /*238b0*/  IMAD.MOV.U32 R112, RZ, RZ, R87 ;  /* 0x000000ffff707224 */ /* 0x000fe200078e0057 */
[----:B------:R-:W-:Y:S03]  /*238c0*/  F2FP.BF16.PACK_AB R65, R87, R196 ;  /* 0x000000c45741723e */ /* 0x000fe600000010ff */
[----:B------:R-:W-:Y:S04]  /*238d0*/  FADD.FTZ R0, -R0, R103 ;  /* 0x0000006700007221 */ /* 0x000fe80000010100 */
[----:B------:R5:W-:Y:S01]  /*238e0*/  MUFU.EX2 R108, R40 ;  /* 0x00000028006c7308 */ /* 0x000be20000000800 */
[----:B------:R-:W-:Y:S01]  /*238f0*/  FMUL.FTZ R0, R0, c[0x0][0x2d0] ;  /* 0x0000b40000007a20 */ /* 0x000fe20000410000 */
[----:B-1----:R-:W-:Y:S01]  /*23900*/  MOV R129, R30 ;  /* 0x0000001e00817202 */ /* 0x002fe20000000f00 */
[----:B------:R-:W-:Y:S07]  /*23910*/  FMUL.FTZ R24, R2, R124 ;  /* 0x0000007c02187220 */ /* 0x000fee0000410000 */
[----:B------:R-:W1:Y:S01]  /*23920*/  MUFU.EX2 R0, R0 ;  /* 0x0000000000007308 */ /* 0x000e620000000800 */
[C---:B---3--:R-:W-:Y:S01]  /*23930*/  FMUL.FTZ R4, R69.reuse, R104 ;  /* 0x0000006845047220 */ /* 0x048fe20000410000 */
[----:B----4-:R-:W-:Y:S01]  /*23940*/  MOV R106, R246 ;  /* 0x000000f6006a7202 */ /* 0x010fe20000000f00 */
[----:B------:R-:W-:Y:S01]  /*23950*/  IMAD.MOV.U32 R104, RZ, RZ, R64 ;  /* 0x000000ffff687224 */ /* 0x000fe200078e0040 */
[----:B------:R-:W-:Y:S06]  /*23960*/  F2FP.BF16.PACK_AB R64, R86, R93 ;  /* 0x0000005d5640723e */ /* 0x000fec00000010ff */
[----:B------:R3:W-:Y:S01]  /*23970*/  MUFU.EX2 R124, R32 ;  /* 0x00000020007c7308 */ /* 0x0007e20000000800 */
[-C--:B--2---:R-:W-:Y:S05]  /*23980*/  HMMA.16816.F32.BF16 R4, R76, R20.reuse, R4 ;  /* 0x000000144c04723c */ /* 0x084fea0000041804 */
[----:B------:R-:W-:Y:S01]  /*23990*/  F2FP.BF16.PACK_AB R67, R104, R107 ;  /* 0x0000006b6843723e */ /* 0x000fe200000010ff */
[----:B-----5:R-:W-:Y:S03]  /*239a0*/  FMUL.FTZ R40, R2, R140 ;  /* 0x0000008c02287220 */ /* 0x020fe60000410000 */
[----:B------:R-:W-:Y:S03]  /*239b0*/  MUFU.EX2 R59, R44 ;  /* 0x0000002c003b7308 */ /* 0x000fe60000000800 */
[C---:B-1----:R-:W-:Y:S02]  /*239c0*/  FMUL.FTZ R10, R0.reuse, R110 ;  /* 0x0000006e000a7220 */ /* 0x042fe40000410000 */
[C---:B------:R-:W-:Y:S02]  /*239d0*/  FMUL.FTZ R11, R0.reuse, R111 ;  /* 0x0000006f000b7220 */ /* 0x040fe40000410000 */
[C---:B------:R-:W-:Y:S02]  /*239e0*/  FMUL.FTZ R14, R0.reuse, R114 ;  /* 0x00000072000e7220 */ /* 0x040fe40000410000 */
[----:B------:R-:W-:Y:S01]  /*239f0*/  IMAD.MOV.U32 R114, RZ, RZ, R82 ;  /* 0x000000ffff727224 */ /* 0x000fe200078e0052 */
[----:B------:R-:W-:Y:S01]  /*23a00*/  MUFU.EX2 R103, R58 ;  /* 0x0000003a00677308 */ /* 0x000fe20000000800 */
[C---:B------:R-:W-:Y:S01]  /*23a10*/  FMUL.FTZ R27, R0.reuse, R127 ;  /* 0x0000007f001b7220 */ /* 0x040fe20000410000 */
[C---:B------:R-:W-:Y:S04]  /*23a20*/  HMMA.16816.F32.BF16 R8, R64.reuse, R20, R8 ;  /* 0x000000144008723c */ /* 0x040fe80000041808 */
[----:B------:R-:W-:Y:S01]  /*23a30*/  FMUL.FTZ R15, R0, R115 ;  /* 0x00000073000f7220 */ /* 0x000fe20000410000 */
[----:B------:R-:W-:Y:S01]  /*23a40*/  MOV R127, R81 ;  /* 0x00000051007f7202 */ /* 0x000fe20000000f00 */
[C---:B---3--:R-:W-:Y:S02]  /*23a50*/  FMUL.FTZ R32, R69.reuse, R132 ;  /* 0x0000008445207220 */ /* 0x048fe40000410000 */
[----:B------:R-:W-:Y:S01]  /*23a60*/  FFMA.FTZ R20, R46, c[0x0][0x2d0], -R74 ;  /* 0x0000b4002e147a23 */ /* 0x000fe2000001084a */
[----:B------:R1:W-:Y:S02]  /*23a70*/  MUFU.EX2 R111, R28 ;  /* 0x0000001c006f7308 */ /* 0x0003e40000000800 */
[-C--:B------:R-:W-:Y:S03]  /*23a80*/  HMMA.16816.F32.BF16 R12, R64, R22.reuse, R12 ;  /* 0x00000016400c723c */ /* 0x080fe6000004180c */
[C---:B------:R-:W-:Y:S02]  /*23a90*/  FMUL.FTZ R31, R0.reuse, R131 ;  /* 0x00000083001f7220 */ /* 0x040fe40000410000 */
[----:B------:R-:W-:Y:S02]  /*23aa0*/  IMAD.MOV.U32 R131, RZ, RZ, R80 ;  /* 0x000000ffff837224 */ /* 0x000fe400078e0050 */
[----:B------:R-:W2:Y:S01]  /*23ab0*/  LDSM.16.MT88.4 R80, [R211+0x100] ;  /* 0x00010000d350783b */ /* 0x000ea20000004200 */
[C---:B------:R-:W-:Y:S01]  /*23ac0*/  HMMA.16816.F32.BF16 R16, R76.reuse, R22, R16 ;  /* 0x000000164c10723c */ /* 0x040fe20000041810 */
[----:B------:R3:W-:Y:S03]  /*23ad0*/  MUFU.EX2 R110, R20 ;  /* 0x00000014006e7308 */ /* 0x0007e60000000800 */
[C---:B------:R-:W-:Y:S02]  /*23ae0*/  FMUL.FTZ R21, R69.reuse, R121 ;  /* 0x0000007945157220 */ /* 0x040fe40000410000 */
[----:B------:R-:W-:Y:S02]  /*23af0*/  FMUL.FTZ R26, R0, R126 ;  /* 0x0000007e001a7220 */ /* 0x000fe40000410000 */
[C---:B------:R-:W-:Y:S04]  /*23b00*/  FMUL.FTZ R22, R68.reuse, R122 ;  /* 0x0000007a44167220 */ /* 0x040fe80000410000 */
[----:B------:R-:W-:Y:S01]  /*23b10*/  FMUL.FTZ R23, R68, R123 ;  /* 0x0000007b44177220 */ /* 0x000fe20000410000 */
[----:B------:R-:W-:Y:S01]  /*23b20*/  MOV R123, R60 ;  /* 0x0000003c007b7202 */ /* 0x000fe20000000f00 */
[----:B-1----:R-:W-:Y:S02]  /*23b30*/  FMUL.FTZ R28, R2, R128 ;  /* 0x00000080021c7220 */ /* 0x002fe40000410000 */
[C---:B------:R-:W-:Y:S02]  /*23b40*/  FMUL.FTZ R30, R0.reuse, R130 ;  /* 0x00000082001e7220 */ /* 0x040fe40000410000 */
[----:B------:R-:W-:Y:S02]  /*23b50*/  IMAD.MOV.U32 R130, RZ, RZ, R33 ;  /* 0x000000ffff827224 */ /* 0x000fe400078e0021 */
[C---:B------:R-:W-:Y:S02]  /*23b60*/  FMUL.FTZ R33, R69.reuse, R133 ;  /* 0x0000008545217220 */ /* 0x040fe40000410000 */
[C---:B------:R-:W-:Y:S01]  /*23b70*/  FMUL.FTZ R42, R0.reuse, R142 ;  /* 0x0000008e002a7220 */ /* 0x040fe20000410000 */
[----:B------:R-:W-:Y:S01]  /*23b80*/  LDSM.16.MT88.4 R132, [R212+0x2900] ;  /* 0x00290000d484783b */ /* 0x000fe20000004200 */
[C---:B------:R-:W-:Y:S02]  /*23b90*/  FMUL.FTZ R43, R0.reuse, R143 ;  /* 0x0000008f002b7220 */ /* 0x040fe40000410000 */
[C---:B---3--:R-:W-:Y:S02]  /*23ba0*/  FMUL.FTZ R20, R69.reuse, R120 ;  /* 0x0000007845147220 */ /* 0x048fe40000410000 */
[----:B------:R-:W-:Y:S01]  /*23bb0*/  IMAD.MOV.U32 R122, RZ, RZ, R84 ;  /* 0x000000ffff7a7224 */ /* 0x000fe200078e0054 */
[----:B------:R1:W-:Y:S01]  /*23bc0*/  MUFU.EX2 R120, R62 ;  /* 0x0000003e00787308 */ /* 0x0003e20000000800 */
[----:B------:R-:W-:Y:S01]  /*23bd0*/  FMUL.FTZ R63, R0, R163 ;  /* 0x000000a3003f7220 */ /* 0x000fe20000410000 */
[----:B------:R-:W3:Y:S01]  /*23be0*/  LDSM.16.MT88.4 R84, [R209+0x900] ;  /* 0x00090000d154783b */ /* 0x000ee20000004200 */
[----:B------:R-:W-:Y:S01]  /*23bf0*/  MOV R163, R93 ;  /* 0x0000005d00a37202 */ /* 0x000fe20000000f00 */
[-C--:B------:R-:W-:Y:S03]  /*23c00*/  HMMA.16816.F32.BF16 R20, R76, R36.reuse, R20 ;  /* 0x000000244c14723c */ /* 0x080fe60000041814 */
[----:B------:R-:W-:Y:S02]  /*23c10*/  FMUL.FTZ R44, R2, R144 ;  /* 0x00000090022c7220 */ /* 0x000fe40000410000 */
[C---:B------:R-:W-:Y:S02]  /*23c20*/  FMUL.FTZ R46, R0.reuse, R146 ;  /* 0x00000092002e7220 */ /* 0x040fe40000410000 */
[C---:B------:R-:W-:Y:S01]  /*23c30*/  FMUL.FTZ R47, R0.reuse, R147 ;  /* 0x00000093002f7220 */ /* 0x040fe20000410000 */
[C---:B------:R-:W-:Y:S04]  /*23c40*/  HMMA.16816.F32.BF16 R24, R64.reuse, R36, R24 ;  /* 0x000000244018723c */ /* 0x040fe80000041818 */
[----:B------:R-:W-:Y:S02]  /*23c50*/  FMUL.FTZ R58, R0, R158 ;  /* 0x0000009e003a7220 */ /* 0x000fe40000410000 */
[----:B------:R-:W-:Y:S02]  /*23c60*/  FMUL.FTZ R60, R2, R160 ;  /* 0x000000a0023c7220 */ /* 0x000fe40000410000 */
[-C--:B------:R-:W-:Y:S04]  /*23c70*/  HMMA.16816.F32.BF16 R28, R64, R38.reuse, R28 ;  /* 0x00000026401c723c */ /* 0x080fe8000004181c */
[----:B------:R-:W-:Y:S02]  /*23c80*/  FFMA.FTZ R36, R48, c[0x0][0x2d0], -R96 ;  /* 0x0000b40030247a23 */ /* 0x000fe40000010860 */
[----:B-1----:R-:W-:Y:S02]  /*23c90*/  FMUL.FTZ R62, R0, R162 ;  /* 0x000000a2003e7220 */ /* 0x002fe40000410000 */
[C---:B------:R-:W-:Y:S01]  /*23ca0*/  HMMA.16816.F32.BF16 R32, R76.reuse, R38, R32 ;  /* 0x000000264c20723c */ /* 0x040fe20000041820 */
[----:B------:R1:W-:Y:S01]  /*23cb0*/  MUFU.EX2 R128, R36 ;  /* 0x0000002400807308 */ /* 0x0003e20000000800 */
[----:B------:R-:W4:Y:S02]  /*23cc0*/  LDL.LU R162, [R1+0x24] ;  /* 0x0000240001a27983 */ /* 0x000f240000300800 */
[----:B------:R-:W-:Y:S02]  /*23cd0*/  FMUL.FTZ R37, R69, R137 ;  /* 0x0000008945257220 */ /* 0x000fe40000410000 */
[----:B------:R-:W-:Y:S02]  /*23ce0*/  FFMA.FTZ R48, R51, c[0x0][0x2d0], -R74 ;  /* 0x0000b40033307a23 */ /* 0x000fe4000001084a */
[C---:B------:R-:W-:Y:S03]  /*23cf0*/  FMUL.FTZ R38, R68.reuse, R138 ;  /* 0x0000008a44267220 */ /* 0x040fe60000410000 */
[----:B------:R-:W5:Y:S01]  /*23d00*/  MUFU.EX2 R57, R48 ;  /* 0x0000003000397308 */ /* 0x000f620000000800 */
[C---:B------:R-:W-:Y:S02]  /*23d10*/  FMUL.FTZ R39, R68.reuse, R139 ;  /* 0x0000008b44277220 */ /* 0x040fe40000410000 */
[----:B------:R-:W-:Y:S02]  /*23d20*/  FMUL.FTZ R51, R68, R151 ;  /* 0x0000009744337220 */ /* 0x000fe40000410000 */
[----:B------:R-:W-:Y:S02]  /*23d30*/  IMAD.MOV.U32 R160, RZ, RZ, R61 ;  /* 0x000000ffffa07224 */ /* 0x000fe400078e003d */
[----:B------:R-:W-:Y:S01]  /*23d40*/  FMUL.FTZ R61, R2, R161 ;  /* 0x000000a1023d7220 */ /* 0x000fe20000410000 */
[----:B------:R-:W-:Y:S01]  /*23d50*/  MOV R161, R247 ;  /* 0x000000f700a17202 */ /* 0x000fe20000000f00 */
[----:B------:R-:W-:Y:S02]  /*23d60*/  IMAD.MOV.U32 R126, RZ, RZ, R242 ;  /* 0x000000ffff7e7224 */ /* 0x000fe400078e00f2 */
[C---:B-1----:R-:W-:Y:S07]  /*23d70*/  FMUL.FTZ R36, R69.reuse, R136 ;  /* 0x0000008845247220 */ /* 0x042fee0000410000 */
[-C--:B------:R-:W-:Y:S03]  /*23d80*/  HMMA.16816.F32.BF16 R36, R76, R52.reuse, R36 ;  /* 0x000000344c24723c */ /* 0x080fe60000041824 */
[----:B-----5:R-:W-:Y:S01]  /*23d90*/  MOV R151, R57 ;  /* 0x0000003900977202 */ /* 0x020fe20000000f00 */
[C---:B------:R-:W-:Y:S01]  /*23da0*/  FMUL.FTZ R48, R69.reuse, R148 ;  /* 0x0000009445307220 */ /* 0x040fe20000410000 */
[----:B------:R-:W-:Y:S01]  /*23db0*/  MOV R148, R59 ;  /* 0x0000003b00947202 */ /* 0x000fe20000000f00 */
[----:B------:R-:W-:Y:S02]  /*23dc0*/  FMUL.FTZ R59, R0, R159 ;  /* 0x0000009f003b7220 */ /* 0x000fe40000410000 */
[C---:B------:R-:W-:Y:S04]  /*23dd0*/  HMMA.16816.F32.BF16 R40, R64.reuse, R52, R40 ;  /* 0x000000344028723c */ /* 0x040fe80000041828 */
[----:B------:R-:W-:Y:S03]  /*23de0*/  FMUL.FTZ R57, R2, R157 ;  /* 0x0000009d02397220 */ /* 0x000fe60000410000 */
[--C-:B------:R-:W-:Y:S01]  /*23df0*/  FFMA.FTZ R52, R56, c[0x0][0x2d0], -R97.reuse ;  /* 0x0000b40038347a23 */ /* 0x100fe20000010861 */
[-C--:B------:R-:W-:Y:S03]  /*23e00*/  HMMA.16816.F32.BF16 R44, R64, R54.reuse, R44 ;  /* 0x00000036402c723c */ /* 0x080fe6000004182c */
[----:B------:R1:W5:Y:S01]  /*23e10*/  MUFU.EX2 R109, R52 ;  /* 0x00000034006d7308 */ /* 0x0003620000000800 */
[C---:B------:R-:W-:Y:S02]  /*23e20*/  FMUL.FTZ R53, R69.reuse, R153 ;  /* 0x0000009945357220 */ /* 0x040fe40000410000 */
[----:B------:R-:W-:Y:S02]  /*23e30*/  FMUL.FTZ R56, R2, R156 ;  /* 0x0000009c02387220 */ /* 0x000fe40000410000 */
[C---:B------:R-:W-:Y:S07]  /*23e40*/  HMMA.16816.F32.BF16 R48, R76.reuse, R54, R48 ;  /* 0x000000364c30723c */ /* 0x040fee0000041830 */
[C---:B------:R-:W-:Y:S02]  /*23e50*/  FMUL.FTZ R54, R68.reuse, R154 ;  /* 0x0000009a44367220 */ /* 0x040fe40000410000 */
[----:B------:R-:W-:Y:S03]  /*23e60*/  FMUL.FTZ R55, R68, R155 ;  /* 0x0000009b44377220 */ /* 0x000fe60000410000 */
[----:B-1----:R-:W-:Y:S07]  /*23e70*/  FMUL.FTZ R52, R69, R152 ;  /* 0x0000009845347220 */ /* 0x002fee0000410000 */
[-C--:B--2---:R-:W-:Y:S08]  /*23e80*/  HMMA.16816.F32.BF16 R52, R76, R80.reuse, R52 ;  /* 0x000000504c34723c */ /* 0x084ff00000041834 */
[C---:B------:R-:W-:Y:S07]  /*23e90*/  HMMA.16816.F32.BF16 R56, R64.reuse, R80, R56 ;  /* 0x000000504038723c */ /* 0x040fee0000041838 */
[----:B------:R-:W-:Y:S01]  /*23ea0*/  FFMA.FTZ R80, R88, c[0x0][0x2d0], -R97 ;  /* 0x0000b40058507a23 */ /* 0x000fe20000010861 */
[-C--:B------:R-:W-:Y:S03]  /*23eb0*/  HMMA.16816.F32.BF16 R60, R64, R82.reuse, R60 ;  /* 0x00000052403c723c */ /* 0x080fe6000004183c */
[----:B------:R1:W2:Y:S01]  /*23ec0*/  MUFU.EX2 R115, R80 ;  /* 0x0000005000737308 */ /* 0x0002a20000000800 */
[----:B-----5:R-:W-:Y:S03]  /*23ed0*/  F2FP.BF16.PACK_AB R81, R103, R109 ;  /* 0x0000006d6751723e */ /* 0x020fe600000010ff */
[C---:B------:R-:W-:Y:S02]  /*23ee0*/  FMUL.FTZ R64, R69.reuse, R164 ;  /* 0x000000a445407220 */ /* 0x040fe40000410000 */
[C---:B------:R-:W-:Y:S01]  /*23ef0*/  FMUL.FTZ R66, R68.reuse, R166 ;  /* 0x000000a644427220 */ /* 0x040fe20000410000 */
[----:B------:R-:W5:Y:S02]  /*23f00*/  LDL.LU R164, [R1+0x20] ;  /* 0x0000200001a47983 */ /* 0x000f640000300800 */
[----:B------:R-:W-:Y:S01]  /*23f10*/  FMUL.FTZ R67, R68, R167 ;  /* 0x000000a744437220 */ /* 0x000fe20000410000 */
[----:B------:R-:W-:Y:S01]  /*23f20*/  MOV R167, R89 ;  /* 0x0000005900a77202 */ /* 0x000fe20000000f00 */
[----:B------:R-:W-:Y:S01]  /*23f30*/  FMUL.FTZ R65, R69, R165 ;  /* 0x000000a545417220 */ /* 0x000fe20000410000 */
[----:B------:R-:W5:Y:S01]  /*23f40*/  LDL.LU R166, [R1+0x1c] ;  /* 0x00001c0001a67983 */ /* 0x000f620000300800 */
        /* <DEDUP_REMOVED lines=12> */
[----:B--2---:R-:W-:Y:S03]  /*24010*/  F2FP.BF16.PACK_AB R83, R115, R120 ;  /* 0x000000787353723e */ /* 0x004fe600000010ff */
[-C--:B---3--:R-:W-:Y:S03]  /*24020*/  HMMA.16816.F32.BF16 R4, R76, R84.reuse, R4 ;  /* 0x000000544c04723c */ /* 0x088fe60000041804 */
[--C-:B-1----:R-:W-:Y:S02]  /*24030*/  FFMA.FTZ R80, R94, c[0x0][0x2d0], -R75.reuse ;  /* 0x0000b4005e507a23 */ /* 0x102fe4000001084b */
[----:B------:R-:W1:Y:S02]  /*24040*/  LDSM.16.MT88.4 R92, [R210+0x900] ;  /* 0x00090000d25c783b */ /* 0x000e640000004200 */
[----:B------:R2:W-:Y:S02]  /*24050*/  MUFU.EX2 R139, R80 ;  /* 0x00000050008b7308 */ /* 0x0005e40000000800 */
        /* <DEDUP_REMOVED lines=8> */
[----:B--2---:R-:W-:Y:S03]  /*240e0*/  FFMA.FTZ R84, R177, c[0x0][0x2d0], -R74 ;  /* 0x0000b400b1547a23 */ /* 0x004fe6000001084a */
[--C-:B------:R-:W-:Y:S01]  /*240f0*/  FFMA.FTZ R88, R169, c[0x0][0x2d0], -R96.reuse ;  /* 0x0000b400a9587a23 */ /* 0x100fe20000010860 */
        /* <DEDUP_REMOVED lines=17> */
[----:B------:R2:W2:Y:S01]  /*24210*/  MUFU.EX2 R141, R88 ;  /* 0x00000058008d7308 */ /* 0x0004a20000000800 */
[----:B----4-:R-:W-:Y:S02]  /*24220*/  FFMA.FTZ R2, R2, R162, R163 ;  /* 0x000000a202027223 */ /* 0x010fe400000100a3 */
[----:B---3--:R-:W-:Y:S07]  /*24230*/  FFMA.FTZ R92, R170, c[0x0][0x2d0], -R97 ;  /* 0x0000b400aa5c7a23 */ /* 0x008fee0000010861 */
        /* <DEDUP_REMOVED lines=9> */
[----:B------:R2:W4:Y:S01]  /*242d0*/  MUFU.EX2 R140, R88 ;  /* 0x00000058008c7308 */ /* 0x0005220000000800 */
        /* <DEDUP_REMOVED lines=9> */
[----:B------:R-:W-:Y:S01]  /*24370*/  F2FP.BF16.PACK_AB R82, R141, R142 ;  /* 0x0000008e8d52723e */ /* 0x000fe200000010ff */
[----:B------:R2:W-:Y:S01]  /*24380*/  MUFU.EX2 R147, R80 ;  /* 0x0000005000937308 */ /* 0x0005e20000000800 */
[----:B----4-:R-:W-:Y:S01]  /*24390*/  F2FP.BF16.PACK_AB R81, R234, R140 ;  /* 0x0000008cea51723e */ /* 0x010fe200000010ff */
[----:B-----5:R-:W-:Y:S01]  /*243a0*/  FFMA.FTZ R69, R69, R166, R167 ;  /* 0x000000a645457223 */ /* 0x020fe200000100a7 */
[----:B------:R-:W-:Y:S01]  /*243b0*/  F2FP.BF16.PACK_AB R76, R121, R151 ;  /* 0x00000097794c723e */ /* 0x000fe200000010ff */
[----:B------:R-:W-:Y:S03]  /*243c0*/  FFMA.FTZ R68, R68, R164, R165 ;  /* 0x000000a444447223 */ /* 0x000fe600000100a5 */
[----:B------:R-:W-:Y:S02]  /*243d0*/  F2FP.BF16.PACK_AB R77, R138, R139 ;  /* 0x0000008b8a4d723e */ /* 0x000fe400000010ff */
[----:B------:R-:W-:Y:S02]  /*243e0*/  F2FP.BF16.PACK_AB R78, R246, R247 ;  /* 0x000000f7f64e723e */ /* 0x000fe400000010ff */
[----:B------:R-:W-:Y:S01]  /*243f0*/  F2FP.BF16.PACK_AB R79, R143, R242 ;  /* 0x000000f28f4f723e */ /* 0x000fe200000010ff */
[----:B-1----:R-:W1:Y:S01]  /*24400*/  LDSM.16.MT88.4 R84, [R212+0x1100] ;  /* 0x00110000d454783b */ /* 0x002e620000004200 */
[----:B---3--:R-:W-:Y:S05]  /*24410*/  F2FP.BF16.PACK_AB R83, R207, R233 ;  /* 0x000000e9cf53723e */ /* 0x008fea00000010ff */
[-C--:B--2---:R-:W-:Y:S03]  /*24420*/  HMMA.16816.F32.BF16 R4, R76, R88.reuse, R4 ;  /* 0x000000584c04723c */ /* 0x084fe60000041804 */
[--C-:B------:R-:W-:Y:S04]  /*24430*/  FFMA.FTZ R80, R181, c[0x0][0x2d0], -R75.reuse ;  /* 0x0000b400b5507a23 */ /* 0x100fe8000001084b */
        /* <DEDUP_REMOVED lines=9> */
[----:B--2---:R-:W-:Y:S03]  /*244d0*/  FFMA.FTZ R88, R195, c[0x0][0x2d0], -R74 ;  /* 0x0000b400c3587a23 */ /* 0x004fe6000001084a */
        /* <DEDUP_REMOVED lines=17> */
[--C-:B--2---:R-:W-:Y:S01]  /*245f0*/  FFMA.FTZ R84, R188, c[0x0][0x2d0], -R96.reuse ;  /* 0x0000b400bc547a23 */ /* 0x104fe20000010860 */
[----:B------:R-:W-:Y:S04]  /*24600*/  MOV R188, R114 ;  /* 0x0000007200bc7202 */ /* 0x000fe80000000f00 */
[----:B------:R-:W-:Y:S04]  /*24610*/  ISETP.GT.AND P0, PT, R226, R188, PT ;  /* 0x000000bce200720c */ /* 0x000fe80003f04270 */
[----:B------:R2:W-:Y:S01]  /*24620*/  MUFU.EX2 R185, R84 ;  /* 0x0000005400b97308 */ /* 0x0005e20000000800 */
[----:B---3--:R-:W-:Y:S01]  /*24630*/  FFMA.FTZ R92, R183, c[0x0][0x2d0], -R97 ;  /* 0x0000b400b75c7a23 */ /* 0x008fe20000010861 */
[----:B------:R-:W-:Y:S08]  /*24640*/  MOV R183, R160 ;  /* 0x000000a000b77202 */ /* 0x000ff00000000f00 */
[----:B------:R3:W-:Y:S01]  /*24650*/  MUFU.EX2 R154, R92 ;  /* 0x0000005c009a7308 */ /* 0x0007e20000000800 */
[----:B-1----:R-:W1:Y:S01]  /*24660*/  LDSM.16.MT88.4 R88, [R211+0x1100] ;  /* 0x00110000d358783b */ /* 0x002e620000004200 */
[----:B--2---:R-:W-:Y:S01]  /*24670*/  FFMA.FTZ R84, R190, c[0x0][0x2d0], -R96 ;  /* 0x0000b400be547a23 */ /* 0x004fe20000010860 */
[----:B------:R-:W-:Y:S07]  /*24680*/  MOV R190, R115 ;  /* 0x0000007300be7202 */ /* 0x000fee0000000f00 */
[----:B------:R2:W4:Y:S01]  /*24690*/  MUFU.EX2 R187, R84 ;  /* 0x0000005400bb7308 */ /* 0x0005220000000800 */
[----:B---3--:R-:W-:Y:S02]  /*246a0*/  FFMA.FTZ R92, R202, c[0x0][0x2d0], -R75 ;  /* 0x0000b400ca5c7a23 */ /* 0x008fe4000001084b */
[----:B------:R-:W-:Y:S07]  /*246b0*/  IMAD.MOV.U32 R202, RZ, RZ, R110 ;  /* 0x000000ffffca7224 */ /* 0x000fee00078e006e */
[----:B------:R3:W-:Y:S01]  /*246c0*/  MUFU.EX2 R159, R92 ;  /* 0x0000005c009f7308 */ /* 0x0007e20000000800 */
[--C-:B--2---:R-:W-:Y:S01]  /*246d0*/  FFMA.FTZ R84, R201, c[0x0][0x2d0], -R74.reuse ;  /* 0x0000b400c9547a23 */ /* 0x104fe2000001084a */
[-C--:B-1----:R-:W-:Y:S08]  /*246e0*/  HMMA.16816.F32.BF16 R52, R76, R88.reuse, R52 ;  /* 0x000000584c34723c */ /* 0x082ff00000041834 */
[----:B------:R1:W-:Y:S01]  /*246f0*/  MUFU.EX2 R184, R84 ;  /* 0x0000005400b87308 */ /* 0x0003e20000000800 */
[----:B------:R-:W-:Y:S01]  /*24700*/  IMAD.MOV.U32 R201, RZ, RZ, R151 ;  /* 0x000000ffffc97224 */ /* 0x000fe200078e0097 */
[C---:B------:R-:W-:Y:S01]  /*24710*/  HMMA.16816.F32.BF16 R56, R80.reuse, R88, R56 ;  /* 0x000000585038723c */ /* 0x040fe20000041838 */
[----:B---3--:R-:W-:Y:S06]  /*24720*/  LDSM.16.MT88.4 R92, [R210+0x1900] ;  /* 0x00190000d25c783b */ /* 0x008fec0000004200 */
[--C-:B------:R-:W-:Y:S01]  /*24730*/  FFMA.FTZ R88, R186, c[0x0][0x2d0], -R97.reuse ;  /* 0x0000b400ba587a23 */ /* 0x100fe20000010861 */
[-C--:B------:R-:W-:Y:S03]  /*24740*/  HMMA.16816.F32.BF16 R60, R80, R90.reuse, R60 ;  /* 0x0000005a503c723c */ /* 0x080fe6000004183c */
[----:B------:R2:W3:Y:S01]  /*24750*/  MUFU.EX2 R102, R88 ;  /* 0x0000005800667308 */ /* 0x0004e20000000800 */
[----:B------:R-:W-:Y:S02]  /*24760*/  MOV R186, R201 ;  /* 0x000000c900ba7202 */ /* 0x000fe40000000f00 */
[----:B------:R-:W-:Y:S01]  /*24770*/  MOV R201, R121 ;  /* 0x0000007900c97202 */ /* 0x000fe20000000f00 */
[--C-:B------:R-:W-:Y:S01]  /*24780*/  FFMA.FTZ R80, R228, c[0x0][0x2d0], -R74.reuse ;  /* 0x0000b400e4507a23 */ /* 0x100fe2000001084a */
[----:B------:R-:W-:Y:S04]  /*24790*/  HMMA.16816.F32.BF16 R64, R76, R90, R64 ;  /* 0x0000005a4c40723c */ /* 0x000fe80000041840 */
[----:B-1----:R-:W-:Y:S01]  /*247a0*/  FFMA.FTZ R84, R179, c[0x0][0x2d0], -R97 ;  /* 0x0000b400b3547a23 */ /* 0x002fe20000010861 */
[----:B------:R1:W-:Y:S01]  /*247b0*/  MUFU.EX2 R181, R80 ;  /* 0x0000005000b57308 */ /* 0x0003e20000000800 */
[----:B----4-:R-:W-:Y:S02]  /*247c0*/  F2FP.BF16.PACK_AB R82, R187, R185 ;  /* 0x000000b9bb52723e */ /* 0x010fe400000010ff */
        /* <DEDUP_REMOVED lines=25> */
[--C-:B------:R-:W-:Y:S01]  /*24960*/  FFMA.FTZ R88, R225, c[0x0][0x2d0], -R96.reuse ;  /* 0x0000b400e1587a23 */ /* 0x100fe20000010860 */
[-C--:B------:R-:W-:Y:S01]  /*24970*/  HMMA.16816.F32.BF16 R28, R80, R90.reuse, R28 ;  /* 0x0000005a501c723c */ /* 0x080fe2000004181c */
[----:B------:R1:W-:Y:S03]  /*24980*/  MUFU.EX2 R180, R84 ;  /* 0x0000005400b47308 */ /* 0x0003e60000000800 */
[----:B------:R-:W-:Y:S04]  /*24990*/  IMAD.MOV.U32 R225, RZ, RZ, R113 ;  /* 0x000000ffffe17224 */ /* 0x000fe800078e0071 */
        /* <DEDUP_REMOVED lines=9> */
[--C-:B--2---:R-:W-:Y:S02]  /*24a30*/  FFMA.FTZ R88, R229, c[0x0][0x2d0], -R96.reuse ;  /* 0x0000b400e5587a23 */ /* 0x104fe40000010860 */
[----:B------:R-:W-:Y:S01]  /*24a40*/  IMAD.MOV.U32 R229, RZ, RZ, R127 ;  /* 0x000000ffffe57224 */ /* 0x000fe200078e007f */
        /* <DEDUP_REMOVED lines=8> */
[----:B------:R-:W-:Y:S01]  /*24ad0*/  MOV R230, R131 ;  /* 0x0000008300e67202 */ /* 0x000fe20000000f00 */
[----:B------:R-:W-:Y:S07]  /*24ae0*/  IMAD.MOV.U32 R131, RZ, RZ, R104 ;  /* 0x000000ffff837224 */ /* 0x000fee00078e0068 */
[----:B------:R2:W4:Y:S01]  /*24af0*/  MUFU.EX2 R177, R88 ;  /* 0x0000005800b17308 */ /* 0x0005220000000800 */
[----:B---3--:R-:W-:Y:S09]  /*24b00*/  FFMA.FTZ R92, R200, c[0x0][0x2d0], -R97 ;  /* 0x0000b400c85c7a23 */ /* 0x008ff20000010861 */
[----:B------:R3:W-:Y:S01]  /*24b10*/  MUFU.EX2 R99, R92 ;  /* 0x0000005c00637308 */ /* 0x0007e20000000800 */
[----:B-1----:R-:W-:Y:S02]  /*24b20*/  FFMA.FTZ R84, R203, c[0x0][0x2d0], -R96 ;  /* 0x0000b400cb547a23 */ /* 0x002fe40000010860 */
[----:B------:R-:W-:Y:S07]  /*24b30*/  IMAD.MOV.U32 R203, RZ, RZ, R107 ;  /* 0x000000ffffcb7224 */ /* 0x000fee00078e006b */
        /* <DEDUP_REMOVED lines=36> */
[----:B------:R-:W-:Y:S04]  /*24d80*/  FFMA.FTZ R74, R252, c[0x0][0x2d0], -R74 ;  /* 0x0000b400fc4a7a23 */ /* 0x000fe8000001084a */
[C---:B------:R-:W-:Y:S05]  /*24d90*/  HMMA.16816.F32.BF16 R16, R76.reuse, R90, R16 ;  /* 0x0000005a4c10723c */ /* 0x040fea0000041810 */
[----:B------:R3:W4:Y:S03]  /*24da0*/  MUFU.EX2 R171, R74 ;  /* 0x0000004a00ab7308 */ /* 0x0007260000000800 */
[-C--:B-1----:R-:W-:Y:S08]  /*24db0*/  HMMA.16816.F32.BF16 R20, R76, R84.reuse, R20 ;  /* 0x000000544c14723c */ /* 0x082ff00000041814 */
        /* <DEDUP_REMOVED lines=13> */
[C---:B------:R-:W-:Y:S01]  /*24e90*/  HMMA.16816.F32.BF16 R48, R76.reuse, R94, R48 ;  /* 0x0000005e4c30723c */ /* 0x040fe20000041830 */
[----:B------:R2:W-:Y:S03]  /*24ea0*/  MUFU.EX2 R168, R74 ;  /* 0x0000004a00a87308 */ /* 0x0005e60000000800 */
[----:B---3--:R-:W-:Y:S04]  /*24eb0*/  F2FP.BF16.PACK_AB R167, R169, R170 ;  /* 0x000000aaa9a7723e */ /* 0x008fe800000010ff */
[-C--:B-1----:R-:W-:Y:S08]  /*24ec0*/  HMMA.16816.F32.BF16 R52, R76, R88.reuse, R52 ;  /* 0x000000584c34723c */ /* 0x082ff00000041834 */
[C---:B------:R-:W-:Y:S08]  /*24ed0*/  HMMA.16816.F32.BF16 R56, R80.reuse, R88, R56 ;  /* 0x000000585038723c */ /* 0x040ff00000041838 */
[-C--:B------:R-:W-:Y:S04]  /*24ee0*/  HMMA.16816.F32.BF16 R60, R80, R90.reuse, R60 ;  /* 0x0000005a503c723c */ /* 0x080fe8000004183c */
[--C-:B--2---:R-:W-:Y:S04]  /*24ef0*/  FFMA.FTZ R74, R238, c[0x0][0x2d0], -R96.reuse ;  /* 0x0000b400ee4a7a23 */ /* 0x104fe80000010860 */
[----:B------:R-:W-:Y:S01]  /*24f00*/  HMMA.16816.F32.BF16 R64, R76, R90, R64 ;  /* 0x0000005a4c40723c */ /* 0x000fe20000041840 */
[----:B------:R-:W2:Y:S01]  /*24f10*/  LDL.LU R76, [R1+0x28] ;  /* 0x00002800014c7983 */ /* 0x000ea20000300800 */
[----:B------:R1:W3:Y:S06]  /*24f20*/  MUFU.EX2 R85, R74 ;  /* 0x0000004a00557308 */ /* 0x0002ec0000000800 */
[-C--:B------:R-:W-:Y:S05]  /*24f30*/  HMMA.16816.F32.BF16 R104, R164, R116.reuse, R4 ;  /* 0x00000074a468723c */ /* 0x080fea0000041804 */
[--C-:B-1----:R-:W-:Y:S01]  /*24f40*/  FFMA.FTZ R74, R239, c[0x0][0x2d0], -R96.reuse ;  /* 0x0000b400ef4a7a23 */ /* 0x102fe20000010860 */
[----:B---3--:R-:W-:Y:S01]  /*24f50*/  F2FP.BF16.PACK_AB R160, R85, R168 ;  /* 0x000000a855a0723e */ /* 0x008fe200000010ff */
[----:B------:R-:W-:Y:S02]  /*24f60*/  FFMA.FTZ R96, R245, c[0x0][0x2d0], -R96 ;  /* 0x0000b400f5607a23 */ /* 0x000fe40000010860 */
[----:B------:R1:W-:Y:S10]  /*24f70*/  MUFU.EX2 R86, R74 ;  /* 0x0000004a00567308 */ /* 0x0003f40000000800 */
[----:B------:R-:W3:Y:S01]  /*24f80*/  MUFU.EX2 R96, R96 ;  /* 0x0000006000607308 */ /* 0x000ee20000000800 */
[--C-:B-1----:R-:W-:Y:S09]  /*24f90*/  FFMA.FTZ R74, R205, c[0x0][0x2d0], -R97.reuse ;  /* 0x0000b400cd4a7a23 */ /* 0x102ff20000010861 */
[----:B------:R1:W-:Y:S01]  /*24fa0*/  MUFU.EX2 R75, R74 ;  /* 0x0000004a004b7308 */ /* 0x0003e20000000800 */
[----:B---3--:R-:W-:Y:S01]  /*24fb0*/  F2FP.BF16.PACK_AB R162, R96, R86 ;  /* 0x0000005660a2723e */ /* 0x008fe200000010ff */
[--C-:B-1----:R-:W-:Y:S08]  /*24fc0*/  FFMA.FTZ R74, R199, c[0x0][0x2d0], -R97.reuse ;  /* 0x0000b400c74a7a23 */ /* 0x102ff00000010861 */
[----:B------:R1:W3:Y:S02]  /*24fd0*/  MUFU.EX2 R84, R74 ;  /* 0x0000004a00547308 */ /* 0x0002e40000000800 */
[--C-:B-1----:R-:W-:Y:S02]  /*24fe0*/  FFMA.FTZ R74, R192, c[0x0][0x2d0], -R97.reuse ;  /* 0x0000b400c04a7a23 */ /* 0x102fe40000010861 */
[----:B------:R-:W-:Y:S02]  /*24ff0*/  FFMA.FTZ R97, R73, c[0x0][0x2d0], -R97 ;  /* 0x0000b40049617a23 */ /* 0x000fe40000010861 */
[----:B------:R-:W-:Y:S01]  /*25000*/  FADD.FTZ R73, R161, R69 ;  /* 0x00000045a1497221 */ /* 0x000fe20000010000 */
[----:B---3--:R-:W-:Y:S01]  /*25010*/  F2FP.BF16.PACK_AB R161, R84, R75 ;  /* 0x0000004b54a1723e */ /* 0x008fe200000010ff */
[----:B------:R-:W-:Y:S02]  /*25020*/  FADD.FTZ R69, R150, R68 ;  /* 0x0000004496457221 */ /* 0x000fe40000010000 */
[----:B------:R-:W-:Y:S01]  /*25030*/  MUFU.EX2 R74, R74 ;  /* 0x0000004a004a7308 */ /* 0x000fe20000000800 */
[----:B------:R-:W-:Y:S02]  /*25040*/  FADD.FTZ R68, R149, R2 ;  /* 0x0000000295447221 */ /* 0x000fe40000010000 */
[----:B------:R-:W-:Y:S01]  /*25050*/  FADD.FTZ R4, R183, R73 ;  /* 0x00000049b7047221 */ /* 0x000fe20000010000 */
[----:B------:R-:W1:Y:S01]  /*25060*/  LDSM.16.MT88.4 R148, [R210+0x2900] ;  /* 0x00290000d294783b */ /* 0x000e620000004200 */
[----:B------:R-:W-:Y:S02]  /*25070*/  FADD.FTZ R2, R123, R69 ;  /* 0x000000457b027221 */ /* 0x000fe40000010000 */
[----:B------:R-:W-:Y:S02]  /*25080*/  FADD.FTZ R5, R122, R68 ;  /* 0x000000447a057221 */ /* 0x000fe40000010000 */
[----:B------:R-:W-:Y:S01]  /*25090*/  FADD.FTZ R4, R230, R4 ;  /* 0x00000004e6047221 */ /* 0x000fe20000010000 */
[----:B------:R-:W3:Y:S01]  /*250a0*/  MUFU.EX2 R97, R97 ;  /* 0x0000006100617308 */ /* 0x000ee20000000800 */
[----:B------:R-:W-:Y:S02]  /*250b0*/  FADD.FTZ R2, R229, R2 ;  /* 0x00000002e5027221 */ /* 0x000fe40000010000 */
[----:B------:R-:W-:Y:S02]  /*250c0*/  FADD.FTZ R6, R126, R4 ;  /* 0x000000047e067221 */ /* 0x000fe40000010000 */
[----:B------:R-:W-:Y:S01]  /*250d0*/  IMAD.MOV.U32 R183, RZ, RZ, R120 ;  /* 0x000000ffffb77224 */ /* 0x000fe200078e0078 */
[----:B---3--:R-:W-:Y:S07]  /*250e0*/  F2FP.BF16.PACK_AB R163, R97, R74 ;  /* 0x0000004a61a3723e */ /* 0x008fee00000010ff */
[C---:B------:R-:W-:Y:S08]  /*250f0*/  HMMA.16816.F32.BF16 R108, R160.reuse, R116, R8 ;  /* 0x00000074a06c723c */ /* 0x040ff00000041808 */
[-C--:B------:R-:W-:Y:S08]  /*25100*/  HMMA.16816.F32.BF16 R112, R160, R118.reuse, R12 ;  /* 0x00000076a070723c */ /* 0x080ff0000004180c */
[C---:B------:R-:W-:Y:S08]  /*25110*/  HMMA.16816.F32.BF16 R116, R164.reuse, R118, R16 ;  /* 0x00000076a474723c */ /* 0x040ff00000041810 */
[-C--:B------:R-:W-:Y:S04]  /*25120*/  HMMA.16816.F32.BF16 R120, R164, R132.reuse, R20 ;  /* 0x00000084a478723c */ /* 0x080fe80000041814 */
[----:B--2---:R-:W-:Y:S02]  /*25130*/  FFMA.FTZ R8, R0, R76, R196 ;  /* 0x0000004c00087223 */ /* 0x004fe400000100c4 */
        /* <DEDUP_REMOVED lines=18> */
[----:B------:R-:W-:Y:S01]  /*25260*/  FADD.FTZ R11, R103, R4 ;  /* 0x00000004670b7221 */ /* 0x000fe20000010000 */
[----:B------:R-:W-:Y:S01]  /*25270*/  MOV R103, R3 ;  /* 0x0000000300677202 */ /* 0x000fe20000000f00 */
[----:B------:R-:W-:Y:S01]  /*25280*/  FADD.FTZ R8, R228, R2 ;  /* 0x00000002e4087221 */ /* 0x000fe20000010000 */
[----:B------:R-:W2:Y:S01]  /*25290*/  LDSM.16.MT88.4 R4, [R211+0x2900] ;  /* 0x00290000d304783b */ /* 0x000ea20000004200 */
        /* <DEDUP_REMOVED lines=84> */
.L_x_461:
[----:B------:R-:W3:Y:S04]  /*257e0*/  LDL.LU R0, [R1+0x1c] ;  /* 0x00001c0001007983 */ /* 0x000ee80000300800 */
[----:B-12---:R-:W2:Y:S04]  /*257f0*/  LDL.LU R4, [R1+0x20] ;  /* 0x0000200001047983 */ /* 0x006ea80000300800 */
[----:B------:R-:W4:Y:S04]  /*25800*/  LDL.LU R9, [R1+0x24] ;  /* 0x0000240001097983 */ /* 0x000f280000300800 */
[----:B------:R-:W4:Y:S01]  /*25810*/  LDL.LU R2, [R1+0x28] ;  /* 0x0000280001027983 */ /* 0x000f220000300800 */
[----:B------:R-:W-:-:S02]  /*25820*/  MOV R37, 0xff800000 ;  /* 0xff80000000257802 */ /* 0x000fc40000000f00 */
[----:B------:R-:W-:Y:S02]  /*25830*/  MOV R38, 0xff800000 ;  /* 0xff80000000267802 */ /* 0x000fe40000000f00 */
[----:B------:R-:W-:Y:S02]  /*25840*/  MOV R39, 0xff800000 ;  /* 0xff80000000277802 */ /* 0x000fe40000000f00 */
[----:B------:R-:W-:Y:S02]  /*25850*/  MOV R40, 0xff800000 ;  /* 0xff80000000287802 */ /* 0x000fe40000000f00 */
[----:B------:R-:W-:Y:S01]  /*25860*/  PLOP3.LUT P4, PT, PT, PT, PT, 0x8, 0x0 ;  /* 0x000000000000781c */ /* 0x000fe20003f8e170 */
[----:B---3--:R-:W1:Y:S04]  /*25870*/  SHFL.BFLY PT, R5, R0, 0x2, 0x1f ;  /* 0x0c401f0000057f89 */ /* 0x008e6800000e0000 */
[----:B--2---:R-:W2:Y:S04]  /*25880*/  SHFL.BFLY PT, R6, R4, 0x2, 0x1f ;  /* 0x0c401f0004067f89 */ /* 0x004ea800000e0000 */
        /* <DEDUP_REMOVED lines=110> */
.L_x_367:
[----:B--2---:R-:W2:Y:S02]  /*25f70*/  S2R R55, SR_CTAID.Y ;  /* 0x0000000000377919 */ /* 0x004ea40000002600 */
[----:B--2---:R-:W-:Y:S01]  /*25f80*/  SHF.R.S32.HI R43, RZ, 0x1f, R55 ;  /* 0x0000001fff2b7819 */ /* 0x004fe20000011437 */
[----:B------:R-:W-:Y:S05]  /*25f90*/  @P4 BRA `(.L_x_479) ;  /* 0x0000130000004947 */ /* 0x000fea0003800000 */
[----:B------:R-:W2:Y:S01]  /*25fa0*/  LDL R44, [R1+0x64] ;  /* 0x00006400012c7983 */ /* 0x000ea20000100800 */
[----:B------:R-:W-:Y:S01]  /*25fb0*/  IMAD.MOV.U32 R6, RZ, RZ, -0x10 ;  /* 0xfffffff0ff067424 */ /* 0x000fe200078e00ff */
[----:B------:R-:W-:Y:S02]  /*25fc0*/  F2FP.BF16.PACK_AB R5, R105, R104 ;  /* 0x000000686905723e */ /* 0x000fe400000010ff */
[----:B------:R-:W3:Y:S01]  /*25fd0*/  S2R R41, SR_TID.X ;  /* 0x0000000000297919 */ /* 0x000ee20000002100 */
        /* <DEDUP_REMOVED lines=12> */
[----:B---3--:R-:W-:Y:S02]  /*260a0*/  SHF.R.S32.HI R42, RZ, 0x1f, R41 ;  /* 0x0000001fff2a7819 */ /* 0x008fe40000011429 */
        /* <DEDUP_REMOVED lines=29> */
[----:B------:R-:W-:Y:S02]  /*26280*/  R2P PR, R3, 0x6 ;  /* 0x0000000603007804 */ /* 0x000fe40000000000 */
[----:B------:R-:W-:Y:S02]  /*26290*/  SEL R6, R6, 0x10, !P0 ;  /* 0x0000001006067807 */ /* 0x000fe40004000000 */
[C---:B------:R-:W-:Y:S02]  /*262a0*/  IADD3 R4, R2.reuse, 0x80, RZ ;  /* 0x0000008002047810 */ /* 0x040fe40007ffe0ff */
[C---:B------:R-:W-:Y:S01]  /*262b0*/  IADD3 R0, R2.reuse, 0xc0, RZ ;  /* 0x000000c002007810 */ /* 0x040fe20007ffe0ff */
[----:B------:R-:W-:Y:S01]  /*262c0*/  IMAD.IADD R3, R2, 0x1, R6 ;  /* 0x0000000102037824 */ /* 0x000fe200078e0206 */
[----:B------:R-:W-:-:S02]  /*262d0*/  F2FP.BF16.PACK_AB R26, R26, R146 ;  /* 0x000000921a1a723e */ /* 0x000fc400000010ff */
[----:B------:R-:W-:Y:S02]  /*262e0*/  F2FP.BF16.PACK_AB R18, R18, R152 ;  /* 0x000000981212723e */ /* 0x000fe400000010ff */
[----:B------:R-:W-:Y:S02]  /*262f0*/  F2FP.BF16.PACK_AB R16, R16, R154 ;  /* 0x0000009a1010723e */ /* 0x000fe400000010ff */
[----:B------:R-:W-:Y:S02]  /*26300*/  @P2 IADD3 R0, R4, -0x40, RZ ;  /* 0xffffffc004002810 */ /* 0x000fe40007ffe0ff */
[----:B------:R-:W-:Y:S02]  /*26310*/  F2FP.BF16.PACK_AB R12, R12, R164 ;  /* 0x000000a40c0c723e */ /* 0x000fe400000010ff */
[----:B------:R-:W-:Y:S02]  /*26320*/  F2FP.BF16.PACK_AB R11, R167, R166 ;  /* 0x000000a6a70b723e */ /* 0x000fe400000010ff */
[----:B------:R-:W-:-:S02]  /*26330*/  F2FP.BF16.PACK_AB R13, R13, R156 ;  /* 0x0000009c0d0d723e */ /* 0x000fc400000010ff */
[----:B------:R-:W-:Y:S01]  /*26340*/  F2FP.BF16.PACK_AB R15, R15, R158 ;  /* 0x0000009e0f0f723e */ /* 0x000fe200000010ff */
[----:B------:R3:W-:Y:S01]  /*26350*/  STS [R2+0x80], R5 ;  /* 0x0000800502007388 */ /* 0x0007e20000000800 */
[----:B------:R-:W-:Y:S02]  /*26360*/  F2FP.BF16.PACK_AB R10, R161, R160 ;  /* 0x000000a0a10a723e */ /* 0x000fe400000010ff */
[----:B-1----:R-:W-:Y:S01]  /*26370*/  F2FP.BF16.PACK_AB R9, R163, R162 ;  /* 0x000000a2a309723e */ /* 0x002fe200000010ff */
[----:B------:R-:W-:Y:S01]  /*26380*/  STS [R2+0x480], R7 ;  /* 0x0004800702007388 */ /* 0x000fe20000000800 */
[----:B------:R-:W-:-:S03]  /*26390*/  ISETP.NE.U32.AND P0, PT, RZ, c[0x0][0x500], PT ;  /* 0x00014000ff007a0c */ /* 0x000fc60003f05070 */
[----:B------:R1:W-:Y:S04]  /*263a0*/  STS [R3+0x80], R8 ;  /* 0x0000800803007388 */ /* 0x0003e80000000800 */
[----:B------:R-:W-:Y:S04]  /*263b0*/  STS [R3+0x480], R30 ;  /* 0x0004801e03007388 */ /* 0x000fe80000000800 */
[----:B------:R-:W-:Y:S04]  /*263c0*/  STS [R2+0x2080], R34 ;  /* 0x0020802202007388 */ /* 0x000fe80000000800 */
[----:B------:R4:W-:Y:S04]  /*263d0*/  STS [R2+0x2480], R110 ;  /* 0x0024806e02007388 */ /* 0x0009e80000000800 */
[----:B------:R-:W-:Y:S01]  /*263e0*/  STS [R3+0x2080], R33 ;  /* 0x0020802103007388 */ /* 0x000fe20000000800 */
[----:B---3--:R-:W-:-:S03]  /*263f0*/  IMAD.MOV.U32 R5, RZ, RZ, 0x20 ;  /* 0x00000020ff057424 */ /* 0x008fc600078e00ff */
[----:B------:R3:W-:Y:S02]  /*26400*/  STS [R3+0x2480], R114 ;  /* 0x0024807203007388 */ /* 0x0007e40000000800 */
[----:B-1----:R-:W-:Y:S02]  /*26410*/  SEL R8, R5, 0xffffffe0, !P1 ;  /* 0xffffffe005087807 */ /* 0x002fe40004800000 */
[----:B------:R-:W-:Y:S02]  /*26420*/  ISETP.NE.AND.EX P1, PT, RZ, c[0x0][0x504], PT, P0 ;  /* 0x00014100ff007a0c */ /* 0x000fe40003f25300 */
[----:B------:R-:W-:Y:S01]  /*26430*/  ISETP.NE.U32.AND P0, PT, RZ, c[0x0][0x508], PT ;  /* 0x00014200ff007a0c */ /* 0x000fe20003f05070 */
[----:B------:R-:W-:Y:S02]  /*26440*/  IMAD.IADD R5, R2, 0x1, R8 ;  /* 0x0000000102057824 */ /* 0x000fe400078e0208 */
[----:B------:R-:W-:Y:S01]  /*26450*/  IMAD.IADD R4, R8, 0x1, R3 ;  /* 0x0000000108047824 */ /* 0x000fe200078e0203 */
[----:B------:R-:W-:-:S02]  /*26460*/  ISETP.NE.AND.EX P0, PT, RZ, c[0x0][0x50c], PT, P0 ;  /* 0x00014300ff007a0c */ /* 0x000fc40003f05300 */
[----:B------:R-:W-:Y:S01]  /*26470*/  STS [R5+0x80], R29 ;  /* 0x0000801d05007388 */ /* 0x000fe20000000800 */
[----:B----4-:R-:W-:-:S03]  /*26480*/  IADD3 R2, R8, 0x400, R0 ;  /* 0x0000040008027810 */ /* 0x010fc60007ffe000 */
[----:B------:R-:W-:Y:S02]  /*26490*/  STS [R5+0x480], R28 ;  /* 0x0004801c05007388 */ /* 0x000fe40000000800 */
[C---:B------:R-:W-:Y:S02]  /*264a0*/  IMAD.IADD R7, R6.reuse, 0x1, R2 ;  /* 0x0000000106077824 */ /* 0x040fe400078e0202 */
[----:B------:R-:W-:Y:S01]  /*264b0*/  STS [R4+0x80], R14 ;  /* 0x0000800e04007388 */ /* 0x000fe20000000800 */
[----:B------:R-:W-:-:S03]  /*264c0*/  IMAD.IADD R2, R6, 0x1, R0 ;  /* 0x0000000106027824 */ /* 0x000fc600078e0200 */
[----:B------:R-:W-:Y:S01]  /*264d0*/  STS [R4+0x480], R25 ;  /* 0x0004801904007388 */ /* 0x000fe20000000800 */
[----:B---3--:R-:W-:-:S03]  /*264e0*/  IMAD.IADD R3, R8, 0x1, R2 ;  /* 0x0000000108037824 */ /* 0x008fc600078e0202 */
        /* <DEDUP_REMOVED lines=36> */
.L_x_480:
        /* <DEDUP_REMOVED lines=11> */
[C---:B------:R-:W-:Y:S01]  /*267e0*/  LOP3.LUT R6, R4.reuse, 0x1ffffffe, RZ, 0xc0, !PT ;  /* 0x1ffffffe04067812 */ /* 0x040fe200078ec0ff */
[----:B------:R-:W-:Y:S01]  /*267f0*/  IMAD.SHL.U32 R4, R4, 0x20, RZ ;  /* 0x0000002004047824 */ /* 0x000fe200078e00ff */
        /* <DEDUP_REMOVED lines=19> */
[----:B------:R-:W-:Y:S02]  /*26930*/  IMAD R6, R55, c[0x0][0x494], R6 ;  /* 0x0001250037067a24 */ /* 0x000fe400078e0206 */
[----:B------:R-:W-:Y:S02]  /*26940*/  IMAD.IADD R3, R3, 0x1, R0 ;  /* 0x0000000103037824 */ /* 0x000fe400078e0200 */
[----:B------:R-:W-:Y:S02]  /*26950*/  IMAD.IADD R8, R16, 0x1, R7 ;  /* 0x0000000110087824 */ /* 0x000fe400078e0207 */
[----:B------:R-:W-:Y:S02]  /*26960*/  IMAD.IADD R9, R41, 0x1, -R9 ;  /* 0x0000000129097824 */ /* 0x000fe400078e0a09 */
[----:B------:R-:W-:Y:S02]  /*26970*/  IMAD.SHL.U32 R0, R21, 0x40, RZ ;  /* 0x0000004015007824 */ /* 0x000fe400078e00ff */
[----:B------:R-:W-:-:S02]  /*26980*/  IMAD.IADD R5, R5, 0x1, R6 ;  /* 0x0000000105057824 */ /* 0x000fc400078e0206 */
[----:B-1----:R-:W-:Y:S01]  /*26990*/  IMAD R8, R24, 0x80, R8 ;  /* 0x0000008018087824 */ /* 0x002fe200078e0208 */
[----:B------:R-:W-:Y:S01]  /*269a0*/  LOP3.LUT R0, R0, 0x1c0, RZ, 0xc0, !PT ;  /* 0x000001c000007812 */ /* 0x000fe200078ec0ff */
[----:B------:R-:W-:Y:S02]  /*269b0*/  IMAD.SHL.U32 R6, R9, 0x8, RZ ;  /* 0x0000000809067824 */ /* 0x000fe400078e00ff */
[----:B------:R-:W-:-:S03]  /*269c0*/  @P2 IMAD.HI.U32 R10, R8, c[0x0][0x4ec], RZ ;  /* 0x00013b00080a2a27 */ /* 0x000fc600078e00ff */
[----:B------:R-:W-:Y:S01]  /*269d0*/  LOP3.LUT R11, R0, 0x38, R6, 0xf8, !PT ;  /* 0x00000038000b7812 */ /* 0x000fe200078ef806 */
[----:B------:R-:W-:Y:S01]  /*269e0*/  IMAD.MOV.U32 R7, RZ, RZ, R8 ;  /* 0x000000ffff077224 */ /* 0x000fe200078e0008 */
[----:B------:R-:W-:Y:S01]  /*269f0*/  SHF.R.U32.HI R0, RZ, 0x3, R0 ;  /* 0x00000003ff007819 */ /* 0x000fe20000011600 */
[----:B------:R-:W-:Y:S01]  /*26a00*/  IMAD R9, R9, 0x10, R21 ;  /* 0x0000001009097824 */ /* 0x000fe200078e0215 */
[----:B------:R-:W-:Y:S01]  /*26a10*/  @P2 SHF.R.U32.HI R7, RZ, c[0x0][0x4f0], R10 ;  /* 0x00013c00ff072a19 */ /* 0x000fe2000001160a */
[----:B------:R-:W-:Y:S01]  /*26a20*/  IMAD.WIDE.U32 R2, R55, c[0x0][0x3e8], R2 ;  /* 0x0000fa0037027a25 */ /* 0x000fe200078e0002 */
[----:B------:R-:W-:Y:S02]  /*26a30*/  LOP3.LUT R22, R11, R0, RZ, 0x3c, !PT ;  /* 0x000000000b167212 */ /* 0x000fe400078e3cff */
[----:B------:R-:W-:Y:S01]  /*26a40*/  SEL R11, R12, RZ, !P1 ;  /* 0x000000ff0c0b7207 */ /* 0x000fe20004800000 */
[----:B------:R-:W-:Y:S01]  /*26a50*/  IMAD R12, R24, 0x80, R9 ;  /* 0x00000080180c7824 */ /* 0x000fe200078e0209 */
[----:B------:R-:W-:Y:S01]  /*26a60*/  SEL R10, R44, RZ, !P1 ;  /* 0x000000ff2c0a7207 */ /* 0x000fe20004800000 */
[----:B------:R-:W-:Y:S01]  /*26a70*/  IMAD.MOV R0, RZ, RZ, -R7 ;  /* 0x000000ffff007224 */ /* 0x000fe200078e0a07 */
[----:B------:R-:W-:Y:S01]  /*26a80*/  SHF.R.S32.HI R53, RZ, 0x1f, R6 ;  /* 0x0000001fff357819 */ /* 0x000fe20000011406 */
[----:B------:R-:W-:-:S02]  /*26a90*/  IMAD.IADD R3, R3, 0x1, R13 ;  /* 0x0000000103037824 */ /* 0x000fc400078e020d */
        /* <DEDUP_REMOVED lines=11> */
[C---:B------:R-:W-:Y:S01]  /*26b50*/  IMAD.WIDE.U32 R2, R10.reuse, c[0x0][0x3f0], R2 ;  /* 0x0000fc000a027a25 */ /* 0x040fe200078e0002 */
        /* <DEDUP_REMOVED lines=9> */
[----:B------:R-:W-:Y:S01]  /*26bf0*/  IMAD R18, R10, c[0x0][0x4e8], R12 ;  /* 0x00013a000a127a24 */ /* 0x000fe200078e020c */
[----:B------:R-:W-:Y:S01]  /*26c00*/  SHFL.IDX PT, R14, R7, 0x1, 0x1c1f ;  /* 0x003c1f00070e7f89 */ /* 0x000fe200000e0000 */
[----:B------:R-:W-:Y:S01]  /*26c10*/  IMAD.IADD R3, R3, 0x1, R11 ;  /* 0x0000000103037824 */ /* 0x000fe200078e020b */
[----:B------:R-:W-:Y:S01]  /*26c20*/  LEA.HI.X R4, R4, c[0x0][0x454], R9, 0x2, P1 ;  /* 0x0001150004047a11 */ /* 0x000fe200008f1409 */
[----:B------:R-:W-:Y:S01]  /*26c30*/  IMAD R8, R13, c[0x0][0x3e0], RZ ;  /* 0x0000f8000d087a24 */ /* 0x000fe200078e02ff */
[----:B------:R-:W-:Y:S01]  /*26c40*/  SHF.R.S32.HI R9, RZ, 0x1f, R18 ;  /* 0x0000001fff097819 */ /* 0x000fe20000011412 */
[C---:B------:R-:W-:Y:S01]  /*26c50*/  IMAD.WIDE.U32 R2, R0.reuse, c[0x0][0x3e0], R2 ;  /* 0x0000f80000027a25 */ /* 0x040fe200078e0002 */
[----:B------:R-:W-:Y:S03]  /*26c60*/  SHFL.IDX PT, R12, R7, 0x2, 0x1c1f ;  /* 0x005c1f00070c7f89 */ /* 0x000fe600000e0000 */
[----:B------:R-:W-:Y:S01]  /*26c70*/  IMAD R8, R0, c[0x0][0x3e4], R8 ;  /* 0x0000f90000087a24 */ /* 0x000fe200078e0208 */
[----:B------:R-:W-:Y:S01]  /*26c80*/  SHFL.IDX PT, R17, R4, RZ, 0x1c1f ;  /* 0x001c1fff04117589 */ /* 0x000fe200000e0000 */
[----:B------:R-:W-:-:S02]  /*26c90*/  IMAD R5, R24, 0x80, R16 ;  /* 0x0000008018057824 */ /* 0x000fc400078e0210 */
[----:B-----5:R-:W-:Y:S01]  /*26ca0*/  IMAD R0, R15, c[0x0][0x4e8], RZ ;  /* 0x00013a000f007a24 */ /* 0x020fe200078e02ff */
[----:B------:R-:W1:Y:S01]  /*26cb0*/  SHFL.IDX PT, R16, R7, RZ, 0x1c1f ;  /* 0x001c1fff07107589 */ /* 0x000e6200000e0000 */
[----:B------:R-:W-:Y:S01]  /*26cc0*/  IMAD.IADD R3, R3, 0x1, R8 ;  /* 0x0000000103037824 */ /* 0x000fe200078e0208 */
[----:B------:R-:W-:Y:S01]  /*26cd0*/  IADD3 R20, R5, 0x8, RZ ;  /* 0x0000000805147810 */ /* 0x000fe20007ffe0ff */
[----:B------:R-:W-:Y:S01]  /*26ce0*/  IMAD R8, R9, c[0x0][0x3d8], RZ ;  /* 0x0000f60009087a24 */ /* 0x000fe200078e02ff */
[----:B------:R-:W2:Y:S01]  /*26cf0*/  SHFL.IDX PT, R15, R4, 0x1, 0x1c1f ;  /* 0x003c1f00040f7f89 */ /* 0x000ea200000e0000 */
[C---:B------:R-:W-:Y:S02]  /*26d00*/  ISETP.GE.OR P4, PT, R5.reuse, R0, P0 ;  /* 0x000000000500720c */ /* 0x040fe40000786670 */
[C---:B------:R-:W-:Y:S01]  /*26d10*/  IMAD R19, R18.reuse, c[0x0][0x3dc], R8 ;  /* 0x0000f70012137a24 */ /* 0x040fe200078e0208 */
[----:B------:R-:W3:Y:S01]  /*26d20*/  SHFL.IDX PT, R13, R4, 0x2, 0x1c1f ;  /* 0x005c1f00040d7f89 */ /* 0x000ee200000e0000 */
[----:B------:R-:W-:Y:S01]  /*26d30*/  IMAD.WIDE.U32 R8, R18, c[0x0][0x3d8], R2 ;  /* 0x0000f60012087a25 */ /* 0x000fe200078e0002 */
[----:B------:R-:W-:-:S02]  /*26d40*/  IADD3 R18, R5, 0x48, RZ ;  /* 0x0000004805127810 */ /* 0x000fc40007ffe0ff */
[----:B------:R4:W-:Y:S01]  /*26d50*/  SHFL.IDX PT, R10, R7, 0x3, 0x1c1f ;  /* 0x007c1f00070a7f89 */ /* 0x0009e200000e0000 */
[----:B------:R-:W-:Y:S01]  /*26d60*/  ISETP.GE.OR P3, PT, R20, R0, P0 ;  /* 0x000000001400720c */ /* 0x000fe20000766670 */
[----:B------:R-:W-:Y:S02]  /*26d70*/  IMAD.IADD R3, R9, 0x1, R19 ;  /* 0x0000000109037824 */ /* 0x000fe400078e0213 */
[----:B------:R3:W3:Y:S01]  /*26d80*/  SHFL.IDX PT, R11, R4, 0x3, 0x1c1f ;  /* 0x007c1f00040b7f89 */ /* 0x0006e200000e0000 */
[----:B------:R-:W-:-:S05]  /*26d90*/  IMAD R2, R24, 0x80, R21 ;  /* 0x0000008018027824 */ /* 0x000fca00078e0215 */
[C---:B------:R-:W-:Y:S01]  /*26da0*/  IADD3 R32, R2.reuse, 0x40, RZ ;  /* 0x0000004002207810 */ /* 0x040fe20007ffe0ff */
[----:B-1----:R-:W-:Y:S01]  /*26db0*/  @!P4 ST.E [R16.64], R37 ;  /* 0x000000251000c985 */ /* 0x002fe2000c101908 */
[----:B------:R-:W-:-:S03]  /*26dc0*/  IADD3 R54, R2, 0x60, RZ ;  /* 0x0000006002367810 */ /* 0x000fc60007ffe0ff */
[----:B--2---:R-:W-:Y:S01]  /*26dd0*/  @!P3 ST.E [R14.64], R38 ;  /* 0x000000260e00b985 */ /* 0x004fe2000c101908 */
[----:B----4-:R-:W-:Y:S01]  /*26de0*/  IMAD.SHL.U32 R7, R23, 0x8, RZ ;  /* 0x0000000817077824 */ /* 0x010fe200078e00ff */
[----:B---3--:R-:W-:-:S04]  /*26df0*/  IADD3 R4, R5, 0x40, RZ ;  /* 0x0000004005047810 */ /* 0x008fc80007ffe0ff */
[----:B------:R-:W-:Y:S02]  /*26e00*/  LOP3.LUT R5, R22, 0x7ffffe00, R7, 0xf8, !PT ;  /* 0x7ffffe0016057812 */ /* 0x000fe400078ef807 */
[-C--:B------:R-:W-:Y:S02]  /*26e10*/  ISETP.GE.OR P2, PT, R4, R0.reuse, P0 ;  /* 0x000000000400720c */ /* 0x080fe40000746670 */
[----:B------:R-:W-:Y:S01]  /*26e20*/  ISETP.GE.OR P0, PT, R18, R0, P0 ;  /* 0x000000001200720c */ /* 0x000fe20000706670 */
[----:B------:R-:W-:Y:S01]  /*26e30*/  IMAD.SHL.U32 R5, R5, 0x2, RZ ;  /* 0x0000000205057824 */ /* 0x000fe200078e00ff */
[----:B------:R-:W-:Y:S02]  /*26e40*/  LEA R4, P1, R8, c[0x0][0x380], 0x1 ;  /* 0x0000e00008047a11 */ /* 0x000fe400078208ff */
[----:B------:R-:W-:Y:S02]  /*26e50*/  IADD3 R7, R2, 0x10, RZ ;  /* 0x0000001002077810 */ /* 0x000fe40007ffe0ff */
[----:B------:R-:W-:Y:S01]  /*26e60*/  LEA.HI.X R3, R8, c[0x0][0x384], R3, 0x1, P1 ;  /* 0x0000e10008037a11 */ /* 0x000fe200008f0c03 */
[----:B------:R-:W-:Y:S04]  /*26e70*/  SHFL.IDX PT, R14, R4, 0x2, 0x181f ;  /* 0x00581f00040e7f89 */ /* 0x000fe800000e0000 */
[----:B------:R-:W1:Y:S04]  /*26e80*/  SHFL.IDX PT, R8, R4, 0x1, 0x181f ;  /* 0x00381f0004087f89 */ /* 0x000e6800000e0000 */
[----:B------:R-:W-:Y:S04]  /*26e90*/  @!P2 ST.E [R12.64], R39 ;  /* 0x000000270c00a985 */ /* 0x000fe8000c101908 */
[----:B------:R1:W-:Y:S01]  /*26ea0*/  @!P0 ST.E [R10.64], R40 ;  /* 0x000000280a008985 */ /* 0x0003e2000c101908 */
[----:B------:R-:W-:-:S03]  /*26eb0*/  ISETP.GE.AND P0, PT, R6, c[0x0][0x3c8], PT ;  /* 0x0000f20006007a0c */ /* 0x000fc60003f06270 */
[----:B------:R-:W2:Y:S01]  /*26ec0*/  SHFL.IDX PT, R12, R4, RZ, 0x181f ;  /* 0x00181fff040c7589 */ /* 0x000ea200000e0000 */
[-C--:B------:R-:W-:Y:S02]  /*26ed0*/  ISETP.GE.OR P4, PT, R7, R0.reuse, P0 ;  /* 0x000000000700720c */ /* 0x080fe40000786670 */
[C---:B------:R-:W-:Y:S01]  /*26ee0*/  ISETP.GE.OR P1, PT, R2.reuse, R0, P0 ;  /* 0x000000000200720c */ /* 0x040fe20000726670 */
[----:B------:R-:W3:Y:S01]  /*26ef0*/  SHFL.IDX PT, R9, R3, RZ, 0x181f ;  /* 0x00181fff03097589 */ /* 0x000ee200000e0000 */
[----:B------:R-:W-:-:S03]  /*26f00*/  IADD3 R7, R2, 0x20, RZ ;  /* 0x0000002002077810 */ /* 0x000fc60007ffe0ff */
[----:B------:R-:W-:Y:S01]  /*26f10*/  LDS.128 R24, [R5+0x80] ;  /* 0x0000800005187984 */ /* 0x000fe20000000c00 */
[-C--:B------:R-:W-:Y:S02]  /*26f20*/  ISETP.GE.OR P3, PT, R7, R0.reuse, P0 ;  /* 0x000000000700720c */ /* 0x080fe40000766670 */
[----:B------:R-:W-:Y:S01]  /*26f30*/  IADD3 R7, R2, 0x30, RZ ;  /* 0x0000003002077810 */ /* 0x000fe20007ffe0ff */
[----:B------:R-:W4:Y:S03]  /*26f40*/  SHFL.IDX PT, R11, R3, 0x1, 0x181f ;  /* 0x00381f00030b7f89 */ /* 0x000f2600000e0000 */
[----:B------:R-:W-:Y:S01]  /*26f50*/  ISETP.GE.OR P2, PT, R7, R0, P0 ;  /* 0x000000000700720c */ /* 0x000fe20000746670 */
[----:B------:R-:W4:Y:S04]  /*26f60*/  SHFL.IDX PT, R44, R3, 0x2, 0x181f ;  /* 0x00581f00032c7f89 */ /* 0x000f2800000e0000 */
[----:B------:R-:W4:Y:S01]  /*26f70*/  SHFL.IDX PT, R15, R4, 0x3, 0x181f ;  /* 0x00781f00040f7f89 */ /* 0x000f2200000e0000 */
[----:B-1----:R-:W-:-:S03]  /*26f80*/  @!P4 LEA R10, P6, R6, R8, 0x1 ;  /* 0x00000008060ac211 */ /* 0x002fc600078c08ff */
[----:B------:R-:W-:Y:S01]  /*26f90*/  LDS.128 R20, [R5+0x880] ;  /* 0x0008800005147984 */ /* 0x000fe20000000c00 */
[----:B--2---:R-:W-:-:S03]  /*26fa0*/  @!P1 LEA R12, P5, R6, R12, 0x1 ;  /* 0x0000000c060c9211 */ /* 0x004fc600078a08ff */
[----:B------:R-:W-:Y:S01]  /*26fb0*/  LDS.128 R16, [R5+0x1080] ;  /* 0x0010800005107984 */ /* 0x000fe20000000c00 */
[----:B---3--:R-:W-:-:S03]  /*26fc0*/  @!P1 LEA.HI.X R13, R6, R9, R53, 0x1, P5 ;  /* 0x00000009060d9211 */ /* 0x008fc600028f0c35 */
[----:B------:R-:W1:Y:S04]  /*26fd0*/  SHFL.IDX PT, R45, R3, 0x3, 0x181f ;  /* 0x00781f00032d7f89 */ /* 0x000e6800000e0000 */
[----:B------:R-:W2:Y:S01]  /*26fe0*/  LDS.128 R28, [R5+0x1880] ;  /* 0x00188000051c7984 */ /* 0x000ea20000000c00 */
[----:B------:R-:W-:Y:S02]  /*26ff0*/  P2R R7, PR, RZ, 0x40 ;  /* 0x00000040ff077803 */ /* 0x000fe40000000000 */
[----:B------:R-:W-:Y:S01]  /*27000*/  ISETP.GE.OR P6, PT, R32, R0, P0 ;  /* 0x000000002000720c */ /* 0x000fe200007c6670 */
[----:B------:R-:W-:Y:S01]  /*27010*/  LDS.128 R36, [R5+0x2880] ;  /* 0x0028800005247984 */ /* 0x000fe20000000c00 */
[----:B------:R-:W-:-:S03]  /*27020*/  ISETP.NE.AND P5, PT, R7, RZ, PT ;  /* 0x000000ff0700720c */ /* 0x000fc60003fa5270 */
[----:B------:R-:W-:Y:S01]  /*27030*/  LDS.128 R32, [R5+0x2080] ;  /* 0x0020800005207984 */ /* 0x000fe20000000c00 */
[C-C-:B----4-:R-:W-:Y:S02]  /*27040*/  @!P4 LEA.HI.X R11, R6.reuse, R11, R53.reuse, 0x1, P5 ;  /* 0x0000000b060bc211 */ /* 0x150fe400028f0c35 */
[C---:B------:R-:W-:Y:S01]  /*27050*/  @!P3 LEA R8, P5, R6.reuse, R14, 0x1 ;  /* 0x0000000e0608b211 */ /* 0x040fe200078a08ff */
[----:B------:R-:W-:Y:S03]  /*27060*/  LDS.128 R40, [R5+0x3080] ;  /* 0x0030800005287984 */ /* 0x000fe60000000c00 */
[C-C-:B------:R-:W-:Y:S01]  /*27070*/  @!P3 LEA.HI.X R9, R6.reuse, R44, R53.reuse, 0x1, P5 ;  /* 0x0000002c0609b211 */ /* 0x140fe200028f0c35 */
[----:B------:R-:W3:Y:S01]  /*27080*/  SHFL.IDX PT, R48, R4, 0x4, 0x181f ;  /* 0x00981f0004307f89 */ /* 0x000ee200000e0000 */
[----:B------:R-:W-:Y:S02]  /*27090*/  @!P2 LEA R14, P5, R6, R15, 0x1 ;  /* 0x0000000f060ea211 */ /* 0x000fe400078a08ff */
[----:B------:R-:W-:Y:S01]  /*270a0*/  IADD3 R44, R2, 0x50, RZ ;  /* 0x00000050022c7810 */ /* 0x000fe20007ffe0ff */
[----:B------:R-:W4:Y:S01]  /*270b0*/  SHFL.IDX PT, R7, R4, 0x5, 0x181f ;  /* 0x00b81f0004077f89 */ /* 0x000f2200000e0000 */
[----:B-1----:R-:W-:-:S02]  /*270c0*/  @!P2 LEA.HI.X R15, R6, R45, R53, 0x1, P5 ;  /* 0x0000002d060fa211 */ /* 0x002fc400028f0c35 */
[----:B------:R-:W-:Y:S01]  /*270d0*/  ISETP.GE.OR P5, PT, R44, R0, P0 ;  /* 0x000000002c00720c */ /* 0x000fe200007a6670 */
[----:B------:R-:W-:Y:S01]  /*270e0*/  SHFL.IDX PT, R49, R4, 0x6, 0x181f ;  /* 0x00d81f0004317f89 */ /* 0x000fe200000e0000 */
[----:B------:R-:W-:-:S03]  /*270f0*/  IADD3 R2, R2, 0x70, RZ ;  /* 0x0000007002027810 */ /* 0x000fc60007ffe0ff */
        /* <DEDUP_REMOVED lines=26> */
.L_x_479:
        /* <DEDUP_REMOVED lines=15> */
[----:B---3--:R-:W-:Y:S05]  /*27390*/  @!P0 BRA `(.L_x_481) ;  /* 0x0000003000008947 */ /* 0x008fea0003800000 */
[----:B------:R2:W3:Y:S04]  /*273a0*/  LDG.E R0, [R6.64] ;  /* 0x0000000806007981 */ /* 0x0004e8000c1e1900 */
[----:B--2---:R-:W3:Y:S02]  /*273b0*/  LDG.E R6, [R6.64+0x4] ;  /* 0x0000040806067981 */ /* 0x004ee4000c1e1900 */
[----:B---3-5:R-:W-:-:S02]  /*273c0*/  IADD3 R19, -R0, R6, RZ ;  /* 0x0000000600137210 */ /* 0x028fc40007ffe1ff */
.L_x_481:
[----:B---3--:R-:W2:Y:S01]  /*273d0*/  S2R R10, SR_TID.X ;  /* 0x00000000000a7919 */ /* 0x008ea20000002100 */
[----:B------:R-:W-:Y:S01]  /*273e0*/  SHF.R.S32.HI R0, RZ, 0x1f, R8 ;  /* 0x0000001fff007819 */ /* 0x000fe20000011408 */
[----:B------:R-:W-:Y:S01]  /*273f0*/  BSSY B0, `(.L_x_482) ;  /* 0x0000026000007945 */ /* 0x000fe20003800000 */
[----:B-1----:R-:W-:-:S02]  /*27400*/  SEL R9, R8, RZ, !P0 ;  /* 0x000000ff08097207 */ /* 0x002fc40004000000 */
[----:B------:R-:W-:Y:S02]  /*27410*/  SEL R11, R0, RZ, !P0 ;  /* 0x000000ff000b7207 */ /* 0x000fe40004000000 */
[----:B--2---:R-:W-:-:S13]  /*27420*/  ISETP.GT.AND P1, PT, R10, 0x7f, PT ;  /* 0x0000007f0a00780c */ /* 0x004fda0003f24270 */
        /* <DEDUP_REMOVED lines=34> */
.L_x_483:
[----:B------:R-:W-:Y:S05]  /*27650*/  BSYNC B0 ;  /* 0x0000000000007941 */ /* 0x000fea0003800000 */
.L_x_482:
        /* <DEDUP_REMOVED lines=103> */
.L_x_484:
        /* <DEDUP_REMOVED lines=11> */
.L_x_740:


//--------------------- .text._ZN7cutlass13device_kernelIN5flash19enable_sm80_to_sm89INS1_16FlashAttnFwdSm80INS1_25CollectiveMainloopFwdSm80ILi4ELi1ELb0EN4cute5tupleIJNS5_1CILi128EEENS7_ILi112EEENS7_ILi64EEEEEELi64ENS_10bfloat16_tEfNS_4arch4Sm80ELb1ELb0ELb1ELb0ELb0ELb0ELb1ELb0EEENS1_21CollectiveEpilogueFwdINS6_IJS8_SA_S9_EEENS6_IJNS7_ILi1EEESI_SI_EEESC_SE_Li128ELb0ELb1ELb0ELb0EEENS1_30DynamicPersistentTileSchedulerILi128ELi128ELb0ELb1ELb0EEEEEEEEEvNT_6ParamsE --------------------------
	.section	.text._ZN7cutlass13device_kernelIN5flash19enable_sm80_to_sm89INS1_16FlashAttnFwdSm80INS1_25CollectiveMainloopFwdSm80ILi4ELi1ELb0EN4cute5tupleIJNS5_1CILi128EEENS7_ILi112EEENS7_ILi64EEEEEELi64ENS_10bfloat16_tEfNS_4arch4Sm80ELb1ELb0ELb1ELb0ELb0ELb0ELb1ELb0EEENS1_21CollectiveEpilogueFwdINS6_IJS8_SA_S9_EEENS6_IJNS7_ILi1EEESI_SI_EEESC_SE_Li128ELb0ELb1ELb0ELb0EEENS1_30DynamicPersistentTileSchedulerILi128ELi128ELb0ELb1ELb0EEEEEEEEEvNT_6ParamsE,"ax",@progbits
	.sectioninfo	@"SHI_REGISTERS=255"
	.align	128
.text._ZN7cutlass13device_kernelIN5flash19enable_sm80_to_sm89INS1_16FlashAttnFwdSm80INS1_25CollectiveMainloopFwdSm80ILi4ELi1ELb0EN4cute5tupleIJNS5_1CILi128EEENS7_ILi112EEENS7_ILi64EEEEEELi64ENS_10bfloat16_tEfNS_4arch4Sm80ELb1ELb0ELb1ELb0ELb0ELb0ELb1ELb0EEENS1_21CollectiveEpilogueFwdINS6_IJS8_SA_S9_EEENS6_IJNS7_ILi1EEESI_SI_EEESC_SE_Li128ELb0ELb1ELb0ELb0EEENS1_30DynamicPersistentTileSchedulerILi128ELi128ELb0ELb1ELb0EEEEEEEEEvNT_6ParamsE:
        .type           _ZN7cutlass13device_kernelIN5flash19enable_sm80_to_sm89INS1_16FlashAttnFwdSm80INS1_25CollectiveMainloopFwdSm80ILi4ELi1ELb0EN4cute5tupleIJNS5_1CILi128EEENS7_ILi112EEENS7_ILi64EEEEEELi64ENS_10bfloat16_tEfNS_4arch4Sm80ELb1ELb0ELb1ELb0ELb0ELb0ELb1ELb0EEENS1_21CollectiveEpilogueFwdINS6_IJS8_SA_S9_EEENS6_IJNS7_ILi1EEESI_SI_EEESC_SE_Li128ELb0ELb1ELb0ELb0EEENS1_30DynamicPersistentTileSchedulerILi128ELi128ELb0ELb1ELb0EEEEEEEEEvNT_6ParamsE,@function
        .size           _ZN7cutlass13device_kernelIN5flash19enable_sm80_to_sm89INS1_16FlashAttnFwdSm80INS1_25CollectiveMainloopFwdSm80ILi4ELi1ELb0EN4cute5tupleIJNS5_1CILi128EEENS7_ILi112EEENS7_ILi64EEEEEELi64ENS_10bfloat16_tEfNS_4arch4Sm80ELb1ELb0ELb1ELb0ELb0ELb0ELb1ELb0EEENS1_21CollectiveEpilogueFwdINS6_IJS8_SA_S9_EEENS6_IJNS7_ILi1EEESI_SI_EEESC_SE_Li128ELb0ELb1ELb0ELb0EEENS1_30DynamicPersistentTileSchedulerILi128ELi128ELb0ELb1ELb0EEEEEEEEEvNT_6ParamsE,(.L_x_741 - _ZN7cutlass13device_kernelIN5flash19enable_sm80_to_sm89INS1_16FlashAttnFwdSm80INS1_25CollectiveMainloopFwdSm80ILi4ELi1ELb0EN4cute5tupleIJNS5_1CILi128EEENS7_ILi112EEENS7_ILi64EEEEEELi64ENS_10bfloat16_tEfNS_4arch4Sm80ELb1ELb0ELb1ELb0ELb0ELb0ELb1ELb0EEENS1_21CollectiveEpilogueFwdINS6_IJS8_SA_S9_EEENS6_IJNS7_ILi1EEESI_SI_EEESC_SE_Li128ELb0ELb1ELb0ELb0EEENS1_30DynamicPersistentTileSchedulerILi128ELi128ELb0ELb1ELb0EEEEEEEEEvNT_6ParamsE)
        .other          _ZN7cutlass13device_kernelIN5flash19enable_sm80_to_sm89INS1_16FlashAttnFwdSm80INS1_25CollectiveMainloopFwdSm80ILi4ELi1ELb0EN4cute5tupleIJNS5_1CILi128EEENS7_ILi112EEENS7_ILi64EEEEEELi64ENS_10bfloat16_tEfNS_4arch4Sm80ELb1ELb0ELb1ELb0ELb0ELb0ELb1ELb0EEENS1_21CollectiveEpilogueFwdINS6_IJS8_SA_S9_EEENS6_IJNS7_ILi1EEESI_SI_EEESC_SE_Li128ELb0ELb1ELb0ELb0EEENS1_30DynamicPersistentTileSchedulerILi128ELi128ELb0ELb1ELb0EEEEEEEEEvNT_6ParamsE,@"STO_CUDA_ENTRY STV_DEFAULT"
_ZN7cutlass13device_kernelIN5flash19enable_sm80_to_sm89INS1_16FlashAttnFwdSm80INS1_25CollectiveMainloopFwdSm80ILi4ELi1ELb0EN4cute5tupleIJNS5_1CILi128EEENS7_ILi112EEENS7_ILi64EEEEEELi64ENS_10bfloat16_tEfNS_4arch4Sm80ELb1ELb0ELb1ELb0ELb0ELb0ELb1ELb0EEENS1_21CollectiveEpilogueFwdINS6_IJS8_SA_S9_EEENS6_IJNS7_ILi1EEESI_SI_EEESC_SE_Li128ELb0ELb1ELb0ELb0EEENS1_30DynamicPersistentTileSchedulerILi128ELi128ELb0ELb1ELb0EEEEEEEEEvNT_6ParamsE:
[----:B------:R-:W-:-:S03]  /*0000*/  MOV R1, c[0x0][0x28] ;  /* 0x00000a0000017a02 */ /* 0x000fc60000000f00 */
[----:B------:R-:W1:Y:S01]  /*0010*/  S2R R16, SR_TID.X ;  /* 0x0000000000107919 */ /* 0x000e620000002100 */
[----:B------:R-:W-:-:S03]  /*0020*/  IADD3 R1, R1, -0xb0, RZ ;  /* 0xffffff5001017810 */ /* 0x000fc60007ffe0ff */
[----:B------:R-:W2:Y:S01]  /*0030*/  S2R R15, SR_CTAID.X ;  /* 0x00000000000f7919 */ /* 0x000ea20000002500 */
[----:B-1----:R-:W-:-:S05]  /*0040*/  SHF.R.U32.HI R2, RZ, 0x5, R16 ;  /* 0x00000005ff027819 */ /* 0x002fca0000011610 */
[----:B------:R-:W1:Y:S02]  /*0050*/  SHFL.IDX PT, R0, R2, RZ, 0x1f ;  /* 0x00001fff02007589 */ /* 0x000e6400000e0000 */
[----:B-1----:R-:W-:Y:S02]  /*0060*/  ISETP.GE.AND P0, PT, R0, 0x1, PT ;  /* 0x000000010000780c */ /* 0x002fe40003f06270 */
[----:B------:R1:W-:Y:S11]  /*0070*/  STL [R1+0x84], R0 ;  /* 0x0000840001007387 */ /* 0x0003f60000100800 */
[----:B------:R-:W-:Y:S06]  /*0080*/  @P0 BAR.ARV 0x4, 0x80 ;  /* 0x0102000000000b1d */ /* 0x000fec0000002000 */
[----:B--2---:R-:W-:-:S13]  /*0090*/  ISETP.GE.AND P0, PT, R15, c[0x0][0x538], PT ;  /* 0x00014e000f007a0c */ /* 0x004fda0003f06270 */
[----:B------:R-:W-:Y:S05]  /*00a0*/  @P0 EXIT ;  /* 0x000000000000094d */ /* 0x000fea0003800000 */
[----:B-1----:R-:W-:Y:S01]  /*00b0*/  SHF.R.S32.HI R14, RZ, 0x1f, R16 ;  /* 0x0000001fff0e7819 */ /* 0x002fe20000011410 */
[----:B------:R-:W-:Y:S01]  /*00c0*/  IMAD.MOV.U32 R227, RZ, RZ, 0x20 ;  /* 0x00000020ffe37424 */ /* 0x000fe200078e00ff */
[----:B------:R-:W-:Y:S01]  /*00d0*/  ULDC.64 UR8, c[0x0][0x118] ;  /* 0x0000460000087ab9 */ /* 0x000fe20000000a00 */
[----:B------:R-:W-:Y:S01]  /*00e0*/  IMAD.MOV.U32 R225, RZ, RZ, 0x40 ;  /* 0x00000040ffe17424 */ /* 0x000fe200078e00ff */
[CC--:B------:R-:W-:Y:S02]  /*00f0*/  LEA.HI R2, R14.reuse, R16.reuse, RZ, 0x4 ;  /* 0x000000100e027211 */ /* 0x0c0fe400078f20ff */
[CC--:B------:R-:W-:Y:S02]  /*0100*/  LEA.HI R10, R14.reuse, R16.reuse, RZ, 0x3 ;  /* 0x000000100e0a7211 */ /* 0x0c0fe400078f18ff */
[----:B------:R-:W-:Y:S02]  /*0110*/  SHF.R.S32.HI R3, RZ, 0x4, R2 ;  /* 0x00000004ff037819 */ /* 0x000fe40000011402 */
[----:B------:R-:W-:-:S02]  /*0120*/  LEA.HI R12, R14, R16, RZ, 0x2 ;  /* 0x000000100e0c7211 */ /* 0x000fc400078f10ff */
[----:B------:R-:W-:Y:S02]  /*0130*/  LEA.HI R0, R2, R3, RZ, 0x1 ;  /* 0x0000000302007211 */ /* 0x000fe400078f08ff */
[----:B------:R-:W-:Y:S02]  /*0140*/  LOP3.LUT R5, R10, 0xfffffff8, RZ, 0xc0, !PT ;  /* 0xfffffff80a057812 */ /* 0x000fe400078ec0ff */
[----:B------:R-:W-:Y:S02]  /*0150*/  LOP3.LUT R0, R0, 0xfffffffe, RZ, 0xc0, !PT ;  /* 0xfffffffe00007812 */ /* 0x000fe400078ec0ff */
[----:B------:R-:W-:Y:S01]  /*0160*/  SHF.R.S32.HI R20, RZ, 0x3, R10 ;  /* 0x00000003ff147819 */ /* 0x000fe2000001140a */
[----:B------:R-:W-:Y:S01]  /*0170*/  IMAD.IADD R8, R16, 0x1, -R5 ;  /* 0x0000000110087824 */ /* 0x000fe200078e0a05 */
[----:B------:R-:W-:Y:S01]  /*0180*/  SHF.R.S32.HI R7, RZ, 0x2, R12 ;  /* 0x00000002ff077819 */ /* 0x000fe2000001140c */
[----:B------:R-:W-:Y:S01]  /*0190*/  IMAD.IADD R13, R3, 0x1, -R0 ;  /* 0x00000001030d7824 */ /* 0x000fe200078e0a00 */
[----:B------:R-:W-:Y:S01]  /*01a0*/  LOP3.LUT R0, R2, 0xfffffff0, RZ, 0xc0, !PT ;  /* 0xfffffff002007812 */ /* 0x000fe200078ec0ff */
[----:B------:R-:W-:Y:S01]  /*01b0*/  IMAD.SHL.U32 R4, R20, 0x40, RZ ;  /* 0x0000004014047824 */ /* 0x000fe200078e00ff */
[----:B------:R-:W-:Y:S01]  /*01c0*/  SHF.R.S32.HI R3, RZ, 0x1f, R12 ;  /* 0x0000001fff037819 */ /* 0x000fe2000001140c */
[----:B------:R-:W-:-:S02]  /*01d0*/  IMAD.SHL.U32 R18, R8, 0x8, RZ ;  /* 0x0000000808127824 */ /* 0x000fc400078e00ff */
[----:B------:R-:W-:Y:S01]  /*01e0*/  IMAD.IADD R2, R16, 0x1, -R0 ;  /* 0x0000000110027824 */ /* 0x000fe200078e0a00 */
[----:B------:R-:W-:Y:S01]  /*01f0*/  LEA.HI R3, R3, R7, RZ, 0x3 ;  /* 0x0000000703037211 */ /* 0x000fe200078f18ff */
[----:B------:R-:W-:Y:S01]  /*0200*/  IMAD.SHL.U32 R9, R8, 0x40, RZ ;  /* 0x0000004008097824 */ /* 0x000fe200078e00ff */
[----:B------:R-:W-:Y:S02]  /*0210*/  LOP3.LUT R0, R4, 0x1c0, RZ, 0xc0, !PT ;  /* 0x000001c004007812 */ /* 0x000fe400078ec0ff */
[----:B------:R-:W-:Y:S02]  /*0220*/  SHF.R.S32.HI R6, RZ, 0x1f, R2 ;  /* 0x0000001fff067819 */ /* 0x000fe40000011402 */
[----:B------:R-:W-:Y:S02]  /*0230*/  LOP3.LUT R3, R3, 0xfffffff8, RZ, 0xc0, !PT ;  /* 0xfffffff803037812 */ /* 0x000fe400078ec0ff */
[----:B------:R-:W-:Y:S02]  /*0240*/  LEA.HI R11, R6, R2, RZ, 0x3 ;  /* 0x00000002060b7211 */ /* 0x000fe400078f18ff */
[----:B------:R-:W-:Y:S01]  /*0250*/  LOP3.LUT R5, R0, 0x38, R18, 0xf8, !PT ;  /* 0x0000003800057812 */ /* 0x000fe200078ef812 */
[----:B------:R-:W-:Y:S01]  /*0260*/  IMAD.IADD R7, R7, 0x1, -R3 ;  /* 0x0000000107077824 */ /* 0x000fe200078e0a03 */
[----:B------:R-:W-:-:S02]  /*0270*/  SHF.R.U32.HI R4, RZ, 0x3, R0 ;  /* 0x00000003ff047819 */ /* 0x000fc40000011600 */
[----:B------:R-:W-:Y:S02]  /*0280*/  LOP3.LUT R0, R9, 0x1c0, RZ, 0xc0, !PT ;  /* 0x000001c009007812 */ /* 0x000fe400078ec0ff */
[----:B------:R-:W-:Y:S02]  /*0290*/  LOP3.LUT R3, R11, 0xfffffff8, RZ, 0xc0, !PT ;  /* 0xfffffff80b037812 */ /* 0x000fe400078ec0ff */
[----:B------:R-:W-:Y:S02]  /*02a0*/  LEA.HI R6, R14, R16, RZ, 0x6 ;  /* 0x000000100e067211 */ /* 0x000fe400078f30ff */
[----:B------:R-:W-:Y:S01]  /*02b0*/  LOP3.LUT R5, R5, R4, RZ, 0x3c, !PT ;  /* 0x0000000405057212 */ /* 0x000fe200078e3cff */
[----:B------:R-:W-:Y:S01]  /*02c0*/  IMAD.IADD R9, R2, 0x1, -R3 ;  /* 0x0000000102097824 */ /* 0x000fe200078e0a03 */
[----:B------:R-:W-:Y:S01]  /*02d0*/  LOP3.LUT R4, R0, 0x8, R10, 0xf8, !PT ;  /* 0x0000000800047812 */ /* 0x000fe200078ef80a */
[----:B------:R-:W-:Y:S01]  /*02e0*/  IMAD.SHL.U32 R3, R6, 0x8, RZ ;  /* 0x0000000806037824 */ /* 0x000fe200078e00ff */
[----:B------:R-:W-:-:S02]  /*02f0*/  SHF.R.U32.HI R0, RZ, 0x3, R0 ;  /* 0x00000003ff007819 */ /* 0x000fc40000011600 */
[----:B------:R-:W-:Y:S02]  /*0300*/  LEA.HI R10, R14, R16, RZ, 0x5 ;  /* 0x000000100e0a7211 */ /* 0x000fe400078f28ff */
[----:B------:R-:W-:Y:S02]  /*0310*/  LOP3.LUT R2, R12, 0xfffffffc, RZ, 0xc0, !PT ;  /* 0xfffffffc0c027812 */ /* 0x000fe400078ec0ff */
[----:B------:R-:W-:Y:S02]  /*0320*/  LOP3.LUT R14, R4, R0, RZ, 0x3c, !PT ;  /* 0x00000000040e7212 */ /* 0x000fe400078e3cff */
[----:B------:R-:W-:Y:S01]  /*0330*/  LOP3.LUT R0, R10, 0xffffffe0, RZ, 0xc0, !PT ;  /* 0xffffffe00a007812 */ /* 0x000fe200078ec0ff */
[C---:B------:R-:W-:Y:S01]  /*0340*/  IMAD.IADD R6, R16.reuse, 0x1, -R2 ;  /* 0x0000000110067824 */ /* 0x040fe200078e0a02 */
[----:B------:R-:W-:Y:S02]  /*0350*/  LOP3.LUT R241, R5, 0x7ffffe00, R3, 0xf8, !PT ;  /* 0x7ffffe0005f17812 */ /* 0x000fe400078ef803 */
[----:B------:R-:W-:Y:S01]  /*0360*/  LOP3.LUT R3, R7, 0x1, RZ, 0xc0, !PT ;  /* 0x0000000107037812 */ /* 0x000fe200078ec0ff */
[----:B------:R-:W-:Y:S01]  /*0370*/  IMAD.IADD R17, R16, 0x1, -R0 ;  /* 0x0000000110117824 */ /* 0x000fe200078e0a00 */
[--C-:B------:R-:W-:Y:S01]  /*0380*/  SHF.R.S32.HI R230, RZ, 0x5, R10.reuse ;  /* 0x00000005ffe67819 */ /* 0x100fe2000001140a */
[----:B------:R-:W-:Y:S01]  /*0390*/  IMAD.SHL.U32 R241, R241, 0x2, RZ ;  /* 0x00000002f1f17824 */ /* 0x000fe200078e00ff */
[----:B------:R-:W-:-:S02]  /*03a0*/  SHF.R.S32.HI R2, RZ, 0x1f, R10 ;  /* 0x0000001fff027819 */ /* 0x000fc4000001140a */
[----:B------:R-:W-:Y:S02]  /*03b0*/  LEA.HI R0, R6, R6, RZ, 0x1 ;  /* 0x0000000606007211 */ /* 0x000fe400078f08ff */
[----:B------:R-:W-:Y:S02]  /*03c0*/  ISETP.NE.U32.AND P0, PT, R3, 0x1, PT ;  /* 0x000000010300780c */ /* 0x000fe40003f05070 */
[----:B------:R-:W-:Y:S02]  /*03d0*/  LEA.HI R3, R2, R230, RZ, 0x2 ;  /* 0x000000e602037211 */ /* 0x000fe400078f10ff */
[C---:B------:R-:W-:Y:S01]  /*03e0*/  LOP3.LUT R2, R0.reuse, 0x1ffffffe, RZ, 0xc0, !PT ;  /* 0x1ffffffe00027812 */ /* 0x040fe200078ec0ff */
[----:B------:R-:W-:Y:S01]  /*03f0*/  IMAD.SHL.U32 R0, R0, 0x20, RZ ;  /* 0x0000002000007824 */ /* 0x000fe200078e00ff */
[----:B------:R-:W-:Y:S02]  /*0400*/  LOP3.LUT R3, R3, 0xffffffc, RZ, 0xc0, !PT ;  /* 0x0ffffffc03037812 */ /* 0x000fe400078ec0ff */
[----:B------:R-:W-:Y:S01]  /*0410*/  SHF.R.S32.HI R10, RZ, 0x1f, R17 ;  /* 0x0000001fff0a7819 */ /* 0x000fe20000011411 */
[----:B------:R-:W-:Y:S01]  /*0420*/  IMAD.IADD R2, R6, 0x1, -R2 ;  /* 0x0000000106027824 */ /* 0x000fe200078e0a02 */
[----:B------:R-:W-:Y:S01]  /*0430*/  LOP3.LUT R0, R0, 0xffffffc0, RZ, 0xc0, !PT ;  /* 0xffffffc000007812 */ /* 0x000fe200078ec0ff */
[----:B------:R-:W-:Y:S01]  /*0440*/  IMAD.IADD R5, R230, 0x1, -R3 ;  /* 0x00000001e6057824 */ /* 0x000fe200078e0a03 */
[----:B------:R-:W-:Y:S01]  /*0450*/  LEA.HI R10, R10, R17, RZ, 0x2 ;  /* 0x000000110a0a7211 */ /* 0x000fe200078f10ff */
[----:B------:R-:W-:Y:S01]  /*0460*/  IMAD.SHL.U32 R3, R9, 0x40, RZ ;  /* 0x0000004009037824 */ /* 0x000fe200078e00ff */
[----:B------:R-:W-:Y:S01]  /*0470*/  R2P PR, R7, 0x6 ;  /* 0x0000000607007804 */ /* 0x000fe20000000000 */
[----:B------:R-:W-:Y:S01]  /*0480*/  IMAD R12, R2, 0x8, R0 ;  /* 0x00000008020c7824 */ /* 0x000fe200078e0200 */
[----:B------:R-:W-:Y:S01]  /*0490*/  SHF.R.S32.HI R4, RZ, 0x2, R10 ;  /* 0x00000002ff047819 */ /* 0x000fe2000001140a */
[----:B------:R-:W-:Y:S01]  /*04a0*/  IMAD.SHL.U32 R2, R13, 0x8, RZ ;  /* 0x000000080d027824 */ /* 0x000fe200078e00ff */
[----:B------:R-:W-:Y:S01]  /*04b0*/  LOP3.LUT R0, R3, 0x1c0, RZ, 0xc0, !PT ;  /* 0x000001c003007812 */ /* 0x000fe200078ec0ff */
[----:B------:R-:W-:Y:S01]  /*04c0*/  IMAD.SHL.U32 R3, R7, 0x40, RZ ;  /* 0x0000004007037824 */ /* 0x000fe200078e00ff */
[----:B------:R-:W-:Y:S01]  /*04d0*/  SHF.R.S32.HI R19, RZ, 0x1f, R18 ;  /* 0x0000001fff137819 */ /* 0x000fe20000011412 */
[----:B------:R-:W-:Y:S01]  /*04e0*/  IMAD R16, R5, 0x10, R4 ;  /* 0x0000001005107824 */ /* 0x000fe200078e0204 */
[----:B------:R-:W-:Y:S01]  /*04f0*/  LOP3.LUT R2, R0, 0x8, R2, 0xf8, !PT ;  /* 0x0000000800027812 */ /* 0x000fe200078ef802 */
[----:B------:R-:W-:Y:S01]  /*0500*/  IMAD.SHL.U32 R5, R11, 0x40, RZ ;  /* 0x000000400b057824 */ /* 0x000fe200078e00ff */
[----:B------:R-:W-:Y:S01]  /*0510*/  SHF.R.U32.HI R0, RZ, 0x3, R0 ;  /* 0x00000003ff007819 */ /* 0x000fe20000011600 */
[----:B------:R-:W-:Y:S01]  /*0520*/  IMAD.SHL.U32 R230, R230, 0x400, RZ ;  /* 0x00000400e6e67824 */ /* 0x000fe200078e00ff */
[----:B------:R-:W-:Y:S01]  /*0530*/  LOP3.LUT R3, R3, 0x1c0, RZ, 0xc0, !PT ;  /* 0x000001c003037812 */ /* 0x000fe200078ec0ff */
[----:B------:R-:W-:Y:S01]  /*0540*/  STL [R1+0x88], R16 ;  /* 0x0000881001007387 */ /* 0x000fe20000100800 */
[----:B------:R-:W-:Y:S01]  /*0550*/  LOP3.LUT R224, R2, R0, RZ, 0x3c, !PT ;  /* 0x0000000002e07212 */ /* 0x000fe200078e3cff */
[----:B------:R-:W-:Y:S01]  /*0560*/  IMAD R4, R6, 0x2, R230 ;  /* 0x0000000206047824 */ /* 0x000fe200078e02e6 */
[----:B------:R-:W-:Y:S01]  /*0570*/  LOP3.LUT R2, R5, 0xfffffe00, RZ, 0xc0, !PT ;  /* 0xfffffe0005027812 */ /* 0x000fe200078ec0ff */
[----:B------:R-:W-:Y:S01]  /*0580*/  IMAD R0, R13, 0x200, R14 ;  /* 0x000002000d007824 */ /* 0x000fe200078e020e */
[----:B------:R-:W-:Y:S01]  /*0590*/  LEA.HI R3, R3, R3, RZ, 0x1d ;  /* 0x0000000303037211 */ /* 0x000fe200078fe8ff */
[----:B------:R-:W-:Y:S01]  /*05a0*/  IMAD.MOV.U32 R5, RZ, RZ, -0x10 ;  /* 0xfffffff0ff057424 */ /* 0x000fe200078e00ff */
[CC--:B------:R-:W-:Y:S01]  /*05b0*/  IADD3 R230, R224.reuse, R2.reuse, R230 ;  /* 0x00000002e0e67210 */ /* 0x0c0fe20007ffe0e6 */
[----:B------:R-:W-:Y:S01]  /*05c0*/  STL [R1+0x54], R15 ;  /* 0x0000540f01007387 */ /* 0x000fe20000100800 */
[----:B------:R-:W-:Y:S01]  /*05d0*/  LOP3.LUT R224, R224, R2, RZ, 0xfc, !PT ;  /* 0x00000002e0e07212 */ /* 0x000fe200078efcff */
[----:B------:R-:W-:Y:S01]  /*05e0*/  IMAD.IADD R4, R4, 0x1, R3 ;  /* 0x0000000104047824 */ /* 0x000fe200078e0203 */
[----:B------:R-:W-:Y:S01]  /*05f0*/  LOP3.LUT R2, R10, 0x7ffffffc, RZ, 0xc0, !PT ;  /* 0x7ffffffc0a027812 */ /* 0x000fe200078ec0ff */
[----:B------:R-:W-:Y:S01]  /*0600*/  IMAD R3, R8, 0x10, R20 ;  /* 0x0000001008037824 */ /* 0x000fe200078e0214 */
[----:B------:R-:W-:Y:S01]  /*0610*/  LEA R119, R0, 0x3900, 0x1 ;  /* 0x0000390000777811 */ /* 0x000fe200078e08ff */
[----:B------:R-:W-:Y:S01]  /*0620*/  IMAD.IADD R6, R16, 0x1, R12 ;  /* 0x0000000110067824 */ /* 0x000fe200078e020c */
[----:B------:R-:W-:Y:S01]  /*0630*/  LEA R4, R4, 0x80, 0x1 ;  /* 0x0000008004047811 */ /* 0x000fe200078e08ff */
[----:B------:R-:W-:Y:S01]  /*0640*/  IMAD.IADD R2, R17, 0x1, -R2 ;  /* 0x0000000111027824 */ /* 0x000fe200078e0a02 */
[----:B------:R1:W-:Y:S01]  /*0650*/  STL [R1+0x78], R3 ;  /* 0x0000780301007387 */ /* 0x0003e20000100800 */
[----:B------:R-:W-:-:S02]  /*0660*/  SEL R0, R5, 0x10, !P0 ;  /* 0x0000001005007807 */ /* 0x000fc40004000000 */
[----:B------:R-:W-:Y:S01]  /*0670*/  IMAD.SHL.U32 R2, R2, 0x2, RZ ;  /* 0x0000000202027824 */ /* 0x000fe200078e00ff */
[----:B------:R-:W-:Y:S01]  /*0680*/  STL.64 [R1+0x28], R18 ;  /* 0x0000281201007387 */ /* 0x000fe20000100a00 */
[----:B------:R-:W-:Y:S01]  /*0690*/  LOP3.LUT P4, RZ, R8, 0x2, RZ, 0xc0, !PT ;  /* 0x0000000208ff7812 */ /* 0x000fe2000788c0ff */
[----:B------:R-:W-:Y:S01]  /*06a0*/  IMAD.IADD R7, R4, 0x1, R0 ;  /* 0x0000000104077824 */ /* 0x000fe200078e0200 */
[----:B------:R-:W-:Y:S01]  /*06b0*/  LOP3.LUT P3, RZ, R8, 0x4, RZ, 0xc0, !PT ;  /* 0x0000000408ff7812 */ /* 0x000fe2000786c0ff */
[----:B------:R2:W-:Y:S01]  /*06c0*/  STL [R1+0x74], R6 ;  /* 0x0000740601007387 */ /* 0x0005e20000100800 */
[----:B------:R-:W-:Y:S02]  /*06d0*/  LOP3.LUT P5, RZ, R9, 0x4, RZ, 0xc0, !PT ;  /* 0x0000000409ff7812 */ /* 0x000fe400078ac0ff */
[----:B------:R-:W-:Y:S01]  /*06e0*/  SEL R226, R225, 0xffffffc0, !P3 ;  /* 0xffffffc0e1e27807 */ /* 0x000fe20005800000 */
[----:B------:R3:W-:Y:S01]  /*06f0*/  STL [R1+0x4c], R2 ;  /* 0x00004c0201007387 */ /* 0x0007e20000100800 */
[----:B------:R-:W-:-:S02]  /*0700*/  LOP3.LUT P6, RZ, R9, 0x2, RZ, 0xc0, !PT ;  /* 0x0000000209ff7812 */ /* 0x000fc400078cc0ff */
[----:B------:R-:W-:Y:S01]  /*0710*/  SEL R225, R225, 0xffffffc0, !P5 ;  /* 0xffffffc0e1e17807 */ /* 0x000fe20006800000 */
[----:B------:R4:W-:Y:S01]  /*0720*/  STL [R1+0x58], R4 ;  /* 0x0000580401007387 */ /* 0x0009e20000100800 */
[----:B------:R-:W-:Y:S01]  /*0730*/  LEA R230, R230, 0x7100, 0x1 ;  /* 0x00007100e6e67811 */ /* 0x000fe200078e08ff */
[C---:B------:R-:W-:Y:S01]  /*0740*/  IMAD.IADD R229, R119.reuse, 0x1, R226 ;  /* 0x0000000177e57824 */ /* 0x040fe200078e02e2 */
[----:B------:R-:W-:Y:S02]  /*0750*/  LEA R224, R224, 0x100, 0x1 ;  /* 0x00000100e0e07811 */ /* 0x000fe400078e08ff */
[C---:B------:R-:W-:Y:S01]  /*0760*/  IADD3 R234, R119.reuse, 0x20, RZ ;  /* 0x0000002077ea7810 */ /* 0x040fe20007ffe0ff */
[----:B------:R-:W-:Y:S01]  /*0770*/  IMAD.IADD R231, R230, 0x1, R225 ;  /* 0x00000001e6e77824 */ /* 0x000fe200078e02e1 */
[----:B------:R-:W-:Y:S01]  /*0780*/  @P4 IADD3 R234, R119, -0x20, RZ ;  /* 0xffffffe077ea4810 */ /* 0x000fe20007ffe0ff */
[----:B------:R-:W-:Y:S01]  /*0790*/  IMAD.IADD R225, R225, 0x1, R224 ;  /* 0x00000001e1e17824 */ /* 0x000fe200078e02e0 */
[----:B-1----:R-:W-:-:S02]  /*07a0*/  SEL R3, R227, 0xffffffe0, !P1 ;  /* 0xffffffe0e3037807 */ /* 0x002fc40004800000 */
[----:B------:R-:W-:Y:S01]  /*07b0*/  SEL R227, R227, 0xffffffe0, !P6 ;  /* 0xffffffe0e3e37807 */ /* 0x000fe20007000000 */
[----:B------:R-:W-:Y:S01]  /*07c0*/  IMAD.IADD R226, R226, 0x1, R234 ;  /* 0x00000001e2e27824 */ /* 0x000fe200078e02ea */
[C---:B------:R-:W-:Y:S02]  /*07d0*/  IADD3 R240, R234.reuse, 0x800, RZ ;  /* 0x00000800eaf07810 */ /* 0x040fe40007ffe0ff */
[----:B------:R-:W-:Y:S01]  /*07e0*/  IADD3 R239, R234, 0x1000, RZ ;  /* 0x00001000eaef7810 */ /* 0x000fe20007ffe0ff */
[----:B------:R-:W-:Y:S01]  /*07f0*/  IMAD.IADD R233, R230, 0x1, R227 ;  /* 0x00000001e6e97824 */ /* 0x000fe200078e02e3 */
[C---:B--2---:R-:W-:Y:S01]  /*0800*/  IADD3 R6, R4.reuse, 0x40, RZ ;  /* 0x0000004004067810 */ /* 0x044fe20007ffe0ff */
[C---:B------:R-:W-:Y:S01]  /*0810*/  IMAD.IADD R228, R227.reuse, 0x1, R224 ;  /* 0x00000001e3e47824 */ /* 0x040fe200078e02e0 */
[----:B------:R-:W-:Y:S01]  /*0820*/  @P2 IADD3 R6, R4, -0x40, RZ ;  /* 0xffffffc004062810 */ /* 0x000fe20007ffe0ff */
[C---:B------:R-:W-:Y:S01]  /*0830*/  IMAD.IADD R232, R227.reuse, 0x1, R231 ;  /* 0x00000001e3e87824 */ /* 0x040fe200078e02e7 */
[----:B------:R-:W-:Y:S01]  /*0840*/  IADD3 R238, R234, 0x1800, RZ ;  /* 0x00001800eaee7810 */ /* 0x000fe20007ffe0ff */
[----:B---3--:R-:W-:Y:S01]  /*0850*/  IMAD.IADD R2, R4, 0x1, R3 ;  /* 0x0000000104027824 */ /* 0x008fe200078e0203 */
[C---:B------:R-:W-:Y:S01]  /*0860*/  IADD3 R237, R234.reuse, 0x2000, RZ ;  /* 0x00002000eaed7810 */ /* 0x040fe20007ffe0ff */
[----:B------:R-:W-:Y:S01]  /*0870*/  IMAD.IADD R227, R227, 0x1, R225 ;  /* 0x00000001e3e37824 */ /* 0x000fe200078e02e1 */
[C---:B------:R-:W-:Y:S01]  /*0880*/  IADD3 R236, R234.reuse, 0x2800, RZ ;  /* 0x00002800eaec7810 */ /* 0x040fe20007ffe0ff */
[----:B----4-:R-:W-:Y:S01]  /*0890*/  IMAD.IADD R4, R3, 0x1, R6 ;  /* 0x0000000103047824 */ /* 0x010fe200078e0206 */
[----:B------:R1:W-:Y:S01]  /*08a0*/  STL [R1+0x70], R2 ;  /* 0x0000700201007387 */ /* 0x0003e20000100800 */
[----:B------:R-:W-:-:S03]  /*08b0*/  IADD3 R235, R234, 0x3000, RZ ;  /* 0x00003000eaeb7810 */ /* 0x000fc60007ffe0ff */
[----:B------:R-:W-:Y:S01]  /*08c0*/  STL [R1+0x68], R7 ;  /* 0x0000680701007387 */ /* 0x000fe20000100800 */
[----:B-1----:R-:W-:-:S05]  /*08d0*/  IMAD.IADD R2, R7, 0x1, R3 ;  /* 0x0000000107027824 */ /* 0x002fca00078e0203 */
[----:B------:R1:W-:Y:S04]  /*08e0*/  STL [R1+0x6c], R2 ;  /* 0x00006c0201007387 */ /* 0x0003e80000100800 */
[----:B------:R-:W-:Y:S04]  /*08f0*/  STL [R1+0x5c], R6 ;  /* 0x00005c0601007387 */ /* 0x000fe80000100800 */
[----:B------:R2:W-:Y:S01]  /*0900*/  STL [R1+0x60], R4 ;  /* 0x0000600401007387 */ /* 0x0005e20000100800 */
[----:B-1----:R-:W-:-:S05]  /*0910*/  IMAD.IADD R2, R0, 0x1, R6 ;  /* 0x0000000100027824 */ /* 0x002fca00078e0206 */
[----:B------:R1:W-:Y:S01]  /*0920*/  STL [R1+0x64], R2 ;  /* 0x0000640201007387 */ /* 0x0003e20000100800 */
[----:B--2---:R-:W-:Y:S02]  /*0930*/  IMAD.IADD R4, R0, 0x1, R4 ;  /* 0x0000000100047824 */ /* 0x004fe400078e0204 */
[----:B------:R-:W-:-:S03]  /*0940*/  IMAD.IADD R0, R3, 0x1, R2 ;  /* 0x0000000103007824 */ /* 0x000fc600078e0202 */
[----:B------:R1:W-:Y:S04]  /*0950*/  STL [R1+0x80], R4 ;  /* 0x0000800401007387 */ /* 0x0003e80000100800 */
[----:B------:R1:W-:Y:S02]  /*0960*/  STL [R1+0x7c], R0 ;  /* 0x00007c0001007387 */ /* 0x0003e40000100800 */
.L_x_546:
[----:B-1----:R-:W2:Y:S01]  /*0970*/  LDL R4, [R1+0x54] ;  /* 0x0000540001047983 */ /* 0x002ea20000100800 */
[----:B------:R-:W-:Y:S01]  /*0980*/  IMAD.MOV.U32 R0, RZ, RZ, c[0x0][0x560] ;  /* 0x00015800ff007624 */ /* 0x000fe200078e00ff */
[----:B------:R-:W-:Y:S01]  /*0990*/  YIELD ;  /* 0x0000000000007946 */ /* 0x000fe20003800000 */
[----:B------:R-:W-:Y:S03]  /*09a0*/  BSSY B0, `(.L_x_485) ;  /* 0x0000016000007945 */ /* 0x000fe60003800000 */
[----:B------:R-:W-:-:S13]  /*09b0*/  ISETP.NE.AND P0, PT, R0, 0x1, PT ;  /* 0x000000010000780c */ /* 0x000fda0003f05270 */
[----:B--2---:R-:W-:Y:S01]  /*09c0*/  @P0 IMAD.HI.U32 R0, R4, c[0x0][0x564], RZ ;  /* 0x0001590004000a27 */ /* 0x004fe200078e00ff */
[----:B------:R-:W-:-:S04]  /*09d0*/  MOV R3, R4 ;  /* 0x0000000400037202 */ /* 0x000fc80000000f00 */
[----:B------:R-:W-:-:S04]  /*09e0*/  @P0 SHF.R.U32.HI R3, RZ, c[0x0][0x568], R0 ;  /* 0x00015a00ff030a19 */ /* 0x000fc80000011600 */
[----:B------:R-:W-:Y:S01]  /*09f0*/  ISETP.GE.AND P0, PT, R3, c[0x0][0x578], PT ;  /* 0x00015e0003007a0c */ /* 0x000fe20003f06270 */
[----:B------:R-:W-:-:S04]  /*0a00*/  IMAD.MOV R2, RZ, RZ, -R3 ;  /* 0x000000ffff027224 */ /* 0x000fc800078e0a03 */
[----:B------:R-:W-:-:S08]  /*0a10*/  IMAD R2, R2, c[0x0][0x560], R4 ;  /* 0x0001580002027a24 */ /* 0x000fd000078e0204 */
[----:B------:R-:W-:Y:S05]  /*0a20*/  @!P0 BRA `(.L_x_486) ;  /* 0x0000007000008947 */ /* 0x000fea0003800000 */
[----:B------:R-:W-:-:S04]  /*0a30*/  MOV R0, c[0x0][0x56c] ;  /* 0x00015b0000007a02 */ /* 0x000fc80000000f00 */
[----:B------:R-:W-:Y:S02]  /*0a40*/  ISETP.NE.AND P0, PT, R0, 0x1, PT ;  /* 0x000000010000780c */ /* 0x000fe40003f05270 */
[----:B------:R-:W-:-:S11]  /*0a50*/  MOV R0, R2 ;  /* 0x0000000200007202 */ /* 0x000fd60000000f00 */
[----:B------:R-:W-:-:S05]  /*0a60*/  @P0 IMAD.HI.U32 R4, R2, c[0x0][0x570], RZ ;  /* 0x00015c0002040a27 */ /* 0x000fca00078e00ff */
[----:B------:R-:W-:-:S05]  /*0a70*/  @P0 SHF.R.U32.HI R0, RZ, c[0x0][0x574], R4 ;  /* 0x00015d00ff000a19 */ /* 0x000fca0000011604 */
[----:B------:R-:W-:Y:S01]  /*0a80*/  IMAD R4, R0, c[0x0][0x56c], RZ ;  /* 0x00015b0000047a24 */ /* 0x000fe200078e02ff */
[----:B------:R-:W-:Y:S05]  /*0a90*/  BRA `(.L_x_487) ;  /* 0x0000006000007947 */ /* 0x000fea0003800000 */
.L_x_486:
[----:B------:R-:W-:-:S04]  /*0aa0*/  MOV R0, c[0x0][0x554] ;  /* 0x0001550000007a02 */ /* 0x000fc80000000f00 */
[----:B------:R-:W-:Y:S02]  /*0ab0*/  ISETP.NE.AND P0, PT, R0, 0x1, PT ;  /* 0x000000010000780c */ /* 0x000fe40003f05270 */
[----:B------:R-:W-:-:S11]  /*0ac0*/  MOV R0, R2 ;  /* 0x0000000200007202 */ /* 0x000fd60000000f00 */
[----:B------:R-:W-:-:S05]  /*0ad0*/  @P0 IMAD.HI.U32 R4, R2, c[0x0][0x558], RZ ;  /* 0x0001560002040a27 */ /* 0x000fca00078e00ff */
[----:B------:R-:W-:-:S05]  /*0ae0*/  @P0 SHF.R.U32.HI R0, RZ, c[0x0][0x55c], R4 ;  /* 0x00015700ff000a19 */ /* 0x000fca0000011604 */
[----:B------:R-:W-:Y:S02]  /*0af0*/  IMAD R4, R0, c[0x0][0x554], RZ ;  /* 0x0001550000047a24 */ /* 0x000fe400078e02ff */
.L_x_487:
[----:B------:R-:W-:Y:S05]  /*0b00*/  BSYNC B0 ;  /* 0x0000000000007941 */ /* 0x000fea0003800000 */
.L_x_485:
[----:B------:R-:W-:Y:S01]  /*0b10*/  LOP3.LUT R0, RZ, R0, RZ, 0x33, !PT ;  /* 0x00000000ff007212 */ /* 0x000fe200078e33ff */
[----:B------:R-:W-:Y:S01]  /*0b20*/  IMAD.MOV.U32 R5, RZ, RZ, c[0x0][0x2c4] ;  /* 0x0000b100ff057624 */ /* 0x000fe200078e00ff */
[----:B------:R-:W-:Y:S01]  /*0b30*/  MOV R6, c[0x0][0x168] ;  /* 0x00005a0000067a02 */ /* 0x000fe20000000f00 */
[----:B------:R-:W-:Y:S01]  /*0b40*/  IMAD.IADD R4, R2, 0x1, -R4 ;  /* 0x0000000102047824 */ /* 0x000fe200078e0a04 */
[----:B------:R-:W-:Y:S01]  /*0b50*/  IADD3 R0, R0, c[0x0][0x53c], RZ ;  /* 0x00014f0000007a10 */ /* 0x000fe20007ffe0ff */
[----:B------:R-:W-:Y:S01]  /*0b60*/  ULDC UR4, c[0x0][0x1d0] ;  /* 0x0000740000047ab9 */ /* 0x000fe20000000800 */
[----:B------:R-:W-:Y:S01]  /*0b70*/  ISETP.NE.AND P4, PT, R5, 0x1, PT ;  /* 0x000000010500780c */ /* 0x000fe20003f85270 */
[----:B------:R-:W-:Y:S01]  /*0b80*/  UIADD3 UR5, UR4, 0x6f, URZ ;  /* 0x0000006f04057890 */ /* 0x000fe2000fffe03f */
[----:B------:R-:W-:Y:S01]  /*0b90*/  MOV R5, c[0x0][0x548] ;  /* 0x0001520000057a02 */ /* 0x000fe20000000f00 */
[----:B------:R-:W-:Y:S01]  /*0ba0*/  IMAD.SHL.U32 R36, R0, 0x80, RZ ;  /* 0x0000008000247824 */ /* 0x000fe200078e00ff */
[----:B------:R-:W-:Y:S01]  /*0bb0*/  UMOV UR4, URZ ;  /* 0x0000003f00047c82 */ /* 0x000fe20008000000 */
[----:B------:R-:W-:Y:S01]  /*0bc0*/  CS2R R178, SRZ ;  /* 0x0000000000b27805 */ /* 0x000fe2000001ff00 */
[----:B------:R-:W-:Y:S01]  /*0bd0*/  ISETP.NE.AND P0, PT, R5, 0x1, PT ;  /* 0x000000010500780c */ /* 0x000fe20003f05270 */
[----:B------:R-:W-:Y:S01]  /*0be0*/  UIMAD.WIDE UR4, UR5, -0x6db6db6d, UR4 ;  /* 0x92492493050478a5 */ /* 0x000fe2000f8e0204 */
[----:B------:R-:W-:Y:S01]  /*0bf0*/  IADD3 R0, R36, 0x7f, RZ ;  /* 0x0000007f24007810 */ /* 0x000fe20007ffe0ff */
[----:B------:R-:W-:Y:S01]  /*0c00*/  STL [R1+0x50], R36 ;  /* 0x0000502401007387 */ /* 0x000fe20000100800 */
[----:B------:R-:W-:Y:S01]  /*0c10*/  CS2R R176, SRZ ;  /* 0x0000000000b07805 */ /* 0x000fe2000001ff00 */
[----:B------:R-:W-:Y:S01]  /*0c20*/  USHF.R.U32.HI UR4, URZ, 0x1f, UR5 ;  /* 0x0000001f3f047899 */ /* 0x000fe20008011605 */
[----:B------:R-:W-:Y:S01]  /*0c30*/  CS2R R182, SRZ ;  /* 0x0000000000b67805 */ /* 0x000fe2000001ff00 */
[----:B------:R-:W-:Y:S01]  /*0c40*/  @P4 IMAD.HI.U32 R5, R0, c[0x0][0x2c8], RZ ;  /* 0x0000b20000054a27 */ /* 0x000fe200078e00ff */
[----:B------:R-:W-:Y:S01]  /*0c50*/  CS2R R180, SRZ ;  /* 0x0000000000b47805 */ /* 0x000fe2000001ff00 */
[----:B------:R-:W-:Y:S01]  /*0c60*/  ULEA.HI.SX32 UR4, UR5, UR4, 0x1a ;  /* 0x0000000405047291 */ /* 0x000fe2000f8fd23f */
[----:B------:R-:W-:Y:S01]  /*0c70*/  CS2R R172, SRZ ;  /* 0x0000000000ac7805 */ /* 0x000fe2000001ff00 */
[----:B------:R-:W-:Y:S01]  /*0c80*/  IMAD.MOV.U32 R2, RZ, RZ, R0 ;  /* 0x000000ffff027224 */ /* 0x000fe200078e0000 */
[----:B------:R-:W-:Y:S01]  /*0c90*/  @P4 SHF.R.U32.HI R2, RZ, c[0x0][0x2cc], R5 ;  /* 0x0000b300ff024a19 */ /* 0x000fe20000011605 */
[----:B------:R-:W-:Y:S01]  /*0ca0*/  IMAD R0, R3, c[0x0][0x554], R4 ;  /* 0x0001550003007a24 */ /* 0x000fe200078e0204 */
[----:B------:R-:W-:Y:S01]  /*0cb0*/  IADD3 R3, -R6, 0x70, RZ ;  /* 0x0000007006037810 */ /* 0x000fe20007ffe1ff */
[----:B------:R-:W-:Y:S01]  /*0cc0*/  IMAD.MOV.U32 R5, RZ, RZ, RZ ;  /* 0x000000ffff057224 */ /* 0x000fe200078e00ff */
[----:B------:R-:W-:Y:S01]  /*0cd0*/  MOV R7, RZ ;  /* 0x000000ff00077202 */ /* 0x000fe20000000f00 */
[----:B------:R-:W-:Y:S01]  /*0ce0*/  @P0 IMAD.HI.U32 R4, R0, c[0x0][0x54c], RZ ;  /* 0x0001530000040a27 */ /* 0x000fe200078e00ff */
[----:B------:R-:W-:Y:S01]  /*0cf0*/  IADD3 R3, R2, c[0x0][0x1d0], R3 ;  /* 0x0000740002037a10 */ /* 0x000fe20007ffe003 */
[----:B------:R-:W-:Y:S01]  /*0d00*/  CS2R R8, SRZ ;  /* 0x0000000000087805 */ /* 0x000fe2000001ff00 */
[----:B------:R-:W-:Y:S01]  /*0d10*/  MOV R162, RZ ;  /* 0x000000ff00a27202 */ /* 0x000fe20000000f00 */
[----:B------:R-:W-:Y:S01]  /*0d20*/  IMAD.MOV.U32 R2, RZ, RZ, RZ ;  /* 0x000000ffff027224 */ /* 0x000fe200078e00ff */
[----:B------:R-:W-:Y:S01]  /*0d30*/  CS2R R10, SRZ ;  /* 0x00000000000a7805 */ /* 0x000fe2000001ff00 */
[----:B------:R-:W-:Y:S01]  /*0d40*/  IMAD.MOV.U32 R37, RZ, RZ, R0 ;  /* 0x000000ffff257224 */ /* 0x000fe200078e0000 */
[----:B------:R-:W-:Y:S01]  /*0d50*/  @P0 SHF.R.U32.HI R37, RZ, c[0x0][0x550], R4 ;  /* 0x00015400ff250a19 */ /* 0x000fe20000011604 */
[----:B------:R-:W-:Y:S01]  /*0d60*/  IMAD.HI R2, R3, -0x6db6db6d, R2 ;  /* 0x9249249303027827 */ /* 0x000fe200078e0202 */
[----:B------:R-:W-:Y:S01]  /*0d70*/  CS2R R12, SRZ ;  /* 0x00000000000c7805 */ /* 0x000fe2000001ff00 */
[----:B------:R-:W-:Y:S01]  /*0d80*/  MOV R164, RZ ;  /* 0x000000ff00a47202 */ /* 0x000fe20000000f00 */
[----:B------:R-:W-:Y:S01]  /*0d90*/  CS2R R14, SRZ ;  /* 0x00000000000e7805 */ /* 0x000fe2000001ff00 */
[----:B------:R-:W-:Y:S01]  /*0da0*/  IADD3 R3, -R37, RZ, RZ ;  /* 0x000000ff25037210 */ /* 0x000fe20007ffe1ff */
[----:B------:R-:W-:Y:S01]  /*0db0*/  STL [R1+0x48], R37 ;  /* 0x0000482501007387 */ /* 0x000fe20000100800 */
[----:B------:R-:W-:Y:S01]  /*0dc0*/  SHF.R.U32.HI R4, RZ, 0x1f, R2 ;  /* 0x0000001fff047819 */ /* 0x000fe20000011602 */
[----:B------:R-:W-:Y:S01]  /*0dd0*/  IMAD.MOV.U32 R174, RZ, RZ, RZ ;  /* 0x000000ffffae7224 */ /* 0x000fe200078e00ff */
[----:B------:R-:W-:Y:S01]  /*0de0*/  MOV R154, RZ ;  /* 0x000000ff009a7202 */ /* 0x000fe20000000f00 */
[--C-:B------:R-:W-:Y:S01]  /*0df0*/  IMAD R40, R3, c[0x0][0x548], R0.reuse ;  /* 0x0001520003287a24 */ /* 0x100fe200078e0200 */
[----:B------:R-:W-:Y:S01]  /*0e00*/  LEA.HI.SX32 R2, R2, R4, 0x1a ;  /* 0x0000000402027211 */ /* 0x000fe200078fd2ff */
[----:B------:R-:W-:Y:S01]  /*0e10*/  IMAD.MOV.U32 R170, RZ, RZ, RZ ;  /* 0x000000ffffaa7224 */ /* 0x000fe200078e00ff */
[----:B------:R-:W-:Y:S01]  /*0e20*/  PRMT R0, RZ, 0x7610, R0 ;  /* 0x00007610ff007816 */ /* 0x000fe20000000000 */
[----:B------:R-:W-:Y:S01]  /*0e30*/  IMAD.MOV.U32 R168, RZ, RZ, RZ ;  /* 0x000000ffffa87224 */ /* 0x000fe200078e00ff */
[----:B------:R-:W-:Y:S01]  /*0e40*/  IMNMX R31, R2, UR4, PT ;  /* 0x00000004021f7c17 */ /* 0x000fe2000b800200 */
[----:B------:R-:W-:Y:S01]  /*0e50*/  STL [R1+0x44], R40 ;  /* 0x0000442801007387 */ /* 0x000fe20000100800 */
[----:B------:R-:W-:Y:S01]  /*0e60*/  IMAD.MOV.U32 R160, RZ, RZ, RZ ;  /* 0x000000ffffa07224 */ /* 0x000fe200078e00ff */
[----:B------:R-:W-:Y:S01]  /*0e70*/  CS2R R16, SRZ ;  /* 0x0000000000107805 */ /* 0x000fe2000001ff00 */
[----:B------:R-:W-:Y:S01]  /*0e80*/  ISETP.GE.AND P0, PT, R31, 0x1, PT ;  /* 0x000000011f00780c */ /* 0x000fe20003f06270 */
[----:B------:R1:W-:Y:S01]  /*0e90*/  STL [R1], R31 ;  /* 0x0000001f01007387 */ /* 0x0003e20000100800 */
[----:B------:R-:W-:Y:S01]  /*0ea0*/  IMAD.MOV.U32 R166, RZ, RZ, RZ ;  /* 0x000000ffffa67224 */ /* 0x000fe200078e00ff */
[----:B------:R-:W-:Y:S01]  /*0eb0*/  MOV R146, RZ ;  /* 0x000000ff00927202 */ /* 0x000fe20000000f00 */
[----:B------:R-:W-:Y:S01]  /*0ec0*/  IMAD.MOV.U32 R158, RZ, RZ, RZ ;  /* 0x000000ffff9e7224 */ /* 0x000fe200078e00ff */
[----:B------:R-:W-:Y:S01]  /*0ed0*/  CS2R R18, SRZ ;  /* 0x0000000000127805 */ /* 0x000fe2000001ff00 */
        /* <DEDUP_REMOVED lines=10> */
[----:B------:R-:W-:Y:S01]  /*0f80*/  CS2R R24, SRZ ;  /* 0x0000000000187805 */ /* 0x000fe2000001ff00 */
[----:B------:R-:W-:Y:S01]  /*0f90*/  IMAD.MOV.U32 R136, RZ, RZ, RZ ;  /* 0x000000ffff887224 */ /* 0x000fe200078e00ff */
[----:B------:R-:W-:Y:S01]  /*0fa0*/  CS2R R130, SRZ ;  /* 0x0000000000827805 */ /* 0x000fe2000001ff00 */
        /* <DEDUP_REMOVED lines=9> */
[----:B-1----:R-:W-:Y:S01]  /*1040*/  CS2R R30, SRZ ;  /* 0x00000000001e7805 */ /* 0x002fe2000001ff00 */
[----:B------:R-:W-:Y:S01]  /*1050*/  MOV R34, RZ ;  /* 0x000000ff00227202 */ /* 0x000fe20000000f00 */
[----:B------:R-:W-:Y:S01]  /*1060*/  CS2R R32, SRZ ;  /* 0x0000000000207805 */ /* 0x000fe2000001ff00 */
[----:B------:R-:W-:Y:S05]  /*1070*/  @!P0 BRA `(.L_x_488) ;  /* 0x0001321000008947 */ /* 0x000fea0003800000 */
[----:B------:R-:W2:Y:S01]  /*1080*/  LDL R35, [R1+0x78] ;  /* 0x0000780001237983 */ /* 0x000ea20000100800 */
[----:B------:R-:W-:-:S03]  /*1090*/  ISETP.NE.U32.AND P0, PT, RZ, c[0x0][0x340], PT ;  /* 0x0000d000ff007a0c */ /* 0x000fc60003f05070 */
[----:B------:R-:W3:Y:S01]  /*10a0*/  LDL.64 R38, [R1+0x28] ;  /* 0x0000280001267983 */ /* 0x000ee20000100a00 */
[----:B------:R-:W-:-:S13]  /*10b0*/  ISETP.NE.AND.EX P0, PT, RZ, c[0x0][0x344], PT, P0 ;  /* 0x0000d100ff007a0c */ /* 0x000fda0003f05300 */
[----:B------:R-:W-:-:S05]  /*10c0*/  @P0 MOV R2, 0x4 ;  /* 0x0000000400020802 */ /* 0x000fca0000000f00 */
[----:B------:R-:W-:-:S05]  /*10d0*/  @P0 IMAD.WIDE R2, R37, R2, c[0x0][0x340] ;  /* 0x0000d00025020625 */ /* 0x000fca00078e0202 */
[----:B------:R1:W4:Y:S01]  /*10e0*/  @P0 LDG.E R14, [R2.64] ;  /* 0x00000008020e0981 */ /* 0x000322000c1e1900 */
[----:B------:R-:W-:Y:S02]  /*10f0*/  SHF.R.S32.HI R12, RZ, 0x1f, R40 ;  /* 0x0000001fff0c7819 */ /* 0x000fe40000011428 */
[----:B------:R-:W-:Y:S01]  /*1100*/  SHF.R.S32.HI R13, RZ, 0x1f, R37 ;  /* 0x0000001fff0d7819 */ /* 0x000fe20000011425 */
[----:B------:R-:W5:Y:S02]  /*1110*/  S2R R41, SR_TID.X ;  /* 0x0000000000297919 */ /* 0x000f640000002100 */
[----:B------:R-:W-:Y:S02]  /*1120*/  IMAD R4, R12, c[0x0][0x1b8], RZ ;  /* 0x00006e000c047a24 */ /* 0x000fe400078e02ff */
[----:B------:R-:W-:Y:S02]  /*1130*/  IMAD R10, R13, c[0x0][0x1c0], RZ ;  /* 0x000070000d0a7a24 */ /* 0x000fe400078e02ff */
[----:B------:R-:W-:Y:S01]  /*1140*/  IMAD R4, R40, c[0x0][0x1bc], R4 ;  /* 0x00006f0028047a24 */ /* 0x000fe200078e0204 */
[----:B--2---:R-:W-:-:S02]  /*1150*/  IADD3 R8, R35, R36, RZ ;  /* 0x0000002423087210 */ /* 0x004fc40007ffe0ff */
[----:B-----5:R-:W-:Y:S02]  /*1160*/  SHF.R.S32.HI R35, RZ, 0x1f, R41 ;  /* 0x0000001fff237819 */ /* 0x020fe40000011429 */
[----:B------:R-:W-:Y:S01]  /*1170*/  MOV R0, R8 ;  /* 0x0000000800007202 */ /* 0x000fe20000000f00 */
[----:B-1----:R-:W-:Y:S01]  /*1180*/  @P4 IMAD.HI.U32 R2, R8, c[0x0][0x2c8], RZ ;  /* 0x0000b20008024a27 */ /* 0x002fe200078e00ff */
[----:B------:R-:W-:Y:S02]  /*1190*/  LEA.HI R35, R35, R41, RZ, 0x3 ;  /* 0x0000002923237211 */ /* 0x000fe400078f18ff */
[----:B---3--:R-:W-:Y:S02]  /*11a0*/  ISETP.GE.AND P2, PT, R38, c[0x0][0x198], PT ;  /* 0x0000660026007a0c */ /* 0x008fe40003f46270 */
[----:B------:R-:W-:Y:S02]  /*11b0*/  SHF.R.S32.HI R35, RZ, 0x3, R35 ;  /* 0x00000003ff237819 */ /* 0x000fe40000011423 */
[----:B------:R-:W-:Y:S01]  /*11c0*/  @P4 SHF.R.U32.HI R0, RZ, c[0x0][0x2cc], R2 ;  /* 0x0000b300ff004a19 */ /* 0x000fe20000011602 */
[----:B------:R-:W-:Y:S01]  /*11d0*/  IMAD.WIDE.U32 R2, R40, c[0x0][0x1b8], RZ ;  /* 0x00006e0028027a25 */ /* 0x000fe200078e00ff */
[----:B------:R-:W-:-:S03]  /*11e0*/  SHF.R.S32.HI R11, RZ, 0x1f, R35 ;  /* 0x0000001fff0b7819 */ /* 0x000fc60000011423 */
[----:B------:R-:W-:Y:S01]  /*11f0*/  IMAD.WIDE.U32 R6, R35, c[0x0][0x1e0], R38 ;  /* 0x0000780023067a25 */ /* 0x000fe200078e0026 */
[----:B------:R-:W-:-:S03]  /*1200*/  IADD3 R3, R3, R4, RZ ;  /* 0x0000000403037210 */ /* 0x000fc60007ffe0ff */
[C---:B------:R-:W-:Y:S02]  /*1210*/  IMAD R5, R11.reuse, c[0x0][0x1e0], RZ ;  /* 0x000078000b057a24 */ /* 0x040fe400078e02ff */
[----:B------:R-:W-:Y:S02]  /*1220*/  IMAD R11, R11, c[0x0][0x208], RZ ;  /* 0x000082000b0b7a24 */ /* 0x000fe400078e02ff */
[----:B------:R-:W-:Y:S02]  /*1230*/  IMAD R9, R35, c[0x0][0x1e4], R5 ;  /* 0x0000790023097a24 */ /* 0x000fe400078e0205 */
[----:B------:R-:W-:-:S03]  /*1240*/  IMAD.WIDE.U32 R2, R37, c[0x0][0x1c0], R2 ;  /* 0x0000700025027a25 */ /* 0x000fc600078e0002 */
[----:B------:R-:W-:Y:S01]  /*1250*/  IADD3 R7, R7, R9, RZ ;  /* 0x0000000907077210 */ /* 0x000fe20007ffe0ff */
[----:B------:R-:W-:Y:S01]  /*1260*/  IMAD R9, R37, c[0x0][0x1c4], R10 ;  /* 0x0000710025097a24 */ /* 0x000fe200078e020a */
[----:B------:R-:W-:Y:S01]  /*1270*/  IADD3 R10, -R0, RZ, RZ ;  /* 0x000000ff000a7210 */ /* 0x000fe20007ffe1ff */
[----:B------:R-:W-:-:S03]  /*1280*/  IMAD.WIDE.U32 R4, R35, c[0x0][0x208], R38 ;  /* 0x0000820023047a25 */ /* 0x000fc600078e0026 */
[----:B------:R-:W-:Y:S01]  /*1290*/  IADD3 R3, R3, R9, RZ ;  /* 0x0000000903037210 */ /* 0x000fe20007ffe0ff */
[----:B------:R-:W-:Y:S01]  /*12a0*/  IMAD R11, R35, c[0x0][0x20c], R11 ;  /* 0x00008300230b7a24 */ /* 0x000fe200078e020b */
[----:B------:R-:W-:Y:S01]  /*12b0*/  SHF.R.S32.HI R9, RZ, 0x1f, R0 ;  /* 0x0000001fff097819 */ /* 0x000fe20000011400 */
[----:B------:R-:W-:-:S03]  /*12c0*/  IMAD.WIDE.U32 R6, R40, c[0x0][0x1e8], R6 ;  /* 0x00007a0028067a25 */ /* 0x000fc600078e0006 */
[----:B------:R-:W-:Y:S01]  /*12d0*/  IADD3 R5, R5, R11, RZ ;  /* 0x0000000b05057210 */ /* 0x000fe20007ffe0ff */
[C---:B------:R-:W-:Y:S02]  /*12e0*/  IMAD R11, R12.reuse, c[0x0][0x1e8], RZ ;  /* 0x00007a000c0b7a24 */ /* 0x040fe400078e02ff */
[----:B------:R-:W-:Y:S02]  /*12f0*/  IMAD R12, R12, c[0x0][0x210], RZ ;  /* 0x000084000c0c7a24 */ /* 0x000fe400078e02ff */
[----:B------:R-:W-:Y:S02]  /*1300*/  IMAD R9, R9, c[0x0][0x1b0], RZ ;  /* 0x00006c0009097a24 */ /* 0x000fe400078e02ff */
[----:B------:R-:W-:Y:S02]  /*1310*/  IMAD R11, R40, c[0x0][0x1ec], R11 ;  /* 0x00007b00280b7a24 */ /* 0x000fe400078e020b */
[----:B------:R-:W-:Y:S02]  /*1320*/  IMAD R10, R10, c[0x0][0x2c4], R8 ;  /* 0x0000b1000a0a7a24 */ /* 0x000fe400078e0208 */
[----:B------:R-:W-:-:S02]  /*1330*/  IMAD R12, R40, c[0x0][0x214], R12 ;  /* 0x00008500280c7a24 */ /* 0x000fc400078e020c */
[----:B------:R-:W-:-:S04]  /*1340*/  IMAD.WIDE.U32 R4, R40, c[0x0][0x210], R4 ;  /* 0x0000840028047a25 */ /* 0x000fc800078e0004 */
[C---:B------:R-:W-:Y:S01]  /*1350*/  IMAD R8, R0.reuse, c[0x0][0x1b4], R9 ;  /* 0x00006d0000087a24 */ /* 0x040fe200078e0209 */
[----:B------:R-:W-:Y:S01]  /*1360*/  IADD3 R9, R7, R11, RZ ;  /* 0x0000000b07097210 */ /* 0x000fe20007ffe0ff */
[----:B------:R-:W-:Y:S01]  /*1370*/  IMAD.WIDE.U32 R2, R0, c[0x0][0x1b0], R2 ;  /* 0x00006c0000027a25 */ /* 0x000fe200078e0002 */
[----:B------:R-:W-:Y:S02]  /*1380*/  SHF.R.S32.HI R11, RZ, 0x1f, R10 ;  /* 0x0000001fff0b7819 */ /* 0x000fe4000001140a */
[----:B------:R-:W-:Y:S02]  /*1390*/  IADD3 R7, R5, R12, RZ ;  /* 0x0000000c05077210 */ /* 0x000fe40007ffe0ff */
[----:B------:R-:W-:Y:S01]  /*13a0*/  IADD3 R5, R3, R8, RZ ;  /* 0x0000000803057210 */ /* 0x000fe20007ffe0ff */
[----:B------:R-:W-:Y:S01]  /*13b0*/  IMAD R11, R11, c[0x0][0x1a8], RZ ;  /* 0x00006a000b0b7a24 */ /* 0x000fe200078e02ff */
[----:B------:R-:W-:Y:S02]  /*13c0*/  MOV R8, R6 ;  /* 0x0000000600087202 */ /* 0x000fe40000000f00 */
[----:B------:R-:W-:Y:S01]  /*13d0*/  MOV R6, R4 ;  /* 0x0000000400067202 */ /* 0x000fe20000000f00 */
[----:B------:R-:W-:Y:S01]  /*13e0*/  IMAD R11, R10, c[0x0][0x1ac], R11 ;  /* 0x00006b000a0b7a24 */ /* 0x000fe200078e020b */
[----:B------:R-:W-:-:S02]  /*13f0*/  MOV R4, R2 ;  /* 0x0000000200047202 */ /* 0x000fc40000000f00 */
[----:B----4-:R-:W-:Y:S02]  /*1400*/  @P0 SHF.R.S32.HI R3, RZ, 0x1f, R14 ;  /* 0x0000001fff030819 */ /* 0x010fe4000001140e */
[----:B------:R-:W-:Y:S01]  /*1410*/  @P0 MOV R2, R14 ;  /* 0x0000000e00020202 */ /* 0x000fe20000000f00 */
[----:B------:R-:W-:Y:S01]  /*1420*/  IMAD.WIDE.U32 R4, R10, c[0x0][0x1a8], R4 ;  /* 0x00006a000a047a25 */ /* 0x000fe200078e0004 */
[----:B------:R-:W-:Y:S02]  /*1430*/  @!P0 MOV R2, R37 ;  /* 0x0000002500028202 */ /* 0x000fe40000000f00 */
[----:B------:R-:W-:-:S03]  /*1440*/  @!P0 MOV R3, R13 ;  /* 0x0000000d00038202 */ /* 0x000fc60000000f00 */
[----:B------:R-:W-:Y:S01]  /*1450*/  IMAD.WIDE.U32 R12, R2, c[0x0][0x218], R6 ;  /* 0x00008600020c7a25 */ /* 0x000fe200078e0006 */
[----:B------:R-:W-:-:S03]  /*1460*/  IADD3 R7, R5, R11, RZ ;  /* 0x0000000b05077210 */ /* 0x000fc60007ffe0ff */
[C---:B------:R-:W-:Y:S02]  /*1470*/  IMAD R0, R3.reuse, c[0x0][0x218], RZ ;  /* 0x0000860003007a24 */ /* 0x040fe400078e02ff */
[----:B------:R-:W-:Y:S01]  /*1480*/  IMAD R6, R3, c[0x0][0x1f0], RZ ;  /* 0x00007c0003067a24 */ /* 0x000fe200078e02ff */
[----:B------:R-:W-:Y:S01]  /*1490*/  LEA R3, P0, R4, c[0x0][0x160], 0x1 ;  /* 0x0000580004037a11 */ /* 0x000fe200078008ff */
[C---:B------:R-:W-:Y:S01]  /*14a0*/  IMAD R5, R2.reuse, c[0x0][0x21c], R0 ;  /* 0x0000870002057a24 */ /* 0x040fe200078e0200 */
[----:B------:R-:W-:Y:S01]  /*14b0*/  IADD3 R0, R35, R36, RZ ;  /* 0x0000002423007210 */ /* 0x000fe20007ffe0ff */
[----:B------:R-:W-:-:S04]  /*14c0*/  IMAD.WIDE.U32 R8, R2, c[0x0][0x1f0], R8 ;  /* 0x00007c0002087a25 */ /* 0x000fc800078e0008 */
[----:B------:R-:W-:Y:S01]  /*14d0*/  IMAD R6, R2, c[0x0][0x1f4], R6 ;  /* 0x00007d0002067a24 */ /* 0x000fe200078e0206 */
[----:B------:R-:W-:Y:S01]  /*14e0*/  LEA.HI.X R2, R4, c[0x0][0x164], R7, 0x1, P0 ;  /* 0x0000590004027a11 */ /* 0x000fe200000f0c07 */
[----:B------:R1:W-:Y:S01]  /*14f0*/  STL.64 [R1+0x30], R8 ;  /* 0x0000300801007387 */ /* 0x0003e20000100a00 */
[----:B------:R-:W-:Y:S02]  /*1500*/  IADD3 R4, R13, R5, RZ ;  /* 0x000000050d047210 */ /* 0x000fe40007ffe0ff */
[----:B------:R-:W-:Y:S01]  /*1510*/  IADD3 R6, R9, R6, RZ ;  /* 0x0000000609067210 */ /* 0x000fe20007ffe0ff */
[----:B------:R1:W-:Y:S04]  /*1520*/  STL.64 [R1+0x38], R12 ;  /* 0x0000380c01007387 */ /* 0x0003e80000100a00 */
[----:B------:R1:W-:Y:S04]  /*1530*/  STL [R1+0x40], R4 ;  /* 0x0000400401007387 */ /* 0x0003e80000100800 */
[----:B------:R1:W-:Y:S01]  /*1540*/  STL [R1+0x20], R6 ;  /* 0x0000200601007387 */ /* 0x0003e20000100800 */
[----:B------:R-:W-:Y:S05]  /*1550*/  BRA.DIV ~URZ, `(.L_x_489) ;  /* 0x000149027f007947 */ /* 0x000fea000b800000 */
[----:B------:R2:W3:Y:S02]  /*1560*/  SHFL.IDX PT, R5, R2, RZ, 0x181f ;  /* 0x00181fff02057589 */ /* 0x0004e400000e0000 */
.L_x_547:
[----:B------:R-:W-:Y:S05]  /*1570*/  BRA.DIV ~URZ, `(.L_x_490) ;  /* 0x000149527f007947 */ /* 0x000fea000b800000 */
[----:B-1----:R1:W4:Y:S02]  /*1580*/  SHFL.IDX PT, R4, R3, RZ, 0x181f ;  /* 0x00181fff03047589 */ /* 0x00232400000e0000 */
.L_x_548:
[----:B------:R-:W-:Y:S01]  /*1590*/  MOV R11, c[0x0][0x168] ;  /* 0x00005a00000b7a02 */ /* 0x000fe20000000f00 */
[----:B------:R-:W-:Y:S04]  /*15a0*/  BSSY B0, `(.L_x_491) ;  /* 0x000000b000007945 */ /* 0x000fe80003800000 */
[----:B------:R-:W-:-:S05]  /*15b0*/  IMAD R11, R11, c[0x0][0x2c4], RZ ;  /* 0x0000b1000b0b7a24 */ /* 0x000fca00078e02ff */
[----:B------:R-:W-:-:S13]  /*15c0*/  ISETP.GE.AND P0, PT, R0, R11, PT ;  /* 0x0000000b0000720c */ /* 0x000fda0003f06270 */
[----:B------:R-:W-:Y:S05]  /*15d0*/  @P0 BRA `(.L_x_492) ;  /* 0x0000007000000947 */ /* 0x000fea0003800000 */
[----:B------:R-:W5:Y:S02]  /*15e0*/  LDL.64 R6, [R1+0x28] ;  /* 0x0000280001067983 */ /* 0x000f640000100a00 */
[----:B----45:R-:W-:-:S04]  /*15f0*/  LEA R4, P0, R6, R4, 0x1 ;  /* 0x0000000406047211 */ /* 0x030fc800078008ff */
[----:B---3--:R-:W-:-:S05]  /*1600*/  LEA.HI.X R5, R6, R5, R7, 0x1, P0 ;  /* 0x0000000506057211 */ /* 0x008fca00000f0c07 */
[----:B------:R-:W-:Y:S01]  /*1610*/  @!PT LDS RZ, [RZ] ;  /* 0x00000000fffff984 */ /* 0x000fe20000000800 */
[----:B------:R-:W-:Y:S01]  /*1620*/  @!PT LDS RZ, [RZ] ;  /* 0x00000000fffff984 */ /* 0x000fe20000000800 */
[----:B------:R-:W-:Y:S01]  /*1630*/  @!PT LDS RZ, [RZ] ;  /* 0x00000000fffff984 */ /* 0x000fe20000000800 */
[----:B------:R3:W-:Y:S04]  /*1640*/  LDGSTS.E.BYPASS.LTC128B.128 [R241+0x7100], [R4.64], !P2 ;  /* 0x0710000004f17fae */ /* 0x0007e8000d101d48 */
.L_x_492:
[----:B------:R-:W-:Y:S05]  /*1650*/  BSYNC B0 ;  /* 0x0000000000007941 */ /* 0x000fea0003800000 */
.L_x_491:
[----:B------:R-:W-:Y:S05]  /*1660*/  BRA.DIV ~URZ, `(.L_x_493) ;  /* 0x000148d27f007947 */ /* 0x000fea000b800000 */
[----:B------:R1:W2:Y:S04]  /*1670*/  SHFL.IDX PT, R6, R2, 0x1, 0x181f ;  /* 0x00381f0002067f89 */ /* 0x0002a800000e0000 */
[----:B---34-:R1:W3:Y:S02]  /*1680*/  SHFL.IDX PT, R4, R3, 0x1, 0x181f ;  /* 0x00381f0003047f89 */ /* 0x0182e400000e0000 */
.L_x_549:
[----:B------:R-:W-:Y:S01]  /*1690*/  IADD3 R5, R0, 0x10, RZ ;  /* 0x0000001000057810 */ /* 0x000fe20007ffe0ff */
[----:B------:R-:W-:Y:S03]  /*16a0*/  BSSY B0, `(.L_x_494) ;  /* 0x000000a000007945 */ /* 0x000fe60003800000 */
[----:B------:R-:W-:-:S13]  /*16b0*/  ISETP.GE.AND P0, PT, R5, R11, PT ;  /* 0x0000000b0500720c */ /* 0x000fda0003f06270 */
[----:B------:R-:W-:Y:S05]  /*16c0*/  @P0 BRA `(.L_x_495) ;  /* 0x0000007000000947 */ /* 0x000fea0003800000 */
[----:B------:R-:W4:Y:S02]  /*16d0*/  LDL.64 R8, [R1+0x28] ;  /* 0x0000280001087983 */ /* 0x000f240000100a00 */
[----:B---34-:R-:W-:-:S04]  /*16e0*/  LEA R4, P0, R8, R4, 0x1 ;  /* 0x0000000408047211 */ /* 0x018fc800078008ff */
[----:B--2---:R-:W-:-:S05]  /*16f0*/  LEA.HI.X R5, R8, R6, R9, 0x1, P0 ;  /* 0x0000000608057211 */ /* 0x004fca00000f0c09 */
[----:B------:R-:W-:Y:S01]  /*1700*/  @!PT LDS RZ, [RZ] ;  /* 0x00000000fffff984 */ /* 0x000fe20000000800 */
[----:B------:R-:W-:Y:S01]  /*1710*/  @!PT LDS RZ, [RZ] ;  /* 0x00000000fffff984 */ /* 0x000fe20000000800 */
[----:B------:R-:W-:Y:S01]  /*1720*/  @!PT LDS RZ, [RZ] ;  /* 0x00000000fffff984 */ /* 0x000fe20000000800 */
[----:B------:R2:W-:Y:S04]  /*1730*/  LDGSTS.E.BYPASS.LTC128B.128 [R241+0x7900], [R4.64], !P2 ;  /* 0x0790000004f17fae */ /* 0x0005e8000d101d48 */
.L_x_495:
[----:B------:R-:W-:Y:S05]  /*1740*/  BSYNC B0 ;  /* 0x0000000000007941 */ /* 0x000fea0003800000 */
.L_x_494:
[----:B------:R-:W-:Y:S05]  /*1750*/  BRA.DIV ~URZ, `(.L_x_496) ;  /* 0x000148b27f007947 */ /* 0x000fea000b800000 */
[----:B--2---:R2:W4:Y:S02]  /*1760*/  SHFL.IDX PT, R6, R2, 0x2, 0x181f ;  /* 0x00581f0002067f89 */ /* 0x00452400000e0000 */
.L_x_550:
[----:B------:R-:W-:Y:S05]  /*1770*/  BRA.DIV ~URZ, `(.L_x_497) ;  /* 0x000149027f007947 */ /* 0x000fea000b800000 */
[----:B---3--:R3:W1:Y:S02]  /*1780*/  SHFL.IDX PT, R4, R3, 0x2, 0x181f ;  /* 0x00581f0003047f89 */ /* 0x00866400000e0000 */
.L_x_551:
[----:B------:R-:W-:Y:S01]  /*1790*/  IADD3 R5, R0, 0x20, RZ ;  /* 0x0000002000057810 */ /* 0x000fe20007ffe0ff */
[----:B------:R-:W-:Y:S03]  /*17a0*/  BSSY B0, `(.L_x_498) ;  /* 0x000000a000007945 */ /* 0x000fe60003800000 */
[----:B------:R-:W-:-:S13]  /*17b0*/  ISETP.GE.AND P0, PT, R5, R11, PT ;  /* 0x0000000b0500720c */ /* 0x000fda0003f06270 */
[----:B------:R-:W-:Y:S05]  /*17c0*/  @P0 BRA `(.L_x_499) ;  /* 0x0000007000000947 */ /* 0x000fea0003800000 */
[----:B------:R-:W5:Y:S02]  /*17d0*/  LDL.64 R8, [R1+0x28] ;  /* 0x0000280001087983 */ /* 0x000f640000100a00 */
[----:B-1---5:R-:W-:-:S04]  /*17e0*/  LEA R4, P0, R8, R4, 0x1 ;  /* 0x0000000408047211 */ /* 0x022fc800078008ff */
[----:B----4-:R-:W-:-:S05]  /*17f0*/  LEA.HI.X R5, R8, R6, R9, 0x1, P0 ;  /* 0x0000000608057211 */ /* 0x010fca00000f0c09 */
[----:B------:R-:W-:Y:S01]  /*1800*/  @!PT LDS RZ, [RZ] ;  /* 0x00000000fffff984 */ /* 0x000fe20000000800 */
[----:B------:R-:W-:Y:S01]  /*1810*/  @!PT LDS RZ, [RZ] ;  /* 0x00000000fffff984 */ /* 0x000fe20000000800 */
[----:B------:R-:W-:Y:S01]  /*1820*/  @!PT LDS RZ, [RZ] ;  /* 0x00000000fffff984 */ /* 0x000fe20000000800 */
[----:B------:R1:W-:Y:S04]  /*1830*/  LDGSTS.E.BYPASS.LTC128B.128 [R241+0x8100], [R4.64], !P2 ;  /* 0x0810000004f17fae */ /* 0x0003e8000d101d48 */
.L_x_499:
[----:B------:R-:W-:Y:S05]  /*1840*/  BSYNC B0 ;  /* 0x0000000000007941 */ /* 0x000fea0003800000 */
.L_x_498:
[----:B------:R-:W-:Y:S05]  /*1850*/  BRA.DIV ~URZ, `(.L_x_500) ;  /* 0x000148927f007947 */ /* 0x000fea000b800000 */
[----:B----4-:R4:W2:Y:S04]  /*1860*/  SHFL.IDX PT, R6, R2, 0x3, 0x181f ;  /* 0x00781f0002067f89 */ /* 0x0108a800000e0000 */
[----:B-1----:R4:W1:Y:S02]  /*1870*/  SHFL.IDX PT, R4, R3, 0x3, 0x181f ;  /* 0x00781f0003047f89 */ /* 0x00286400000e0000 */
.L_x_552:
[----:B------:R-:W-:Y:S01]  /*1880*/  IADD3 R5, R0, 0x30, RZ ;  /* 0x0000003000057810 */ /* 0x000fe20007ffe0ff */
[----:B------:R-:W-:Y:S03]  /*1890*/  BSSY B0, `(.L_x_501) ;  /* 0x000000a000007945 */ /* 0x000fe60003800000 */
[----:B------:R-:W-:-:S13]  /*18a0*/  ISETP.GE.AND P0, PT, R5, R11, PT ;  /* 0x0000000b0500720c */ /* 0x000fda0003f06270 */
[----:B------:R-:W-:Y:S05]  /*18b0*/  @P0 BRA `(.L_x_502) ;  /* 0x0000007000000947 */ /* 0x000fea0003800000 */
[----:B------:R-:W5:Y:S02]  /*18c0*/  LDL.64 R8, [R1+0x28] ;  /* 0x0000280001087983 */ /* 0x000f640000100a00 */
[----:B-1---5:R-:W-:-:S04]  /*18d0*/  LEA R4, P0, R8, R4, 0x1 ;  /* 0x0000000408047211 */ /* 0x022fc800078008ff */
[----:B--2---:R-:W-:-:S05]  /*18e0*/  LEA.HI.X R5, R8, R6, R9, 0x1, P0 ;  /* 0x0000000608057211 */ /* 0x004fca00000f0c09 */
[----:B------:R-:W-:Y:S01]  /*18f0*/  @!PT LDS RZ, [RZ] ;  /* 0x00000000fffff984 */ /* 0x000fe20000000800 */
[----:B------:R-:W-:Y:S01]  /*1900*/  @!PT LDS RZ, [RZ] ;  /* 0x00000000fffff984 */ /* 0x000fe20000000800 */
[----:B------:R-:W-:Y:S01]  /*1910*/  @!PT LDS RZ, [RZ] ;  /* 0x00000000fffff984 */ /* 0x000fe20000000800 */
[----:B------:R1:W-:Y:S04]  /*1920*/  LDGSTS.E.BYPASS.LTC128B.128 [R241+0x8900], [R4.64], !P2 ;  /* 0x0890000004f17fae */ /* 0x0003e8000d101d48 */
.L_x_502:
[----:B------:R-:W-:Y:S05]  /*1930*/  BSYNC B0 ;  /* 0x0000000000007941 */ /* 0x000fea0003800000 */
.L_x_501:
[----:B------:R-:W-:Y:S05]  /*1940*/  BRA.DIV ~URZ, `(.L_x_503) ;  /* 0x000148727f007947 */ /* 0x000fea000b800000 */
[----:B--2---:R2:W3:Y:S02]  /*1950*/  SHFL.IDX PT, R6, R2, 0x4, 0x181f ;  /* 0x00981f0002067f89 */ /* 0x0044e400000e0000 */
.L_x_553:
[----:B------:R-:W-:Y:S05]  /*1960*/  BRA.DIV ~URZ, `(.L_x_504) ;  /* 0x000148c27f007947 */ /* 0x000fea000b800000 */
[----:B-1----:R1:W2:Y:S02]  /*1970*/  SHFL.IDX PT, R4, R3, 0x4, 0x181f ;  /* 0x00981f0003047f89 */ /* 0x0022a400000e0000 */
.L_x_554:
[----:B------:R-:W-:Y:S01]  /*1980*/  IADD3 R5, R0, 0x40, RZ ;  /* 0x0000004000057810 */ /* 0x000fe20007ffe0ff */
[----:B------:R-:W-:Y:S03]  /*1990*/  BSSY B0, `(.L_x_505) ;  /* 0x000000a000007945 */ /* 0x000fe60003800000 */
[----:B------:R-:W-:-:S13]  /*19a0*/  ISETP.GE.AND P0, PT, R5, R11, PT ;  /* 0x0000000b0500720c */ /* 0x000fda0003f06270 */
[----:B------:R-:W-:Y:S05]  /*19b0*/  @P0 BRA `(.L_x_506) ;  /* 0x0000007000000947 */ /* 0x000fea0003800000 */
[----:B------:R-:W5:Y:S02]  /*19c0*/  LDL.64 R8, [R1+0x28] ;  /* 0x0000280001087983 */ /* 0x000f640000100a00 */
[----:B--2--5:R-:W-:-:S04]  /*19d0*/  LEA R4, P0, R8, R4, 0x1 ;  /* 0x0000000408047211 */ /* 0x024fc800078008ff */
[----:B---3--:R-:W-:-:S05]  /*19e0*/  LEA.HI.X R5, R8, R6, R9, 0x1, P0 ;  /* 0x0000000608057211 */ /* 0x008fca00000f0c09 */
[----:B------:R-:W-:Y:S01]  /*19f0*/  @!PT LDS RZ, [RZ] ;  /* 0x00000000fffff984 */ /* 0x000fe20000000800 */
[----:B------:R-:W-:Y:S01]  /*1a00*/  @!PT LDS RZ, [RZ] ;  /* 0x00000000fffff984 */ /* 0x000fe20000000800 */
[----:B------:R-:W-:Y:S01]  /*1a10*/  @!PT LDS RZ, [RZ] ;  /* 0x00000000fffff984 */ /* 0x000fe20000000800 */
[----:B------:R2:W-:Y:S04]  /*1a20*/  LDGSTS.E.BYPASS.LTC128B.128 [R241+0x9100], [R4.64], !P2 ;  /* 0x0910000004f17fae */ /* 0x0005e8000d101d48 */
.L_x_506:
[----:B------:R-:W-:Y:S05]  /*1a30*/  BSYNC B0 ;  /* 0x0000000000007941 */ /* 0x000fea0003800000 */
.L_x_505:
[----:B------:R-:W-:Y:S05]  /*1a40*/  BRA.DIV ~URZ, `(.L_x_507) ;  /* 0x000148527f007947 */ /* 0x000fea000b800000 */
[----:B---3--:R3:W1:Y:S04]  /*1a50*/  SHFL.IDX PT, R6, R2, 0x5, 0x181f ;  /* 0x00b81f0002067f89 */ /* 0x00866800000e0000 */
[----:B--2---:R3:W2:Y:S02]  /*1a60*/  SHFL.IDX PT, R4, R3, 0x5, 0x181f ;  /* 0x00b81f0003047f89 */ /* 0x0046a400000e0000 */
.L_x_555:
[----:B------:R-:W-:Y:S01]  /*1a70*/  IADD3 R5, R0, 0x50, RZ ;  /* 0x0000005000057810 */ /* 0x000fe20007ffe0ff */
[----:B------:R-:W-:Y:S03]  /*1a80*/  BSSY B0, `(.L_x_508) ;  /* 0x000000a000007945 */ /* 0x000fe60003800000 */
[----:B------:R-:W-:-:S13]  /*1a90*/  ISETP.GE.AND P0, PT, R5, R11, PT ;  /* 0x0000000b0500720c */ /* 0x000fda0003f06270 */
[----:B------:R-:W-:Y:S05]  /*1aa0*/  @P0 BRA `(.L_x_509) ;  /* 0x0000007000000947 */ /* 0x000fea0003800000 */
[----:B------:R-:W5:Y:S02]  /*1ab0*/  LDL.64 R8, [R1+0x28] ;  /* 0x0000280001087983 */ /* 0x000f640000100a00 */
[----:B--2--5:R-:W-:-:S04]  /*1ac0*/  LEA R4, P0, R8, R4, 0x1 ;  /* 0x0000000408047211 */ /* 0x024fc800078008ff */
[----:B-1----:R-:W-:-:S05]  /*1ad0*/  LEA.HI.X R5, R8, R6, R9, 0x1, P0 ;  /* 0x0000000608057211 */ /* 0x002fca00000f0c09 */
[----:B------:R-:W-:Y:S01]  /*1ae0*/  @!PT LDS RZ, [RZ] ;  /* 0x00000000fffff984 */ /* 0x000fe20000000800 */
[----:B------:R-:W-:Y:S01]  /*1af0*/  @!PT LDS RZ, [RZ] ;  /* 0x00000000fffff984 */ /* 0x000fe20000000800 */
[----:B------:R-:W-:Y:S01]  /*1b00*/  @!PT LDS RZ, [RZ] ;  /* 0x00000000fffff984 */ /* 0x000fe20000000800 */
[----:B------:R1:W-:Y:S04]  /*1b10*/  LDGSTS.E.BYPASS.LTC128B.128 [R241+0x9900], [R4.64], !P2 ;  /* 0x0990000004f17fae */ /* 0x0003e8000d101d48 */
.L_x_509:
[----:B------:R-:W-:Y:S05]  /*1b20*/  BSYNC B0 ;  /* 0x0000000000007941 */ /* 0x000fea0003800000 */
.L_x_508:
[----:B------:R-:W-:Y:S05]  /*1b30*/  BRA.DIV ~URZ, `(.L_x_510) ;  /* 0x000148327f007947 */ /* 0x000fea000b800000 */
[----:B-1----:R1:W3:Y:S02]  /*1b40*/  SHFL.IDX PT, R6, R2, 0x6, 0x181f ;  /* 0x00d81f0002067f89 */ /* 0x0022e400000e0000 */
.L_x_556:
[----:B------:R-:W-:Y:S05]  /*1b50*/  BRA.DIV ~URZ, `(.L_x_511) ;  /* 0x000148827f007947 */ /* 0x000fea000b800000 */
[----:B--2---:R2:W1:Y:S02]  /*1b60*/  SHFL.IDX PT, R4, R3, 0x6, 0x181f ;  /* 0x00d81f0003047f89 */ /* 0x00446400000e0000 */
.L_x_557:
[----:B------:R-:W-:Y:S01]  /*1b70*/  IADD3 R5, R0, 0x60, RZ ;  /* 0x0000006000057810 */ /* 0x000fe20007ffe0ff */
[----:B------:R-:W-:Y:S03]  /*1b80*/  BSSY B0, `(.L_x_512) ;  /* 0x000000a000007945 */ /* 0x000fe60003800000 */
[----:B------:R-:W-:-:S13]  /*1b90*/  ISETP.GE.AND P0, PT, R5, R11, PT ;  /* 0x0000000b0500720c */ /* 0x000fda0003f06270 */
[----:B------:R-:W-:Y:S05]  /*1ba0*/  @P0 BRA `(.L_x_513) ;  /* 0x0000007000000947 */ /* 0x000fea0003800000 */
[----:B------:R-:W5:Y:S02]  /*1bb0*/  LDL.64 R8, [R1+0x28] ;  /* 0x0000280001087983 */ /* 0x000f640000100a00 */
[----:B-1---5:R-:W-:-:S04]  /*1bc0*/  LEA R4, P0, R8, R4, 0x1 ;  /* 0x0000000408047211 */ /* 0x022fc800078008ff */
[----:B---3--:R-:W-:-:S05]  /*1bd0*/  LEA.HI.X R5, R8, R6, R9, 0x1, P0 ;  /* 0x0000000608057211 */ /* 0x008fca00000f0c09 */
[----:B------:R-:W-:Y:S01]  /*1be0*/  @!PT LDS RZ, [RZ] ;  /* 0x00000000fffff984 */ /* 0x000fe20000000800 */
[----:B------:R-:W-:Y:S01]  /*1bf0*/  @!PT LDS RZ, [RZ] ;  /* 0x00000000fffff984 */ /* 0x000fe20000000800 */
[----:B------:R-:W-:Y:S01]  /*1c00*/  @!PT LDS RZ, [RZ] ;  /* 0x00000000fffff984 */ /* 0x000fe20000000800 */
[----:B------:R1:W-:Y:S04]  /*1c10*/  LDGSTS.E.BYPASS.LTC128B.128 [R241+0xa100], [R4.64], !P2 ;  /* 0x0a10000004f17fae */ /* 0x0003e8000d101d48 */
.L_x_513:
[----:B------:R-:W-:Y:S05]  /*1c20*/  BSYNC B0 ;  /* 0x0000000000007941 */ /* 0x000fea0003800000 */
.L_x_512:
[----:B------:R-:W-:Y:S05]  /*1c30*/  BRA.DIV ~URZ, `(.L_x_514) ;  /* 0x000148127f007947 */ /* 0x000fea000b800000 */
[----:B-1----:R1:W2:Y:S04]  /*1c40*/  SHFL.IDX PT, R4, R2, 0x7, 0x181f ;  /* 0x00f81f0002047f89 */ /* 0x0022a800000e0000 */
[----:B--234-:R-:W2:Y:S02]  /*1c50*/  SHFL.IDX PT, R3, R3, 0x7, 0x181f ;  /* 0x00f81f0003037f89 */ /* 0x01cea400000e0000 */
.L_x_558:
[----:B------:R-:W3:Y:S04]  /*1c60*/  LDL.64 R18, [R1+0x28] ;  /* 0x0000280001127983 */ /* 0x000ee80000100a00 */
[----:B------:R-:W4:Y:S01]  /*1c70*/  LDL R217, [R1] ;  /* 0x0000000001d97983 */ /* 0x000f220000100800 */
[----:B------:R-:W-:-:S04]  /*1c80*/  IADD3 R0, R0, 0x70, RZ ;  /* 0x0000007000007810 */ /* 0x000fc80007ffe0ff */
[----:B------:R-:W-:-:S13]  /*1c90*/  ISETP.GE.AND P1, PT, R0, R11, PT ;  /* 0x0000000b0000720c */ /* 0x000fda0003f26270 */
[C---:B-123--:R-:W-:Y:S02]  /*1ca0*/  @!P1 LEA R2, P0, R18.reuse, R3, 0x1 ;  /* 0x0000000312029211 */ /* 0x04efe400078008ff */
[C---:B------:R-:W-:Y:S02]  /*1cb0*/  ISETP.GE.AND P6, PT, R18.reuse, c[0x0][0x1d4], PT ;  /* 0x0000750012007a0c */ /* 0x040fe40003fc6270 */
[----:B------:R-:W-:Y:S02]  /*1cc0*/  @!P1 LEA.HI.X R3, R18, R4, R19, 0x1, P0 ;  /* 0x0000000412039211 */ /* 0x000fe400000f0c13 */
[----:B----4-:R-:W-:-:S03]  /*1cd0*/  IADD3 R15, R217, -0x1, RZ ;  /* 0xffffffffd90f7810 */ /* 0x010fc60007ffe0ff */
[----:B------:R-:W-:Y:S01]  /*1ce0*/  @!PT LDS RZ, [RZ] ;  /* 0x00000000fffff984 */ /* 0x000fe20000000800 */
[----:B------:R-:W-:Y:S01]  /*1cf0*/  @!PT LDS RZ, [RZ] ;  /* 0x00000000fffff984 */ /* 0x000fe20000000800 */
[----:B------:R-:W-:Y:S01]  /*1d00*/  @!PT LDS RZ, [RZ] ;  /* 0x00000000fffff984 */ /* 0x000fe20000000800 */
[----:B------:R1:W-:Y:S04]  /*1d10*/  @!P1 LDGSTS.E.BYPASS.LTC128B.128 [R241+0xa900], [R2.64], !P2 ;  /* 0x0a90000002f19fae */ /* 0x0003e8000d101d48 */
[----:B------:R-:W0:Y:S01]  /*1d20*/  LDGDEPBAR ;  /* 0x00000000000079af */ /* 0x000e220000000000 */
[----:B------:R-:W-:Y:S02]  /*1d30*/  WARPSYNC 0xffffffff ;  /* 0xffffffff00007948 */ /* 0x000fe40003800000 */
[----:B------:R-:W2:Y:S04]  /*1d40*/  LDL R5, [R1+0x20] ;  /* 0x0000200001057983 */ /* 0x000ea80000100800 */
[----:B------:R-:W3:Y:S04]  /*1d50*/  LDL.64 R6, [R1+0x30] ;  /* 0x0000300001067983 */ /* 0x000ee80000100a00 */
[----:B------:R-:W4:Y:S04]  /*1d60*/  LDL R22, [R1+0x40] ;  /* 0x0000400001167983 */ /* 0x000f280000100800 */
[----:B------:R-:W5:Y:S04]  /*1d70*/  LDL.64 R20, [R1+0x38] ;  /* 0x0000380001147983 */ /* 0x000f680000100a00 */
[----:B------:R-:W1:Y:S01]  /*1d80*/  S2R R9, SR_TID.X ;  /* 0x0000000000097919 */ /* 0x000e620000002100 */
[----:B------:R-:W-:-:S02]  /*1d90*/  MOV R116, 0xffffff90 ;  /* 0xffffff9000747802 */ /* 0x000fc40000000f00 */
[----:B------:R-:W-:Y:S01]  /*1da0*/  SHF.R.S32.HI R16, RZ, 0x1f, R15 ;  /* 0x0000001fff107819 */ /* 0x000fe2000001140f */
[----:B-1----:R-:W-:Y:S01]  /*1db0*/  IMAD.WIDE.U32 R2, R15, c[0x0][0x1e0], RZ ;  /* 0x000078000f027a25 */ /* 0x002fe200078e00ff */
[----:B------:R-:W-:Y:S01]  /*1dc0*/  MOV R164, c[0x0][0x1e0] ;  /* 0x0000780000a47a02 */ /* 0x000fe20000000f00 */
[----:B------:R-:W-:Y:S02]  /*1dd0*/  ULDC.64 UR4, c[0x0][0x208] ;  /* 0x0000820000047ab9 */ /* 0x000fe40000000a00 */
[----:B------:R-:W-:Y:S02]  /*1de0*/  IMAD R116, R217, R116, 0x70 ;  /* 0x00000070d9747424 */ /* 0x000fe400078e0274 */
[----:B------:R-:W-:Y:S01]  /*1df0*/  IMAD R0, R16, c[0x0][0x1e0], RZ ;  /* 0x0000780010007a24 */ /* 0x000fe200078e02ff */
[----:B------:R-:W-:-:S04]  /*1e00*/  SHF.R.S32.HI R8, RZ, 0x1f, R9 ;  /* 0x0000001fff087819 */ /* 0x000fc80000011409 */
[----:B------:R-:W-:-:S04]  /*1e10*/  LEA.HI R8, R8, R9, RZ, 0x3 ;  /* 0x0000000908087211 */ /* 0x000fc800078f18ff */
[----:B------:R-:W-:Y:S01]  /*1e20*/  SHF.R.S32.HI R8, RZ, 0x3, R8 ;  /* 0x00000003ff087819 */ /* 0x000fe20000011408 */
[----:B------:R-:W-:-:S03]  /*1e30*/  IMAD R0, R15, c[0x0][0x1e4], R0 ;  /* 0x000079000f007a24 */ /* 0x000fc600078e0200 */
[----:B------:R-:W-:-:S04]  /*1e40*/  IADD3 R14, R116, c[0x0][0x1d0], -R8 ;  /* 0x00007400740e7a10 */ /* 0x000fc80007ffe808 */
[C---:B------:R-:W-:Y:S02]  /*1e50*/  ISETP.GE.AND P3, PT, R14.reuse, 0x1, PT ;  /* 0x000000010e00780c */ /* 0x040fe40003f66270 */
[----:B------:R-:W-:Y:S02]  /*1e60*/  ISETP.GE.AND P2, PT, R14, 0x11, PT ;  /* 0x000000110e00780c */ /* 0x000fe40003f46270 */
[----:B------:R-:W-:-:S05]  /*1e70*/  IADD3 R0, R3, R0, RZ ;  /* 0x0000000003007210 */ /* 0x000fca0007ffe0ff */
[----:B------:R-:W-:Y:S01]  /*1e80*/  IMAD R0, R0, 0x70, RZ ;  /* 0x0000007000007824 */ /* 0x000fe200078e02ff */
[----:B------:R-:W-:Y:S02]  /*1e90*/  ISETP.GE.AND P0, PT, R14, 0x21, PT ;  /* 0x000000210e00780c */ /* 0x000fe40003f06270 */
[----:B------:R-:W-:Y:S01]  /*1ea0*/  MOV R165, c[0x0][0x1e4] ;  /* 0x0000790000a57a02 */ /* 0x000fe20000000f00 */
[----:B------:R-:W-:-:S03]  /*1eb0*/  IMAD.WIDE.U32 R10, R164, 0x20, RZ ;  /* 0x00000020a40a7825 */ /* 0x000fc600078e00ff */
[----:B------:R-:W-:Y:S01]  /*1ec0*/  SHF.L.U32 R8, R165, 0x5, RZ ;  /* 0x00000005a5087819 */ /* 0x000fe200000006ff */
[----:B------:R-:W-:Y:S02]  /*1ed0*/  USHF.L.U32 UR7, UR4, 0x5, URZ ;  /* 0x0000000504077899 */ /* 0x000fe4000800063f */
[----:B------:R-:W-:Y:S02]  /*1ee0*/  UMOV UR6, 0x5 ;  /* 0x0000000500067882 */ /* 0x000fe40000000000 */
[----:B------:R-:W-:Y:S01]  /*1ef0*/  USHF.L.U64.HI UR5, UR4, UR6, UR5 ;  /* 0x0000000604057299 */ /* 0x000fe20008010205 */
[----:B------:R-:W-:Y:S01]  /*1f00*/  BAR.SYNC.DEFER_BLOCKING 0x0 ;  /* 0x0000000000007b1d */ /* 0x000fe20000010000 */
[----:B--2---:R-:W-:Y:S02]  /*1f10*/  MOV R129, R5 ;  /* 0x0000000500817202 */ /* 0x004fe40000000f00 */
[----:B---3--:R-:W-:-:S05]  /*1f20*/  MOV R128, R6 ;  /* 0x0000000600807202 */ /* 0x008fca0000000f00 */
[----:B------:R-:W-:-:S05]  /*1f30*/  IMAD.WIDE.U32 R2, R2, 0x70, R128 ;  /* 0x0000007002027825 */ /* 0x000fca00078e0080 */
[----:B------:R-:W-:Y:S02]  /*1f40*/  @P3 LEA R6, P5, R2, c[0x0][0x1c8], 0x1 ;  /* 0x0000720002063a11 */ /* 0x000fe400078a08ff */
[----:B------:R-:W-:Y:S02]  /*1f50*/  IADD3 R3, R3, R0, RZ ;  /* 0x0000000003037210 */ /* 0x000fe40007ffe0ff */
[----:B------:R-:W-:Y:S02]  /*1f60*/  @P2 LEA R0, P1, R164, R2, 0x4 ;  /* 0x00000002a4002211 */ /* 0x000fe400078220ff */
[----:B------:R-:W-:Y:S02]  /*1f70*/  @P3 LEA.HI.X R7, R2, c[0x0][0x1cc], R3, 0x1, P5 ;  /* 0x0000730002073a11 */ /* 0x000fe400028f0c03 */
[----:B------:R-:W-:Y:S02]  /*1f80*/  @P2 LEA R4, P5, R0, c[0x0][0x1c8], 0x1 ;  /* 0x0000720000042a11 */ /* 0x000fe400078a08ff */
[----:B------:R-:W-:Y:S01]  /*1f90*/  @P2 LEA.HI.X R5, R164, R3, R165, 0x4, P1 ;  /* 0x00000003a4052211 */ /* 0x000fe200008f24a5 */
[----:B------:R-:W-:Y:S01]  /*1fa0*/  @!PT LDS RZ, [RZ] ;  /* 0x00000000fffff984 */ /* 0x000fe20000000800 */
[----:B------:R-:W-:Y:S01]  /*1fb0*/  @!PT LDS RZ, [RZ] ;  /* 0x00000000fffff984 */ /* 0x000fe20000000800 */
[----:B------:R-:W-:Y:S01]  /*1fc0*/  @!PT LDS RZ, [RZ] ;  /* 0x00000000fffff984 */ /* 0x000fe20000000800 */
[----:B------:R1:W-:Y:S03]  /*1fd0*/  @P3 LDGSTS.E.BYPASS.LTC128B.128 [R241+0x3900], [R6.64], !P6 ;  /* 0x0390000006f13fae */ /* 0x0003e6000f101d48 */
[----:B------:R-:W-:-:S02]  /*1fe0*/  @P2 LEA.HI.X R5, R0, c[0x0][0x1cc], R5, 0x1, P5 ;  /* 0x0000730000052a11 */ /* 0x000fc400028f0c05 */
[----:B------:R-:W-:Y:S02]  /*1ff0*/  ISETP.GE.AND P5, PT, R14, 0x31, PT ;  /* 0x000000310e00780c */ /* 0x000fe40003fa6270 */
[----:B------:R-:W-:Y:S01]  /*2000*/  @P0 IADD3 R9, P1, R2, R10, RZ ;  /* 0x0000000a02090210 */ /* 0x000fe20007f3e0ff */
[----:B------:R2:W-:Y:S03]  /*2010*/  @P2 LDGSTS.E.BYPASS.LTC128B.128 [R241+0x4100], [R4.64], !P6 ;  /* 0x0410000004f12fae */ /* 0x0005e6000f101d48 */
[----:B------:R-:W-:Y:S02]  /*2020*/  @P0 IADD3.X R0, R3, R11, R8, P1, !PT ;  /* 0x0000000b03000210 */ /* 0x000fe40000ffe408 */
[----:B------:R-:W-:Y:S02]  /*2030*/  @P0 LEA R8, P1, R9, c[0x0][0x1c8], 0x1 ;  /* 0x0000720009080a11 */ /* 0x000fe400078208ff */
[----:B------:R-:W-:-:S02]  /*2040*/  ISETP.GE.AND P3, PT, R14, 0x41, PT ;  /* 0x000000410e00780c */ /* 0x000fc40003f66270 */
[----:B------:R-:W-:Y:S01]  /*2050*/  @P0 LEA.HI.X R9, R9, c[0x0][0x1cc], R0, 0x1, P1 ;  /* 0x0000730009090a11 */ /* 0x000fe200008f0c00 */
[----:B------:R-:W-:Y:S01]  /*2060*/  @P5 IMAD R0, R165, 0x30, RZ ;  /* 0x00000030a5005824 */ /* 0x000fe200078e02ff */
[C---:B------:R-:W-:Y:S02]  /*2070*/  ISETP.GE.AND P1, PT, R14.reuse, 0x61, PT ;  /* 0x000000610e00780c */ /* 0x040fe40003f26270 */
[----:B------:R-:W-:Y:S01]  /*2080*/  ISETP.GE.AND P2, PT, R14, 0x51, PT ;  /* 0x000000510e00780c */ /* 0x000fe20003f46270 */
[----:B------:R3:W-:Y:S01]  /*2090*/  @P0 LDGSTS.E.BYPASS.LTC128B.128 [R241+0x4900], [R8.64], !P6 ;  /* 0x0490000008f10fae */ /* 0x0007e2000f101d48 */
[----:B--2---:R-:W-:-:S05]  /*20a0*/  @P5 IMAD.WIDE.U32 R4, R164, 0x30, R2 ;  /* 0x00000030a4045825 */ /* 0x004fca00078e0002 */
[----:B------:R-:W-:Y:S02]  /*20b0*/  @P5 IADD3 R0, R5, R0, RZ ;  /* 0x0000000005005210 */ /* 0x000fe40007ffe0ff */
[----:B------:R-:W-:-:S04]  /*20c0*/  @P5 LEA R12, P0, R4, c[0x0][0x1c8], 0x1 ;  /* 0x00007200040c5a11 */ /* 0x000fc800078008ff */
[----:B------:R-:W-:Y:S02]  /*20d0*/  @P5 LEA.HI.X R13, R4, c[0x0][0x1cc], R0, 0x1, P0 ;  /* 0x00007300040d5a11 */ /* 0x000fe400000f0c00 */
[-C--:B------:R-:W-:Y:S01]  /*20e0*/  @P3 LEA R0, P0, R164, R2.reuse, 0x6 ;  /* 0x00000002a4003211 */ /* 0x080fe200078030ff */
[----:B-1----:R-:W-:Y:S01]  /*20f0*/  @P2 IMAD R7, R165, 0x50, RZ ;  /* 0x00000050a5072824 */ /* 0x002fe200078e02ff */
[----:B------:R-:W-:Y:S01]  /*2100*/  @P1 MOV R4, R2 ;  /* 0x0000000200041202 */ /* 0x000fe20000000f00 */
[----:B---3--:R-:W-:Y:S01]  /*2110*/  IMAD R9, R16, c[0x0][0x208], RZ ;  /* 0x0000820010097a24 */ /* 0x008fe200078e02ff */
[-C--:B------:R-:W-:Y:S01]  /*2120*/  @P3 LEA.HI.X R6, R164, R3.reuse, R165, 0x6, P0 ;  /* 0x00000003a4063211 */ /* 0x080fe200000f34a5 */
[----:B------:R1:W-:Y:S01]  /*2130*/  @P5 LDGSTS.E.BYPASS.LTC128B.128 [R241+0x5100], [R12.64], !P6 ;  /* 0x051000000cf15fae */ /* 0x0003e2000f101d48 */
[----:B------:R-:W-:Y:S02]  /*2140*/  @P3 LEA R10, P0, R0, c[0x0][0x1c8], 0x1 ;  /* 0x00007200000a3a11 */ /* 0x000fe400078008ff */
[----:B------:R-:W-:Y:S01]  /*2150*/  @P1 MOV R5, R3 ;  /* 0x0000000300051202 */ /* 0x000fe20000000f00 */
[----:B------:R-:W-:Y:S01]  /*2160*/  @P2 IMAD.WIDE.U32 R2, R164, 0x50, R2 ;  /* 0x00000050a4022825 */ /* 0x000fe200078e0002 */
[----:B------:R-:W-:-:S03]  /*2170*/  @P3 LEA.HI.X R11, R0, c[0x0][0x1cc], R6, 0x1, P0 ;  /* 0x00007300000b3a11 */ /* 0x000fc600000f0c06 */
[----:B------:R-:W-:Y:S01]  /*2180*/  @P1 IMAD R6, R165, 0x60, RZ ;  /* 0x00000060a5061824 */ /* 0x000fe200078e02ff */
[----:B------:R-:W-:Y:S01]  /*2190*/  @P2 IADD3 R0, R3, R7, RZ ;  /* 0x0000000703002210 */ /* 0x000fe20007ffe0ff */
[----:B------:R-:W-:Y:S01]  /*21a0*/  @P1 IMAD.WIDE.U32 R4, R164, 0x60, R4 ;  /* 0x00000060a4041825 */ /* 0x000fe200078e0004 */
[----:B------:R-:W-:Y:S01]  /*21b0*/  @P2 LEA R8, P0, R2, c[0x0][0x1c8], 0x1 ;  /* 0x0000720002082a11 */ /* 0x000fe200078008ff */
[----:B------:R2:W-:Y:S02]  /*21c0*/  @P3 LDGSTS.E.BYPASS.LTC128B.128 [R241+0x5900], [R10.64], !P6 ;  /* 0x059000000af13fae */ /* 0x0005e4000f101d48 */
[----:B------:R-:W-:Y:S01]  /*21d0*/  IMAD.WIDE.U32 R16, R15, c[0x0][0x208], RZ ;  /* 0x000082000f107a25 */ /* 0x000fe200078e00ff */
[----:B------:R-:W-:-:S03]  /*21e0*/  @P1 IADD3 R5, R5, R6, RZ ;  /* 0x0000000605051210 */ /* 0x000fc60007ffe0ff */
[----:B------:R-:W-:Y:S01]  /*21f0*/  IMAD R7, R15, c[0x0][0x20c], R9 ;  /* 0x000083000f077a24 */ /* 0x000fe200078e0209 */
[----:B------:R-:W-:Y:S02]  /*2200*/  @P2 LEA.HI.X R9, R2, c[0x0][0x1cc], R0, 0x1, P0 ;  /* 0x0000730002092a11 */ /* 0x000fe400000f0c00 */
[C---:B------:R-:W-:Y:S02]  /*2210*/  @P1 LEA R6, P0, R4.reuse, c[0x0][0x1c8], 0x1 ;  /* 0x0000720004061a11 */ /* 0x040fe400078008ff */
[----:B------:R-:W-:Y:S01]  /*2220*/  IADD3 R0, R17, R7, RZ ;  /* 0x0000000711007210 */ /* 0x000fe20007ffe0ff */
[----:B------:R3:W-:Y:S01]  /*2230*/  @P2 LDGSTS.E.BYPASS.LTC128B.128 [R241+0x6100], [R8.64], !P6 ;  /* 0x0610000008f12fae */ /* 0x0007e2000f101d48 */
[----:B------:R-:W-:-:S05]  /*2240*/  @P1 LEA.HI.X R7, R4, c[0x0][0x1cc], R5, 0x1, P0 ;  /* 0x0000730004071a11 */ /* 0x000fca00000f0c05 */
[----:B------:R1:W-:Y:S04]  /*2250*/  @P1 LDGSTS.E.BYPASS.LTC128B.128 [R241+0x6900], [R6.64], !P6 ;  /* 0x0690000006f11fae */ /* 0x0003e8000f101d48 */
[----:B------:R-:W0:Y:S01]  /*2260*/  LDGDEPBAR ;  /* 0x00000000000079af */ /* 0x000e220000000000 */
[----:B-----5:R-:W-:Y:S02]  /*2270*/  MOV R2, R20 ;  /* 0x0000001400027202 */ /* 0x020fe40000000f00 */
[----:B----4-:R-:W-:Y:S01]  /*2280*/  MOV R3, R22 ;  /* 0x0000001600037202 */ /* 0x010fe20000000f00 */
[----:B------:R-:W-:Y:S01]  /*2290*/  IMAD R0, R0, 0x70, RZ ;  /* 0x0000007000007824 */ /* 0x000fe200078e02ff */
[----:B------:R-:W-:-:S04]  /*22a0*/  DEPBAR.LE SB0, 0x1 ;  /* 0x000080400000791a */ /* 0x000fc80000000000 */
[----:B------:R-:W-:-:S04]  /*22b0*/  DEPBAR.LE SB0, 0x0 ;  /* 0x000080000000791a */ /* 0x000fc80000000000 */
[----:B------:R-:W-:Y:S01]  /*22c0*/  BAR.SYNC.DEFER_BLOCKING 0x0 ;  /* 0x0000000000007b1d */ /* 0x000fe20000010000 */
[----:B------:R-:W-:-:S05]  /*22d0*/  IMAD.WIDE.U32 R2, R16, 0x70, R2 ;  /* 0x0000007010027825 */ /* 0x000fca00078e0002 */
[----:B-1----:R-:W-:Y:S02]  /*22e0*/  LEA R12, P1, R2, c[0x0][0x1f8], 0x1 ;  /* 0x00007e00020c7a11 */ /* 0x002fe400078208ff */
[----:B------:R-:W-:Y:S02]  /*22f0*/  IADD3 R0, R3, R0, RZ ;  /* 0x0000000003007210 */ /* 0x000fe40007ffe0ff */
[----:B--2---:R-:W-:Y:S02]  /*2300*/  IADD3 R10, P0, R12, UR7, RZ ;  /* 0x000000070c0a7c10 */ /* 0x004fe4000ff1e0ff */
[----:B------:R-:W-:Y:S02]  /*2310*/  LEA.HI.X R13, R2, c[0x0][0x1fc], R0, 0x1, P1 ;  /* 0x00007f00020d7a11 */ /* 0x000fe400008f0c00 */
[----:B---3--:R-:W-:Y:S02]  /*2320*/  IADD3 R8, P2, R10, UR7, RZ ;  /* 0x000000070a087c10 */ /* 0x008fe4000ff5e0ff */
[----:B------:R-:W-:Y:S01]  /*2330*/  IADD3.X R11, R13, UR5, RZ, P0, !PT ;  /* 0x000000050d0b7c10 */ /* 0x000fe200087fe4ff */
[----:B------:R-:W-:Y:S04]  /*2340*/  LDSM.16.M88.4 R32, [R230] ;  /* 0x00000000e620783b */ /* 0x000fe80000000200 */
[----:B------:R-:W1:Y:S01]  /*2350*/  LDSM.16.M88.4 R44, [R119] ;  /* 0x00000000772c783b */ /* 0x000e620000000200 */
[----:B------:R-:W-:-:S02]  /*2360*/  IADD3 R6, P1, R8, UR7, RZ ;  /* 0x0000000708067c10 */ /* 0x000fc4000ff3e0ff */
[----:B------:R-:W-:Y:S01]  /*2370*/  IADD3.X R9, R11, UR5, RZ, P2, !PT ;  /* 0x000000050b097c10 */ /* 0x000fe200097fe4ff */
[----:B------:R-:W2:Y:S03]  /*2380*/  LDSM.16.M88.4 R28, [R230+0x2000] ;  /* 0x00200000e61c783b */ /* 0x000ea60000000200 */
[----:B------:R-:W-:Y:S01]  /*2390*/  IADD3.X R7, R9, UR5, RZ, P1, !PT ;  /* 0x0000000509077c10 */ /* 0x000fe20008ffe4ff */
[----:B------:R-:W-:Y:S01]  /*23a0*/  LDSM.16.M88.4 R24, [R233] ;  /* 0x00000000e918783b */ /* 0x000fe20000000200 */
[----:B------:R-:W-:Y:S02]  /*23b0*/  ISETP.GE.AND P1, PT, R18, c[0x0][0x1d4], PT ;  /* 0x0000750012007a0c */ /* 0x000fe40003f26270 */
[----:B------:R-:W-:Y:S01]  /*23c0*/  IADD3 R4, P0, R6, UR7, RZ ;  /* 0x0000000706047c10 */ /* 0x000fe2000ff1e0ff */
[----:B------:R-:W3:Y:S01]  /*23d0*/  LDSM.16.M88.4 R48, [R234] ;  /* 0x00000000ea30783b */ /* 0x000ee20000000200 */
[----:B------:R-:W-:-:S02]  /*23e0*/  ISETP.LT.OR P3, PT, R14, 0x1, P1 ;  /* 0x000000010e00780c */ /* 0x000fc40000f61670 */
[C---:B------:R-:W-:Y:S01]  /*23f0*/  ISETP.LT.OR P2, PT, R14.reuse, 0x11, P1 ;  /* 0x000000110e00780c */ /* 0x040fe20000f41670 */
[----:B------:R-:W-:Y:S01]  /*2400*/  LDSM.16.M88.4 R72, [R119+0x800] ;  /* 0x000800007748783b */ /* 0x000fe20000000200 */
[----:B------:R-:W-:Y:S02]  /*2410*/  IADD3.X R5, R7, UR5, RZ, P0, !PT ;  /* 0x0000000507057c10 */ /* 0x000fe400087fe4ff */
[----:B------:R-:W-:Y:S01]  /*2420*/  ISETP.LT.OR P0, PT, R14, 0x21, P1 ;  /* 0x000000210e00780c */ /* 0x000fe20000f01670 */
[----:B------:R-:W-:Y:S01]  /*2430*/  LDSM.16.M88.4 R84, [R119+0x1000] ;  /* 0x001000007754783b */ /* 0x000fe20000000200 */
[----:B------:R-:W-:-:S03]  /*2440*/  IADD3 R2, P5, R4, UR7, RZ ;  /* 0x0000000704027c10 */ /* 0x000fc6000ffbe0ff */
[----:B------:R-:W-:Y:S01]  /*2450*/  LDSM.16.M88.4 R92, [R119+0x1800] ;  /* 0x00180000775c783b */ /* 0x000fe20000000200 */
[----:B------:R-:W-:Y:S02]  /*2460*/  IADD3.X R3, R5, UR5, RZ, P5, !PT ;  /* 0x0000000505037c10 */ /* 0x000fe4000affe4ff */
[C---:B------:R-:W-:Y:S01]  /*2470*/  ISETP.LT.OR P5, PT, R14.reuse, 0x31, P1 ;  /* 0x000000310e00780c */ /* 0x040fe20000fa1670 */
[----:B------:R-:W-:Y:S04]  /*2480*/  LDSM.16.M88.4 R100, [R119+0x2000] ;  /* 0x002000007764783b */ /* 0x000fe80000000200 */
[----:B------:R-:W-:Y:S04]  /*2490*/  LDSM.16.M88.4 R108, [R119+0x2800] ;  /* 0x00280000776c783b */ /* 0x000fe80000000200 */
[----:B------:R-:W-:Y:S04]  /*24a0*/  LDSM.16.M88.4 R120, [R119+0x3000] ;  /* 0x003000007778783b */ /* 0x000fe80000000200 */
[----:B------:R-:W4:Y:S04]  /*24b0*/  LDSM.16.M88.4 R20, [R233+0x2000] ;  /* 0x00200000e914783b */ /* 0x000f280000000200 */
[----:B------:R-:W-:Y:S04]  /*24c0*/  LDSM.16.M88.4 R80, [R240] ;  /* 0x00000000f050783b */ /* 0x000fe80000000200 */
[----:B------:R-:W-:Y:S04]  /*24d0*/  LDSM.16.M88.4 R88, [R239] ;  /* 0x00000000ef58783b */ /* 0x000fe80000000200 */
[----:B------:R-:W-:Y:S04]  /*24e0*/  LDSM.16.M88.4 R96, [R238] ;  /* 0x00000000ee60783b */ /* 0x000fe80000000200 */
[----:B------:R-:W-:Y:S04]  /*24f0*/  LDSM.16.M88.4 R104, [R237] ;  /* 0x00000000ed68783b */ /* 0x000fe80000000200 */
[----:B------:R-:W-:Y:S04]  /*2500*/  LDSM.16.M88.4 R112, [R236] ;  /* 0x00000000ec70783b */ /* 0x000fe80000000200 */
[----:B------:R-:W-:Y:S04]  /*2510*/  LDSM.16.M88.4 R124, [R235] ;  /* 0x00000000eb7c783b */ /* 0x000fe80000000200 */
        /* <DEDUP_REMOVED lines=8> */
[----:B------:R2:W-:Y:S04]  /*25a0*/  LDGSTS.E.BYPASS.LTC128B.128 [R241+0x1100], [R8.64], !P0 ;  /* 0x0110000008f17fae */ /* 0x0005e8000c101d48 */
[----:B------:R3:W-:Y:S04]  /*25b0*/  LDGSTS.E.BYPASS.LTC128B.128 [R241+0x1900], [R6.64], !P5 ;  /* 0x0190000006f17fae */ /* 0x0007e8000e901d48 */
[----:B------:R3:W-:Y:S04]  /*25c0*/  LDGSTS.E.BYPASS.LTC128B.128 [R241+0x2100], [R4.64], !P3 ;  /* 0x0210000004f17fae */ /* 0x0007e8000d901d48 */
[----:B------:R3:W-:Y:S01]  /*25d0*/  LDGSTS.E.BYPASS.LTC128B.128 [R241+0x2900], [R2.64], !P2 ;  /* 0x0290000002f17fae */ /* 0x0007e2000d101d48 */
[----:B-1----:R-:W-:Y:S01]  /*25e0*/  HMMA.16816.F32.BF16 R12, R32, R44, RZ ;  /* 0x0000002c200c723c */ /* 0x002fe200000418ff */
[----:B--2---:R-:W-:-:S04]  /*25f0*/  IADD3 R8, P0, R2, UR7, RZ ;  /* 0x0000000702087c10 */ /* 0x004fc8000ff1e0ff */
[----:B------:R-:W-:-:S05]  /*2600*/  IADD3.X R9, R3, UR5, RZ, P0, !PT ;  /* 0x0000000503097c10 */ /* 0x000fca00087fe4ff */
[----:B------:R5:W-:Y:S04]  /*2610*/  LDGSTS.E.BYPASS.LTC128B.128 [R241+0x3100], [R8.64], !P1 ;  /* 0x0310000008f17fae */ /* 0x000be8000c901d48 */
[----:B------:R-:W-:Y:S04]  /*2620*/  LDSM.16.M88.4 R36, [R229] ;  /* 0x00000000e524783b */ /* 0x000fe80000000200 */
[----:B------:R-:W1:Y:S01]  /*2630*/  LDSM.16.M88.4 R16, [R231] ;  /* 0x00000000e710783b */ /* 0x000e620000000200 */
[----:B------:R-:W-:Y:S03]  /*2640*/  HMMA.16816.F32.BF16 R52, R28, R44, RZ ;  /* 0x0000002c1c34723c */ /* 0x000fe600000418ff */
[----:B------:R-:W-:Y:S04]  /*2650*/  LDSM.16.M88.4 R40, [R226] ;  /* 0x00000000e228783b */ /* 0x000fe80000000200 */
[----:B---3--:R-:W-:Y:S01]  /*2660*/  LDSM.16.M88.4 R4, [R232+0x2000] ;  /* 0x00200000e804783b */ /* 0x008fe20000000200 */
[----:B------:R-:W-:Y:S03]  /*2670*/  HMMA.16816.F32.BF16 R56, R24, R48, R12 ;  /* 0x000000301838723c */ /* 0x000fe6000004180c */
[----:B------:R-:W2:Y:S04]  /*2680*/  LDSM.16.M88.4 R12, [R231+0x2000] ;  /* 0x00200000e70c783b */ /* 0x000ea80000000200 */
[----:B------:R-:W0:Y:S04]  /*2690*/  LDGDEPBAR ;  /* 0x00000000000079af */ /* 0x000e280000000000 */
[----:B-----5:R-:W3:Y:S01]  /*26a0*/  LDSM.16.M88.4 R8, [R232] ;  /* 0x00000000e808783b */ /* 0x020ee20000000200 */
[----:B------:R-:W-:Y:S08]  /*26b0*/  HMMA.16816.F32.BF16 R64, R32, R46, RZ ;  /* 0x0000002e2040723c */ /* 0x000ff000000418ff */
[----:B----4-:R-:W-:Y:S08]  /*26c0*/  HMMA.16816.F32.BF16 R52, R20, R48, R52 ;  /* 0x000000301434723c */ /* 0x010ff00000041834 */
[----:B-1----:R-:W-:Y:S08]  /*26d0*/  HMMA.16816.F32.BF16 R60, R16, R36, R56 ;  /* 0x00000024103c723c */ /* 0x002ff00000041838 */
[----:B------:R-:W-:Y:S08]  /*26e0*/  HMMA.16816.F32.BF16 R56, R28, R46, RZ ;  /* 0x0000002e1c38723c */ /* 0x000ff000000418ff */
[----:B--2---:R-:W-:Y:S08]  /*26f0*/  HMMA.16816.F32.BF16 R44, R12, R36, R52 ;  /* 0x000000240c2c723c */ /* 0x004ff00000041834 */
[----:B------:R-:W-:Y:S08]  /*2700*/  HMMA.16816.F32.BF16 R52, R24, R50, R64 ;  /* 0x000000321834723c */ /* 0x000ff00000041840 */
[----:B---3--:R-:W-:Y:S08]  /*2710*/  HMMA.16816.F32.BF16 R64, R8, R40, R60 ;  /* 0x000000280840723c */ /* 0x008ff0000004183c */
[----:B------:R-:W-:Y:S08]  /*2720*/  HMMA.16816.F32.BF16 R60, R20, R50, R56 ;  /* 0x00000032143c723c */ /* 0x000ff00000041838 */
[----:B------:R-:W-:Y:S08]  /*2730*/  HMMA.16816.F32.BF16 R56, R32, R72, RZ ;  /* 0x000000482038723c */ /* 0x000ff000000418ff */
[----:B------:R-:W-:Y:S01]  /*2740*/  HMMA.16816.F32.BF16 R76, R4, R40, R44 ;  /* 0x00000028044c723c */ /* 0x000fe2000004182c */
[----:B------:R-:W1:Y:S07]  /*2750*/  LDSM.16.M88.4 R44, [R229+0x800] ;  /* 0x00080000e52c783b */ /* 0x000e6e0000000200 */
[----:B------:R-:W-:Y:S01]  /*2760*/  HMMA.16816.F32.BF16 R48, R16, R38, R52 ;  /* 0x000000261030723c */ /* 0x000fe20000041834 */
[----:B------:R-:W-:-:S07]  /*2770*/  FMUL.FTZ R0, R64, c[0x0][0x320] ;  /* 0x0000c80040007a20 */ /* 0x000fce0000410000 */
[----:B------:R-:W-:Y:S01]  /*2780*/  HMMA.16816.F32.BF16 R52, R28, R72, RZ ;  /* 0x000000481c34723c */ /* 0x000fe200000418ff */
[----:B------:R2:W3:Y:S07]  /*2790*/  MUFU.TANH R214, R0 ;  /* 0x0000000000d67308 */ /* 0x0004ee0000002400 */
[----:B------:R-:W-:Y:S01]  /*27a0*/  HMMA.16816.F32.BF16 R56, R24, R80, R56 ;  /* 0x000000501838723c */ /* 0x000fe20000041838 */
[----:B--2---:R-:W-:-:S07]  /*27b0*/  FMUL.FTZ R0, R65, c[0x0][0x320] ;  /* 0x0000c80041007a20 */ /* 0x004fce0000410000 */
[----:B------:R-:W-:Y:S01]  /*27c0*/  HMMA.16816.F32.BF16 R60, R12, R38, R60 ;  /* 0x000000260c3c723c */ /* 0x000fe2000004183c */
[----:B------:R-:W2:Y:S01]  /*27d0*/  LDSM.16.M88.4 R36, [R226+0x800] ;  /* 0x00080000e224783b */ /* 0x000ea20000000200 */
[----:B------:R4:W1:Y:S02]  /*27e0*/  MUFU.TANH R213, R0 ;  /* 0x0000000000d57308 */ /* 0x0008640000002400 */
[----:B----4-:R-:W-:-:S06]  /*27f0*/  FMUL.FTZ R0, R66, c[0x0][0x320] ;  /* 0x0000c80042007a20 */ /* 0x010fcc0000410000 */
[----:B------:R4:W1:Y:S02]  /*2800*/  MUFU.TANH R216, R0 ;  /* 0x0000000000d87308 */ /* 0x0008640000002400 */
[----:B----4-:R-:W-:Y:S02]  /*2810*/  FMUL.FTZ R0, R67, c[0x0][0x320] ;  /* 0x0000c80043007a20 */ /* 0x010fe40000410000 */
[----:B------:R-:W-:Y:S04]  /*2820*/  HMMA.16816.F32.BF16 R64, R8, R42, R48 ;  /* 0x0000002a0840723c */ /* 0x000fe80000041830 */
[----:B------:R4:W1:Y:S04]  /*2830*/  MUFU.TANH R215, R0 ;  /* 0x0000000000d77308 */ /* 0x0008680000002400 */
[----:B------:R-:W-:Y:S01]  /*2840*/  HMMA.16816.F32.BF16 R48, R20, R80, R52 ;  /* 0x000000501430723c */ /* 0x000fe20000041834 */
[----:B----4-:R-:W-:-:S07]  /*2850*/  FMUL.FTZ R0, R76, c[0x0][0x320] ;  /* 0x0000c8004c007a20 */ /* 0x010fce0000410000 */
[----:B------:R-:W-:Y:S01]  /*2860*/  HMMA.16816.F32.BF16 R52, R32, R74, RZ ;  /* 0x0000004a2034723c */ /* 0x000fe200000418ff */
[----:B------:R4:W2:Y:S07]  /*2870*/  MUFU.TANH R157, R0 ;  /* 0x00000000009d7308 */ /* 0x0008ae0000002400 */
[----:B-1----:R-:W-:Y:S01]  /*2880*/  HMMA.16816.F32.BF16 R56, R16, R44, R56 ;  /* 0x0000002c1038723c */ /* 0x002fe20000041838 */
[----:B----4-:R-:W-:-:S04]  /*2890*/  FMUL.FTZ R0, R77, c[0x0][0x320] ;  /* 0x0000c8004d007a20 */ /* 0x010fc80000410000 */
[----:B------:R1:W4:Y:S03]  /*28a0*/  MUFU.TANH R139, R0 ;  /* 0x00000000008b7308 */ /* 0x0003260000002400 */
[----:B------:R-:W-:Y:S01]  /*28b0*/  HMMA.16816.F32.BF16 R68, R4, R42, R60 ;  /* 0x0000002a0444723c */ /* 0x000fe2000004183c */
[----:B-1----:R-:W-:-:S04]  /*28c0*/  FMUL.FTZ R0, R78, c[0x0][0x320] ;  /* 0x0000c8004e007a20 */ /* 0x002fc80000410000 */
[----:B------:R1:W1:Y:S03]  /*28d0*/  MUFU.TANH R162, R0 ;  /* 0x0000000000a27308 */ /* 0x0002660000002400 */
[----:B------:R-:W-:Y:S01]  /*28e0*/  HMMA.16816.F32.BF16 R60, R28, R74, RZ ;  /* 0x0000004a1c3c723c */ /* 0x000fe200000418ff */
[----:B-1----:R-:W-:-:S04]  /*28f0*/  FMUL.FTZ R0, R79, c[0x0][0x320] ;  /* 0x0000c8004f007a20 */ /* 0x002fc80000410000 */
[----:B------:R1:W1:Y:S03]  /*2900*/  MUFU.TANH R161, R0 ;  /* 0x0000000000a17308 */ /* 0x0002660000002400 */
[----:B------:R-:W-:Y:S01]  /*2910*/  HMMA.16816.F32.BF16 R40, R12, R44, R48 ;  /* 0x0000002c0c28723c */ /* 0x000fe20000041830 */
[----:B-1----:R-:W-:-:S04]  /*2920*/  FMUL.FTZ R0, R64, c[0x0][0x320] ;  /* 0x0000c80040007a20 */ /* 0x002fc80000410000 */
[----:B------:R1:W1:Y:S03]  /*2930*/  MUFU.TANH R210, R0 ;  /* 0x0000000000d27308 */ /* 0x0002660000002400 */
[----:B------:R-:W-:Y:S01]  /*2940*/  HMMA.16816.F32.BF16 R48, R24, R82, R52 ;  /* 0x000000521830723c */ /* 0x000fe20000041834 */
[----:B-1----:R-:W-:-:S04]  /*2950*/  FMUL.FTZ R0, R65, c[0x0][0x320] ;  /* 0x0000c80041007a20 */ /* 0x002fc80000410000 */
[----:B------:R1:W1:Y:S03]  /*2960*/  MUFU.TANH R209, R0 ;  /* 0x0000000000d17308 */ /* 0x0002660000002400 */
[----:B------:R-:W-:Y:S01]  /*2970*/  HMMA.16816.F32.BF16 R60, R20, R82, R60 ;  /* 0x00000052143c723c */ /* 0x000fe2000004183c */
[----:B-1----:R-:W-:-:S04]  /*2980*/  FMUL.FTZ R0, R66, c[0x0][0x320] ;  /* 0x0000c80042007a20 */ /* 0x002fc80000410000 */
[----:B------:R1:W1:Y:S02]  /*2990*/  MUFU.TANH R212, R0 ;  /* 0x0000000000d47308 */ /* 0x0002640000002400 */
[----:B-1----:R-:W-:Y:S02]  /*29a0*/  FMUL.FTZ R0, R67, c[0x0][0x320] ;  /* 0x0000c80043007a20 */ /* 0x002fe40000410000 */
[----:B--2---:R-:W-:Y:S04]  /*29b0*/  HMMA.16816.F32.BF16 R64, R8, R36, R56 ;  /* 0x000000240840723c */ /* 0x004fe80000041838 */
[----:B------:R1:W2:Y:S04]  /*29c0*/  MUFU.TANH R211, R0 ;  /* 0x0000000000d37308 */ /* 0x0002a80000002400 */
[----:B------:R-:W-:Y:S01]  /*29d0*/  HMMA.16816.F32.BF16 R56, R32, R84, RZ ;  /* 0x000000542038723c */ /* 0x000fe200000418ff */
[----:B-1----:R-:W-:-:S04]  /*29e0*/  FMUL.FTZ R0, R68, c[0x0][0x320] ;  /* 0x0000c80044007a20 */ /* 0x002fc80000410000 */
[----:B------:R1:W1:Y:S03]  /*29f0*/  MUFU.TANH R138, R0 ;  /* 0x00000000008a7308 */ /* 0x0002660000002400 */
[----:B------:R-:W-:Y:S01]  /*2a00*/  HMMA.16816.F32.BF16 R72, R4, R36, R40 ;  /* 0x000000240448723c */ /* 0x000fe20000041828 */
[----:B------:R-:W5:Y:S07]  /*2a10*/  LDSM.16.M88.4 R40, [R229+0x1000] ;  /* 0x00100000e528783b */ /* 0x000f6e0000000200 */
[----:B------:R-:W-:Y:S01]  /*2a20*/  HMMA.16816.F32.BF16 R48, R16, R46, R48 ;  /* 0x0000002e1030723c */ /* 0x000fe20000041830 */
[----:B-1----:R-:W-:-:S04]  /*2a30*/  FMUL.FTZ R0, R69, c[0x0][0x320] ;  /* 0x0000c80045007a20 */ /* 0x002fc80000410000 */
[----:B------:R1:W1:Y:S03]  /*2a40*/  MUFU.TANH R137, R0 ;  /* 0x0000000000897308 */ /* 0x0002660000002400 */
[----:B------:R-:W-:Y:S01]  /*2a50*/  HMMA.16816.F32.BF16 R52, R28, R84, RZ ;  /* 0x000000541c34723c */ /* 0x000fe200000418ff */
[----:B-1----:R-:W-:-:S04]  /*2a60*/  FMUL.FTZ R0, R70, c[0x0][0x320] ;  /* 0x0000c80046007a20 */ /* 0x002fc80000410000 */
[----:B------:R1:W1:Y:S03]  /*2a70*/  MUFU.TANH R142, R0 ;  /* 0x00000000008e7308 */ /* 0x0002660000002400 */
[----:B------:R-:W-:Y:S01]  /*2a80*/  HMMA.16816.F32.BF16 R60, R12, R46, R60 ;  /* 0x0000002e0c3c723c */ /* 0x000fe2000004183c */
[----:B------:R-:W2:Y:S01]  /*2a90*/  LDSM.16.M88.4 R44, [R226+0x1000] ;  /* 0x00100000e22c783b */ /* 0x000ea20000000200 */
[----:B-1----:R-:W-:-:S04]  /*2aa0*/  FMUL.FTZ R0, R71, c[0x0][0x320] ;  /* 0x0000c80047007a20 */ /* 0x002fc80000410000 */
[----:B------:R1:W1:Y:S02]  /*2ab0*/  MUFU.TANH R143, R0 ;  /* 0x00000000008f7308 */ /* 0x0002640000002400 */
[----:B------:R-:W-:Y:S01]  /*2ac0*/  HMMA.16816.F32.BF16 R56, R24, R88, R56 ;  /* 0x000000581838723c */ /* 0x000fe20000041838 */
[----:B-1----:R-:W-:-:S05]  /*2ad0*/  FMUL.FTZ R0, R64, c[0x0][0x320] ;  /* 0x0000c80040007a20 */ /* 0x002fca0000410000 */
[----:B------:R1:W1:Y:S02]  /*2ae0*/  MUFU.TANH R206, R0 ;  /* 0x0000000000ce7308 */ /* 0x0002640000002400 */
[----:B-1----:R-:W-:-:S06]  /*2af0*/  FMUL.FTZ R0, R65, c[0x0][0x320] ;  /* 0x0000c80041007a20 */ /* 0x002fcc0000410000 */
[----:B------:R1:W1:Y:S02]  /*2b00*/  MUFU.TANH R205, R0 ;  /* 0x0000000000cd7308 */ /* 0x0002640000002400 */
[----:B-1----:R-:W-:-:S06]  /*2b10*/  FMUL.FTZ R0, R66, c[0x0][0x320] ;  /* 0x0000c80042007a20 */ /* 0x002fcc0000410000 */
[----:B------:R1:W1:Y:S02]  /*2b20*/  MUFU.TANH R208, R0 ;  /* 0x0000000000d07308 */ /* 0x0002640000002400 */
[----:B-1----:R-:W-:Y:S02]  /*2b30*/  FMUL.FTZ R0, R67, c[0x0][0x320] ;  /* 0x0000c80043007a20 */ /* 0x002fe40000410000 */
[----:B------:R-:W-:Y:S04]  /*2b40*/  HMMA.16816.F32.BF16 R64, R8, R38, R48 ;  /* 0x000000260840723c */ /* 0x000fe80000041830 */
[----:B------:R1:W1:Y:S04]  /*2b50*/  MUFU.TANH R207, R0 ;  /* 0x0000000000cf7308 */ /* 0x0002680000002400 */
[----:B------:R-:W-:Y:S01]  /*2b60*/  HMMA.16816.F32.BF16 R48, R20, R88, R52 ;  /* 0x000000581430723c */ /* 0x000fe20000041834 */
[----:B-1----:R-:W-:-:S07]  /*2b70*/  FMUL.FTZ R0, R72, c[0x0][0x320] ;  /* 0x0000c80048007a20 */ /* 0x002fce0000410000 */
[----:B------:R-:W-:Y:S01]  /*2b80*/  HMMA.16816.F32.BF16 R52, R32, R86, RZ ;  /* 0x000000562034723c */ /* 0x000fe200000418ff */
[----:B------:R1:W1:Y:S07]  /*2b90*/  MUFU.TANH R136, R0 ;  /* 0x0000000000887308 */ /* 0x00026e0000002400 */
[----:B------:R-:W-:Y:S01]  /*2ba0*/  HMMA.16816.F32.BF16 R68, R4, R38, R60 ;  /* 0x000000260444723c */ /* 0x000fe2000004183c */
[----:B-1----:R-:W-:-:S07]  /*2bb0*/  FMUL.FTZ R0, R73, c[0x0][0x320] ;  /* 0x0000c80049007a20 */ /* 0x002fce0000410000 */
[----:B-----5:R-:W-:Y:S01]  /*2bc0*/  HMMA.16816.F32.BF16 R56, R16, R40, R56 ;  /* 0x000000281038723c */ /* 0x020fe20000041838 */
[----:B------:R1:W1:Y:S07]  /*2bd0*/  MUFU.TANH R135, R0 ;  /* 0x0000000000877308 */ /* 0x00026e0000002400 */
        /* <DEDUP_REMOVED lines=12> */
[----:B-1----:R-:W-:-:S06]  /*2ca0*/  FMUL.FTZ R0, R66, c[0x0][0x320] ;  /* 0x0000c80042007a20 */ /* 0x002fcc0000410000 */
[----:B------:R1:W1:Y:S02]  /*2cb0*/  MUFU.TANH R204, R0 ;  /* 0x0000000000cc7308 */ /* 0x0002640000002400 */
[----:B-1----:R-:W-:Y:S02]  /*2cc0*/  FMUL.FTZ R0, R67, c[0x0][0x320] ;  /* 0x0000c80043007a20 */ /* 0x002fe40000410000 */
[----:B--2---:R-:W-:Y:S04]  /*2cd0*/  HMMA.16816.F32.BF16 R64, R8, R44, R56 ;  /* 0x0000002c0840723c */ /* 0x004fe80000041838 */
[----:B------:R1:W2:Y:S04]  /*2ce0*/  MUFU.TANH R203, R0 ;  /* 0x0000000000cb7308 */ /* 0x0002a80000002400 */
[----:B------:R-:W-:Y:S01]  /*2cf0*/  HMMA.16816.F32.BF16 R56, R32, R92, RZ ;  /* 0x0000005c2038723c */ /* 0x000fe200000418ff */
[----:B-1----:R-:W-:-:S04]  /*2d00*/  FMUL.FTZ R0, R68, c[0x0][0x320] ;  /* 0x0000c80044007a20 */ /* 0x002fc80000410000 */
[----:B------:R1:W1:Y:S03]  /*2d10*/  MUFU.TANH R132, R0 ;  /* 0x0000000000847308 */ /* 0x0002660000002400 */
[----:B------:R-:W-:Y:S08]  /*2d20*/  HMMA.16816.F32.BF16 R72, R4, R44, R36 ;  /* 0x0000002c0448723c */ /* 0x000ff00000041824 */
[----:B------:R-:W-:Y:S01]  /*2d30*/  HMMA.16816.F32.BF16 R36, R16, R42, R48 ;  /* 0x0000002a1024723c */ /* 0x000fe20000041830 */
[----:B------:R-:W5:Y:S01]  /*2d40*/  LDSM.16.M88.4 R48, [R229+0x1800] ;  /* 0x00180000e530783b */ /* 0x000f620000000200 */
[----:B-1----:R-:W-:-:S04]  /*2d50*/  FMUL.FTZ R0, R69, c[0x0][0x320] ;  /* 0x0000c80045007a20 */ /* 0x002fc80000410000 */
[----:B------:R1:W1:Y:S02]  /*2d60*/  MUFU.TANH R118, R0 ;  /* 0x0000000000767308 */ /* 0x0002640000002400 */
[----:B------:R-:W-:Y:S01]  /*2d70*/  HMMA.16816.F32.BF16 R60, R12, R42, R60 ;  /* 0x0000002a0c3c723c */ /* 0x000fe2000004183c */
[----:B-1----:R-:W-:-:S05]  /*2d80*/  FMUL.FTZ R0, R70, c[0x0][0x320] ;  /* 0x0000c80046007a20 */ /* 0x002fca0000410000 */
[----:B------:R1:W1:Y:S02]  /*2d90*/  MUFU.TANH R133, R0 ;  /* 0x0000000000857308 */ /* 0x0002640000002400 */
[----:B------:R-:W-:Y:S01]  /*2da0*/  HMMA.16816.F32.BF16 R52, R28, R92, RZ ;  /* 0x0000005c1c34723c */ /* 0x000fe200000418ff */
[----:B-1----:R-:W-:-:S05]  /*2db0*/  FMUL.FTZ R0, R71, c[0x0][0x320] ;  /* 0x0000c80047007a20 */ /* 0x002fca0000410000 */
[----:B------:R1:W1:Y:S02]  /*2dc0*/  MUFU.TANH R134, R0 ;  /* 0x0000000000867308 */ /* 0x0002640000002400 */
[----:B------:R-:W-:Y:S01]  /*2dd0*/  HMMA.16816.F32.BF16 R56, R24, R96, R56 ;  /* 0x000000601838723c */ /* 0x000fe20000041838 */
[----:B-1----:R-:W-:-:S05]  /*2de0*/  FMUL.FTZ R0, R64, c[0x0][0x320] ;  /* 0x0000c80040007a20 */ /* 0x002fca0000410000 */
[----:B------:R1:W1:Y:S02]  /*2df0*/  MUFU.TANH R198, R0 ;  /* 0x0000000000c67308 */ /* 0x0002640000002400 */
[----:B-1----:R-:W-:-:S06]  /*2e00*/  FMUL.FTZ R0, R65, c[0x0][0x320] ;  /* 0x0000c80041007a20 */ /* 0x002fcc0000410000 */
[----:B------:R1:W1:Y:S01]  /*2e10*/  MUFU.TANH R197, R0 ;  /* 0x0000000000c57308 */ /* 0x0002620000002400 */
[----:B------:R-:W-:Y:S01]  /*2e20*/  HMMA.16816.F32.BF16 R68, R4, R46, R60 ;  /* 0x0000002e0444723c */ /* 0x000fe2000004183c */
[----:B-1----:R-:W-:-:S06]  /*2e30*/  FMUL.FTZ R0, R66, c[0x0][0x320] ;  /* 0x0000c80042007a20 */ /* 0x002fcc0000410000 */
[----:B------:R1:W1:Y:S01]  /*2e40*/  MUFU.TANH R200, R0 ;  /* 0x0000000000c87308 */ /* 0x0002620000002400 */
[----:B------:R-:W-:Y:S01]  /*2e50*/  HMMA.16816.F32.BF16 R40, R20, R96, R52 ;  /* 0x000000601428723c */ /* 0x000fe20000041834 */
[----:B-1----:R-:W-:-:S07]  /*2e60*/  FMUL.FTZ R0, R67, c[0x0][0x320] ;  /* 0x0000c80043007a20 */ /* 0x002fce0000410000 */
[----:B------:R-:W-:Y:S01]  /*2e70*/  HMMA.16816.F32.BF16 R64, R8, R46, R36 ;  /* 0x0000002e0840723c */ /* 0x000fe20000041824 */
[----:B------:R-:W1:Y:S01]  /*2e80*/  LDSM.16.M88.4 R36, [R226+0x1800] ;  /* 0x00180000e224783b */ /* 0x000e620000000200 */
[----:B------:R2:W1:Y:S06]  /*2e90*/  MUFU.TANH R199, R0 ;  /* 0x0000000000c77308 */ /* 0x00046c0000002400 */
[----:B------:R-:W-:Y:S01]  /*2ea0*/  HMMA.16816.F32.BF16 R44, R32, R94, RZ ;  /* 0x0000005e202c723c */ /* 0x000fe200000418ff */
[----:B--2---:R-:W-:-:S04]  /*2eb0*/  FMUL.FTZ R0, R72, c[0x0][0x320] ;  /* 0x0000c80048007a20 */ /* 0x004fc80000410000 */
[----:B------:R2:W1:Y:S03]  /*2ec0*/  MUFU.TANH R117, R0 ;  /* 0x0000000000757308 */ /* 0x0004660000002400 */
[----:B-----5:R-:W-:Y:S01]  /*2ed0*/  HMMA.16816.F32.BF16 R52, R16, R48, R56 ;  /* 0x000000301034723c */ /* 0x020fe20000041838 */
[----:B--2---:R-:W-:-:S04]  /*2ee0*/  FMUL.FTZ R0, R73, c[0x0][0x320] ;  /* 0x0000c80049007a20 */ /* 0x004fc80000410000 */
[----:B------:R2:W1:Y:S03]  /*2ef0*/  MUFU.TANH R93, R0 ;  /* 0x00000000005d7308 */ /* 0x0004660000002400 */
[----:B------:R-:W-:Y:S01]  /*2f00*/  HMMA.16816.F32.BF16 R56, R28, R94, RZ ;  /* 0x0000005e1c38723c */ /* 0x000fe200000418ff */
[----:B--2---:R-:W-:-:S04]  /*2f10*/  FMUL.FTZ R0, R74, c[0x0][0x320] ;  /* 0x0000c8004a007a20 */ /* 0x004fc80000410000 */
[----:B------:R2:W1:Y:S03]  /*2f20*/  MUFU.TANH R96, R0 ;  /* 0x0000000000607308 */ /* 0x0004660000002400 */
[----:B------:R-:W-:Y:S01]  /*2f30*/  HMMA.16816.F32.BF16 R40, R12, R48, R40 ;  /* 0x000000300c28723c */ /* 0x000fe20000041828 */
[----:B--2---:R-:W-:-:S04]  /*2f40*/  FMUL.FTZ R0, R75, c[0x0][0x320] ;  /* 0x0000c8004b007a20 */ /* 0x004fc80000410000 */
[----:B------:R2:W1:Y:S03]  /*2f50*/  MUFU.TANH R97, R0 ;  /* 0x0000000000617308 */ /* 0x0004660000002400 */
[----:B------:R-:W-:Y:S01]  /*2f60*/  HMMA.16816.F32.BF16 R44, R24, R98, R44 ;  /* 0x00000062182c723c */ /* 0x000fe2000004182c */
[----:B--2---:R-:W-:-:S04]  /*2f70*/  FMUL.FTZ R0, R64, c[0x0][0x320] ;  /* 0x0000c80040007a20 */ /* 0x004fc80000410000 */
[----:B------:R2:W1:Y:S02]  /*2f80*/  MUFU.TANH R194, R0 ;  /* 0x0000000000c27308 */ /* 0x0004640000002400 */
[----:B--2---:R-:W-:-:S06]  /*2f90*/  FMUL.FTZ R0, R65, c[0x0][0x320] ;  /* 0x0000c80041007a20 */ /* 0x004fcc0000410000 */
[----:B------:R2:W1:Y:S01]  /*2fa0*/  MUFU.TANH R192, R0 ;  /* 0x0000000000c07308 */ /* 0x0004620000002400 */
[----:B------:R-:W-:Y:S01]  /*2fb0*/  HMMA.16816.F32.BF16 R60, R20, R98, R56 ;  /* 0x00000062143c723c */ /* 0x000fe20000041838 */
[----:B--2---:R-:W-:-:S06]  /*2fc0*/  FMUL.FTZ R0, R66, c[0x0][0x320] ;  /* 0x0000c80042007a20 */ /* 0x004fcc0000410000 */
[----:B------:R2:W1:Y:S01]  /*2fd0*/  MUFU.TANH R196, R0 ;  /* 0x0000000000c47308 */ /* 0x0004620000002400 */
[----:B------:R-:W-:Y:S01]  /*2fe0*/  HMMA.16816.F32.BF16 R56, R32, R100, RZ ;  /* 0x000000642038723c */ /* 0x000fe200000418ff */
[----:B--2---:R-:W-:-:S07]  /*2ff0*/  FMUL.FTZ R0, R67, c[0x0][0x320] ;  /* 0x0000c80043007a20 */ /* 0x004fce0000410000 */
[----:B-1----:R-:W-:Y:S01]  /*3000*/  HMMA.16816.F32.BF16 R64, R8, R36, R52 ;  /* 0x000000240840723c */ /* 0x002fe20000041834 */
[----:B------:R1:W2:Y:S02]  /*3010*/  MUFU.TANH R195, R0 ;  /* 0x0000000000c37308 */ /* 0x0002a40000002400 */
[----:B-1----:R-:W-:-:S06]  /*3020*/  FMUL.FTZ R0, R68, c[0x0][0x320] ;  /* 0x0000c80044007a20 */ /* 0x002fcc0000410000 */
[----:B------:R1:W1:Y:S01]  /*3030*/  MUFU.TANH R89, R0 ;  /* 0x0000000000597308 */ /* 0x0002620000002400 */
[----:B------:R-:W-:Y:S01]  /*3040*/  HMMA.16816.F32.BF16 R72, R4, R36, R40 ;  /* 0x000000240448723c */ /* 0x000fe20000041828 */
[----:B------:R-:W5:Y:S07]  /*3050*/  LDSM.16.M88.4 R40, [R229+0x2000] ;  /* 0x00200000e528783b */ /* 0x000f6e0000000200 */
[----:B------:R-:W-:Y:S01]  /*3060*/  HMMA.16816.F32.BF16 R44, R16, R50, R44 ;  /* 0x00000032102c723c */ /* 0x000fe2000004182c */
[----:B-1----:R-:W-:-:S07]  /*3070*/  FMUL.FTZ R0, R69, c[0x0][0x320] ;  /* 0x0000c80045007a20 */ /* 0x002fce0000410000 */
[----:B------:R-:W-:Y:S01]  /*3080*/  HMMA.16816.F32.BF16 R52, R28, R100, RZ ;  /* 0x000000641c34723c */ /* 0x000fe200000418ff */
[----:B------:R1:W1:Y:S02]  /*3090*/  MUFU.TANH R88, R0 ;  /* 0x0000000000587308 */ /* 0x0002640000002400 */
[----:B-1----:R-:W-:-:S06]  /*30a0*/  FMUL.FTZ R0, R70, c[0x0][0x320] ;  /* 0x0000c80046007a20 */ /* 0x002fcc0000410000 */
[----:B------:R1:W1:Y:S01]  /*30b0*/  MUFU.TANH R90, R0 ;  /* 0x00000000005a7308 */ /* 0x0002620000002400 */
[----:B------:R-:W-:Y:S01]  /*30c0*/  HMMA.16816.F32.BF16 R60, R12, R50, R60 ;  /* 0x000000320c3c723c */ /* 0x000fe2000004183c */
        /* <DEDUP_REMOVED lines=8> */
[----:B------:R-:W-:Y:S01]  /*3150*/  HMMA.16816.F32.BF16 R52, R32, R102, RZ ;  /* 0x000000662034723c */ /* 0x000fe200000418ff */
[----:B-1----:R-:W-:-:S06]  /*3160*/  FMUL.FTZ R0, R66, c[0x0][0x320] ;  /* 0x0000c80042007a20 */ /* 0x002fcc0000410000 */
[----:B------:R1:W1:Y:S02]  /*3170*/  MUFU.TANH R193, R0 ;  /* 0x0000000000c17308 */ /* 0x0002640000002400 */
[----:B-1----:R-:W-:Y:S02]  /*3180*/  FMUL.FTZ R0, R67, c[0x0][0x320] ;  /* 0x0000c80043007a20 */ /* 0x002fe40000410000 */
[----:B------:R-:W-:Y:S01]  /*3190*/  HMMA.16816.F32.BF16 R64, R8, R38, R44 ;  /* 0x000000260840723c */ /* 0x000fe2000004182c */
[----:B------:R-:W1:Y:S03]  /*31a0*/  LDSM.16.M88.4 R44, [R226+0x2000] ;  /* 0x00200000e22c783b */ /* 0x000e660000000200 */
[----:B------:R2:W1:Y:S02]  /*31b0*/  MUFU.TANH R191, R0 ;  /* 0x0000000000bf7308 */ /* 0x0004640000002400 */
[----:B--2---:R-:W-:-:S06]  /*31c0*/  FMUL.FTZ R0, R72, c[0x0][0x320] ;  /* 0x0000c80048007a20 */ /* 0x004fcc0000410000 */
[----:B------:R2:W1:Y:S01]  /*31d0*/  MUFU.TANH R87, R0 ;  /* 0x0000000000577308 */ /* 0x0004620000002400 */
[----:B------:R-:W-:Y:S08]  /*31e0*/  HMMA.16816.F32.BF16 R68, R4, R38, R60 ;  /* 0x000000260444723c */ /* 0x000ff0000004183c */
[----:B-----5:R-:W-:Y:S01]  /*31f0*/  HMMA.16816.F32.BF16 R56, R16, R40, R56 ;  /* 0x000000281038723c */ /* 0x020fe20000041838 */
[----:B--2---:R-:W-:-:S07]  /*3200*/  FMUL.FTZ R0, R73, c[0x0][0x320] ;  /* 0x0000c80049007a20 */ /* 0x004fce0000410000 */
[----:B------:R-:W-:Y:S01]  /*3210*/  HMMA.16816.F32.BF16 R60, R28, R102, RZ ;  /* 0x000000661c3c723c */ /* 0x000fe200000418ff */
[----:B------:R2:W1:Y:S07]  /*3220*/  MUFU.TANH R86, R0 ;  /* 0x0000000000567308 */ /* 0x00046e0000002400 */
        /* <DEDUP_REMOVED lines=10> */
[----:B------:R2:W2:Y:S01]  /*32d0*/  MUFU.TANH R152, R0 ;  /* 0x0000000000987308 */ /* 0x0004a20000002400 */
[----:B-1----:R-:W-:Y:S01]  /*32e0*/  HMMA.16816.F32.BF16 R72, R4, R44, R36 ;  /* 0x0000002c0448723c */ /* 0x002fe20000041824 */
[----:B--2---:R-:W-:-:S06]  /*32f0*/  FMUL.FTZ R0, R66, c[0x0][0x320] ;  /* 0x0000c80042007a20 */ /* 0x004fcc0000410000 */
[----:B------:R1:W2:Y:S01]  /*3300*/  MUFU.TANH R163, R0 ;  /* 0x0000000000a37308 */ /* 0x0002a20000002400 */
[----:B------:R-:W-:Y:S01]  /*3310*/  HMMA.16816.F32.BF16 R36, R16, R42, R48 ;  /* 0x0000002a1024723c */ /* 0x000fe20000041830 */
[----:B------:R-:W5:Y:S01]  /*3320*/  LDSM.16.M88.4 R48, [R229+0x2800] ;  /* 0x00280000e530783b */ /* 0x000f620000000200 */
[----:B-1----:R-:W-:-:S06]  /*3330*/  FMUL.FTZ R0, R67, c[0x0][0x320] ;  /* 0x0000c80043007a20 */ /* 0x002fcc0000410000 */
[----:B------:R-:W-:Y:S08]  /*3340*/  HMMA.16816.F32.BF16 R64, R8, R44, R56 ;  /* 0x0000002c0840723c */ /* 0x000ff00000041838 */
[----:B------:R-:W-:Y:S01]  /*3350*/  HMMA.16816.F32.BF16 R56, R32, R108, RZ ;  /* 0x0000006c2038723c */ /* 0x000fe200000418ff */
[----:B------:R1:W1:Y:S02]  /*3360*/  MUFU.TANH R160, R0 ;  /* 0x0000000000a07308 */ /* 0x0002640000002400 */
[----:B-1----:R-:W-:-:S06]  /*3370*/  FMUL.FTZ R0, R68, c[0x0][0x320] ;  /* 0x0000c80044007a20 */ /* 0x002fcc0000410000 */
[----:B------:R1:W1:Y:S01]  /*3380*/  MUFU.TANH R83, R0 ;  /* 0x0000000000537308 */ /* 0x0002620000002400 */
[----:B------:R-:W-:Y:S08]  /*3390*/  HMMA.16816.F32.BF16 R52, R28, R108, RZ ;  /* 0x0000006c1c34723c */ /* 0x000ff000000418ff */
        /* <DEDUP_REMOVED lines=8> */
[----:B-1----:R-:W-:-:S06]  /*3420*/  FMUL.FTZ R0, R64, c[0x0][0x320] ;  /* 0x0000c80040007a20 */ /* 0x002fcc0000410000 */
[----:B------:R1:W1:Y:S01]  /*3430*/  MUFU.TANH R99, R0 ;  /* 0x0000000000637308 */ /* 0x0002620000002400 */
[----:B------:R-:W-:Y:S01]  /*3440*/  HMMA.16816.F32.BF16 R40, R20, R112, R52 ;  /* 0x000000701428723c */ /* 0x000fe20000041834 */
[----:B-1----:R-:W-:-:S06]  /*3450*/  FMUL.FTZ R0, R65, c[0x0][0x320] ;  /* 0x0000c80041007a20 */ /* 0x002fcc0000410000 */
[----:B------:R1:W1:Y:S01]  /*3460*/  MUFU.TANH R98, R0 ;  /* 0x0000000000627308 */ /* 0x0002620000002400 */
[----:B------:R-:W-:Y:S08]  /*3470*/  HMMA.16816.F32.BF16 R68, R4, R46, R60 ;  /* 0x0000002e0444723c */ /* 0x000ff0000004183c */
[----:B-----5:R-:W-:Y:S01]  /*3480*/  HMMA.16816.F32.BF16 R52, R16, R48, R56 ;  /* 0x000000301034723c */ /* 0x020fe20000041838 */
[----:B-1----:R-:W-:-:S04]  /*3490*/  FMUL.FTZ R0, R66, c[0x0][0x320] ;  /* 0x0000c80042007a20 */ /* 0x002fc80000410000 */
[----:B------:R1:W1:Y:S03]  /*34a0*/  MUFU.TANH R156, R0 ;  /* 0x00000000009c7308 */ /* 0x0002660000002400 */
[----:B------:R-:W-:Y:S01]  /*34b0*/  HMMA.16816.F32.BF16 R56, R28, R110, RZ ;  /* 0x0000006e1c38723c */ /* 0x000fe200000418ff */
[----:B-1----:R-:W-:-:S07]  /*34c0*/  FMUL.FTZ R0, R67, c[0x0][0x320] ;  /* 0x0000c80043007a20 */ /* 0x002fce0000410000 */
[----:B------:R-:W-:Y:S01]  /*34d0*/  HMMA.16816.F32.BF16 R64, R8, R46, R36 ;  /* 0x0000002e0840723c */ /* 0x000fe20000041824 */
[----:B------:R-:W1:Y:S07]  /*34e0*/  LDSM.16.M88.4 R36, [R226+0x2800] ;  /* 0x00280000e224783b */ /* 0x000e6e0000000200 */
[----:B------:R-:W-:Y:S01]  /*34f0*/  HMMA.16816.F32.BF16 R44, R32, R110, RZ ;  /* 0x0000006e202c723c */ /* 0x000fe200000418ff */
[----:B------:R5:W1:Y:S07]  /*3500*/  MUFU.TANH R155, R0 ;  /* 0x00000000009b7308 */ /* 0x000a6e0000002400 */
[-C--:B------:R-:W-:Y:S01]  /*3510*/  HMMA.16816.F32.BF16 R60, R20, R114.reuse, R56 ;  /* 0x00000072143c723c */ /* 0x080fe20000041838 */
[----:B-----5:R-:W-:Y:S11]  /*3520*/  FMUL.FTZ R0, R72, c[0x0][0x320] ;  /* 0x0000c80048007a20 */ /* 0x020ff60000410000 */
[----:B------:R-:W-:Y:S04]  /*3530*/  @!UPT UIADD3 URZ, URZ, URZ, URZ ;  /* 0x0000003f3f3ff290 */ /* 0x000fe8000fffe03f */
[----:B------:R-:W-:Y:S01]  /*3540*/  HMMA.16816.F32.BF16 R44, R24, R114, R44 ;  /* 0x00000072182c723c */ /* 0x000fe2000004182c */
[----:B------:R5:W1:Y:S02]  /*3550*/  MUFU.TANH R79, R0 ;  /* 0x00000000004f7308 */ /* 0x000a640000002400 */
[----:B-----5:R-:W-:-:S06]  /*3560*/  FMUL.FTZ R0, R73, c[0x0][0x320] ;  /* 0x0000c80049007a20 */ /* 0x020fcc0000410000 */
[----:B------:R5:W1:Y:S01]  /*3570*/  MUFU.TANH R78, R0 ;  /* 0x00000000004e7308 */ /* 0x000a620000002400 */
[----:B------:R-:W-:Y:S01]  /*3580*/  HMMA.16816.F32.BF16 R40, R12, R48, R40 ;  /* 0x000000300c28723c */ /* 0x000fe20000041828 */
[----:B-----5:R-:W-:-:S06]  /*3590*/  FMUL.FTZ R0, R74, c[0x0][0x320] ;  /* 0x0000c8004a007a20 */ /* 0x020fcc0000410000 */
[----:B------:R5:W1:Y:S07]  /*35a0*/  MUFU.TANH R81, R0 ;  /* 0x0000000000517308 */ /* 0x000a6e0000002400 */
[-C--:B------:R-:W-:Y:S08]  /*35b0*/  HMMA.16816.F32.BF16 R44, R16, R50.reuse, R44 ;  /* 0x00000032102c723c */ /* 0x080ff0000004182c */
[----:B------:R-:W-:Y:S01]  /*35c0*/  HMMA.16816.F32.BF16 R48, R12, R50, R60 ;  /* 0x000000320c30723c */ /* 0x000fe2000004183c */
[----:B-----5:R-:W-:-:S04]  /*35d0*/  FMUL.FTZ R0, R75, c[0x0][0x320] ;  /* 0x0000c8004b007a20 */ /* 0x020fc80000410000 */
[----:B------:R5:W1:Y:S02]  /*35e0*/  MUFU.TANH R80, R0 ;  /* 0x0000000000507308 */ /* 0x000a640000002400 */
[----:B-----5:R-:W-:-:S06]  /*35f0*/  FMUL.FTZ R0, R64, c[0x0][0x320] ;  /* 0x0000c80040007a20 */ /* 0x020fcc0000410000 */
[----:B------:R5:W1:Y:S02]  /*3600*/  MUFU.TANH R95, R0 ;  /* 0x00000000005f7308 */ /* 0x000a640000002400 */
[----:B-----5:R-:W-:-:S06]  /*3610*/  FMUL.FTZ R0, R65, c[0x0][0x320] ;  /* 0x0000c80041007a20 */ /* 0x020fcc0000410000 */
[----:B------:R5:W1:Y:S01]  /*3620*/  MUFU.TANH R94, R0 ;  /* 0x00000000005e7308 */ /* 0x000a620000002400 */
[----:B------:R-:W-:Y:S01]  /*3630*/  HMMA.16816.F32.BF16 R56, R32, R120, RZ ;  /* 0x000000782038723c */ /* 0x000fe200000418ff */
[----:B-----5:R-:W-:-:S06]  /*3640*/  FMUL.FTZ R0, R66, c[0x0][0x320] ;  /* 0x0000c80042007a20 */ /* 0x020fcc0000410000 */
[----:B------:R5:W1:Y:S01]  /*3650*/  MUFU.TANH R150, R0 ;  /* 0x0000000000967308 */ /* 0x000a620000002400 */
[----:B------:R-:W-:Y:S01]  /*3660*/  HMMA.16816.F32.BF16 R32, R32, R122, RZ ;  /* 0x0000007a2020723c */ /* 0x000fe200000418ff */
[----:B-----5:R-:W-:-:S07]  /*3670*/  FMUL.FTZ R0, R67, c[0x0][0x320] ;  /* 0x0000c80043007a20 */ /* 0x020fce0000410000 */
[----:B-1----:R-:W-:Y:S01]  /*3680*/  HMMA.16816.F32.BF16 R64, R8, R36, R52 ;  /* 0x000000240840723c */ /* 0x002fe20000041834 */
[----:B------:R1:W1:Y:S07]  /*3690*/  MUFU.TANH R149, R0 ;  /* 0x0000000000957308 */ /* 0x00026e0000002400 */
[----:B------:R-:W-:Y:S01]  /*36a0*/  HMMA.16816.F32.BF16 R52, R28, R120, RZ ;  /* 0x000000781c34723c */ /* 0x000fe200000418ff */
[----:B-1----:R-:W-:-:S07]  /*36b0*/  FMUL.FTZ R0, R68, c[0x0][0x320] ;  /* 0x0000c80044007a20 */ /* 0x002fce0000410000 */
[----:B------:R-:W-:Y:S01]  /*36c0*/  HMMA.16816.F32.BF16 R60, R4, R38, R48 ;  /* 0x00000026043c723c */ /* 0x000fe20000041830 */
[----:B------:R1:W1:Y:S07]  /*36d0*/  MUFU.TANH R76, R0 ;  /* 0x00000000004c7308 */ /* 0x00026e0000002400 */
[----:B------:R-:W-:Y:S01]  /*36e0*/  HMMA.16816.F32.BF16 R48, R28, R122, RZ ;  /* 0x0000007a1c30723c */ /* 0x000fe200000418ff */
[----:B-1----:R-:W-:-:S07]  /*36f0*/  FMUL.FTZ R0, R69, c[0x0][0x320] ;  /* 0x0000c80045007a20 */ /* 0x002fce0000410000 */
[----:B------:R-:W-:Y:S01]  /*3700*/  HMMA.16816.F32.BF16 R72, R4, R36, R40 ;  /* 0x000000240448723c */ /* 0x000fe20000041828 */
[----:B------:R-:W1:Y:S01]  /*3710*/  LDSM.16.M88.4 R40, [R229+0x3000] ;  /* 0x00300000e528783b */ /* 0x000e620000000200 */
[----:B------:R5:W1:Y:S02]  /*3720*/  MUFU.TANH R69, R0 ;  /* 0x0000000000457308 */ /* 0x000a640000002400 */
[----:B-----5:R-:W-:-:S06]  /*3730*/  FMUL.FTZ R0, R70, c[0x0][0x320] ;  /* 0x0000c80046007a20 */ /* 0x020fcc0000410000 */
[----:B------:R5:W1:Y:S01]  /*3740*/  MUFU.TANH R77, R0 ;  /* 0x00000000004d7308 */ /* 0x000a620000002400 */
[----:B------:R-:W-:Y:S01]  /*3750*/  HMMA.16816.F32.BF16 R56, R24, R124, R56 ;  /* 0x0000007c1838723c */ /* 0x000fe20000041838 */
[----:B-----5:R-:W-:-:S06]  /*3760*/  FMUL.FTZ R0, R71, c[0x0][0x320] ;  /* 0x0000c80047007a20 */ /* 0x020fcc0000410000 */
[----:B------:R5:W1:Y:S01]  /*3770*/  MUFU.TANH R70, R0 ;  /* 0x0000000000467308 */ /* 0x000a620000002400 */
[----:B------:R-:W-:Y:S01]  /*3780*/  HMMA.16816.F32.BF16 R52, R20, R124, R52 ;  /* 0x0000007c1434723c */ /* 0x000fe20000041834 */
[----:B-----5:R-:W-:-:S06]  /*3790*/  FMUL.FTZ R0, R64, c[0x0][0x320] ;  /* 0x0000c80040007a20 */ /* 0x020fcc0000410000 */
[----:B------:R5:W1:Y:S01]  /*37a0*/  MUFU.TANH R144, R0 ;  /* 0x0000000000907308 */ /* 0x000a620000002400 */
[-C--:B------:R-:W-:Y:S08]  /*37b0*/  HMMA.16816.F32.BF16 R24, R24, R126.reuse, R32 ;  /* 0x0000007e1818723c */ /* 0x080ff00000041820 */
[----:B------:R-:W-:Y:S01]  /*37c0*/  HMMA.16816.F32.BF16 R32, R20, R126, R48 ;  /* 0x0000007e1420723c */ /* 0x000fe20000041830 */
[----:B-----5:R-:W-:-:S04]  /*37d0*/  FMUL.FTZ R0, R65, c[0x0][0x320] ;  /* 0x0000c80041007a20 */ /* 0x020fc80000410000 */
[----:B------:R5:W1:Y:S02]  /*37e0*/  MUFU.TANH R92, R0 ;  /* 0x00000000005c7308 */ /* 0x000a640000002400 */
[----:B-----5:R-:W-:-:S06]  /*37f0*/  FMUL.FTZ R0, R66, c[0x0][0x320] ;  /* 0x0000c80042007a20 */ /* 0x020fcc0000410000 */
[----:B------:R5:W1:Y:S02]  /*3800*/  MUFU.TANH R148, R0 ;  /* 0x0000000000947308 */ /* 0x000a640000002400 */
[----:B-----5:R-:W-:Y:S02]  /*3810*/  FMUL.FTZ R0, R67, c[0x0][0x320] ;  /* 0x0000c80043007a20 */ /* 0x020fe40000410000 */
[----:B------:R-:W-:Y:S01]  /*3820*/  HMMA.16816.F32.BF16 R64, R8, R38, R44 ;  /* 0x000000260840723c */ /* 0x000fe2000004182c */
[----:B------:R-:W5:Y:S07]  /*3830*/  LDSM.16.M88.4 R44, [R226+0x3000] ;  /* 0x00300000e22c783b */ /* 0x000f6e0000000200 */
[----:B-1----:R-:W-:Y:S01]  /*3840*/  HMMA.16816.F32.BF16 R28, R12, R40, R52 ;  /* 0x000000280c1c723c */ /* 0x002fe20000041834 */
[----:B------:R-:W-:Y:S01]  /*3850*/  FMUL.FTZ R73, R73, c[0x0][0x320] ;  /* 0x0000c80049497a20 */ /* 0x000fe20000410000 */
[----:B------:R1:W1:Y:S01]  /*3860*/  MUFU.TANH R154, R0 ;  /* 0x00000000009a7308 */ /* 0x0002620000002400 */
[----:B------:R-:W-:Y:S01]  /*3870*/  FMUL.FTZ R74, R74, c[0x0][0x320] ;  /* 0x0000c8004a4a7a20 */ /* 0x000fe20000410000 */
[----:B------:R-:W-:Y:S01]  /*3880*/  ISETP.GE.AND P0, PT, R217, 0x2, PT ;  /* 0x00000002d900780c */ /* 0x000fe20003f06270 */
[----:B------:R-:W-:Y:S01]  /*3890*/  FMUL.FTZ R75, R75, c[0x0][0x320] ;  /* 0x0000c8004b4b7a20 */ /* 0x000fe20000410000 */
[----:B------:R-:W-:-:S04]  /*38a0*/  DEPBAR.LE SB0, 0x0 ;  /* 0x000080000000791a */ /* 0x000fc80000000000 */
[C---:B------:R-:W-:Y:S08]  /*38b0*/  HMMA.16816.F32.BF16 R36, R16.reuse, R40, R56 ;  /* 0x000000281024723c */ /* 0x040ff00000041838 */
[-C--:B------:R-:W-:Y:S08]  /*38c0*/  HMMA.16816.F32.BF16 R16, R16, R42.reuse, R24 ;  /* 0x0000002a1010723c */ /* 0x080ff00000041818 */
[----:B------:R-:W-:Y:S08]  /*38d0*/  HMMA.16816.F32.BF16 R12, R12, R42, R32 ;  /* 0x0000002a0c0c723c */ /* 0x000ff00000041820 */
[-C--:B-----5:R-:W-:Y:S08]  /*38e0*/  HMMA.16816.F32.BF16 R20, R4, R44.reuse, R28 ;  /* 0x0000002c0414723c */ /* 0x0a0ff0000004181c */
[C---:B------:R-:W-:Y:S08]  /*38f0*/  HMMA.16816.F32.BF16 R36, R8.reuse, R44, R36 ;  /* 0x0000002c0824723c */ /* 0x040ff00000041824 */
[-C--:B------:R-:W-:Y:S08]  /*3900*/  HMMA.16816.F32.BF16 R8, R8, R46.reuse, R16 ;  /* 0x0000002e0808723c */ /* 0x080ff00000041810 */
[----:B------:R-:W-:Y:S01]  /*3910*/  HMMA.16816.F32.BF16 R4, R4, R46, R12 ;  /* 0x0000002e0404723c */ /* 0x000fe2000004180c */
[----:B------:R-:W-:-:S02]  /*3920*/  FMUL.FTZ R64, R64, c[0x0][0x320] ;  /* 0x0000c80040407a20 */ /* 0x000fc40000410000 */
[----:B------:R-:W-:Y:S02]  /*3930*/  FMUL.FTZ R65, R65, c[0x0][0x320] ;  /* 0x0000c80041417a20 */ /* 0x000fe40000410000 */
[----:B------:R-:W-:Y:S02]  /*3940*/  FMUL.FTZ R66, R66, c[0x0][0x320] ;  /* 0x0000c80042427a20 */ /* 0x000fe40000410000 */
[----:B------:R-:W-:Y:S02]  /*3950*/  FMUL.FTZ R67, R67, c[0x0][0x320] ;  /* 0x0000c80043437a20 */ /* 0x000fe40000410000 */
[----:B------:R-:W-:Y:S02]  /*3960*/  FMUL.FTZ R60, R60, c[0x0][0x320] ;  /* 0x0000c8003c3c7a20 */ /* 0x000fe40000410000 */
[----:B------:R-:W-:Y:S02]  /*3970*/  FMUL.FTZ R61, R61, c[0x0][0x320] ;  /* 0x0000c8003d3d7a20 */ /* 0x000fe40000410000 */
[----:B------:R-:W-:-:S02]  /*3980*/  FMUL.FTZ R62, R62, c[0x0][0x320] ;  /* 0x0000c8003e3e7a20 */ /* 0x000fc40000410000 */
[----:B------:R-:W-:Y:S02]  /*3990*/  FMUL.FTZ R63, R63, c[0x0][0x320] ;  /* 0x0000c8003f3f7a20 */ /* 0x000fe40000410000 */
[----:B------:R-:W-:Y:S02]  /*39a0*/  FMUL.FTZ R20, R20, c[0x0][0x320] ;  /* 0x0000c80014147a20 */ /* 0x000fe40000410000 */
[----:B------:R-:W-:Y:S02]  /*39b0*/  FMUL.FTZ R23, R23, c[0x0][0x320] ;  /* 0x0000c80017177a20 */ /* 0x000fe40000410000 */
[----:B-1----:R-:W-:Y:S02]  /*39c0*/  FMUL.FTZ R0, R72, c[0x0][0x320] ;  /* 0x0000c80048007a20 */ /* 0x002fe40000410000 */
[----:B------:R-:W-:Y:S02]  /*39d0*/  FMUL.FTZ R36, R36, c[0x0][0x320] ;  /* 0x0000c80024247a20 */ /* 0x000fe40000410000 */
        /* <DEDUP_REMOVED lines=10> */
[----:B------:R-:W-:Y:S02]  /*3a80*/  FMUL.FTZ R5, R5, c[0x0][0x320] ;  /* 0x0000c80005057a20 */ /* 0x000fe40000410000 */
[----:B------:R-:W-:Y:S02]  /*3a90*/  FMUL.FTZ R6, R6, c[0x0][0x320] ;  /* 0x0000c80006067a20 */ /* 0x000fe40000410000 */
[----:B------:R-:W-:Y:S01]  /*3aa0*/  FMUL.FTZ R7, R7, c[0x0][0x320] ;  /* 0x0000c80007077a20 */ /* 0x000fe20000410000 */
[----:B------:R1:W1:Y:S08]  /*3ab0*/  MUFU.TANH R71, R64 ;  /* 0x0000004000477308 */ /* 0x0002700000002400 */
[----:B------:R1:W1:Y:S08]  /*3ac0*/  MUFU.TANH R125, R65 ;  /* 0x00000041007d7308 */ /* 0x0002700000002400 */
[----:B------:R1:W1:Y:S08]  /*3ad0*/  MUFU.TANH R24, R20 ;  /* 0x0000001400187308 */ /* 0x0002700000002400 */
[----:B------:R1:W1:Y:S08]  /*3ae0*/  MUFU.TANH R27, R23 ;  /* 0x00000017001b7308 */ /* 0x0002700000002400 */
[----:B------:R1:W1:Y:S08]  /*3af0*/  MUFU.TANH R68, R0 ;  /* 0x0000000000447308 */ /* 0x0002700000002400 */
        /* <DEDUP_REMOVED lines=23> */
[----:B------:R-:W-:Y:S01]  /*3c70*/  BSSY B0, `(.L_x_515) ;  /* 0x0000026000007945 */ /* 0x000fe20003800000 */
[----:B------:R-:W-:Y:S06]  /*3c80*/  BAR.SYNC.DEFER_BLOCKING 0x0 ;  /* 0x0000000000007b1d */ /* 0x000fec0000010000 */
[----:B------:R-:W-:Y:S05]  /*3c90*/  @!P0 BRA `(.L_x_516) ;  /* 0x0000023000008947 */ /* 0x000fea0003800000 */
[----:B-1234-:R-:W-:Y:S01]  /*3ca0*/  IADD3 R0, R217, -0x2, RZ ;  /* 0xfffffffed9007810 */ /* 0x01efe20007ffe0ff */
[C---:B------:R-:W-:Y:S01]  /*3cb0*/  IMAD.SHL.U32 R15, R164.reuse, 0x20, RZ ;  /* 0x00000020a40f7824 */ /* 0x040fe200078e00ff */
[----:B------:R-:W-:-:S02]  /*3cc0*/  SHF.L.U64.HI R14, R164, 0x5, R165 ;  /* 0x00000005a40e7819 */ /* 0x000fc400000102a5 */
[----:B------:R-:W-:-:S05]  /*3cd0*/  SHF.R.S32.HI R2, RZ, 0x1f, R0 ;  /* 0x0000001fff027819 */ /* 0x000fca0000011400 */
[----:B------:R-:W-:Y:S02]  /*3ce0*/  IMAD R4, R2, c[0x0][0x1e0], RZ ;  /* 0x0000780002047a24 */ /* 0x000fe400078e02ff */
[----:B------:R-:W-:-:S04]  /*3cf0*/  IMAD.WIDE.U32 R2, R0, c[0x0][0x1e0], RZ ;  /* 0x0000780000027a25 */ /* 0x000fc800078e00ff */
[----:B------:R-:W-:-:S04]  /*3d00*/  IMAD R0, R0, c[0x0][0x1e4], R4 ;  /* 0x0000790000007a24 */ /* 0x000fc800078e0204 */
[----:B------:R-:W-:Y:S02]  /*3d10*/  IMAD.IADD R0, R3, 0x1, R0 ;  /* 0x0000000103007824 */ /* 0x000fe400078e0200 */
[----:B------:R-:W-:-:S04]  /*3d20*/  IMAD.WIDE.U32 R2, R2, 0x70, R128 ;  /* 0x0000007002027825 */ /* 0x000fc800078e0080 */
[----:B------:R-:W-:Y:S01]  /*3d30*/  IMAD R0, R0, 0x70, RZ ;  /* 0x0000007000007824 */ /* 0x000fe200078e02ff */
[----:B------:R-:W-:-:S03]  /*3d40*/  LEA R12, P0, R2, c[0x0][0x1c8], 0x1 ;  /* 0x00007200020c7a11 */ /* 0x000fc600078008ff */
[----:B------:R-:W-:Y:S01]  /*3d50*/  IMAD.IADD R0, R3, 0x1, R0 ;  /* 0x0000000103007824 */ /* 0x000fe200078e0200 */
[----:B------:R-:W-:-:S04]  /*3d60*/  IADD3 R10, P1, R15, R12, RZ ;  /* 0x0000000c0f0a7210 */ /* 0x000fc80007f3e0ff */
[----:B------:R-:W-:Y:S02]  /*3d70*/  LEA.HI.X R13, R2, c[0x0][0x1cc], R0, 0x1, P0 ;  /* 0x00007300020d7a11 */ /* 0x000fe400000f0c00 */
[----:B------:R-:W-:Y:S02]  /*3d80*/  IADD3 R8, P0, R10, R15, RZ ;  /* 0x0000000f0a087210 */ /* 0x000fe40007f1e0ff */
[----:B------:R-:W-:Y:S01]  /*3d90*/  IADD3.X R11, R14, R13, RZ, P1, !PT ;  /* 0x0000000d0e0b7210 */ /* 0x000fe20000ffe4ff */
[----:B------:R-:W-:Y:S01]  /*3da0*/  @!PT LDS RZ, [RZ] ;  /* 0x00000000fffff984 */ /* 0x000fe20000000800 */
[----:B------:R-:W-:Y:S01]  /*3db0*/  @!PT LDS RZ, [RZ] ;  /* 0x00000000fffff984 */ /* 0x000fe20000000800 */
[----:B------:R-:W-:Y:S01]  /*3dc0*/  @!PT LDS RZ, [RZ] ;  /* 0x00000000fffff984 */ /* 0x000fe20000000800 */
[----:B------:R1:W-:Y:S01]  /*3dd0*/  LDGSTS.E.BYPASS.LTC128B.128 [R241+0x3900], [R12.64], !P6 ;  /* 0x039000000cf17fae */ /* 0x0003e2000f101d48 */
[----:B------:R-:W-:-:S03]  /*3de0*/  IADD3 R6, P1, R8, R15, RZ ;  /* 0x0000000f08067210 */ /* 0x000fc60007f3e0ff */
[--C-:B------:R-:W-:Y:S01]  /*3df0*/  IMAD.X R9, R11, 0x1, R14.reuse, P0 ;  /* 0x000000010b097824 */ /* 0x100fe200000e060e */
[-C--:B------:R-:W-:Y:S01]  /*3e00*/  IADD3 R4, P0, R6, R15.reuse, RZ ;  /* 0x0000000f06047210 */ /* 0x080fe20007f1e0ff */
[----:B------:R2:W-:Y:S02]  /*3e10*/  LDGSTS.E.BYPASS.LTC128B.128 [R241+0x4100], [R10.64], !P6 ;  /* 0x041000000af17fae */ /* 0x0005e4000f101d48 */
[--C-:B------:R-:W-:Y:S01]  /*3e20*/  IMAD.X R7, R9, 0x1, R14.reuse, P1 ;  /* 0x0000000109077824 */ /* 0x100fe200008e060e */
[-C--:B------:R-:W-:Y:S01]  /*3e30*/  IADD3 R2, P1, R4, R15.reuse, RZ ;  /* 0x0000000f04027210 */ /* 0x080fe20007f3e0ff */
[----:B------:R2:W-:Y:S03]  /*3e40*/  LDGSTS.E.BYPASS.LTC128B.128 [R241+0x4900], [R8.64], !P6 ;  /* 0x0490000008f17fae */ /* 0x0005e6000f101d48 */
[----:B------:R-:W-:Y:S01]  /*3e50*/  IADD3.X R5, R7, R14, RZ, P0, !PT ;  /* 0x0000000e07057210 */ /* 0x000fe200007fe4ff */
[----:B------:R2:W-:Y:S04]  /*3e60*/  LDGSTS.E.BYPASS.LTC128B.128 [R241+0x5100], [R6.64], !P6 ;  /* 0x0510000006f17fae */ /* 0x0005e8000f101d48 */
[----:B------:R-:W-:Y:S01]  /*3e70*/  IMAD.X R3, R5, 0x1, R14, P1 ;  /* 0x0000000105037824 */ /* 0x000fe200008e060e */
[----:B------:R2:W-:Y:S04]  /*3e80*/  LDGSTS.E.BYPASS.LTC128B.128 [R241+0x5900], [R4.64], !P6 ;  /* 0x0590000004f17fae */ /* 0x0005e8000f101d48 */
[----:B------:R2:W-:Y:S01]  /*3e90*/  LDGSTS.E.BYPASS.LTC128B.128 [R241+0x6100], [R2.64], !P6 ;  /* 0x0610000002f17fae */ /* 0x0005e2000f101d48 */
[----:B-1----:R-:W-:-:S04]  /*3ea0*/  IADD3 R12, P0, R2, R15, RZ ;  /* 0x0000000f020c7210 */ /* 0x002fc80007f1e0ff */
[----:B------:R-:W-:-:S05]  /*3eb0*/  IADD3.X R13, R3, R14, RZ, P0, !PT ;  /* 0x0000000e030d7210 */ /* 0x000fca00007fe4ff */
[----:B------:R2:W-:Y:S04]  /*3ec0*/  LDGSTS.E.BYPASS.LTC128B.128 [R241+0x6900], [R12.64], !P6 ;  /* 0x069000000cf17fae */ /* 0x0005e8000f101d48 */
.L_x_516:
[----:B--234-:R-:W-:Y:S05]  /*3ed0*/  BSYNC B0 ;  /* 0x0000000000007941 */ /* 0x01cfea0003800000 */
.L_x_515:
[----:B------:R-:W2:Y:S04]  /*3ee0*/  LDL R2, [R1+0x50] ;  /* 0x0000500001027983 */ /* 0x000ea80000100800 */
[----:B-1----:R-:W2:Y:S04]  /*3ef0*/  LDL R0, [R1+0x74] ;  /* 0x0000740001007983 */ /* 0x002ea80000100800 */
[----:B------:R-:W3:Y:S04]  /*3f00*/  LDL R7, [R1+0x4c] ;  /* 0x00004c0001077983 */ /* 0x000ee80000100800 */
        /* <DEDUP_REMOVED lines=8> */
[----:B------:R-:W-:Y:S04]  /*3f90*/  LDSM.16.MT88.4 R48, [R224] ;  /* 0x00000000e030783b */ /* 0x000fe80000004200 */
[----:B------:R-:W-:Y:S04]  /*3fa0*/  LDSM.16.MT88.4 R52, [R228] ;  /* 0x00000000e434783b */ /* 0x000fe80000004200 */
[----:B------:R-:W-:Y:S04]  /*3fb0*/  LDSM.16.MT88.4 R56, [R224+0x800] ;  /* 0x00080000e038783b */ /* 0x000fe80000004200 */
[----:B------:R-:W0:Y:S01]  /*3fc0*/  LDGDEPBAR ;  /* 0x00000000000079af */ /* 0x000e220000000000 */
[----:B--2---:R-:W-:-:S04]  /*3fd0*/  IMAD.IADD R0, R0, 0x1, R2 ;  /* 0x0000000100007824 */ /* 0x004fc800078e0202 */
[----:B------:R-:W-:-:S04]  /*3fe0*/  @P4 IMAD.HI.U32 R2, R0, c[0x0][0x2c8], RZ ;  /* 0x0000b20000024a27 */ /* 0x000fc800078e00ff */
[----:B------:R-:W-:Y:S01]  /*3ff0*/  IMAD.MOV.U32 R5, RZ, RZ, R0 ;  /* 0x000000ffff057224 */ /* 0x000fe200078e0000 */
[----:B------:R-:W-:Y:S02]  /*4000*/  @P4 SHF.R.U32.HI R5, RZ, c[0x0][0x2cc], R2 ;  /* 0x0000b300ff054a19 */ /* 0x000fe40000011602 */
[----:B------:R-:W-:-:S03]  /*4010*/  IADD3 R0, R116, c[0x0][0x1d0], RZ ;  /* 0x0000740074007a10 */ /* 0x000fc60007ffe0ff */
[----:B------:R-:W1:Y:S01]  /*4020*/  SHFL.IDX PT, R2, R5, 0x2, 0x1c1f ;  /* 0x005c1f0005027f89 */ /* 0x000e6200000e0000 */
[----:B---3--:R-:W-:Y:S01]  /*4030*/  IADD3 R3, -R7, 0x1, R0 ;  /* 0x0000000107037810 */ /* 0x008fe20007ffe100 */
[----:B------:R-:W-:Y:S02]  /*4040*/  IMAD.IADD R7, R0, 0x1, -R7 ;  /* 0x0000000100077824 */ /* 0x000fe400078e0a07 */
[----:B------:R-:W2:Y:S01]  /*4050*/  SHFL.IDX PT, R4, R5, 0x3, 0x1c1f ;  /* 0x007c1f0005047f89 */ /* 0x000ea200000e0000 */
[----:B------:R-:W-:-:S05]  /*4060*/  IADD3 R6, R3, -c[0x0][0x168], RZ ;  /* 0x80005a0003067a10 */ /* 0x000fca0007ffe0ff */
[C---:B-1----:R-:W-:Y:S02]  /*4070*/  IMAD.IADD R2, R6.reuse, 0x1, R2 ;  /* 0x0000000106027824 */ /* 0x042fe400078e0202 */
[----:B--2---:R-:W-:-:S03]  /*4080*/  IMAD.IADD R0, R6, 0x1, R4 ;  /* 0x0000000106007824 */ /* 0x004fc600078e0204 */
[----:B------:R-:W-:-:S04]  /*4090*/  IMNMX R2, R7, R2, PT ;  /* 0x0000000207027217 */ /* 0x000fc80003800200 */
[C---:B------:R-:W-:Y:S02]  /*40a0*/  ISETP.GT.AND P1, PT, R2.reuse, RZ, PT ;  /* 0x000000ff0200720c */ /* 0x040fe40003f24270 */
[C---:B------:R-:W-:Y:S02]  /*40b0*/  ISETP.GT.AND P3, PT, R2.reuse, 0x9, PT ;  /* 0x000000090200780c */ /* 0x040fe40003f64270 */
[C---:B------:R-:W-:Y:S02]  /*40c0*/  ISETP.GT.AND P2, PT, R2.reuse, 0x10, PT ;  /* 0x000000100200780c */ /* 0x040fe40003f44270 */
[C---:B------:R-:W-:Y:S02]  /*40d0*/  ISETP.GT.AND P0, PT, R2.reuse, 0x1, PT ;  /* 0x000000010200780c */ /* 0x040fe40003f04270 */
[----:B------:R-:W-:Y:S02]  /*40e0*/  FSEL R8, R157, -INF , P1 ;  /* 0xff8000009d087808 */ /* 0x000fe40000800000 */
[----:B------:R-:W-:-:S02]  /*40f0*/  ISETP.GT.AND P1, PT, R2, 0x11, PT ;  /* 0x000000110200780c */ /* 0x000fc40003f24270 */
[----:B------:R-:W-:Y:S02]  /*4100*/  FSEL R15, R137, -INF , P3 ;  /* 0xff800000890f7808 */ /* 0x000fe40001800000 */
[----:B------:R-:W-:Y:S02]  /*4110*/  FSEL R16, R136, -INF , P2 ;  /* 0xff80000088107808 */ /* 0x000fe40001000000 */
[C---:B------:R-:W-:Y:S02]  /*4120*/  ISETP.GT.AND P3, PT, R2.reuse, 0x20, PT ;  /* 0x000000200200780c */ /* 0x040fe40003f64270 */
[C---:B------:R-:W-:Y:S02]  /*4130*/  ISETP.GT.AND P2, PT, R2.reuse, 0x21, PT ;  /* 0x000000210200780c */ /* 0x040fe40003f44270 */
[----:B------:R-:W-:Y:S02]  /*4140*/  ISETP.GT.AND P5, PT, R2, 0x8, PT ;  /* 0x000000080200780c */ /* 0x000fe40003fa4270 */
[----:B------:R-:W-:-:S02]  /*4150*/  FSEL R9, R139, -INF , P0 ;  /* 0xff8000008b097808 */ /* 0x000fc40000000000 */
[C---:B------:R-:W-:Y:S02]  /*4160*/  ISETP.GT.AND P0, PT, R2.reuse, 0x18, PT ;  /* 0x000000180200780c */ /* 0x040fe40003f04270 */
[----:B------:R-:W-:Y:S02]  /*4170*/  FSEL R18, R135, -INF , P1 ;  /* 0xff80000087127808 */ /* 0x000fe40000800000 */
[C---:B------:R-:W-:Y:S02]  /*4180*/  ISETP.GT.AND P1, PT, R2.reuse, 0x28, PT ;  /* 0x000000280200780c */ /* 0x040fe40003f24270 */
[----:B------:R-:W-:Y:S02]  /*4190*/  FSEL R104, R117, -INF , P3 ;  /* 0xff80000075687808 */ /* 0x000fe40001800000 */
[----:B------:R-:W-:Y:S02]  /*41a0*/  FSEL R105, R93, -INF , P2 ;  /* 0xff8000005d697808 */ /* 0x000fe40001000000 */
[----:B------:R-:W-:-:S02]  /*41b0*/  ISETP.GT.AND P3, PT, R2, 0x31, PT ;  /* 0x000000310200780c */ /* 0x000fc40003f64270 */
[----:B------:R-:W-:Y:S02]  /*41c0*/  ISETP.GT.AND P2, PT, R2, 0x38, PT ;  /* 0x000000380200780c */ /* 0x000fe40003f44270 */
[----:B------:R-:W-:Y:S02]  /*41d0*/  FSEL R14, R138, -INF , P5 ;  /* 0xff8000008a0e7808 */ /* 0x000fe40002800000 */
[----:B------:R-:W-:Y:S02]  /*41e0*/  ISETP.GT.AND P5, PT, R2, 0x19, PT ;  /* 0x000000190200780c */ /* 0x000fe40003fa4270 */
[----:B------:R-:W-:Y:S02]  /*41f0*/  FSEL R19, R132, -INF , P0 ;  /* 0xff80000084137808 */ /* 0x000fe40000000000 */
[----:B------:R-:W-:Y:S02]  /*4200*/  ISETP.GT.AND P0, PT, R2, 0x29, PT ;  /* 0x000000290200780c */ /* 0x000fe40003f04270 */
[----:B------:R-:W-:-:S02]  /*4210*/  FSEL R106, R89, -INF , P1 ;  /* 0xff800000596a7808 */ /* 0x000fc40000800000 */
[----:B------:R-:W-:Y:S02]  /*4220*/  ISETP.GT.AND P1, PT, R2, 0x39, PT ;  /* 0x000000390200780c */ /* 0x000fe40003f24270 */
[----:B------:R-:W-:Y:S02]  /*4230*/  FSEL R137, R86, -INF , P3 ;  /* 0xff80000056897808 */ /* 0x000fe40001800000 */
[----:B------:R-:W-:Y:S02]  /*4240*/  FSEL R139, R83, -INF , P2 ;  /* 0xff800000538b7808 */ /* 0x000fe40001000000 */
[C---:B------:R-:W-:Y:S02]  /*4250*/  ISETP.GT.AND P3, PT, R2.reuse, 0x48, PT ;  /* 0x000000480200780c */ /* 0x040fe40003f64270 */
[----:B------:R-:W-:Y:S02]  /*4260*/  ISETP.GT.AND P2, PT, R2, 0x49, PT ;  /* 0x000000490200780c */ /* 0x000fe40003f44270 */
[----:B------:R-:W-:-:S02]  /*4270*/  FSEL R21, R118, -INF , P5 ;  /* 0xff80000076157808 */ /* 0x000fc40002800000 */
[----:B------:R-:W-:Y:S02]  /*4280*/  ISETP.GT.AND P5, PT, R2, 0x30, PT ;  /* 0x000000300200780c */ /* 0x000fe40003fa4270 */
[----:B------:R-:W-:Y:S02]  /*4290*/  FSEL R107, R88, -INF , P0 ;  /* 0xff800000586b7808 */ /* 0x000fe40000000000 */
[----:B------:R-:W-:Y:S02]  /*42a0*/  ISETP.GT.AND P0, PT, R2, 0x40, PT ;  /* 0x000000400200780c */ /* 0x000fe40003f04270 */
[----:B------:R-:W-:Y:S02]  /*42b0*/  FSEL R138, R82, -INF , P1 ;  /* 0xff800000528a7808 */ /* 0x000fe40000800000 */
[----:B------:R-:W-:Y:S02]  /*42c0*/  ISETP.GT.AND P1, PT, R2, 0x50, PT ;  /* 0x000000500200780c */ /* 0x000fe40003f24270 */
[----:B------:R-:W-:-:S02]  /*42d0*/  FSEL R189, R76, -INF , P3 ;  /* 0xff8000004cbd7808 */ /* 0x000fc40001800000 */
[----:B------:R-:W-:Y:S02]  /*42e0*/  FSEL R190, R69, -INF , P2 ;  /* 0xff80000045be7808 */ /* 0x000fe40001000000 */
[----:B------:R-:W-:Y:S02]  /*42f0*/  FMNMX.FTZ R72, R8, R9, !PT ;  /* 0x0000000908487209 */ /* 0x000fe40007810000 */
[C---:B------:R-:W-:Y:S02]  /*4300*/  ISETP.GT.AND P3, PT, R2.reuse, 0x59, PT ;  /* 0x000000590200780c */ /* 0x040fe40003f64270 */
[----:B------:R-:W-:Y:S02]  /*4310*/  ISETP.GT.AND P2, PT, R2, 0x60, PT ;  /* 0x000000600200780c */ /* 0x000fe40003f44270 */
[----:B------:R-:W-:Y:S02]  /*4320*/  IMNMX R0, R7, R0, PT ;  /* 0x0000000007007217 */ /* 0x000fe40003800200 */
[----:B------:R-:W-:-:S02]  /*4330*/  FSEL R136, R87, -INF , P5 ;  /* 0xff80000057887808 */ /* 0x000fc40002800000 */
[C---:B------:R-:W-:Y:S02]  /*4340*/  ISETP.GT.AND P5, PT, R2.reuse, 0x41, PT ;  /* 0x000000410200780c */ /* 0x040fe40003fa4270 */
[----:B------:R-:W-:Y:S02]  /*4350*/  FSEL R187, R79, -INF , P0 ;  /* 0xff8000004fbb7808 */ /* 0x000fe40000000000 */
[----:B------:R-:W-:Y:S02]  /*4360*/  ISETP.GT.AND P0, PT, R2, 0x51, PT ;  /* 0x000000510200780c */ /* 0x000fe40003f04270 */
[----:B------:R-:W-:Y:S02]  /*4370*/  FSEL R223, R68, -INF , P1 ;  /* 0xff80000044df7808 */ /* 0x000fe40000800000 */
[----:B------:R-:W-:Y:S02]  /*4380*/  FMNMX.FTZ R72, R14, R72, !PT ;  /* 0x000000480e487209 */ /* 0x000fe40007810000 */
[----:B------:R-:W-:-:S02]  /*4390*/  ISETP.GT.AND P1, PT, R2, 0x61, PT ;  /* 0x000000610200780c */ /* 0x000fc40003f24270 */
[----:B------:R-:W-:Y:S02]  /*43a0*/  FSEL R232, R61, -INF , P3 ;  /* 0xff8000003de87808 */ /* 0x000fe40001800000 */
[----:B------:R-:W-:Y:S02]  /*43b0*/  FSEL R231, R24, -INF , P2 ;  /* 0xff80000018e77808 */ /* 0x000fe40001000000 */
[C---:B------:R-:W-:Y:S02]  /*43c0*/  ISETP.GT.AND P3, PT, R0.reuse, RZ, PT ;  /* 0x000000ff0000720c */ /* 0x040fe40003f64270 */
[----:B------:R-:W-:Y:S02]  /*43d0*/  ISETP.GT.AND P2, PT, R0, 0x1, PT ;  /* 0x000000010000780c */ /* 0x000fe40003f44270 */
[----:B------:R-:W-:Y:S02]  /*43e0*/  FSEL R188, R78, -INF , P5 ;  /* 0xff8000004ebc7808 */ /* 0x000fe40002800000 */
[----:B------:R-:W-:-:S02]  /*43f0*/  ISETP.GT.AND P5, PT, R2, 0x58, PT ;  /* 0x000000580200780c */ /* 0x000fc40003fa4270 */
[----:B------:R-:W-:Y:S02]  /*4400*/  FSEL R234, R73, -INF , P0 ;  /* 0xff80000049ea7808 */ /* 0x000fe40000000000 */
[----:B------:R-:W-:Y:S02]  /*4410*/  FMNMX.FTZ R72, R15, R72, !PT ;  /* 0x000000480f487209 */ /* 0x000fe40007810000 */
[----:B------:R-:W-:Y:S02]  /*4420*/  ISETP.GT.AND P0, PT, R2, 0x68, PT ;  /* 0x000000680200780c */ /* 0x000fe40003f04270 */
[----:B------:R-:W-:Y:S02]  /*4430*/  FSEL R249, R20, -INF , P1 ;  /* 0xff80000014f97808 */ /* 0x000fe40000800000 */
[----:B------:R-:W-:Y:S02]  /*4440*/  ISETP.GT.AND P1, PT, R0, 0x8, PT ;  /* 0x000000080000780c */ /* 0x000fe40003f24270 */
[----:B------:R-:W-:-:S02]  /*4450*/  FSEL R10, R162, -INF , P3 ;  /* 0xff800000a20a7808 */ /* 0x000fc40001800000 */
[----:B------:R-:W-:Y:S02]  /*4460*/  FSEL R13, R161, -INF , P2 ;  /* 0xff800000a10d7808 */ /* 0x000fe40001000000 */
[----:B------:R-:W-:Y:S02]  /*4470*/  FSEL R233, R60, -INF , P5 ;  /* 0xff8000003ce97808 */ /* 0x000fe40002800000 */
[----:B------:R-:W-:Y:S02]  /*4480*/  FMNMX.FTZ R72, R16, R72, !PT ;  /* 0x0000004810487209 */ /* 0x000fe40007810000 */
[----:B------:R-:W-:Y:S02]  /*4490*/  ISETP.GT.AND P5, PT, R2, 0x69, PT ;  /* 0x000000690200780c */ /* 0x000fe40003fa4270 */
[----:B------:R-:W-:Y:S02]  /*44a0*/  FSEL R229, R17, -INF , P0 ;  /* 0xff80000011e57808 */ /* 0x000fe40000000000 */
[----:B------:R-:W-:-:S02]  /*44b0*/  ISETP.GT.AND P0, PT, R0, 0x9, PT ;  /* 0x000000090000780c */ /* 0x000fc40003f04270 */
[----:B------:R-:W-:Y:S02]  /*44c0*/  FSEL R12, R142, -INF , P1 ;  /* 0xff8000008e0c7808 */ /* 0x000fe40000800000 */
[----:B------:R-:W-:Y:S02]  /*44d0*/  FMNMX.FTZ R2, R10, R13, !PT ;  /* 0x0000000d0a027209 */ /* 0x000fe40007810000 */
[----:B------:R-:W-:Y:S02]  /*44e0*/  FMNMX.FTZ R72, R18, R72, !PT ;  /* 0x0000004812487209 */ /* 0x000fe40007810000 */
[----:B------:R-:W-:Y:S02]  /*44f0*/  ISETP.GT.AND P2, PT, R0, 0x10, PT ;  /* 0x000000100000780c */ /* 0x000fe40003f44270 */
[----:B------:R-:W-:Y:S02]  /*4500*/  FSEL R11, R143, -INF , P0 ;  /* 0xff8000008f0b7808 */ /* 0x000fe40000000000 */
[----:B------:R-:W-:-:S02]  /*4510*/  FMNMX.FTZ R2, R12, R2, !PT ;  /* 0x000000020c027209 */ /* 0x000fc40007810000 */
[----:B------:R-:W-:Y:S02]  /*4520*/  FMNMX.FTZ R72, R19, R72, !PT ;  /* 0x0000004813487209 */ /* 0x000fe40007810000 */
[----:B------:R-:W-:Y:S02]  /*4530*/  ISETP.GT.AND P1, PT, R0, 0x11, PT ;  /* 0x000000110000780c */ /* 0x000fe40003f24270 */
[----:B------:R-:W-:Y:S02]  /*4540*/  FSEL R17, R140, -INF , P2 ;  /* 0xff8000008c117808 */ /* 0x000fe40001000000 */
[----:B------:R-:W-:Y:S02]  /*4550*/  FMNMX.FTZ R2, R11, R2, !PT ;  /* 0x000000020b027209 */ /* 0x000fe40007810000 */
[----:B------:R-:W-:Y:S02]  /*4560*/  FMNMX.FTZ R72, R21, R72, !PT ;  /* 0x0000004815487209 */ /* 0x000fe40007810000 */
        /* <DEDUP_REMOVED lines=26> */
[----:B------:R-:W-:Y:S01]  /*4710*/  FMNMX.FTZ R2, R101, R2, !PT ;  /* 0x0000000265027209 */ /* 0x000fe20007810000 */
[----:B------:R-:W-:Y:S01]  /*4720*/  LDSM.16.MT88.4 R88, [R227+0x800] ;  /* 0x00080000e358783b */ /* 0x000fe20000004200 */
        /* <DEDUP_REMOVED lines=15> */
[----:B------:R-:W-:Y:S01]  /*4820*/  FMNMX.FTZ R2, R129, R2, !PT ;  /* 0x0000000281027209 */ /* 0x000fe20007810000 */
[----:B------:R-:W-:Y:S01]  /*4830*/  LDSM.16.MT88.4 R84, [R227] ;  /* 0x00000000e354783b */ /* 0x000fe20000004200 */
[----:B------:R-:W-:-:S02]  /*4840*/  FMNMX.FTZ R72, R189, R72, !PT ;  /* 0x00000048bd487209 */ /* 0x000fc40007810000 */
[----:B------:R-:W-:Y:S02]  /*4850*/  ISETP.GT.AND P1, PT, R0, 0x41, PT ;  /* 0x000000410000780c */ /* 0x000fe40003f24270 */
[----:B------:R-:W-:Y:S02]  /*4860*/  FSEL R185, R81, -INF , P2 ;  /* 0xff80000051b97808 */ /* 0x000fe40001000000 */
[----:B------:R-:W-:Y:S02]  /*4870*/  FMNMX.FTZ R2, R128, R2, !PT ;  /* 0x0000000280027209 */ /* 0x000fe40007810000 */
[----:B------:R-:W-:Y:S02]  /*4880*/  FMNMX.FTZ R72, R190, R72, !PT ;  /* 0x00000048be487209 */ /* 0x000fe40007810000 */
[----:B------:R-:W-:Y:S02]  /*4890*/  ISETP.GT.AND P0, PT, R0, 0x48, PT ;  /* 0x000000480000780c */ /* 0x000fe40003f04270 */
[----:B------:R-:W-:-:S02]  /*48a0*/  FSEL R184, R80, -INF , P1 ;  /* 0xff80000050b87808 */ /* 0x000fc40000800000 */
[----:B------:R-:W-:Y:S01]  /*48b0*/  FMNMX.FTZ R2, R185, R2, !PT ;  /* 0x00000002b9027209 */ /* 0x000fe20007810000 */
[----:B------:R-:W-:Y:S01]  /*48c0*/  LDSM.16.MT88.4 R80, [R225+0x800] ;  /* 0x00080000e150783b */ /* 0x000fe20000004200 */
[----:B------:R-:W-:Y:S02]  /*48d0*/  FMNMX.FTZ R72, R223, R72, !PT ;  /* 0x00000048df487209 */ /* 0x000fe40007810000 */
[----:B------:R-:W-:Y:S02]  /*48e0*/  ISETP.GT.AND P2, PT, R0, 0x49, PT ;  /* 0x000000490000780c */ /* 0x000fe40003f44270 */
[----:B------:R-:W-:Y:S02]  /*48f0*/  FSEL R162, R77, -INF , P0 ;  /* 0xff8000004da27808 */ /* 0x000fe40000000000 */
[----:B------:R-:W-:Y:S01]  /*4900*/  FMNMX.FTZ R2, R184, R2, !PT ;  /* 0x00000002b8027209 */ /* 0x000fe20007810000 */
[----:B------:R-:W-:Y:S01]  /*4910*/  LDSM.16.MT88.4 R76, [R228+0x800] ;  /* 0x00080000e44c783b */ /* 0x000fe20000004200 */
[----:B------:R-:W-:-:S02]  /*4920*/  FMNMX.FTZ R72, R234, R72, !PT ;  /* 0x00000048ea487209 */ /* 0x000fc40007810000 */
[----:B------:R-:W-:Y:S02]  /*4930*/  ISETP.GT.AND P1, PT, R0, 0x50, PT ;  /* 0x000000500000780c */ /* 0x000fe40003f24270 */
[----:B------:R-:W-:Y:S02]  /*4940*/  FSEL R186, R70, -INF , P2 ;  /* 0xff80000046ba7808 */ /* 0x000fe40001000000 */
[----:B------:R-:W-:Y:S02]  /*4950*/  FMNMX.FTZ R2, R162, R2, !PT ;  /* 0x00000002a2027209 */ /* 0x000fe40007810000 */
[----:B------:R-:W-:Y:S02]  /*4960*/  FMNMX.FTZ R72, R233, R72, !PT ;  /* 0x00000048e9487209 */ /* 0x000fe40007810000 */
[----:B------:R-:W-:Y:S02]  /*4970*/  ISETP.GT.AND P0, PT, R0, 0x51, PT ;  /* 0x000000510000780c */ /* 0x000fe40003f04270 */
[----:B------:R-:W-:-:S02]  /*4980*/  FSEL R119, R74, -INF , P1 ;  /* 0xff8000004a777808 */ /* 0x000fc40000800000 */
[----:B------:R-:W-:Y:S02]  /*4990*/  FMNMX.FTZ R2, R186, R2, !PT ;  /* 0x00000002ba027209 */ /* 0x000fe40007810000 */
[----:B------:R-:W-:Y:S02]  /*49a0*/  FMNMX.FTZ R72, R232, R72, !PT ;  /* 0x00000048e8487209 */ /* 0x000fe40007810000 */
[----:B------:R-:W-:Y:S02]  /*49b0*/  ISETP.GT.AND P2, PT, R0, 0x58, PT ;  /* 0x000000580000780c */ /* 0x000fe40003f44270 */
[----:B------:R-:W-:Y:S02]  /*49c0*/  FSEL R251, R75, -INF , P0 ;  /* 0xff8000004bfb7808 */ /* 0x000fe40000000000 */
[----:B------:R-:W-:Y:S02]  /*49d0*/  FMNMX.FTZ R2, R119, R2, !PT ;  /* 0x0000000277027209 */ /* 0x000fe40007810000 */
        /* <DEDUP_REMOVED lines=8> */
[----:B------:R-:W-:Y:S01]  /*4a60*/  LDSM.16.MT88.4 R60, [R225] ;  /* 0x00000000e13c783b */ /* 0x000fe20000004200 */
[----:B------:R-:W-:Y:S02]  /*4a70*/  FSEL R226, R23, -INF , P5 ;  /* 0xff80000017e27808 */ /* 0x000fe40002800000 */
[----:B------:R-:W-:Y:S02]  /*4a80*/  FMNMX.FTZ R72, R229, R72, !PT ;  /* 0x00000048e5487209 */ /* 0x000fe40007810000 */
[----:B------:R-:W-:Y:S02]  /*4a90*/  ISETP.GT.AND P1, PT, R0, 0x61, PT ;  /* 0x000000610000780c */ /* 0x000fe40003f24270 */
[----:B------:R-:W-:Y:S02]  /*4aa0*/  FSEL R157, R28, -INF , P0 ;  /* 0xff8000001c9d7808 */ /* 0x000fe40000000000 */
[----:B------:R-:W-:-:S02]  /*4ab0*/  FMNMX.FTZ R2, R69, R2, !PT ;  /* 0x0000000245027209 */ /* 0x000fc40007810000 */
[----:B------:R-:W-:Y:S02]  /*4ac0*/  FMNMX.FTZ R72, R226, R72, !PT ;  /* 0x00000048e2487209 */ /* 0x000fe40007810000 */
[C---:B------:R-:W-:Y:S02]  /*4ad0*/  ISETP.GT.AND P0, PT, R0.reuse, 0x68, PT ;  /* 0x000000680000780c */ /* 0x040fe40003f04270 */
[----:B------:R-:W-:Y:S01]  /*4ae0*/  FSEL R244, R27, -INF , P1 ;  /* 0xff8000001bf47808 */ /* 0x000fe20000800000 */
[----:B------:R-:W1:Y:S01]  /*4af0*/  SHFL.BFLY PT, R3, R72, 0x2, 0x1f ;  /* 0x0c401f0048037f89 */ /* 0x000e6200000e0000 */
[----:B------:R-:W-:Y:S02]  /*4b00*/  FMNMX.FTZ R2, R157, R2, !PT ;  /* 0x000000029d027209 */ /* 0x000fe40007810000 */
[----:B------:R-:W-:Y:S02]  /*4b10*/  ISETP.GT.AND P1, PT, R0, 0x69, PT ;  /* 0x000000690000780c */ /* 0x000fe40003f24270 */
[----:B------:R-:W-:-:S02]  /*4b20*/  FSEL R252, R26, -INF , P0 ;  /* 0xff8000001afc7808 */ /* 0x000fc40000000000 */
[----:B------:R-:W-:Y:S02]  /*4b30*/  FMNMX.FTZ R0, R244, R2, !PT ;  /* 0x00000002f4007209 */ /* 0x000fe40007810000 */
[----:B------:R-:W-:Y:S02]  /*4b40*/  FSEL R250, R25, -INF , P1 ;  /* 0xff80000019fa7808 */ /* 0x000fe40000800000 */
[----:B------:R-:W-:-:S04]  /*4b50*/  FMNMX.FTZ R0, R252, R0, !PT ;  /* 0x00000000fc007209 */ /* 0x000fc80007810000 */
[----:B------:R-:W-:-:S05]  /*4b60*/  FMNMX.FTZ R0, R250, R0, !PT ;  /* 0x00000000fa007209 */ /* 0x000fca0007810000 */
[----:B------:R-:W2:Y:S01]  /*4b70*/  SHFL.BFLY PT, R2, R0, 0x2, 0x1f ;  /* 0x0c401f0000027f89 */ /* 0x000ea200000e0000 */
[----:B-1----:R-:W-:-:S05]  /*4b80*/  FMNMX.FTZ R72, R72, R3, !PT ;  /* 0x0000000348487209 */ /* 0x002fca0007810000 */
[----:B------:R-:W1:Y:S01]  /*4b90*/  SHFL.BFLY PT, R3, R72, 0x1, 0x1f ;  /* 0x0c201f0048037f89 */ /* 0x000e6200000e0000 */
[----:B--2---:R-:W-:-:S05]  /*4ba0*/  FMNMX.FTZ R0, R0, R2, !PT ;  /* 0x0000000200007209 */ /* 0x004fca0007810000 */
[----:B------:R-:W2:Y:S01]  /*4bb0*/  SHFL.BFLY PT, R70, R0, 0x1, 0x1f ;  /* 0x0c201f0000467f89 */ /* 0x000ea200000e0000 */
[----:B-1----:R-:W-:-:S04]  /*4bc0*/  FMNMX.FTZ R72, R72, R3, !PT ;  /* 0x0000000348487209 */ /* 0x002fc80007810000 */
[C---:B------:R-:W-:Y:S01]  /*4bd0*/  FSETP.NEU.FTZ.AND P0, PT, R72.reuse, -INF , PT ;  /* 0xff8000004800780b */ /* 0x040fe20003f1d000 */
[----:B------:R-:W-:-:S05]  /*4be0*/  FMUL.FTZ R4, R72, c[0x0][0x2d0] ;  /* 0x0000b40048047a20 */ /* 0x000fca0000410000 */
[----:B------:R-:W-:-:S05]  /*4bf0*/  FSEL R4, R4, RZ, P0 ;  /* 0x000000ff04047208 */ /* 0x000fca0000000000 */
[----:B------:R-:W-:-:S04]  /*4c00*/  FFMA.FTZ R2, R8, c[0x0][0x2d0], -R4 ;  /* 0x0000b40008027a23 */ /* 0x000fc80000010804 */
[----:B------:R1:W-:Y:S01]  /*4c10*/  MUFU.EX2 R243, R2 ;  /* 0x0000000200f37308 */ /* 0x0003e20000000800 */
[----:B--2---:R-:W-:Y:S01]  /*4c20*/  FMNMX.FTZ R70, R0, R70, !PT ;  /* 0x0000004600467209 */ /* 0x004fe20007810000 */
[----:B------:R-:W-:-:S03]  /*4c30*/  FFMA.FTZ R0, R9, c[0x0][0x2d0], -R4 ;  /* 0x0000b40009007a23 */ /* 0x000fc60000010804 */
[C---:B------:R-:W-:Y:S01]  /*4c40*/  FSETP.NEU.FTZ.AND P0, PT, R70.reuse, -INF , PT ;  /* 0xff8000004600780b */ /* 0x040fe20003f1d000 */
[----:B------:R-:W-:Y:S02]  /*4c50*/  FMUL.FTZ R3, R70, c[0x0][0x2d0] ;  /* 0x0000b40046037a20 */ /* 0x000fe40000410000 */
[----:B------:R2:W3:Y:S03]  /*4c60*/  MUFU.EX2 R47, R0 ;  /* 0x00000000002f7308 */ /* 0x0004e60000000800 */
[----:B------:R-:W-:Y:S01]  /*4c70*/  FSEL R3, R3, RZ, P0 ;  /* 0x000000ff03037208 */ /* 0x000fe20000000000 */
[----:B-1----:R-:W1:Y:S01]  /*4c80*/  SHFL.IDX PT, R2, R5, RZ, 0x1c1f ;  /* 0x001c1fff05027589 */ /* 0x002e6200000e0000 */
[----:B--2---:R-:W-:Y:S01]  /*4c90*/  FFMA.FTZ R0, R14, c[0x0][0x2d0], -R4 ;  /* 0x0000b4000e007a23 */ /* 0x004fe20000010804 */
[----:B---3--:R-:W-:-:S03]  /*4ca0*/  F2FP.BF16.PACK_AB R8, R47, R243 ;  /* 0x000000f32f08723e */ /* 0x008fc600000010ff */
[----:B------:R2:W-:Y:S01]  /*4cb0*/  MUFU.EX2 R248, R0 ;  /* 0x0000000000f87308 */ /* 0x0005e20000000800 */
[----:B-1----:R-:W-:Y:S02]  /*4cc0*/  IMAD.IADD R2, R6, 0x1, R2 ;  /* 0x0000000106027824 */ /* 0x002fe400078e0202 */
[----:B--2---:R-:W-:-:S03]  /*4cd0*/  FFMA.FTZ R0, R15, c[0x0][0x2d0], -R4 ;  /* 0x0000b4000f007a23 */ /* 0x004fc60000010804 */
[----:B------:R-:W-:Y:S02]  /*4ce0*/  IMNMX R2, R7, R2, PT ;  /* 0x0000000207027217 */ /* 0x000fe40003800200 */
[----:B------:R1:W2:Y:S02]  /*4cf0*/  MUFU.EX2 R247, R0 ;  /* 0x0000000000f77308 */ /* 0x0002a40000000800 */
[C---:B------:R-:W-:Y:S02]  /*4d00*/  ISETP.GT.AND P1, PT, R2.reuse, RZ, PT ;  /* 0x000000ff0200720c */ /* 0x040fe40003f24270 */
[C---:B------:R-:W-:Y:S02]  /*4d10*/  ISETP.GT.AND P0, PT, R2.reuse, 0x1, PT ;  /* 0x000000010200780c */ /* 0x040fe40003f04270 */
[C---:B------:R-:W-:Y:S02]  /*4d20*/  ISETP.GT.AND P5, PT, R2.reuse, 0x8, PT ;  /* 0x000000080200780c */ /* 0x040fe40003fa4270 */
[----:B------:R-:W-:-:S02]  /*4d30*/  ISETP.GT.AND P3, PT, R2, 0x9, PT ;  /* 0x000000090200780c */ /* 0x000fc40003f64270 */
[----:B------:R-:W-:Y:S01]  /*4d40*/  ISETP.GT.AND P2, PT, R2, 0x10, PT ;  /* 0x000000100200780c */ /* 0x000fe20003f44270 */
[----:B-1----:R-:W-:Y:S01]  /*4d50*/  FFMA.FTZ R0, R10, c[0x0][0x2d0], -R3 ;  /* 0x0000b4000a007a23 */ /* 0x002fe20000010803 */
[----:B--2---:R-:W-:-:S03]  /*4d60*/  F2FP.BF16.PACK_AB R10, R247, R248 ;  /* 0x000000f8f70a723e */ /* 0x004fc600000010ff */
        /* <DEDUP_REMOVED lines=11> */
[C---:B------:R-:W-:Y:S08]  /*4e20*/  HMMA.16816.F32.BF16 R40, R8.reuse, R48, RZ ;  /* 0x000000300828723c */ /* 0x040ff000000418ff */
[----:B------:R-:W-:Y:S01]  /*4e30*/  HMMA.16816.F32.BF16 R36, R8, R52, RZ ;  /* 0x000000340824723c */ /* 0x000fe200000418ff */
[----:B-1----:R-:W-:-:S04]  /*4e40*/  FFMA.FTZ R0, R18, c[0x0][0x2d0], -R4 ;  /* 0x0000b40012007a23 */ /* 0x002fc80000010804 */
[----:B------:R1:W2:Y:S03]  /*4e50*/  MUFU.EX2 R97, R0 ;  /* 0x0000000000617308 */ /* 0x0002a60000000800 */
[C---:B------:R-:W-:Y:S08]  /*4e60*/  HMMA.16816.F32.BF16 R32, R8.reuse, R60, RZ ;  /* 0x0000003c0820723c */ /* 0x040ff000000418ff */
[----:B------:R-:W-:Y:S01]  /*4e70*/  HMMA.16816.F32.BF16 R28, R8, R84, RZ ;  /* 0x00000054081c723c */ /* 0x000fe200000418ff */
[----:B-1----:R-:W-:-:S07]  /*4e80*/  FFMA.FTZ R0, R19, c[0x0][0x2d0], -R4 ;  /* 0x0000b40013007a23 */ /* 0x002fce0000010804 */
[C---:B------:R-:W-:Y:S01]  /*4e90*/  HMMA.16816.F32.BF16 R24, R8.reuse, R50, RZ ;  /* 0x000000320818723c */ /* 0x040fe200000418ff */
[----:B------:R1:W-:Y:S07]  /*4ea0*/  MUFU.EX2 R220, R0 ;  /* 0x0000000000dc7308 */ /* 0x0003ee0000000800 */
[----:B------:R-:W-:Y:S01]  /*4eb0*/  HMMA.16816.F32.BF16 R12, R8, R86, RZ ;  /* 0x00000056080c723c */ /* 0x000fe200000418ff */
[----:B-1----:R-:W-:-:S04]  /*4ec0*/  FFMA.FTZ R0, R21, c[0x0][0x2d0], -R4 ;  /* 0x0000b40015007a23 */ /* 0x002fc80000010804 */
[----:B------:R1:W-:Y:S02]  /*4ed0*/  MUFU.EX2 R219, R0 ;  /* 0x0000000000db7308 */ /* 0x0003e40000000800 */
[--C-:B-1----:R-:W-:Y:S02]  /*4ee0*/  FFMA.FTZ R0, R17, c[0x0][0x2d0], -R3.reuse ;  /* 0x0000b40011007a23 */ /* 0x102fe40000010803 */
[----:B------:R-:W-:Y:S04]  /*4ef0*/  HMMA.16816.F32.BF16 R16, R8, R62, RZ ;  /* 0x0000003e0810723c */ /* 0x000fe800000418ff */
[----:B------:R1:W-:Y:S02]  /*4f00*/  MUFU.EX2 R242, R0 ;  /* 0x0000000000f27308 */ /* 0x0003e40000000800 */
[----:B-1----:R-:W-:-:S06]  /*4f10*/  FFMA.FTZ R0, R20, c[0x0][0x2d0], -R3 ;  /* 0x0000b40014007a23 */ /* 0x002fcc0000010803 */
[----:B------:R1:W3:Y:S02]  /*4f20*/  MUFU.EX2 R96, R0 ;  /* 0x0000000000607308 */ /* 0x0002e40000000800 */
[----:B-1----:R-:W-:Y:S02]  /*4f30*/  FFMA.FTZ R0, R22, c[0x0][0x2d0], -R3 ;  /* 0x0000b40016007a23 */ /* 0x002fe40000010803 */
[----:B------:R-:W-:Y:S04]  /*4f40*/  HMMA.16816.F32.BF16 R20, R8, R54, RZ ;  /* 0x000000360814723c */ /* 0x000fe800000418ff */
[----:B------:R1:W-:Y:S03]  /*4f50*/  MUFU.EX2 R221, R0 ;  /* 0x0000000000dd7308 */ /* 0x0003e60000000800 */
[----:B--2---:R-:W-:-:S02]  /*4f60*/  F2FP.BF16.PACK_AB R8, R97, R245 ;  /* 0x000000f56108723e */ /* 0x004fc400000010ff */
[----:B---3--:R-:W-:Y:S02]  /*4f70*/  F2FP.BF16.PACK_AB R9, R96, R242 ;  /* 0x000000f26009723e */ /* 0x008fe400000010ff */
[----:B------:R-:W-:Y:S01]  /*4f80*/  F2FP.BF16.PACK_AB R10, R219, R220 ;  /* 0x000000dcdb0a723e */ /* 0x000fe200000010ff */
[----:B-1----:R-:W-:-:S04]  /*4f90*/  FFMA.FTZ R0, R44, c[0x0][0x2d0], -R3 ;  /* 0x0000b4002c007a23 */ /* 0x002fc80000010803 */
[----:B------:R1:W2:Y:S02]  /*4fa0*/  MUFU.EX2 R218, R0 ;  /* 0x0000000000da7308 */ /* 0x0002a40000000800 */
[----:B-1----:R-:W1:Y:S01]  /*4fb0*/  SHFL.IDX PT, R0, R5, 0x1, 0x1c1f ;  /* 0x003c1f0005007f89 */ /* 0x002e6200000e0000 */
[----:B--2---:R-:W-:-:S07]  /*4fc0*/  F2FP.BF16.PACK_AB R11, R218, R221 ;  /* 0x000000ddda0b723e */ /* 0x004fce00000010ff */
[C---:B------:R-:W-:Y:S08]  /*4fd0*/  HMMA.16816.F32.BF16 R132, R8.reuse, R56, R40 ;  /* 0x000000380884723c */ /* 0x040ff00000041828 */
[----:B------:R-:W-:Y:S01]  /*4fe0*/  HMMA.16816.F32.BF16 R164, R8, R76, R36 ;  /* 0x0000004c08a4723c */ /* 0x000fe20000041824 */
[----:B-1----:R-:W-:-:S07]  /*4ff0*/  IMAD.IADD R0, R6, 0x1, R0 ;  /* 0x0000000106007824 */ /* 0x002fce00078e0200 */
[----:B------:R-:W-:Y:S01]  /*5000*/  HMMA.16816.F32.BF16 R180, R8, R80, R32 ;  /* 0x0000005008b4723c */ /* 0x000fe20000041820 */
[----:B------:R-:W-:Y:S02]  /*5010*/  IMNMX R0, R7, R0, PT ;  /* 0x0000000007007217 */ /* 0x000fe40003800200 */
[----:B------:R-:W-:-:S04]  /*5020*/  FSEL R7, R214, -INF , P1 ;  /* 0xff800000d6077808 */ /* 0x000fc80000800000 */
[----:B------:R-:W-:Y:S01]  /*5030*/  IMAD.MOV.U32 R32, RZ, RZ, R116 ;  /* 0x000000ffff207224 */ /* 0x000fe200078e0074 */
[C---:B------:R-:W-:Y:S01]  /*5040*/  HMMA.16816.F32.BF16 R176, R8.reuse, R88, R28 ;  /* 0x0000005808b0723c */ /* 0x040fe2000004181c */
[----:B------:R-:W-:Y:S01]  /*5050*/  ISETP.GT.AND P1, PT, R2, 0x11, PT ;  /* 0x000000110200780c */ /* 0x000fe20003f24270 */
[----:B------:R-:W-:Y:S02]  /*5060*/  IMAD.MOV.U32 R34, RZ, RZ, R219 ;  /* 0x000000ffff227224 */ /* 0x000fe400078e00db */
[----:B------:R-:W-:Y:S02]  /*5070*/  IMAD.MOV.U32 R33, RZ, RZ, R218 ;  /* 0x000000ffff217224 */ /* 0x000fe400078e00da */
[----:B------:R-:W-:Y:S02]  /*5080*/  IMAD.MOV.U32 R35, RZ, RZ, R243 ;  /* 0x000000ffff237224 */ /* 0x000fe400078e00f3 */
[----:B------:R-:W-:Y:S01]  /*5090*/  HMMA.16816.F32.BF16 R108, R8, R58, R24 ;  /* 0x0000003a086c723c */ /* 0x000fe20000041818 */
[----:B------:R-:W-:-:S02]  /*50a0*/  IMAD.MOV.U32 R31, RZ, RZ, R217 ;  /* 0x000000ffff1f7224 */ /* 0x000fc400078e00d9 */
[----:B------:R-:W-:Y:S02]  /*50b0*/  IMAD.MOV.U32 R30, RZ, RZ, R47 ;  /* 0x000000ffff1e7224 */ /* 0x000fe400078e002f */
[----:B------:R-:W-:-:S03]  /*50c0*/  IMAD.MOV.U32 R214, RZ, RZ, R32 ;  /* 0x000000ffffd67224 */ /* 0x000fc600078e0020 */
[C---:B------:R-:W-:Y:S08]  /*50d0*/  HMMA.16816.F32.BF16 R172, R8.reuse, R78, R20 ;  /* 0x0000004e08ac723c */ /* 0x040ff00000041814 */
[C---:B------:R-:W-:Y:S07]  /*50e0*/  HMMA.16816.F32.BF16 R168, R8.reuse, R82, R16 ;  /* 0x0000005208a8723c */ /* 0x040fee0000041810 */
[----:B------:R-:W-:Y:S01]  /*50f0*/  FSEL R17, R209, -INF , P3 ;  /* 0xff800000d1117808 */ /* 0x000fe20001800000 */
[----:B------:R-:W-:Y:S01]  /*5100*/  HMMA.16816.F32.BF16 R140, R8, R90, R12 ;  /* 0x0000005a088c723c */ /* 0x000fe2000004180c */
[----:B------:R-:W-:-:S02]  /*5110*/  FSEL R18, R206, -INF , P2 ;  /* 0xff800000ce127808 */ /* 0x000fc40001000000 */
[----:B------:R-:W-:Y:S01]  /*5120*/  FSEL R19, R205, -INF , P1 ;  /* 0xff800000cd137808 */ /* 0x000fe20000800000 */
[----:B------:R-:W-:Y:S01]  /*5130*/  IMAD.MOV.U32 R205, RZ, RZ, R97 ;  /* 0x000000ffffcd7224 */ /* 0x000fe200078e0061 */
[----:B------:R-:W-:Y:S02]  /*5140*/  ISETP.GT.AND P3, PT, R2, 0x20, PT ;  /* 0x000000200200780c */ /* 0x000fe40003f64270 */
[----:B------:R-:W-:Y:S01]  /*5150*/  FSEL R11, R213, -INF , P0 ;  /* 0xff800000d50b7808 */ /* 0x000fe20000000000 */
[----:B------:R-:W-:Y:S01]  /*5160*/  IMAD.MOV.U32 R213, RZ, RZ, R33 ;  /* 0x000000ffffd57224 */ /* 0x000fe200078e0021 */
[----:B------:R-:W-:Y:S01]  /*5170*/  FSEL R15, R210, -INF , P5 ;  /* 0xff800000d20f7808 */ /* 0x000fe20002800000 */
[----:B------:R-:W-:Y:S01]  /*5180*/  IMAD.MOV.U32 R210, RZ, RZ, R34 ;  /* 0x000000ffffd27224 */ /* 0x000fe200078e0022 */
[----:B------:R-:W-:Y:S02]  /*5190*/  FMNMX.FTZ R5, R7, R11, !PT ;  /* 0x0000000b07057209 */ /* 0x000fe40007810000 */
[----:B------:R-:W-:-:S02]  /*51a0*/  ISETP.GT.AND P0, PT, R2, 0x18, PT ;  /* 0x000000180200780c */ /* 0x000fc40003f04270 */
[----:B------:R-:W-:Y:S02]  /*51b0*/  FMNMX.FTZ R5, R15, R5, !PT ;  /* 0x000000050f057209 */ /* 0x000fe40007810000 */
[----:B------:R-:W-:Y:S02]  /*51c0*/  ISETP.GT.AND P5, PT, R2, 0x19, PT ;  /* 0x000000190200780c */ /* 0x000fe40003fa4270 */
[----:B------:R-:W-:Y:S02]  /*51d0*/  FMNMX.FTZ R5, R17, R5, !PT ;  /* 0x0000000511057209 */ /* 0x000fe40007810000 */
[----:B------:R-:W-:Y:S01]  /*51e0*/  FSEL R21, R202, -INF , P0 ;  /* 0xff800000ca157808 */ /* 0x000fe20000000000 */
[----:B------:R-:W-:Y:S01]  /*51f0*/  IMAD.MOV.U32 R202, RZ, RZ, R96 ;  /* 0x000000ffffca7224 */ /* 0x000fe200078e0060 */
[----:B------:R-:W-:Y:S01]  /*5200*/  FSEL R22, R201, -INF , P5 ;  /* 0xff800000c9167808 */ /* 0x000fe20002800000 */
[----:B------:R-:W-:Y:S01]  /*5210*/  IMAD.MOV.U32 R201, RZ, RZ, R93 ;  /* 0x000000ffffc97224 */ /* 0x000fe200078e005d */
[----:B------:R-:W-:-:S02]  /*5220*/  ISETP.GT.AND P2, PT, R2, 0x21, PT ;  /* 0x000000210200780c */ /* 0x000fc40003f44270 */
[C---:B------:R-:W-:Y:S02]  /*5230*/  ISETP.GT.AND P1, PT, R2.reuse, 0x28, PT ;  /* 0x000000280200780c */ /* 0x040fe40003f24270 */
[C---:B------:R-:W-:Y:S02]  /*5240*/  ISETP.GT.AND P0, PT, R2.reuse, 0x29, PT ;  /* 0x000000290200780c */ /* 0x040fe40003f04270 */
[----:B------:R-:W-:Y:S02]  /*5250*/  ISETP.GT.AND P5, PT, R2, 0x30, PT ;  /* 0x000000300200780c */ /* 0x000fe40003fa4270 */
[----:B------:R-:W-:Y:S02]  /*5260*/  FMNMX.FTZ R5, R18, R5, !PT ;  /* 0x0000000512057209 */ /* 0x000fe40007810000 */
[----:B------:R-:W-:Y:S01]  /*5270*/  FSEL R40, R198, -INF , P3 ;  /* 0xff800000c6287808 */ /* 0x000fe20001800000 */
[----:B------:R-:W-:Y:S01]  /*5280*/  IMAD.MOV.U32 R198, RZ, RZ, R242 ;  /* 0x000000ffffc67224 */ /* 0x000fe200078e00f2 */
[----:B------:R-:W-:Y:S01]  /*5290*/  FSEL R41, R197, -INF , P2 ;  /* 0xff800000c5297808 */ /* 0x000fe20001000000 */
[----:B------:R-:W-:Y:S01]  /*52a0*/  IMAD.MOV.U32 R197, RZ, RZ, R245 ;  /* 0x000000ffffc57224 */ /* 0x000fe200078e00f5 */
[----:B------:R-:W-:-:S02]  /*52b0*/  FSEL R42, R194, -INF , P1 ;  /* 0xff800000c22a7808 */ /* 0x000fc40000800000 */
[----:B------:R-:W-:Y:S02]  /*52c0*/  FSEL R43, R192, -INF , P0 ;  /* 0xff800000c02b7808 */ /* 0x000fe40000000000 */
[----:B------:R-:W-:Y:S02]  /*52d0*/  FSEL R112, R159, -INF , P5 ;  /* 0xff8000009f707808 */ /* 0x000fe40002800000 */
[----:B------:R-:W-:Y:S02]  /*52e0*/  FMNMX.FTZ R5, R19, R5, !PT ;  /* 0x0000000513057209 */ /* 0x000fe40007810000 */
[C---:B------:R-:W-:Y:S02]  /*52f0*/  ISETP.GT.AND P3, PT, R2.reuse, 0x31, PT ;  /* 0x000000310200780c */ /* 0x040fe40003f64270 */
[C---:B------:R-:W-:Y:S02]  /*5300*/  ISETP.GT.AND P2, PT, R2.reuse, 0x38, PT ;  /* 0x000000380200780c */ /* 0x040fe40003f44270 */
[----:B------:R-:W-:-:S02]  /*5310*/  ISETP.GT.AND P1, PT, R2, 0x39, PT ;  /* 0x000000390200780c */ /* 0x000fc40003f24270 */
[C---:B------:R-:W-:Y:S02]  /*5320*/  ISETP.GT.AND P0, PT, R2.reuse, 0x40, PT ;  /* 0x000000400200780c */ /* 0x040fe40003f04270 */
[----:B------:R-:W-:Y:S02]  /*5330*/  ISETP.GT.AND P5, PT, R2, 0x41, PT ;  /* 0x000000410200780c */ /* 0x000fe40003fa4270 */
[----:B------:R-:W-:Y:S02]  /*5340*/  FMNMX.FTZ R5, R21, R5, !PT ;  /* 0x0000000515057209 */ /* 0x000fe40007810000 */
[----:B------:R-:W-:Y:S02]  /*5350*/  FSEL R113, R158, -INF , P3 ;  /* 0xff8000009e717808 */ /* 0x000fe40001800000 */
[----:B------:R-:W-:Y:S02]  /*5360*/  FSEL R115, R153, -INF , P2 ;  /* 0xff80000099737808 */ /* 0x000fe40001000000 */
[----:B------:R-:W-:-:S02]  /*5370*/  FSEL R114, R152, -INF , P1 ;  /* 0xff80000098727808 */ /* 0x000fc40000800000 */
[----:B------:R-:W-:Y:S02]  /*5380*/  FSEL R118, R99, -INF , P0 ;  /* 0xff80000063767808 */ /* 0x000fe40000000000 */
[----:B------:R-:W-:Y:S02]  /*5390*/  FSEL R123, R98, -INF , P5 ;  /* 0xff800000627b7808 */ /* 0x000fe40002800000 */
[C---:B------:R-:W-:Y:S02]  /*53a0*/  ISETP.GT.AND P3, PT, R2.reuse, 0x48, PT ;  /* 0x000000480200780c */ /* 0x040fe40003f64270 */
[C---:B------:R-:W-:Y:S02]  /*53b0*/  ISETP.GT.AND P2, PT, R2.reuse, 0x49, PT ;  /* 0x000000490200780c */ /* 0x040fe40003f44270 */
[C---:B------:R-:W-:Y:S02]  /*53c0*/  ISETP.GT.AND P1, PT, R2.reuse, 0x50, PT ;  /* 0x000000500200780c */ /* 0x040fe40003f24270 */
[----:B------:R-:W-:-:S02]  /*53d0*/  ISETP.GT.AND P0, PT, R2, 0x51, PT ;  /* 0x000000510200780c */ /* 0x000fc40003f04270 */
[----:B------:R-:W-:Y:S02]  /*53e0*/  ISETP.GT.AND P5, PT, R2, 0x58, PT ;  /* 0x000000580200780c */ /* 0x000fe40003fa4270 */
[----:B------:R-:W-:Y:S02]  /*53f0*/  FMNMX.FTZ R5, R22, R5, !PT ;  /* 0x0000000516057209 */ /* 0x000fe40007810000 */
        /* <DEDUP_REMOVED lines=10> */
[----:B------:R-:W-:Y:S02]  /*54a0*/  FMNMX.FTZ R2, R40, R5, !PT ;  /* 0x0000000528027209 */ /* 0x000fe40007810000 */
[----:B------:R-:W-:Y:S02]  /*54b0*/  FSEL R125, R125, -INF , P3 ;  /* 0xff8000007d7d7808 */ /* 0x000fe40001800000 */
[----:B------:R-:W-:Y:S02]  /*54c0*/  FSEL R124, R65, -INF , P2 ;  /* 0xff800000417c7808 */ /* 0x000fe40001000000 */
[C---:B------:R-:W-:Y:S02]  /*54d0*/  ISETP.GT.AND P3, PT, R0.reuse, RZ, PT ;  /* 0x000000ff0000720c */ /* 0x040fe40003f64270 */
[----:B------:R-:W-:Y:S02]  /*54e0*/  ISETP.GT.AND P2, PT, R0, 0x1, PT ;  /* 0x000000010000780c */ /* 0x000fe40003f44270 */
[----:B------:R-:W-:-:S02]  /*54f0*/  FMNMX.FTZ R2, R41, R2, !PT ;  /* 0x0000000229027209 */ /* 0x000fc40007810000 */
[----:B------:R-:W-:Y:S02]  /*5500*/  FSEL R120, R64, -INF , P1 ;  /* 0xff80000040787808 */ /* 0x000fe40000800000 */
[----:B------:R-:W-:Y:S02]  /*5510*/  ISETP.GT.AND P1, PT, R0, 0x8, PT ;  /* 0x000000080000780c */ /* 0x000fe40003f24270 */
[----:B------:R-:W-:Y:S02]  /*5520*/  FMNMX.FTZ R2, R42, R2, !PT ;  /* 0x000000022a027209 */ /* 0x000fe40007810000 */
[----:B------:R-:W-:Y:S02]  /*5530*/  FSEL R10, R216, -INF , P3 ;  /* 0xff800000d80a7808 */ /* 0x000fe40001800000 */
[----:B------:R-:W-:Y:S01]  /*5540*/  FSEL R14, R215, -INF , P2 ;  /* 0xff800000d70e7808 */ /* 0x000fe20001000000 */
[----:B------:R-:W-:Y:S01]  /*5550*/  IMAD.MOV.U32 R215, RZ, RZ, R251 ;  /* 0x000000ffffd77224 */ /* 0x000fe200078e00fb */
[----:B------:R-:W-:-:S02]  /*5560*/  FSEL R117, R45, -INF , P0 ;  /* 0xff8000002d757808 */ /* 0x000fc40000000000 */
[----:B------:R-:W-:Y:S02]  /*5570*/  ISETP.GT.AND P0, PT, R0, 0x9, PT ;  /* 0x000000090000780c */ /* 0x000fe40003f04270 */
[----:B------:R-:W-:Y:S02]  /*5580*/  FMNMX.FTZ R2, R43, R2, !PT ;  /* 0x000000022b027209 */ /* 0x000fe40007810000 */
[----:B------:R-:W-:Y:S01]  /*5590*/  FSEL R13, R212, -INF , P1 ;  /* 0xff800000d40d7808 */ /* 0x000fe20000800000 */
[----:B------:R-:W-:Y:S01]  /*55a0*/  IMAD.MOV.U32 R212, RZ, RZ, R249 ;  /* 0x000000ffffd47224 */ /* 0x000fe200078e00f9 */
[----:B------:R-:W-:Y:S02]  /*55b0*/  FMNMX.FTZ R5, R10, R14, !PT ;  /* 0x0000000e0a057209 */ /* 0x000fe40007810000 */
[----:B------:R-:W-:Y:S02]  /*55c0*/  ISETP.GT.AND P2, PT, R0, 0x10, PT ;  /* 0x000000100000780c */ /* 0x000fe40003f44270 */
[----:B------:R-:W-:-:S02]  /*55d0*/  FMNMX.FTZ R2, R112, R2, !PT ;  /* 0x0000000270027209 */ /* 0x000fc40007810000 */
[----:B------:R-:W-:Y:S01]  /*55e0*/  FSEL R12, R211, -INF , P0 ;  /* 0xff800000d30c7808 */ /* 0x000fe20000000000 */
[----:B------:R-:W-:Y:S01]  /*55f0*/  IMAD.MOV.U32 R211, RZ, RZ, R248 ;  /* 0x000000ffffd37224 */ /* 0x000fe200078e00f8 */
[----:B------:R-:W-:Y:S02]  /*5600*/  FMNMX.FTZ R5, R13, R5, !PT ;  /* 0x000000050d057209 */ /* 0x000fe40007810000 */
[----:B------:R-:W-:Y:S02]  /*5610*/  ISETP.GT.AND P1, PT, R0, 0x11, PT ;  /* 0x000000110000780c */ /* 0x000fe40003f24270 */
[----:B------:R-:W-:Y:S02]  /*5620*/  FMNMX.FTZ R2, R113, R2, !PT ;  /* 0x0000000271027209 */ /* 0x000fe40007810000 */
[----:B------:R-:W-:Y:S01]  /*5630*/  FSEL R9, R208, -INF , P2 ;  /* 0xff800000d0097808 */ /* 0x000fe20001000000 */
[----:B------:R-:W-:Y:S01]  /*5640*/  IMAD.MOV.U32 R208, RZ, RZ, R223 ;  /* 0x000000ffffd07224 */ /* 0x000fe200078e00df */
[----:B------:R-:W-:-:S02]  /*5650*/  FMNMX.FTZ R5, R12, R5, !PT ;  /* 0x000000050c057209 */ /* 0x000fc40007810000 */
[C---:B------:R-:W-:Y:S02]  /*5660*/  ISETP.GT.AND P0, PT, R0.reuse, 0x18, PT ;  /* 0x000000180000780c */ /* 0x040fe40003f04270 */
        /* <DEDUP_REMOVED lines=14> */
[----:B------:R-:W-:Y:S02]  /*5750*/  ISETP.GT.AND P0, PT, R0, 0x21, PT ;  /* 0x000000210000780c */ /* 0x000fe40003f04270 */
[----:B------:R-:W-:Y:S02]  /*5760*/  FMNMX.FTZ R2, R123, R2, !PT ;  /* 0x000000027b027209 */ /* 0x000fe40007810000 */
[----:B------:R-:W-:Y:S01]  /*5770*/  FSEL R39, R200, -INF , P1 ;  /* 0xff800000c8277808 */ /* 0x000fe20000800000 */
[----:B------:R-:W-:Y:S01]  /*5780*/  IMAD.MOV.U32 R200, RZ, RZ, R244 ;  /* 0x000000ffffc87224 */ /* 0x000fe200078e00f4 */
[----:B------:R-:W-:Y:S02]  /*5790*/  FMNMX.FTZ R5, R20, R5, !PT ;  /* 0x0000000514057209 */ /* 0x000fe40007810000 */
[----:B------:R-:W-:Y:S02]  /*57a0*/  ISETP.GT.AND P2, PT, R0, 0x28, PT ;  /* 0x000000280000780c */ /* 0x000fe40003f44270 */
[----:B------:R-:W-:-:S02]  /*57b0*/  FMNMX.FTZ R2, R122, R2, !PT ;  /* 0x000000027a027209 */ /* 0x000fc40007810000 */
[----:B------:R-:W-:Y:S02]  /*57c0*/  FSEL R38, R199, -INF , P0 ;  /* 0xff800000c7267808 */ /* 0x000fe40000000000 */
[----:B------:R-:W-:Y:S02]  /*57d0*/  FMNMX.FTZ R5, R39, R5, !PT ;  /* 0x0000000527057209 */ /* 0x000fe40007810000 */
[----:B------:R-:W-:Y:S02]  /*57e0*/  ISETP.GT.AND P1, PT, R0, 0x29, PT ;  /* 0x000000290000780c */ /* 0x000fe40003f24270 */
[----:B------:R-:W-:Y:S02]  /*57f0*/  FMNMX.FTZ R2, R121, R2, !PT ;  /* 0x0000000279027209 */ /* 0x000fe40007810000 */
[----:B------:R-:W-:Y:S02]  /*5800*/  FSEL R37, R196, -INF , P2 ;  /* 0xff800000c4257808 */ /* 0x000fe40001000000 */
        /* <DEDUP_REMOVED lines=17> */
[----:B------:R-:W-:Y:S02]  /*5920*/  FSEL R69, R163, -INF , P1 ;  /* 0xff800000a3457808 */ /* 0x000fe40000800000 */
        /* <DEDUP_REMOVED lines=9> */
[----:B------:R-:W-:Y:S02]  /*59c0*/  FSEL R116, R46, -INF , P5 ;  /* 0xff8000002e747808 */ /* 0x000fe40002800000 */
[----:B------:R-:W-:Y:S02]  /*59d0*/  FMNMX.FTZ R2, R117, R2, !PT ;  /* 0x0000000275027209 */ /* 0x000fe40007810000 */
[----:B------:R-:W-:Y:S02]  /*59e0*/  ISETP.GT.AND P0, PT, R0, 0x48, PT ;  /* 0x000000480000780c */ /* 0x000fe40003f04270 */
[----:B------:R-:W-:Y:S02]  /*59f0*/  FSEL R155, R155, -INF , P1 ;  /* 0xff8000009b9b7808 */ /* 0x000fe40000800000 */
[----:B------:R-:W-:Y:S02]  /*5a00*/  FMNMX.FTZ R5, R156, R5, !PT ;  /* 0x000000059c057209 */ /* 0x000fe40007810000 */
[----:B------:R-:W-:-:S02]  /*5a10*/  FMNMX.FTZ R2, R116, R2, !PT ;  /* 0x0000000274027209 */ /* 0x000fc40007810000 */
[----:B------:R-:W-:Y:S02]  /*5a20*/  ISETP.GT.AND P1, PT, R0, 0x49, PT ;  /* 0x000000490000780c */ /* 0x000fe40003f24270 */
[----:B------:R-:W-:Y:S01]  /*5a30*/  FSEL R150, R150, -INF , P0 ;  /* 0xff80000096967808 */ /* 0x000fe20000000000 */
[----:B------:R-:W1:Y:S01]  /*5a40*/  SHFL.BFLY PT, R6, R2, 0x2, 0x1f ;  /* 0x0c401f0002067f89 */ /* 0x000e6200000e0000 */
[----:B------:R-:W-:Y:S02]  /*5a50*/  FMNMX.FTZ R5, R155, R5, !PT ;  /* 0x000000059b057209 */ /* 0x000fe40007810000 */
[----:B------:R-:W-:Y:S02]  /*5a60*/  ISETP.GT.AND P0, PT, R0, 0x50, PT ;  /* 0x000000500000780c */ /* 0x000fe40003f04270 */
[----:B------:R-:W-:Y:S02]  /*5a70*/  FSEL R149, R149, -INF , P1 ;  /* 0xff80000095957808 */ /* 0x000fe40000800000 */
[----:B------:R-:W-:-:S02]  /*5a80*/  FMNMX.FTZ R5, R150, R5, !PT ;  /* 0x0000000596057209 */ /* 0x000fc40007810000 */
[----:B------:R-:W-:Y:S02]  /*5a90*/  ISETP.GT.AND P1, PT, R0, 0x51, PT ;  /* 0x000000510000780c */ /* 0x000fe40003f24270 */
[----:B------:R-:W-:Y:S02]  /*5aa0*/  FSEL R148, R148, -INF , P0 ;  /* 0xff80000094947808 */ /* 0x000fe40000000000 */
        /* <DEDUP_REMOVED lines=16> */
[----:B-1----:R-:W-:Y:S02]  /*5bb0*/  FMNMX.FTZ R2, R2, R6, !PT ;  /* 0x0000000602027209 */ /* 0x002fe40007810000 */
[----:B------:R-:W-:Y:S02]  /*5bc0*/  ISETP.GT.AND P1, PT, R0, 0x69, PT ;  /* 0x000000690000780c */ /* 0x000fe40003f24270 */
[----:B------:R-:W-:Y:S01]  /*5bd0*/  FSEL R146, R146, -INF , P0 ;  /* 0xff80000092927808 */ /* 0x000fe20000000000 */
[----:B------:R-:W1:Y:S01]  /*5be0*/  SHFL.BFLY PT, R6, R2, 0x1, 0x1f ;  /* 0x0c201f0002067f89 */ /* 0x000e6200000e0000 */
[----:B------:R-:W-:Y:S02]  /*5bf0*/  FMNMX.FTZ R0, R147, R5, !PT ;  /* 0x0000000593007209 */ /* 0x000fe40007810000 */
[----:B------:R-:W-:Y:S02]  /*5c00*/  FSEL R145, R145, -INF , P1 ;  /* 0xff80000091917808 */ /* 0x000fe40000800000 */
[----:B------:R-:W-:-:S04]  /*5c10*/  FMNMX.FTZ R0, R146, R0, !PT ;  /* 0x0000000092007209 */ /* 0x000fc80007810000 */
[----:B------:R-:W-:-:S05]  /*5c20*/  FMNMX.FTZ R0, R145, R0, !PT ;  /* 0x0000000091007209 */ /* 0x000fca0007810000 */
[----:B------:R-:W2:Y:S01]  /*5c30*/  SHFL.BFLY PT, R5, R0, 0x2, 0x1f ;  /* 0x0c401f0000057f89 */ /* 0x000ea200000e0000 */
[----:B-1----:R-:W-:-:S04]  /*5c40*/  FMNMX.FTZ R74, R2, R6, !PT ;  /* 0x00000006024a7209 */ /* 0x002fc80007810000 */
[C---:B------:R-:W-:Y:S01]  /*5c50*/  FSETP.NEU.FTZ.AND P0, PT, R74.reuse, -INF , PT ;  /* 0xff8000004a00780b */ /* 0x040fe20003f1d000 */
[----:B------:R-:W-:-:S05]  /*5c60*/  FMUL.FTZ R2, R74, c[0x0][0x2d0] ;  /* 0x0000b4004a027a20 */ /* 0x000fca0000410000 */
[----:B------:R-:W-:Y:S02]  /*5c70*/  FSEL R2, R2, RZ, P0 ;  /* 0x000000ff02027208 */ /* 0x000fe40000000000 */
[----:B--2---:R-:W-:-:S03]  /*5c80*/  FMNMX.FTZ R0, R0, R5, !PT ;  /* 0x0000000500007209 */ /* 0x004fc60007810000 */
[--C-:B------:R-:W-:Y:S02]  /*5c90*/  FFMA.FTZ R5, R7, c[0x0][0x2d0], -R2.reuse ;  /* 0x0000b40007057a23 */ /* 0x100fe40000010802 */
[----:B------:R-:W-:Y:S01]  /*5ca0*/  IMAD.MOV.U32 R7, RZ, RZ, R35 ;  /* 0x000000ffff077224 */ /* 0x000fe200078e0023 */
[----:B------:R-:W1:Y:S01]  /*5cb0*/  SHFL.BFLY PT, R6, R0, 0x1, 0x1f ;  /* 0x0c201f0000067f89 */ /* 0x000e6200000e0000 */
[----:B------:R2:W-:Y:S02]  /*5cc0*/  MUFU.EX2 R158, R5 ;  /* 0x00000005009e7308 */ /* 0x0005e40000000800 */
[----:B--2---:R-:W-:-:S06]  /*5cd0*/  FFMA.FTZ R5, R11, c[0x0][0x2d0], -R2 ;  /* 0x0000b4000b057a23 */ /* 0x004fcc0000010802 */
[----:B------:R2:W-:Y:S01]  /*5ce0*/  MUFU.EX2 R157, R5 ;  /* 0x00000005009d7308 */ /* 0x0005e20000000800 */
[----:B-1----:R-:W-:Y:S01]  /*5cf0*/  FMNMX.FTZ R73, R0, R6, !PT ;  /* 0x0000000600497209 */ /* 0x002fe20007810000 */
[----:B------:R-:W-:-:S03]  /*5d00*/  IMAD.MOV.U32 R6, RZ, RZ, R31 ;  /* 0x000000ffff067224 */ /* 0x000fc600078e001f */
[C---:B------:R-:W-:Y:S01]  /*5d10*/  FSETP.NEU.FTZ.AND P0, PT, R73.reuse, -INF , PT ;  /* 0xff8000004900780b */ /* 0x040fe20003f1d000 */
[----:B------:R-:W-:-:S05]  /*5d20*/  FMUL.FTZ R0, R73, c[0x0][0x2d0] ;  /* 0x0000b40049007a20 */ /* 0x000fca0000410000 */
[----:B------:R-:W-:Y:S01]  /*5d30*/  FSEL R0, R0, RZ, P0 ;  /* 0x000000ff00007208 */ /* 0x000fe20000000000 */
[----:B--2---:R-:W-:-:S04]  /*5d40*/  FFMA.FTZ R5, R15, c[0x0][0x2d0], -R2 ;  /* 0x0000b4000f057a23 */ /* 0x004fc80000010802 */
[----:B------:R1:W-:Y:S02]  /*5d50*/  MUFU.EX2 R163, R5 ;  /* 0x0000000500a37308 */ /* 0x0003e40000000800 */
[----:B-1----:R-:W-:-:S06]  /*5d60*/  FFMA.FTZ R5, R17, c[0x0][0x2d0], -R2 ;  /* 0x0000b40011057a23 */ /* 0x002fcc0000010802 */
        /* <DEDUP_REMOVED lines=8> */
[----:B------:R1:W2:Y:S02]  /*5df0*/  MUFU.EX2 R29, R5 ;  /* 0x00000005001d7308 */ /* 0x0002a40000000800 */
[----:B-1----:R-:W-:Y:S01]  /*5e00*/  FFMA.FTZ R5, R10, c[0x0][0x2d0], -R0 ;  /* 0x0000b4000a057a23 */ /* 0x002fe20000010800 */
[----:B--2---:R-:W-:-:S05]  /*5e10*/  F2FP.BF16.PACK_AB R10, R29, R28 ;  /* 0x0000001c1d0a723e */ /* 0x004fca00000010ff */
[----:B------:R1:W-:Y:S02]  /*5e20*/  MUFU.EX2 R160, R5 ;  /* 0x0000000500a07308 */ /* 0x0003e40000000800 */
[----:B-1----:R-:W-:Y:S01]  /*5e30*/  FFMA.FTZ R5, R14, c[0x0][0x2d0], -R0 ;  /* 0x0000b4000e057a23 */ /* 0x002fe20000010800 */
[----:B------:R-:W-:-:S05]  /*5e40*/  F2FP.BF16.PACK_AB R14, R209, R163 ;  /* 0x000000a3d10e723e */ /* 0x000fca00000010ff */
        /* <DEDUP_REMOVED lines=10> */
[----:B------:R-:W-:Y:S01]  /*5ef0*/  HMMA.16816.F32.BF16 R24, R12, R48, RZ ;  /* 0x000000300c18723c */ /* 0x000fe200000418ff */
[----:B-1----:R-:W-:Y:S01]  /*5f00*/  FFMA.FTZ R5, R8, c[0x0][0x2d0], -R0 ;  /* 0x0000b40008057a23 */ /* 0x002fe20000010800 */
[----:B------:R-:W-:-:S04]  /*5f10*/  F2FP.BF16.PACK_AB R8, R218, R219 ;  /* 0x000000dbda08723e */ /* 0x000fc800000010ff */
[----:B------:R1:W2:Y:S02]  /*5f20*/  MUFU.EX2 R243, R5 ;  /* 0x0000000500f37308 */ /* 0x0002a40000000800 */
[--C-:B-1----:R-:W-:Y:S01]  /*5f30*/  FFMA.FTZ R5, R16, c[0x0][0x2d0], -R0.reuse ;  /* 0x0000b40010057a23 */ /* 0x102fe20000010800 */
[----:B--2---:R-:W-:Y:S01]  /*5f40*/  F2FP.BF16.PACK_AB R9, R243, R217 ;  /* 0x000000d9f309723e */ /* 0x004fe200000010ff */
[----:B------:R-:W-:Y:S04]  /*5f50*/  HMMA.16816.F32.BF16 R16, R12, R60, RZ ;  /* 0x0000003c0c10723c */ /* 0x000fe800000418ff */
[----:B------:R1:W-:Y:S02]  /*5f60*/  MUFU.EX2 R244, R5 ;  /* 0x0000000500f47308 */ /* 0x0003e40000000800 */
[----:B-1----:R-:W-:-:S02]  /*5f70*/  FFMA.FTZ R5, R20, c[0x0][0x2d0], -R0 ;  /* 0x0000b40014057a23 */ /* 0x002fc40000010800 */
[----:B------:R-:W-:Y:S04]  /*5f80*/  HMMA.16816.F32.BF16 R20, R12, R52, RZ ;  /* 0x000000340c14723c */ /* 0x000fe800000418ff */
[----:B------:R1:W2:Y:S02]  /*5f90*/  MUFU.EX2 R206, R5 ;  /* 0x0000000500ce7308 */ /* 0x0002a40000000800 */
[----:B-1----:R-:W-:Y:S01]  /*5fa0*/  FFMA.FTZ R5, R40, c[0x0][0x2d0], -R2 ;  /* 0x0000b40028057a23 */ /* 0x002fe20000010802 */
[----:B--2---:R-:W-:-:S05]  /*5fb0*/  F2FP.BF16.PACK_AB R11, R206, R244 ;  /* 0x000000f4ce0b723e */ /* 0x004fca00000010ff */
[----:B------:R1:W-:Y:S04]  /*5fc0*/  MUFU.EX2 R223, R5 ;  /* 0x0000000500df7308 */ /* 0x0003e80000000800 */
[----:B------:R-:W-:Y:S07]  /*5fd0*/  HMMA.16816.F32.BF16 R92, R8, R80, R16 ;  /* 0x00000050085c723c */ /* 0x000fee0000041810 */
[----:B------:R-:W-:Y:S01]  /*5fe0*/  IMAD.MOV.U32 R80, RZ, RZ, R221 ;  /* 0x000000ffff507224 */ /* 0x000fe200078e00dd */
[----:B------:R-:W-:Y:S01]  /*5ff0*/  HMMA.16816.F32.BF16 R16, R12, R84, RZ ;  /* 0x000000540c10723c */ /* 0x000fe200000418ff */
[----:B------:R-:W-:-:S02]  /*6000*/  IMAD.MOV.U32 R81, RZ, RZ, R28 ;  /* 0x000000ffff517224 */ /* 0x000fc400078e001c */
[----:B-1----:R-:W-:-:S04]  /*6010*/  FFMA.FTZ R5, R41, c[0x0][0x2d0], -R2 ;  /* 0x0000b40029057a23 */ /* 0x002fc80000010802 */
[----:B------:R-:W-:Y:S01]  /*6020*/  IMAD.MOV.U32 R85, RZ, RZ, R220 ;  /* 0x000000ffff557224 */ /* 0x000fe200078e00dc */
[----:B------:R1:W2:Y:S01]  /*6030*/  MUFU.EX2 R242, R5 ;  /* 0x0000000500f27308 */ /* 0x0002a20000000800 */
[C---:B------:R-:W-:Y:S07]  /*6040*/  HMMA.16816.F32.BF16 R64, R8.reuse, R76, R20 ;  /* 0x0000004c0840723c */ /* 0x040fee0000041814 */
[----:B------:R-:W-:Y:S01]  /*6050*/  IMAD.MOV.U32 R77, RZ, RZ, R29 ;  /* 0x000000ffff4d7224 */ /* 0x000fe200078e001d */
[----:B------:R-:W-:Y:S01]  /*6060*/  HMMA.16816.F32.BF16 R44, R8, R56, R24 ;  /* 0x00000038082c723c */ /* 0x000fe20000041818 */
[----:B------:R-:W-:-:S02]  /*6070*/  IMAD.MOV.U32 R76, RZ, RZ, R30 ;  /* 0x000000ffff4c7224 */ /* 0x000fc400078e001e */
[----:B-1----:R-:W-:-:S05]  /*6080*/  FFMA.FTZ R5, R42, c[0x0][0x2d0], -R2 ;  /* 0x0000b4002a057a23 */ /* 0x002fca0000010802 */
[----:B------:R-:W-:Y:S01]  /*6090*/  HMMA.16816.F32.BF16 R28, R12, R50, RZ ;  /* 0x000000320c1c723c */ /* 0x000fe200000418ff */
[----:B------:R1:W-:Y:S07]  /*60a0*/  MUFU.EX2 R193, R5 ;  /* 0x0000000500c17308 */ /* 0x0003ee0000000800 */
[----:B------:R-:W-:Y:S01]  /*60b0*/  HMMA.16816.F32.BF16 R96, R8, R88, R16 ;  /* 0x000000580860723c */ /* 0x000fe20000041810 */
[----:B------:R-:W3:Y:S07]  /*60c0*/  LDSM.16.MT88.4 R16, [R224+0x1000] ;  /* 0x00100000e010783b */ /* 0x000eee0000004200 */
[----:B------:R-:W-:Y:S01]  /*60d0*/  HMMA.16816.F32.BF16 R24, R12, R54, RZ ;  /* 0x000000360c18723c */ /* 0x000fe200000418ff */
[----:B-1----:R-:W-:-:S04]  /*60e0*/  FFMA.FTZ R5, R43, c[0x0][0x2d0], -R2 ;  /* 0x0000b4002b057a23 */ /* 0x002fc80000010802 */
[----:B------:R1:W4:Y:S03]  /*60f0*/  MUFU.EX2 R194, R5 ;  /* 0x0000000500c27308 */ /* 0x0003260000000800 */
[C---:B------:R-:W-:Y:S08]  /*6100*/  HMMA.16816.F32.BF16 R20, R12.reuse, R62, RZ ;  /* 0x0000003e0c14723c */ /* 0x040ff000000418ff */
[----:B------:R-:W-:Y:S01]  /*6110*/  HMMA.16816.F32.BF16 R12, R12, R86, RZ ;  /* 0x000000560c0c723c */ /* 0x000fe200000418ff */
[----:B-1----:R-:W-:-:S07]  /*6120*/  FFMA.FTZ R5, R39, c[0x0][0x2d0], -R0 ;  /* 0x0000b40027057a23 */ /* 0x002fce0000010800 */
[C---:B------:R-:W-:Y:S01]  /*6130*/  HMMA.16816.F32.BF16 R32, R8.reuse, R58, R28 ;  /* 0x0000003a0820723c */ /* 0x040fe2000004181c */
[----:B------:R1:W-:Y:S07]  /*6140*/  MUFU.EX2 R222, R5 ;  /* 0x0000000500de7308 */ /* 0x0003ee0000000800 */
[C---:B------:R-:W-:Y:S01]  /*6150*/  HMMA.16816.F32.BF16 R60, R8.reuse, R78, R24 ;  /* 0x0000004e083c723c */ /* 0x040fe20000041818 */
[----:B------:R-:W3:Y:S07]  /*6160*/  LDSM.16.MT88.4 R24, [R228+0x1000] ;  /* 0x00100000e418783b */ /* 0x000eee0000004200 */
[----:B------:R-:W-:Y:S01]  /*6170*/  HMMA.16816.F32.BF16 R56, R8, R82, R20 ;  /* 0x000000520838723c */ /* 0x000fe20000041814 */
[----:B------:R-:W3:Y:S01]  /*6180*/  LDSM.16.MT88.4 R20, [R225+0x1000] ;  /* 0x00100000e114783b */ /* 0x000ee20000004200 */
[----:B-1----:R-:W-:-:S04]  /*6190*/  FFMA.FTZ R5, R38, c[0x0][0x2d0], -R0 ;  /* 0x0000b40026057a23 */ /* 0x002fc80000010800 */
[----:B------:R1:W1:Y:S02]  /*61a0*/  MUFU.EX2 R192, R5 ;  /* 0x0000000500c07308 */ /* 0x0002640000000800 */
[----:B------:R-:W-:Y:S07]  /*61b0*/  HMMA.16816.F32.BF16 R28, R8, R90, R12 ;  /* 0x0000005a081c723c */ /* 0x000fee000004180c */
[----:B--2---:R-:W-:Y:S02]  /*61c0*/  F2FP.BF16.PACK_AB R12, R242, R223 ;  /* 0x000000dff20c723e */ /* 0x004fe400000010ff */
[----:B----4-:R-:W-:Y:S01]  /*61d0*/  F2FP.BF16.PACK_AB R14, R194, R193 ;  /* 0x000000c1c20e723e */ /* 0x010fe200000010ff */
[----:B-1----:R-:W-:Y:S01]  /*61e0*/  FFMA.FTZ R5, R37, c[0x0][0x2d0], -R0 ;  /* 0x0000b40025057a23 */ /* 0x002fe20000010800 */
[----:B------:R-:W-:-:S03]  /*61f0*/  F2FP.BF16.PACK_AB R13, R192, R222 ;  /* 0x000000dec00d723e */ /* 0x000fc600000010ff */
        /* <DEDUP_REMOVED lines=25> */
[----:B-1----:R-:W-:Y:S02]  /*6390*/  FFMA.FTZ R5, R100, c[0x0][0x2d0], -R3 ;  /* 0x0000b40064057a23 */ /* 0x002fe40000010803 */
[----:B------:R-:W-:Y:S04]  /*63a0*/  HMMA.16816.F32.BF16 R100, R12, R26, R60 ;  /* 0x0000001a0c64723c */ /* 0x000fe8000004183c */
[----:B------:R-:W1:Y:S02]  /*63b0*/  MUFU.EX2 R247, R5 ;  /* 0x0000000500f77308 */ /* 0x000e640000000800 */
[----:B-1----:R-:W-:Y:S01]  /*63c0*/  F2FP.BF16.PACK_AB R11, R247, R246 ;  /* 0x000000f6f70b723e */ /* 0x002fe200000010ff */
[----:B------:R-:W-:-:S06]  /*63d0*/  FFMA.FTZ R5, R112, c[0x0][0x2d0], -R2 ;  /* 0x0000b40070057a23 */ /* 0x000fcc0000010802 */
[C---:B------:R-:W-:Y:S08]  /*63e0*/  HMMA.16816.F32.BF16 R48, R8.reuse, R16, R132 ;  /* 0x000000100830723c */ /* 0x040ff00000041884 */
[C---:B------:R-:W-:Y:S01]  /*63f0*/  HMMA.16816.F32.BF16 R52, R8.reuse, R18, R108 ;  /* 0x000000120834723c */ /* 0x040fe2000004186c */
[----:B------:R-:W1:Y:S07]  /*6400*/  LDSM.16.MT88.4 R16, [R227+0x1000] ;  /* 0x00100000e310783b */ /* 0x000e6e0000004200 */
[C---:B------:R-:W-:Y:S07]  /*6410*/  HMMA.16816.F32.BF16 R88, R8.reuse, R22, R168 ;  /* 0x000000160858723c */ /* 0x040fee00000418a8 */
[----:B------:R-:W-:Y:S01]  /*6420*/  IMAD.MOV.U32 R170, RZ, RZ, R212 ;  /* 0x000000ffffaa7224 */ /* 0x000fe200078e00d4 */
[----:B------:R-:W-:Y:S01]  /*6430*/  HMMA.16816.F32.BF16 R32, R8, R24, R164 ;  /* 0x000000180820723c */ /* 0x000fe200000418a4 */
[----:B------:R2:W-:Y:S01]  /*6440*/  MUFU.EX2 R212, R5 ;  /* 0x0000000500d47308 */ /* 0x0005e20000000800 */
[----:B------:R-:W-:-:S02]  /*6450*/  IMAD.MOV.U32 R171, RZ, RZ, R215 ;  /* 0x000000ffffab7224 */ /* 0x000fc400078e00d7 */
[----:B------:R-:W-:Y:S02]  /*6460*/  IMAD.MOV.U32 R169, RZ, RZ, R207 ;  /* 0x000000ffffa97224 */ /* 0x000fe400078e00cf */
[----:B------:R-:W-:Y:S02]  /*6470*/  IMAD.MOV.U32 R168, RZ, RZ, R208 ;  /* 0x000000ffffa87224 */ /* 0x000fe400078e00d0 */
[----:B------:R-:W-:Y:S02]  /*6480*/  IMAD.MOV.U32 R167, RZ, RZ, R85 ;  /* 0x000000ffffa77224 */ /* 0x000fe400078e0055 */
[----:B------:R-:W-:Y:S01]  /*6490*/  HMMA.16816.F32.BF16 R84, R8, R20, R180 ;  /* 0x000000140854723c */ /* 0x000fe200000418b4 */
[----:B------:R-:W-:Y:S02]  /*64a0*/  IMAD.MOV.U32 R164, RZ, RZ, R202 ;  /* 0x000000ffffa47224 */ /* 0x000fe400078e00ca */
[----:B------:R-:W-:Y:S02]  /*64b0*/  IMAD.MOV.U32 R166, RZ, RZ, R80 ;  /* 0x000000ffffa67224 */ /* 0x000fe400078e0050 */
[----:B------:R-:W-:-:S02]  /*64c0*/  IMAD.MOV.U32 R165, RZ, RZ, R81 ;  /* 0x000000ffffa57224 */ /* 0x000fc400078e0051 */
[----:B--2---:R-:W-:Y:S01]  /*64d0*/  FFMA.FTZ R5, R113, c[0x0][0x2d0], -R2 ;  /* 0x0000b40071057a23 */ /* 0x004fe20000010802 */
[----:B------:R-:W-:Y:S01]  /*64e0*/  HMMA.16816.F32.BF16 R80, R12, R22, R56 ;  /* 0x000000160c50723c */ /* 0x000fe20000041838 */
[----:B------:R-:W-:Y:S01]  /*64f0*/  IMAD.MOV.U32 R181, RZ, RZ, R76 ;  /* 0x000000ffffb57224 */ /* 0x000fe200078e004c */
[----:B------:R-:W-:Y:S01]  /*6500*/  LDSM.16.MT88.4 R20, [R225+0x1800] ;  /* 0x00180000e114783b */ /* 0x000fe20000004200 */
[----:B------:R-:W-:Y:S02]  /*6510*/  IMAD.MOV.U32 R180, RZ, RZ, R77 ;  /* 0x000000ffffb47224 */ /* 0x000fe400078e004d */
[----:B------:R-:W-:Y:S02]  /*6520*/  IMAD.MOV.U32 R182, RZ, RZ, R199 ;  /* 0x000000ffffb67224 */ /* 0x000fe400078e00c7 */
[----:B------:R-:W-:Y:S01]  /*6530*/  IMAD.MOV.U32 R183, RZ, RZ, R193 ;  /* 0x000000ffffb77224 */ /* 0x000fe200078e00c1 */
[-C--:B-1----:R-:W-:Y:S07]  /*6540*/  HMMA.16816.F32.BF16 R108, R8, R16.reuse, R176 ;  /* 0x00000010086c723c */ /* 0x082fee00000418b0 */
[----:B------:R-:W-:Y:S01]  /*6550*/  IMAD.MOV.U32 R176, RZ, RZ, R213 ;  /* 0x000000ffffb07224 */ /* 0x000fe200078e00d5 */
[----:B------:R-:W-:Y:S01]  /*6560*/  HMMA.16816.F32.BF16 R64, R12, R16, R96 ;  /* 0x000000100c40723c */ /* 0x000fe20000041860 */
[----:B------:R1:W2:Y:S01]  /*6570*/  MUFU.EX2 R213, R5 ;  /* 0x0000000500d57308 */ /* 0x0002a20000000800 */
[----:B------:R-:W-:-:S02]  /*6580*/  IMAD.MOV.U32 R178, RZ, RZ, R203 ;  /* 0x000000ffffb27224 */ /* 0x000fc400078e00cb */
[----:B------:R-:W-:Y:S02]  /*6590*/  IMAD.MOV.U32 R177, RZ, RZ, R204 ;  /* 0x000000ffffb17224 */ /* 0x000fe400078e00cc */
[----:B------:R-:W-:Y:S02]  /*65a0*/  IMAD.MOV.U32 R179, RZ, RZ, R200 ;  /* 0x000000ffffb37224 */ /* 0x000fe400078e00c8 */
[----:B------:R-:W-:Y:S01]  /*65b0*/  IMAD.MOV.U32 R98, RZ, RZ, R214 ;  /* 0x000000ffff627224 */ /* 0x000fe200078e00d6 */
[----:B------:R-:W-:Y:S01]  /*65c0*/  HMMA.16816.F32.BF16 R76, R8, R26, R172 ;  /* 0x0000001a084c723c */ /* 0x000fe200000418ac */
[----:B------:R-:W-:Y:S01]  /*65d0*/  IMAD.MOV.U32 R99, RZ, RZ, R211 ;  /* 0x000000ffff637224 */ /* 0x000fe200078e00d3 */
[----:B------:R-:W-:Y:S01]  /*65e0*/  LDSM.16.MT88.4 R24, [R228+0x1800] ;  /* 0x00180000e418783b */ /* 0x000fe20000004200 */
[----:B------:R-:W-:Y:S02]  /*65f0*/  IMAD.MOV.U32 R97, RZ, RZ, R169 ;  /* 0x000000ffff617224 */ /* 0x000fe400078e00a9 */
[----:B------:R-:W-:-:S02]  /*6600*/  IMAD.MOV.U32 R169, RZ, RZ, R198 ;  /* 0x000000ffffa97224 */ /* 0x000fc400078e00c6 */
[----:B------:R-:W-:Y:S01]  /*6610*/  IMAD.MOV.U32 R175, RZ, RZ, R210 ;  /* 0x000000ffffaf7224 */ /* 0x000fe200078e00d2 */
[-C--:B------:R-:W-:Y:S01]  /*6620*/  HMMA.16816.F32.BF16 R104, R8, R18.reuse, R140 ;  /* 0x000000120868723c */ /* 0x080fe2000004188c */
[----:B-1----:R-:W-:Y:S02]  /*6630*/  FFMA.FTZ R5, R115, c[0x0][0x2d0], -R2 ;  /* 0x0000b40073057a23 */ /* 0x002fe40000010802 */
[----:B------:R-:W-:Y:S02]  /*6640*/  IMAD.MOV.U32 R173, RZ, RZ, R205 ;  /* 0x000000ffffad7224 */ /* 0x000fe400078e00cd */
[----:B------:R1:W-:Y:S01]  /*6650*/  MUFU.EX2 R214, R5 ;  /* 0x0000000500d67308 */ /* 0x0003e20000000800 */
[----:B------:R-:W-:Y:S02]  /*6660*/  IMAD.MOV.U32 R174, RZ, RZ, R206 ;  /* 0x000000ffffae7224 */ /* 0x000fe400078e00ce */
[----:B------:R-:W-:Y:S01]  /*6670*/  HMMA.16816.F32.BF16 R28, R12, R18, R28 ;  /* 0x000000120c1c723c */ /* 0x000fe2000004181c */
[----:B------:R-:W3:Y:S01]  /*6680*/  LDSM.16.MT88.4 R16, [R224+0x1800] ;  /* 0x00180000e010783b */ /* 0x000ee20000004200 */
[----:B------:R-:W-:-:S02]  /*6690*/  IMAD.MOV.U32 R172, RZ, RZ, R201 ;  /* 0x000000ffffac7224 */ /* 0x000fc400078e00c9 */
[----:B------:R-:W-:Y:S02]  /*66a0*/  IMAD.MOV.U32 R96, RZ, RZ, R177 ;  /* 0x000000ffff607224 */ /* 0x000fe400078e00b1 */
[----:B------:R-:W-:Y:S01]  /*66b0*/  IMAD.MOV.U32 R177, RZ, RZ, R6 ;  /* 0x000000ffffb17224 */ /* 0x000fe200078e0006 */
[----:B--2---:R-:W-:Y:S01]  /*66c0*/  F2FP.BF16.PACK_AB R12, R213, R212 ;  /* 0x000000d4d50c723e */ /* 0x004fe200000010ff */
[--C-:B------:R-:W-:Y:S02]  /*66d0*/  FFMA.FTZ R6, R122, c[0x0][0x2d0], -R2.reuse ;  /* 0x0000b4007a067a23 */ /* 0x100fe40000010802 */
[----:B-1----:R-:W-:-:S04]  /*66e0*/  FFMA.FTZ R5, R114, c[0x0][0x2d0], -R2 ;  /* 0x0000b40072057a23 */ /* 0x002fc80000010802 */
[----:B------:R1:W2:Y:S02]  /*66f0*/  MUFU.EX2 R215, R5 ;  /* 0x0000000500d77308 */ /* 0x0002a40000000800 */
[----:B-1----:R-:W-:Y:S01]  /*6700*/  FFMA.FTZ R5, R75, c[0x0][0x2d0], -R0 ;  /* 0x0000b4004b057a23 */ /* 0x002fe20000010800 */
[----:B--2---:R-:W-:Y:S01]  /*6710*/  F2FP.BF16.PACK_AB R14, R215, R214 ;  /* 0x000000d6d70e723e */ /* 0x004fe200000010ff */
        /* <DEDUP_REMOVED lines=9> */
[----:B------:R1:W-:Y:S01]  /*67b0*/  MUFU.EX2 R210, R5 ;  /* 0x0000000500d27308 */ /* 0x0003e20000000800 */
[----:B------:R-:W-:Y:S02]  /*67c0*/  IMAD.MOV.U32 R179, RZ, RZ, R180 ;  /* 0x000000ffffb37224 */ /* 0x000fe400078e00b4 */
[----:B------:R-:W-:Y:S02]  /*67d0*/  IMAD.MOV.U32 R180, RZ, RZ, R192 ;  /* 0x000000ffffb47224 */ /* 0x000fe400078e00c0 */
[----:B-1----:R-:W-:Y:S02]  /*67e0*/  FFMA.FTZ R5, R68, c[0x0][0x2d0], -R0 ;  /* 0x0000b40044057a23 */ /* 0x002fe40000010800 */
[----:B------:R-:W-:Y:S02]  /*67f0*/  IMAD.MOV.U32 R68, RZ, RZ, R191 ;  /* 0x000000ffff447224 */ /* 0x000fe400078e00bf */
        /* <DEDUP_REMOVED lines=8> */
[----:B------:R-:W-:Y:S01]  /*6880*/  HMMA.16816.F32.BF16 R112, R12, R20, R92 ;  /* 0x000000140c70723c */ /* 0x000fe2000004185c */
[----:B-1----:R-:W-:Y:S01]  /*6890*/  FFMA.FTZ R5, R139, c[0x0][0x2d0], -R4 ;  /* 0x0000b4008b057a23 */ /* 0x002fe20000010804 */
[----:B--2---:R-:W-:-:S03]  /*68a0*/  F2FP.BF16.PACK_AB R8, R204, R203 ;  /* 0x000000cbcc08723e */ /* 0x004fc600000010ff */
[----:B------:R1:W-:Y:S02]  /*68b0*/  MUFU.EX2 R205, R5 ;  /* 0x0000000500cd7308 */ /* 0x0003e40000000800 */
[----:B-1----:R-:W-:Y:S02]  /*68c0*/  FFMA.FTZ R5, R138, c[0x0][0x2d0], -R4 ;  /* 0x0000b4008a057a23 */ /* 0x002fe40000010804 */
[----:B------:R-:W-:Y:S04]  /*68d0*/  HMMA.16816.F32.BF16 R136, R12, R18, R40 ;  /* 0x000000120c88723c */ /* 0x000fe80000041828 */
        /* <DEDUP_REMOVED lines=13> */
[----:B------:R-:W-:-:S05]  /*69b0*/  FFMA.FTZ R5, R187, c[0x0][0x2d0], -R4 ;  /* 0x0000b400bb057a23 */ /* 0x000fca0000010804 */
[----:B------:R1:W-:Y:S01]  /*69c0*/  MUFU.EX2 R193, R5 ;  /* 0x0000000500c17308 */ /* 0x0003e20000000800 */
[C---:B------:R-:W-:Y:S08]  /*69d0*/  HMMA.16816.F32.BF16 R60, R8.reuse, R16, R48 ;  /* 0x00000010083c723c */ /* 0x040ff00000041830 */
[----:B------:R-:W-:Y:S01]  /*69e0*/  HMMA.16816.F32.BF16 R56, R8, R18, R52 ;  /* 0x000000120838723c */ /* 0x000fe20000041834 */
[----:B------:R-:W2:Y:S01]  /*69f0*/  LDSM.16.MT88.4 R16, [R227+0x1800] ;  /* 0x00180000e310783b */ /* 0x000ea20000004200 */
[----:B-1----:R-:W-:-:S02]  /*6a00*/  FFMA.FTZ R5, R188, c[0x0][0x2d0], -R4 ;  /* 0x0000b400bc057a23 */ /* 0x002fc40000010804 */
[----:B------:R-:W-:-:S04]  /*6a10*/  IMAD.MOV.U32 R188, RZ, RZ, R98 ;  /* 0x000000ffffbc7224 */ /* 0x000fc800078e0062 */
[----:B------:R-:W-:Y:S01]  /*6a20*/  HMMA.16816.F32.BF16 R48, R8, R24, R32 ;  /* 0x000000180830723c */ /* 0x000fe20000041820 */
[----:B------:R1:W3:Y:S01]  /*6a30*/  MUFU.EX2 R195, R5 ;  /* 0x0000000500c37308 */ /* 0x0002e20000000800 */
[----:B------:R-:W-:Y:S02]  /*6a40*/  IMAD.MOV.U32 R98, RZ, RZ, R168 ;  /* 0x000000ffff627224 */ /* 0x000fe400078e00a8 */
[----:B------:R-:W-:-:S04]  /*6a50*/  IMAD.MOV.U32 R168, RZ, RZ, R197 ;  /* 0x000000ffffa87224 */ /* 0x000fc800078e00c5 */
[C---:B------:R-:W-:Y:S01]  /*6a60*/  HMMA.16816.F32.BF16 R44, R8.reuse, R26, R76 ;  /* 0x0000001a082c723c */ /* 0x040fe2000004184c */
[----:B------:R-:W4:Y:S06]  /*6a70*/  LDSM.16.MT88.4 R24, [R224+0x2000] ;  /* 0x00200000e018783b */ /* 0x000f2c0000004200 */
[----:B------:R-:W-:Y:S01]  /*6a80*/  IMAD.MOV.U32 R78, RZ, RZ, R181 ;  /* 0x000000ffff4e7224 */ /* 0x000fe200078e00b5 */
[----:B------:R-:W-:Y:S01]  /*6a90*/  HMMA.16816.F32.BF16 R36, R8, R22, R88 ;  /* 0x000000160824723c */ /* 0x000fe20000041858 */
[----:B-1----:R-:W-:Y:S02]  /*6aa0*/  FFMA.FTZ R5, R189, c[0x0][0x2d0], -R4 ;  /* 0x0000b400bd057a23 */ /* 0x002fe40000010804 */
[----:B------:R-:W-:Y:S01]  /*6ab0*/  IMAD.MOV.U32 R181, RZ, RZ, R194 ;  /* 0x000000ffffb57224 */ /* 0x000fe200078e00c2 */
[----:B------:R1:W-:Y:S01]  /*6ac0*/  MUFU.EX2 R189, R6 ;  /* 0x0000000600bd7308 */ /* 0x0003e20000000800 */
[----:B------:R-:W-:-:S02]  /*6ad0*/  IMAD.MOV.U32 R79, RZ, RZ, R7 ;  /* 0x000000ffff4f7224 */ /* 0x000fc400078e0007 */
[----:B------:R-:W-:Y:S01]  /*6ae0*/  FFMA.FTZ R7, R123, c[0x0][0x2d0], -R2 ;  /* 0x0000b4007b077a23 */ /* 0x000fe20000010802 */
[C---:B------:R-:W-:Y:S01]  /*6af0*/  HMMA.16816.F32.BF16 R40, R8.reuse, R20, R84 ;  /* 0x000000140828723c */ /* 0x040fe20000041854 */
[----:B------:R-:W-:Y:S02]  /*6b00*/  IMAD.MOV.U32 R77, RZ, RZ, R79 ;  /* 0x000000ffff4d7224 */ /* 0x000fe400078e004f */
[----:B------:R-:W-:Y:S01]  /*6b10*/  IMAD.MOV.U32 R79, RZ, RZ, R69 ;  /* 0x000000ffff4f7224 */ /* 0x000fe200078e0045 */
[----:B------:R3:W-:Y:S01]  /*6b20*/  MUFU.EX2 R197, R5 ;  /* 0x0000000500c57308 */ /* 0x0007e20000000800 */
[----:B------:R-:W-:Y:S02]  /*6b30*/  IMAD.MOV.U32 R69, RZ, RZ, R96 ;  /* 0x000000ffff457224 */ /* 0x000fe400078e0060 */
[----:B------:R-:W-:Y:S01]  /*6b40*/  IMAD.MOV.U32 R96, RZ, RZ, R98 ;  /* 0x000000ffff607224 */ /* 0x000fe200078e0062 */
[----:B--2---:R-:W-:Y:S01]  /*6b50*/  HMMA.16816.F32.BF16 R52, R8, R16, R108 ;  /* 0x000000100834723c */ /* 0x004fe2000004186c */
[----:B------:R-:W-:-:S02]  /*6b60*/  IMAD.MOV.U32 R98, RZ, RZ, R170 ;  /* 0x000000ffff627224 */ /* 0x000fc400078e00aa */
[----:B------:R-:W-:Y:S01]  /*6b70*/  IMAD.MOV.U32 R170, RZ, RZ, R172 ;  /* 0x000000ffffaa7224 */ /* 0x000fe200078e00ac */
[----:B------:R-:W-:Y:S01]  /*6b80*/  MUFU.EX2 R187, R7 ;  /* 0x0000000700bb7308 */ /* 0x000fe20000000800 */
[----:B------:R-:W-:Y:S02]  /*6b90*/  FFMA.FTZ R172, R120, c[0x0][0x2d0], -R2 ;  /* 0x0000b40078ac7a23 */ /* 0x000fe40000010802 */
[--C-:B-1----:R-:W-:Y:S01]  /*6ba0*/  FFMA.FTZ R6, R155, c[0x0][0x2d0], -R0.reuse ;  /* 0x0000b4009b067a23 */ /* 0x102fe20000010800 */
[----:B------:R-:W-:Y:S01]  /*6bb0*/  HMMA.16816.F32.BF16 R32, R8, R18, R104 ;  /* 0x000000120820723c */ /* 0x000fe20000041868 */
[----:B------:R-:W-:Y:S02]  /*6bc0*/  FFMA.FTZ R155, R145, c[0x0][0x2d0], -R0 ;  /* 0x0000b400919b7a23 */ /* 0x000fe40000010800 */
[----:B---3--:R-:W-:-:S04]  /*6bd0*/  FFMA.FTZ R5, R190, c[0x0][0x2d0], -R4 ;  /* 0x0000b400be057a23 */ /* 0x008fc80000010804 */
[----:B------:R-:W-:Y:S01]  /*6be0*/  F2FP.BF16.PACK_AB R8, R195, R193 ;  /* 0x000000c1c308723e */ /* 0x000fe200000010ff */
[----:B------:R1:W2:Y:S01]  /*6bf0*/  MUFU.EX2 R198, R5 ;  /* 0x0000000500c67308 */ /* 0x0002a20000000800 */
[C---:B------:R-:W-:Y:S01]  /*6c00*/  HMMA.16816.F32.BF16 R108, R12.reuse, R22, R80 ;  /* 0x000000160c6c723c */ /* 0x040fe20000041850 */
[----:B------:R-:W3:Y:S07]  /*6c10*/  LDSM.16.MT88.4 R20, [R228+0x2000] ;  /* 0x00200000e414783b */ /* 0x000eee0000004200 */
[----:B------:R-:W-:Y:S01]  /*6c20*/  HMMA.16816.F32.BF16 R100, R12, R16, R64 ;  /* 0x000000100c64723c */ /* 0x000fe20000041840 */
[----:B-1----:R-:W-:-:S07]  /*6c30*/  FFMA.FTZ R5, R185, c[0x0][0x2d0], -R3 ;  /* 0x0000b400b9057a23 */ /* 0x002fce0000010803 */
[----:B------:R-:W-:Y:S01]  /*6c40*/  HMMA.16816.F32.BF16 R88, R12, R18, R28 ;  /* 0x000000120c58723c */ /* 0x000fe2000004181c */
[----:B------:R-:W1:Y:S01]  /*6c50*/  LDSM.16.MT88.4 R16, [R225+0x2000] ;  /* 0x00200000e110783b */ /* 0x000e620000004200 */
[----:B------:R-:W-:Y:S01]  /*6c60*/  FFMA.FTZ R64, R144, c[0x0][0x2d0], -R2 ;  /* 0x0000b40090407a23 */ /* 0x000fe20000010802 */
[----:B------:R4:W-:Y:S01]  /*6c70*/  MUFU.EX2 R191, R5 ;  /* 0x0000000500bf7308 */ /* 0x0009e20000000800 */
[----:B------:R-:W-:Y:S01]  /*6c80*/  IMAD.MOV.U32 R144, RZ, RZ, R78 ;  /* 0x000000ffff907224 */ /* 0x000fe200078e004e */
[----:B------:R-:W1:Y:S01]  /*6c90*/  LDSM.16.MT88.4 R12, [R227+0x2000] ;  /* 0x00200000e30c783b */ /* 0x000e620000004200 */
[----:B------:R-:W-:Y:S01]  /*6ca0*/  IMAD.MOV.U32 R78, RZ, RZ, R68 ;  /* 0x000000ffff4e7224 */ /* 0x000fe200078e0044 */
[----:B--2---:R-:W-:Y:S01]  /*6cb0*/  F2FP.BF16.PACK_AB R10, R198, R197 ;  /* 0x000000c5c60a723e */ /* 0x004fe200000010ff */
[----:B------:R-:W-:Y:S02]  /*6cc0*/  IMAD.MOV.U32 R68, RZ, RZ, R75 ;  /* 0x000000ffff447224 */ /* 0x000fe400078e004b */
[----:B------:R-:W-:-:S02]  /*6cd0*/  IMAD.MOV.U32 R75, RZ, RZ, R97 ;  /* 0x000000ffff4b7224 */ /* 0x000fc400078e0061 */
[----:B------:R-:W-:Y:S02]  /*6ce0*/  IMAD.MOV.U32 R97, RZ, RZ, R99 ;  /* 0x000000ffff617224 */ /* 0x000fe400078e0063 */
[----:B------:R-:W-:Y:S02]  /*6cf0*/  IMAD.MOV.U32 R99, RZ, RZ, R171 ;  /* 0x000000ffff637224 */ /* 0x000fe400078e00ab */
[----:B------:R-:W-:Y:S02]  /*6d00*/  IMAD.MOV.U32 R171, RZ, RZ, R173 ;  /* 0x000000ffffab7224 */ /* 0x000fe400078e00ad */
[----:B------:R-:W-:Y:S02]  /*6d10*/  FFMA.FTZ R173, R117, c[0x0][0x2d0], -R2 ;  /* 0x0000b40075ad7a23 */ /* 0x000fe40000010802 */
[----:B----4-:R-:W-:Y:S02]  /*6d20*/  FFMA.FTZ R5, R184, c[0x0][0x2d0], -R3 ;  /* 0x0000b400b8057a23 */ /* 0x010fe40000010803 */
[----:B------:R-:W-:Y:S01]  /*6d30*/  IMAD.MOV.U32 R117, RZ, RZ, R77 ;  /* 0x000000ffff757224 */ /* 0x000fe200078e004d */
[----:B------:R-:W-:Y:S01]  /*6d40*/  MUFU.EX2 R184, R6 ;  /* 0x0000000600b87308 */ /* 0x000fe20000000800 */
[----:B------:R-:W-:-:S02]  /*6d50*/  IMAD.MOV.U32 R77, RZ, RZ, R78 ;  /* 0x000000ffff4d7224 */ /* 0x000fc400078e004e */
[----:B------:R-:W-:Y:S02]  /*6d60*/  IMAD.MOV.U32 R78, RZ, RZ, R79 ;  /* 0x000000ffff4e7224 */ /* 0x000fe400078e004f */
[----:B------:R-:W-:Y:S02]  /*6d70*/  IMAD.MOV.U32 R79, RZ, RZ, R69 ;  /* 0x000000ffff4f7224 */ /* 0x000fe400078e0045 */
[----:B------:R-:W-:Y:S01]  /*6d80*/  IMAD.MOV.U32 R69, RZ, RZ, R170 ;  /* 0x000000ffff457224 */ /* 0x000fe200078e00aa */
[----:B------:R-:W2:Y:S01]  /*6d90*/  MUFU.EX2 R192, R5 ;  /* 0x0000000500c07308 */ /* 0x000ea20000000800 */
[----:B------:R-:W-:Y:S02]  /*6da0*/  IMAD.MOV.U32 R170, RZ, RZ, R174 ;  /* 0x000000ffffaa7224 */ /* 0x000fe400078e00ae */
[----:B------:R-:W-:Y:S02]  /*6db0*/  FFMA.FTZ R174, R116, c[0x0][0x2d0], -R2 ;  /* 0x0000b40074ae7a23 */ /* 0x000fe40000010802 */
[----:B------:R-:W-:-:S02]  /*6dc0*/  IMAD.MOV.U32 R29, RZ, RZ, R75 ;  /* 0x000000ffff1d7224 */ /* 0x000fc400078e004b */
[--C-:B------:R-:W-:Y:S02]  /*6dd0*/  FFMA.FTZ R65, R127, c[0x0][0x2d0], -R2.reuse ;  /* 0x0000b4007f417a23 */ /* 0x100fe40000010802 */
[--C-:B------:R-:W-:Y:S02]  /*6de0*/  FFMA.FTZ R66, R126, c[0x0][0x2d0], -R2.reuse ;  /* 0x0000b4007e427a23 */ /* 0x100fe40000010802 */
[----:B------:R-:W-:Y:S02]  /*6df0*/  FFMA.FTZ R67, R125, c[0x0][0x2d0], -R2 ;  /* 0x0000b4007d437a23 */ /* 0x000fe40000010802 */
[----:B------:R-:W-:Y:S02]  /*6e00*/  IMAD.MOV.U32 R116, RZ, RZ, R78 ;  /* 0x000000ffff747224 */ /* 0x000fe400078e004e */
[----:B------:R-:W-:Y:S01]  /*6e10*/  IMAD.MOV.U32 R30, RZ, RZ, R79 ;  /* 0x000000ffff1e7224 */ /* 0x000fe200078e004f */
[----:B--2---:R-:W-:Y:S01]  /*6e20*/  F2FP.BF16.PACK_AB R9, R192, R191 ;  /* 0x000000bfc009723e */ /* 0x004fe200000010ff */
[----:B------:R-:W-:-:S02]  /*6e30*/  FFMA.FTZ R5, R162, c[0x0][0x2d0], -R3 ;  /* 0x0000b400a2057a23 */ /* 0x000fc40000010803 */
[--C-:B------:R-:W-:Y:S02]  /*6e40*/  FFMA.FTZ R162, R124, c[0x0][0x2d0], -R2.reuse ;  /* 0x0000b4007ca27a23 */ /* 0x100fe40000010802 */
[----:B------:R2:W-:Y:S01]  /*6e50*/  MUFU.EX2 R194, R5 ;  /* 0x0000000500c27308 */ /* 0x0005e20000000800 */
[----:B------:R-:W-:Y:S02]  /*6e60*/  IMAD.MOV.U32 R75, RZ, RZ, R97 ;  /* 0x000000ffff4b7224 */ /* 0x000fe400078e0061 */
[----:B------:R-:W-:Y:S02]  /*6e70*/  FFMA.FTZ R28, R118, c[0x0][0x2d0], -R2 ;  /* 0x0000b400761c7a23 */ /* 0x000fe40000010802 */
[--C-:B------:R-:W-:Y:S02]  /*6e80*/  FFMA.FTZ R31, R153, c[0x0][0x2d0], -R0.reuse ;  /* 0x0000b400991f7a23 */ /* 0x100fe40000010800 */
[----:B------:R-:W-:Y:S01]  /*6e90*/  FFMA.FTZ R153, R147, c[0x0][0x2d0], -R0 ;  /* 0x0000b40093997a23 */ /* 0x000fe20000010800 */
[----:B------:R-:W-:Y:S01]  /*6ea0*/  MUFU.EX2 R185, R28 ;  /* 0x0000001c00b97308 */ /* 0x000fe20000000800 */
[----:B--2---:R-:W-:-:S07]  /*6eb0*/  FFMA.FTZ R5, R186, c[0x0][0x2d0], -R3 ;  /* 0x0000b400ba057a23 */ /* 0x004fce0000010803 */
[----:B------:R-:W2:Y:S02]  /*6ec0*/  MUFU.EX2 R196, R5 ;  /* 0x0000000500c47308 */ /* 0x000ea40000000800 */
[----:B--2---:R-:W-:Y:S01]  /*6ed0*/  F2FP.BF16.PACK_AB R11, R196, R194 ;  /* 0x000000c2c40b723e */ /* 0x004fe200000010ff */
[----:B------:R-:W-:Y:S02]  /*6ee0*/  FFMA.FTZ R5, R121, c[0x0][0x2d0], -R2 ;  /* 0x0000b40079057a23 */ /* 0x000fe40000010802 */
[----:B------:R-:W-:-:S03]  /*6ef0*/  FFMA.FTZ R2, R156, c[0x0][0x2d0], -R0 ;  /* 0x0000b4009c027a23 */ /* 0x000fc60000010800 */
[----:B------:R2:W-:Y:S01]  /*6f00*/  MUFU.EX2 R190, R5 ;  /* 0x0000000500be7308 */ /* 0x0005e20000000800 */
[C---:B------:R-:W-:Y:S07]  /*6f10*/  HMMA.16816.F32.BF16 R120, R8.reuse, R24, R60 ;  /* 0x000000180878723c */ /* 0x040fee000004183c */
[----:B------:R4:W1:Y:S01]  /*6f20*/  MUFU.EX2 R118, R2 ;  /* 0x0000000200767308 */ /* 0x0008620000000800 */
[----:B------:R-:W-:Y:S01]  /*6f30*/  IMAD.MOV.U32 R60, RZ, RZ, R96 ;  /* 0x000000ffff3c7224 */ /* 0x000fe200078e0060 */
[----:B------:R-:W-:Y:S01]  /*6f40*/  HMMA.16816.F32.BF16 R124, R8, R26, R56 ;  /* 0x0000001a087c723c */ /* 0x000fe20000041838 */
[----:B------:R-:W-:-:S02]  /*6f50*/  IMAD.MOV.U32 R61, RZ, RZ, R98 ;  /* 0x000000ffff3d7224 */ /* 0x000fc400078e0062 */
[----:B------:R-:W-:Y:S02]  /*6f60*/  IMAD.MOV.U32 R62, RZ, RZ, R99 ;  /* 0x000000ffff3e7224 */ /* 0x000fe400078e0063 */
[----:B------:R-:W-:Y:S02]  /*6f70*/  IMAD.MOV.U32 R63, RZ, RZ, R77 ;  /* 0x000000ffff3f7224 */ /* 0x000fe400078e004d */
[----:B--2---:R-:W-:Y:S01]  /*6f80*/  FFMA.FTZ R5, R150, c[0x0][0x2d0], -R0 ;  /* 0x0000b40096057a23 */ /* 0x004fe20000010800 */
[C---:B---3--:R-:W-:Y:S01]  /*6f90*/  HMMA.16816.F32.BF16 R104, R8.reuse, R20, R48 ;  /* 0x000000140868723c */ /* 0x048fe20000041830 */
[----:B------:R-:W-:Y:S02]  /*6fa0*/  IMAD.MOV.U32 R59, RZ, RZ, R62 ;  /* 0x000000ffff3b7224 */ /* 0x000fe400078e003e */
[----:B----4-:R-:W-:Y:S01]  /*6fb0*/  FFMA.FTZ R2, R149, c[0x0][0x2d0], -R0 ;  /* 0x0000b40095027a23 */ /* 0x010fe20000010800 */
[----:B------:R-:W-:Y:S04]  /*6fc0*/  MUFU.EX2 R186, R5 ;  /* 0x0000000500ba7308 */ /* 0x000fe80000000800 */
[----:B------:R-:W-:Y:S01]  /*6fd0*/  HMMA.16816.F32.BF16 R96, R8, R22, R44 ;  /* 0x000000160860723c */ /* 0x000fe2000004182c */
[----:B------:R-:W-:-:S07]  /*6fe0*/  IMAD.MOV.U32 R58, RZ, RZ, R59 ;  /* 0x000000ffff3a7224 */ /* 0x000fce00078e003b */
[----:B-1----:R-:W-:Y:S01]  /*6ff0*/  HMMA.16816.F32.BF16 R92, R8, R16, R40 ;  /* 0x00000010085c723c */ /* 0x002fe20000041828 */
[----:B------:R-:W-:-:S07]  /*7000*/  IMAD.MOV.U32 R62, RZ, RZ, R63 ;  /* 0x000000ffff3e7224 */ /* 0x000fce00078e003f */
[C---:B------:R-:W-:Y:S08]  /*7010*/  HMMA.16816.F32.BF16 R84, R8.reuse, R18, R36 ;  /* 0x000000120854723c */ /* 0x040ff00000041824 */
[C---:B------:R-:W-:Y:S08]  /*7020*/  HMMA.16816.F32.BF16 R80, R8.reuse, R12, R52 ;  /* 0x0000000c0850723c */ /* 0x040ff00000041834 */
[----:B------:R-:W-:Y:S01]  /*7030*/  HMMA.16816.F32.BF16 R76, R8, R14, R32 ;  /* 0x0000000e084c723c */ /* 0x000fe20000041820 */
[----:B------:R-:W-:-:S02]  /*7040*/  FFMA.FTZ R45, R152, c[0x0][0x2d0], -R0 ;  /* 0x0000b400982d7a23 */ /* 0x000fc40000010800 */
[----:B------:R-:W-:Y:S02]  /*7050*/  IMAD.MOV.U32 R63, RZ, RZ, R144 ;  /* 0x000000ffff3f7224 */ /* 0x000fe400078e0090 */
[----:B------:R-:W-:Y:S02]  /*7060*/  FFMA.FTZ R46, R148, c[0x0][0x2d0], -R0 ;  /* 0x0000b400942e7a23 */ /* 0x000fe40000010800 */
[----:B------:R-:W-:Y:S02]  /*7070*/  FFMA.FTZ R11, R60, c[0x0][0x2d0], -R4 ;  /* 0x0000b4003c0b7a23 */ /* 0x000fe40000010804 */
[----:B------:R-:W-:Y:S02]  /*7080*/  IMAD.MOV.U32 R60, RZ, RZ, R61 ;  /* 0x000000ffff3c7224 */ /* 0x000fe400078e003d */
[----:B------:R-:W-:Y:S02]  /*7090*/  IMAD.MOV.U32 R61, RZ, RZ, R117 ;  /* 0x000000ffff3d7224 */ /* 0x000fe400078e0075 */
[----:B------:R-:W-:-:S02]  /*70a0*/  IMAD.MOV.U32 R57, RZ, RZ, R58 ;  /* 0x000000ffff397224 */ /* 0x000fc400078e003a */
[----:B------:R-:W-:Y:S02]  /*70b0*/  IMAD.MOV.U32 R59, RZ, RZ, R61 ;  /* 0x000000ffff3b7224 */ /* 0x000fe400078e003d */
[----:B------:R-:W-:Y:S02]  /*70c0*/  FFMA.FTZ R152, R151, c[0x0][0x2d0], -R0 ;  /* 0x0000b40097987a23 */ /* 0x000fe40000010800 */
[----:B------:R-:W-:Y:S02]  /*70d0*/  IMAD.MOV.U32 R58, RZ, RZ, R59 ;  /* 0x000000ffff3a7224 */ /* 0x000fe400078e003b */
[----:B------:R-:W-:Y:S02]  /*70e0*/  IMAD.MOV.U32 R59, RZ, RZ, R63 ;  /* 0x000000ffff3b7224 */ /* 0x000fe400078e003f */
[----:B------:R-:W-:Y:S02]  /*70f0*/  IMAD.MOV.U32 R117, RZ, RZ, R188 ;  /* 0x000000ffff757224 */ /* 0x000fe400078e00bc */
[----:B------:R-:W-:-:S02]  /*7100*/  IMAD.MOV.U32 R144, RZ, RZ, R230 ;  /* 0x000000ffff907224 */ /* 0x000fc400078e00e6 */
[----:B------:R-:W-:Y:S02]  /*7110*/  IMAD.MOV.U32 R148, RZ, RZ, R58 ;  /* 0x000000ffff947224 */ /* 0x000fe400078e003a */
[----:B------:R-:W-:Y:S01]  /*7120*/  IMAD.MOV.U32 R151, RZ, RZ, R59 ;  /* 0x000000ffff977224 */ /* 0x000fe200078e003b */
[----:B------:R1:W2:Y:S01]  /*7130*/  MUFU.EX2 R188, R2 ;  /* 0x0000000200bc7308 */ /* 0x0002a20000000800 */
[--C-:B------:R-:W-:Y:S02]  /*7140*/  FFMA.FTZ R44, R154, c[0x0][0x2d0], -R0.reuse ;  /* 0x0000b4009a2c7a23 */ /* 0x100fe40000010800 */
[----:B------:R-:W-:Y:S02]  /*7150*/  FFMA.FTZ R154, R146, c[0x0][0x2d0], -R0 ;  /* 0x0000b400929a7a23 */ /* 0x000fe40000010800 */
[----:B------:R-:W-:Y:S02]  /*7160*/  IMAD.MOV.U32 R149, RZ, RZ, R117 ;  /* 0x000000ffff957224 */ /* 0x000fe400078e0075 */
[----:B------:R-:W-:-:S02]  /*7170*/  IMAD.MOV.U32 R156, RZ, RZ, R144 ;  /* 0x000000ffff9c7224 */ /* 0x000fc400078e0090 */
[--C-:B------:R-:W-:Y:S02]  /*7180*/  FFMA.FTZ R0, R119, c[0x0][0x2d0], -R3.reuse ;  /* 0x0000b40077007a23 */ /* 0x100fe40000010803 */
[--C-:B------:R-:W-:Y:S02]  /*7190*/  FFMA.FTZ R29, R29, c[0x0][0x2d0], -R3.reuse ;  /* 0x0000b4001d1d7a23 */ /* 0x100fe40000010803 */
[--C-:B------:R-:W-:Y:S02]  /*71a0*/  FFMA.FTZ R30, R30, c[0x0][0x2d0], -R3.reuse ;  /* 0x0000b4001e1e7a23 */ /* 0x100fe40000010803 */
[--C-:B------:R-:W-:Y:S02]  /*71b0*/  FFMA.FTZ R68, R68, c[0x0][0x2d0], -R3.reuse ;  /* 0x0000b40044447a23 */ /* 0x100fe40000010803 */
[--C-:B-1----:R-:W-:Y:S02]  /*71c0*/  FFMA.FTZ R2, R57, c[0x0][0x2d0], -R3.reuse ;  /* 0x0000b40039027a23 */ /* 0x102fe40000010803 */
[----:B------:R-:W-:-:S02]  /*71d0*/  FFMA.FTZ R116, R116, c[0x0][0x2d0], -R3 ;  /* 0x0000b40074747a23 */ /* 0x000fc40000010803 */
[--C-:B------:R-:W-:Y:S02]  /*71e0*/  FFMA.FTZ R117, R252, c[0x0][0x2d0], -R3.reuse ;  /* 0x0000b400fc757a23 */ /* 0x100fe40000010803 */
[----:B------:R-:W-:Y:S02]  /*71f0*/  FFMA.FTZ R144, R250, c[0x0][0x2d0], -R3 ;  /* 0x0000b400fa907a23 */ /* 0x000fe40000010803 */
[----:B------:R-:W-:Y:S02]  /*7200*/  IMAD.MOV.U32 R150, RZ, RZ, R75 ;  /* 0x000000ffff967224 */ /* 0x000fe400078e004b */
[----:B------:R-:W-:Y:S02]  /*7210*/  FADD.FTZ R3, R148, R151 ;  /* 0x0000009794037221 */ /* 0x000fe40000010000 */
[----:B------:R-:W-:Y:S02]  /*7220*/  FFMA.FTZ R10, R234, c[0x0][0x2d0], -R4 ;  /* 0x0000b400ea0a7a23 */ /* 0x000fe40000010804 */
[----:B------:R-:W-:Y:S01]  /*7230*/  FADD.FTZ R3, R150, R3 ;  /* 0x0000000396037221 */ /* 0x000fe20000010000 */
[----:B------:R1:W5:Y:S01]  /*7240*/  LDL.LU R234, [R1+0xa8] ;  /* 0x0000a80001ea7983 */ /* 0x0003620000300800 */
[----:B------:R-:W-:-:S02]  /*7250*/  IMAD.MOV.U32 R150, RZ, RZ, R62 ;  /* 0x000000ffff967224 */ /* 0x000fc400078e003e */
[--C-:B------:R-:W-:Y:S02]  /*7260*/  FFMA.FTZ R9, R233, c[0x0][0x2d0], -R4.reuse ;  /* 0x0000b400e9097a23 */ /* 0x100fe40000010804 */
[----:B------:R-:W-:Y:S01]  /*7270*/  FADD.FTZ R3, R150, R3 ;  /* 0x0000000396037221 */ /* 0x000fe20000010000 */
[----:B------:R1:W5:Y:S01]  /*7280*/  LDL.LU R233, [R1+0xa4] ;  /* 0x0000a40001e97983 */ /* 0x0003620000300800 */
[--C-:B------:R-:W-:Y:S02]  /*7290*/  FFMA.FTZ R8, R232, c[0x0][0x2d0], -R4.reuse ;  /* 0x0000b400e8087a23 */ /* 0x100fe40000010804 */
[--C-:B------:R-:W-:Y:S01]  /*72a0*/  FFMA.FTZ R47, R231, c[0x0][0x2d0], -R4.reuse ;  /* 0x0000b400e72f7a23 */ /* 0x100fe20000010804 */
[----:B------:R1:W5:Y:S01]  /*72b0*/  LDL.LU R232, [R1+0xa0] ;  /* 0x0000a00001e87983 */ /* 0x0003620000300800 */
[----:B------:R-:W-:Y:S02]  /*72c0*/  IMAD.MOV.U32 R250, RZ, RZ, R171 ;  /* 0x000000fffffa7224 */ /* 0x000fe400078e00ab */
[----:B------:R-:W-:Y:S01]  /*72d0*/  FADD.FTZ R3, R168, R3 ;  /* 0x00000003a8037221 */ /* 0x000fe20000010000 */
[----:B------:R1:W5:Y:S01]  /*72e0*/  LDL.LU R231, [R1+0x9c] ;  /* 0x00009c0001e77983 */ /* 0x0003620000300800 */
[----:B------:R-:W-:-:S02]  /*72f0*/  FFMA.FTZ R61, R229, c[0x0][0x2d0], -R4 ;  /* 0x0000b400e53d7a23 */ /* 0x000fc40000010804 */
[--C-:B------:R-:W-:Y:S01]  /*7300*/  FFMA.FTZ R63, R226, c[0x0][0x2d0], -R4.reuse ;  /* 0x0000b400e23f7a23 */ /* 0x100fe20000010804 */
[----:B------:R1:W5:Y:S01]  /*7310*/  LDL.LU R230, [R1+0x98] ;  /* 0x0000980001e67983 */ /* 0x0003620000300800 */
[----:B------:R-:W-:Y:S01]  /*7320*/  FADD.FTZ R3, R250, R3 ;  /* 0x00000003fa037221 */ /* 0x000fe20000010000 */
[----:B------:R-:W-:Y:S01]  /*7330*/  F2FP.BF16.PACK_AB R5, R184, R118 ;  /* 0x00000076b805723e */ /* 0x000fe200000010ff */
[----:B------:R-:W-:Y:S01]  /*7340*/  FFMA.FTZ R60, R60, c[0x0][0x2d0], -R4 ;  /* 0x0000b4003c3c7a23 */ /* 0x000fe20000010804 */
[----:B------:R1:W5:Y:S04]  /*7350*/  LDL.LU R229, [R1+0x94] ;  /* 0x0000940001e57983 */ /* 0x0003680000300800 */
[----:B------:R1:W5:Y:S04]  /*7360*/  LDL.LU R226, [R1+0x90] ;  /* 0x0000900001e27983 */ /* 0x0003680000300800 */
[----:B------:R1:W5:Y:S01]  /*7370*/  LDL.LU R119, [R1+0x8c] ;  /* 0x00008c0001777983 */ /* 0x0003620000300800 */
[----:B------:R-:W-:Y:S01]  /*7380*/  F2FP.BF16.PACK_AB R4, R187, R185 ;  /* 0x000000b9bb04723e */ /* 0x000fe200000010ff */
[----:B------:R3:W-:Y:S01]  /*7390*/  MUFU.EX2 R75, R0 ;  /* 0x00000000004b7308 */ /* 0x0007e20000000800 */
[----:B------:R-:W-:Y:S01]  /*73a0*/  F2FP.BF16.PACK_AB R6, R190, R189 ;  /* 0x000000bdbe06723e */ /* 0x000fe200000010ff */
[----:B------:R-:W4:Y:S01]  /*73b0*/  LDL R250, [R1+0x50] ;  /* 0x0000500001fa7983 */ /* 0x000f220000100800 */
[----:B--2---:R-:W-:Y:S01]  /*73c0*/  F2FP.BF16.PACK_AB R7, R188, R186 ;  /* 0x000000babc07723e */ /* 0x004fe200000010ff */
[----:B------:R-:W-:-:S02]  /*73d0*/  FADD.FTZ R28, R158, R157 ;  /* 0x0000009d9e1c7221 */ /* 0x000fc40000010000 */
[----:B------:R-:W-:Y:S02]  /*73e0*/  IMAD.MOV.U32 R252, RZ, RZ, R164 ;  /* 0x000000fffffc7224 */ /* 0x000fe400078e00a4 */
[----:B------:R-:W-:Y:S01]  /*73f0*/  MUFU.EX2 R62, R46 ;  /* 0x0000002e003e7308 */ /* 0x000fe20000000800 */
[----:B------:R-:W-:Y:S01]  /*7400*/  IMAD.MOV.U32 R145, RZ, RZ, R165 ;  /* 0x000000ffff917224 */ /* 0x000fe200078e00a5 */
[C---:B------:R-:W-:Y:S01]  /*7410*/  HMMA.16816.F32.BF16 R32, R4.reuse, R16, R112 ;  /* 0x000000100420723c */ /* 0x040fe20000041870 */
[----:B------:R-:W-:Y:S02]  /*7420*/  IMAD.MOV.U32 R147, RZ, RZ, R166 ;  /* 0x000000ffff937224 */ /* 0x000fe400078e00a6 */
[----:B------:R-:W-:Y:S02]  /*7430*/  IMAD.MOV.U32 R146, RZ, RZ, R167 ;  /* 0x000000ffff927224 */ /* 0x000fe400078e00a7 */
[----:B------:R-:W-:Y:S01]  /*7440*/  LDSM.16.MT88.4 R164, [R225+0x3000] ;  /* 0x00300000e1a4783b */ /* 0x000fe20000004200 */
[----:B------:R-:W-:Y:S01]  /*7450*/  MUFU.EX2 R112, R8 ;  /* 0x0000000800707308 */ /* 0x000fe20000000800 */
[----:B---3--:R-:W-:Y:S01]  /*7460*/  FADD.FTZ R0, R160, R159 ;  /* 0x0000009fa0007221 */ /* 0x008fe20000010000 */
[----:B------:R-:W-:Y:S01]  /*7470*/  HMMA.16816.F32.BF16 R36, R4, R18, R108 ;  /* 0x000000120424723c */ /* 0x000fe2000004186c */
[----:B------:R-:W2:Y:S01]  /*7480*/  LDSM.16.MT88.4 R16, [R224+0x2800] ;  /* 0x00280000e010783b */ /* 0x000ea20000004200 */
[----:B------:R-:W-:-:S04]  /*7490*/  FADD.FTZ R3, R146, R3 ;  /* 0x0000000392037221 */ /* 0x000fc80000010000 */
[----:B------:R-:W-:Y:S02]  /*74a0*/  MUFU.EX2 R108, R11 ;  /* 0x0000000b006c7308 */ /* 0x000fe40000000800 */
[C---:B------:R-:W-:Y:S06]  /*74b0*/  HMMA.16816.F32.BF16 R48, R4.reuse, R20, R132 ;  /* 0x000000140430723c */ /* 0x040fec0000041884 */
[----:B------:R-:W-:Y:S02]  /*74c0*/  MUFU.EX2 R46, R44 ;  /* 0x0000002c002e7308 */ /* 0x000fe40000000800 */
[C---:B------:R-:W-:Y:S01]  /*74d0*/  HMMA.16816.F32.BF16 R40, R4.reuse, R22, R128 ;  /* 0x000000160428723c */ /* 0x040fe20000041880 */
[----:B------:R-:W-:Y:S05]  /*74e0*/  LDSM.16.MT88.4 R20, [R227+0x2800] ;  /* 0x00280000e314783b */ /* 0x000fea0000004200 */
[----:B------:R-:W-:Y:S02]  /*74f0*/  MUFU.EX2 R65, R65 ;  /* 0x0000004100417308 */ /* 0x000fe40000000800 */
[C---:B------:R-:W-:Y:S06]  /*7500*/  HMMA.16816.F32.BF16 R100, R4.reuse, R12, R100 ;  /* 0x0000000c0464723c */ /* 0x040fec0000041864 */
[----:B------:R-:W-:Y:S02]  /*7510*/  MUFU.EX2 R66, R66 ;  /* 0x0000004200427308 */ /* 0x000fe40000000800 */
[C---:B------:R-:W-:Y:S01]  /*7520*/  HMMA.16816.F32.BF16 R88, R4.reuse, R14, R88 ;  /* 0x0000000e0458723c */ /* 0x040fe20000041858 */
[----:B------:R-:W3:Y:S05]  /*7530*/  LDSM.16.MT88.4 R12, [R228+0x2800] ;  /* 0x00280000e40c783b */ /* 0x000eea0000004200 */
[----:B------:R-:W-:Y:S02]  /*7540*/  MUFU.EX2 R67, R67 ;  /* 0x0000004300437308 */ /* 0x000fe40000000800 */
[C---:B------:R-:W-:Y:S06]  /*7550*/  HMMA.16816.F32.BF16 R56, R4.reuse, R24, R140 ;  /* 0x000000180438723c */ /* 0x040fec000004188c */
[----:B------:R-:W-:Y:S01]  /*7560*/  MUFU.EX2 R45, R45 ;  /* 0x0000002d002d7308 */ /* 0x000fe20000000800 */
[----:B------:R-:W-:Y:S01]  /*7570*/  FADD.FTZ R24, R161, R0 ;  /* 0x00000000a1187221 */ /* 0x000fe20000010000 */
[----:B------:R-:W-:Y:S01]  /*7580*/  HMMA.16816.F32.BF16 R52, R4, R26, R136 ;  /* 0x0000001a0434723c */ /* 0x000fe20000041888 */
[----:B------:R-:W-:Y:S01]  /*7590*/  IMAD.MOV.U32 R113, RZ, RZ, R182 ;  /* 0x000000ffff717224 */ /* 0x000fe200078e00b6 */
[----:B------:R-:W-:Y:S01]  /*75a0*/  LDSM.16.MT88.4 R132, [R224+0x3000] ;  /* 0x00300000e084783b */ /* 0x000fe20000004200 */
[----:B------:R-:W-:-:S03]  /*75b0*/  FADD.FTZ R24, R216, R24 ;  /* 0x00000018d8187221 */ /* 0x000fc60000010000 */
[----:B------:R-:W1:Y:S01]  /*75c0*/  MUFU.EX2 R109, R10 ;  /* 0x0000000a006d7308 */ /* 0x000e620000000800 */
[----:B------:R-:W-:Y:S02]  /*75d0*/  FADD.FTZ R4, R163, R28 ;  /* 0x0000001ca3047221 */ /* 0x000fe40000010000 */
[----:B------:R-:W-:Y:S02]  /*75e0*/  FADD.FTZ R24, R217, R24 ;  /* 0x00000018d9187221 */ /* 0x000fe40000010000 */
[----:B------:R-:W-:Y:S02]  /*75f0*/  FADD.FTZ R0, R209, R4 ;  /* 0x00000004d1007221 */ /* 0x000fe40000010000 */
[----:B------:R-:W-:Y:S01]  /*7600*/  IMAD.MOV.U32 R138, RZ, RZ, R176 ;  /* 0x000000ffff8a7224 */ /* 0x000fe200078e00b0 */
[----:B------:R2:W2:Y:S01]  /*7610*/  MUFU.EX2 R111, R9 ;  /* 0x00000009006f7308 */ /* 0x0004a20000000800 */
[----:B------:R-:W-:Y:S02]  /*7620*/  FADD.FTZ R0, R219, R0 ;  /* 0x00000000db007221 */ /* 0x000fe40000010000 */
[----:B------:R-:W-:-:S02]  /*7630*/  IMAD.MOV.U32 R137, RZ, RZ, R175 ;  /* 0x000000ffff897224 */ /* 0x000fc400078e00af */
[----:B------:R-:W-:Y:S02]  /*7640*/  FADD.FTZ R0, R218, R0 ;  /* 0x00000000da007221 */ /* 0x000fe40000010000 */
[----:B------:R-:W-:Y:S01]  /*7650*/  IMAD.MOV.U32 R139, RZ, RZ, R178 ;  /* 0x000000ffff8b7224 */ /* 0x000fe200078e00b2 */
[----:B------:R-:W-:Y:S01]  /*7660*/  MUFU.EX2 R110, R64 ;  /* 0x00000040006e7308 */ /* 0x000fe20000000800 */
[----:B-1----:R-:W-:Y:S01]  /*7670*/  F2FP.BF16.PACK_AB R4, R109, R108 ;  /* 0x0000006c6d04723e */ /* 0x002fe200000010ff */
[----:B------:R-:W-:-:S04]  /*7680*/  FADD.FTZ R0, R145, R0 ;  /* 0x0000000091007221 */ /* 0x000fc80000010000 */
[----:B------:R-:W-:Y:S01]  /*7690*/  FADD.FTZ R0, R179, R0 ;  /* 0x00000000b3007221 */ /* 0x000fe20000010000 */
[----:B--2---:R-:W1:Y:S01]  /*76a0*/  LDSM.16.MT88.4 R8, [R225+0x2800] ;  /* 0x00280000e108783b */ /* 0x004e620000004200 */
[----:B------:R2:W2:Y:S01]  /*76b0*/  MUFU.EX2 R64, R2 ;  /* 0x0000000200407308 */ /* 0x0004a20000000800 */
[----:B------:R-:W-:-:S07]  /*76c0*/  F2FP.BF16.PACK_AB R6, R112, R111 ;  /* 0x0000006f7006723e */ /* 0x000fce00000010ff */
[----:B------:R-:W-:Y:S01]  /*76d0*/  MUFU.EX2 R44, R31 ;  /* 0x0000001f002c7308 */ /* 0x000fe20000000800 */
[----:B--2---:R-:W-:Y:S01]  /*76e0*/  FADD.FTZ R2, R69, R149 ;  /* 0x0000009545027221 */ /* 0x004fe20000010000 */
[----:B------:R-:W-:-:S06]  /*76f0*/  F2FP.BF16.PACK_AB R5, R64, R75 ;  /* 0x0000004b4005723e */ /* 0x000fcc00000010ff */
[----:B------:R-:W-:Y:S01]  /*7700*/  MUFU.EX2 R69, R29 ;  /* 0x0000001d00457308 */ /* 0x000fe20000000800 */
[----:B------:R-:W-:Y:S01]  /*7710*/  FADD.FTZ R0, R223, R0 ;  /* 0x00000000df007221 */ /* 0x000fe20000010000 */
[----:B------:R-:W2:Y:S01]  /*7720*/  LDSM.16.MT88.4 R148, [R228+0x3000] ;  /* 0x00300000e494783b */ /* 0x000ea20000004200 */
[----:B------:R-:W-:Y:S02]  /*7730*/  FADD.FTZ R2, R156, R2 ;  /* 0x000000029c027221 */ /* 0x000fe40000010000 */
[----:B------:R-:W-:-:S03]  /*7740*/  IMAD.MOV.U32 R156, RZ, RZ, R71 ;  /* 0x000000ffff9c7224 */ /* 0x000fc600078e0047 */
[----:B------:R-:W1:Y:S01]  /*7750*/  MUFU.EX2 R71, R30 ;  /* 0x0000001e00477308 */ /* 0x000e620000000800 */
[----:B------:R-:W-:Y:S02]  /*7760*/  FADD.FTZ R2, R156, R2 ;  /* 0x000000029c027221 */ /* 0x000fe40000010000 */
[----:B------:R-:W-:Y:S02]  /*7770*/  IMAD.MOV.U32 R156, RZ, RZ, R170 ;  /* 0x000000ffff9c7224 */ /* 0x000fe400078e00aa */
[----:B------:R-:W-:Y:S02]  /*7780*/  FADD.FTZ R2, R169, R2 ;  /* 0x00000002a9027221 */ /* 0x000fe40000010000 */
[----:B------:R-:W-:Y:S01]  /*7790*/  IMAD.MOV.U32 R136, RZ, RZ, R156 ;  /* 0x000000ffff887224 */ /* 0x000fe200078e009c */
[----:B------:R-:W-:Y:S01]  /*77a0*/  MUFU.EX2 R28, R68 ;  /* 0x00000044001c7308 */ /* 0x000fe20000000800 */
[----:B------:R-:W-:Y:S02]  /*77b0*/  FADD.FTZ R2, R252, R2 ;  /* 0x00000002fc027221 */ /* 0x000fe40000010000 */
[----:B------:R-:W-:-:S02]  /*77c0*/  FADD.FTZ R3, R137, R3 ;  /* 0x0000000389037221 */ /* 0x000fc40000010000 */
[----:B------:R-:W-:Y:S02]  /*77d0*/  FADD.FTZ R2, R147, R2 ;  /* 0x0000000293027221 */ /* 0x000fe40000010000 */
[----:B------:R-:W-:Y:S01]  /*77e0*/  IMAD.MOV.U32 R216, RZ, RZ, R180 ;  /* 0x000000ffffd87224 */ /* 0x000fe200078e00b4 */
[----:B-1----:R-:W-:Y:S01]  /*77f0*/  F2FP.BF16.PACK_AB R7, R71, R69 ;  /* 0x000000454707723e */ /* 0x002fe200000010ff */
[----:B------:R-:W-:Y:S01]  /*7800*/  IMAD.MOV.U32 R209, RZ, RZ, R183 ;  /* 0x000000ffffd17224 */ /* 0x000fe200078e00b7 */
[----:B------:R-:W-:Y:S01]  /*7810*/  MUFU.EX2 R47, R47 ;  /* 0x0000002f002f7308 */ /* 0x000fe20000000800 */
[----:B------:R-:W-:Y:S02]  /*7820*/  IMAD.MOV.U32 R115, RZ, RZ, R139 ;  /* 0x000000ffff737224 */ /* 0x000fe400078e008b */
[----:B------:R-:W-:Y:S02]  /*7830*/  IMAD.MOV.U32 R114, RZ, RZ, R181 ;  /* 0x000000ffff727224 */ /* 0x000fe400078e00b5 */
[----:B------:R-:W-:Y:S01]  /*7840*/  HMMA.16816.F32.BF16 R120, R4, R16, R120 ;  /* 0x000000100478723c */ /* 0x000fe20000041878 */
[----:B------:R-:W-:-:S02]  /*7850*/  IMAD.MOV.U32 R252, RZ, RZ, R177 ;  /* 0x000000fffffc7224 */ /* 0x000fc400078e00b1 */
[----:B------:R-:W-:Y:S05]  /*7860*/  MUFU.EX2 R27, R116 ;  /* 0x00000074001b7308 */ /* 0x000fea0000000800 */
[C---:B------:R-:W-:Y:S03]  /*7870*/  HMMA.16816.F32.BF16 R124, R4.reuse, R18, R124 ;  /* 0x00000012047c723c */ /* 0x040fe6000004187c */
[----:B------:R-:W-:Y:S05]  /*7880*/  MUFU.EX2 R31, R60 ;  /* 0x0000003c001f7308 */ /* 0x000fea0000000800 */
[C---:B---3--:R-:W-:Y:S03]  /*7890*/  HMMA.16816.F32.BF16 R104, R4.reuse, R12, R104 ;  /* 0x0000000c0468723c */ /* 0x048fe60000041868 */
[----:B------:R-:W-:Y:S05]  /*78a0*/  MUFU.EX2 R25, R117 ;  /* 0x0000007500197308 */ /* 0x000fea0000000800 */
[C---:B------:R-:W-:Y:S03]  /*78b0*/  HMMA.16816.F32.BF16 R96, R4.reuse, R14, R96 ;  /* 0x0000000e0460723c */ /* 0x040fe60000041860 */
[----:B------:R-:W-:Y:S05]  /*78c0*/  MUFU.EX2 R30, R61 ;  /* 0x0000003d001e7308 */ /* 0x000fea0000000800 */
[C---:B------:R-:W-:Y:S03]  /*78d0*/  HMMA.16816.F32.BF16 R92, R4.reuse, R8, R92 ;  /* 0x00000008045c723c */ /* 0x040fe6000004185c */
[----:B------:R-:W-:Y:S05]  /*78e0*/  MUFU.EX2 R26, R144 ;  /* 0x00000090001a7308 */ /* 0x000fea0000000800 */
[C---:B------:R-:W-:Y:S03]  /*78f0*/  HMMA.16816.F32.BF16 R84, R4.reuse, R10, R84 ;  /* 0x0000000a0454723c */ /* 0x040fe60000041854 */
[----:B------:R-:W-:Y:S05]  /*7900*/  MUFU.EX2 R29, R63 ;  /* 0x0000003f001d7308 */ /* 0x000fea0000000800 */
[C---:B------:R-:W-:Y:S08]  /*7910*/  HMMA.16816.F32.BF16 R80, R4.reuse, R20, R80 ;  /* 0x000000140450723c */ /* 0x040ff00000041850 */
[----:B------:R-:W-:Y:S07]  /*7920*/  HMMA.16816.F32.BF16 R76, R4, R22, R76 ;  /* 0x00000016044c723c */ /* 0x000fee000004184c */
[----:B------:R-:W-:-:S02]  /*7930*/  F2FP.BF16.PACK_AB R4, R65, R110 ;  /* 0x0000006e4104723e */ /* 0x000fc400000010ff */
[----:B------:R-:W-:Y:S02]  /*7940*/  F2FP.BF16.PACK_AB R5, R46, R62 ;  /* 0x0000003e2e05723e */ /* 0x000fe400000010ff */
[----:B------:R-:W-:Y:S02]  /*7950*/  F2FP.BF16.PACK_AB R6, R67, R66 ;  /* 0x000000424306723e */ /* 0x000fe400000010ff */
[----:B------:R-:W-:-:S07]  /*7960*/  F2FP.BF16.PACK_AB R7, R45, R44 ;  /* 0x0000002c2d07723e */ /* 0x000fce00000010ff */
[C---:B------:R-:W-:Y:S07]  /*7970*/  HMMA.16816.F32.BF16 R32, R4.reuse, R8, R32 ;  /* 0x000000080420723c */ /* 0x040fee0000041820 */
[----:B------:R-:W-:Y:S01]  /*7980*/  FADD.FTZ R8, R243, R24 ;  /* 0x00000018f3087221 */ /* 0x000fe20000010000 */
[----:B------:R-:W-:Y:S03]  /*7990*/  HMMA.16816.F32.BF16 R168, R4, R20, R100 ;  /* 0x0000001404a8723c */ /* 0x000fe60000041864 */
[----:B------:R-:W-:-:S02]  /*79a0*/  FADD.FTZ R8, R244, R8 ;  /* 0x00000008f4087221 */ /* 0x000fc40000010000 */
[----:B------:R-:W-:-:S03]  /*79b0*/  FADD.FTZ R2, R138, R2 ;  /* 0x000000028a027221 */ /* 0x000fc60000010000 */
[C---:B------:R-:W-:Y:S08]  /*79c0*/  HMMA.16816.F32.BF16 R56, R4.reuse, R16, R56 ;  /* 0x000000100438723c */ /* 0x040ff00000041838 */
[C---:B------:R-:W-:Y:S08]  /*79d0*/  HMMA.16816.F32.BF16 R52, R4.reuse, R18, R52 ;  /* 0x000000120434723c */ /* 0x040ff00000041834 */
[C---:B------:R-:W-:Y:S08]  /*79e0*/  HMMA.16816.F32.BF16 R48, R4.reuse, R12, R48 ;  /* 0x0000000c0430723c */ /* 0x040ff00000041830 */
[C---:B------:R-:W-:Y:S08]  /*79f0*/  HMMA.16816.F32.BF16 R40, R4.reuse, R14, R40 ;  /* 0x0000000e0428723c */ /* 0x040ff00000041828 */
[C---:B------:R-:W-:Y:S08]  /*7a00*/  HMMA.16816.F32.BF16 R36, R4.reuse, R10, R36 ;  /* 0x0000000a0424723c */ /* 0x040ff00000041824 */
[----:B------:R-:W-:Y:S01]  /*7a10*/  HMMA.16816.F32.BF16 R20, R4, R22, R88 ;  /* 0x000000160414723c */ /* 0x000fe20000041858 */
[----:B------:R-:W-:Y:S01]  /*7a20*/  MUFU.EX2 R9, R152 ;  /* 0x0000009800097308 */ /* 0x000fe20000000800 */
[----:B------:R-:W1:Y:S05]  /*7a30*/  LDSM.16.MT88.4 R12, [R227+0x3000] ;  /* 0x00300000e30c783b */ /* 0x000e6a0000004200 */
[----:B------:R-:W-:-:S04]  /*7a40*/  FADD.FTZ R4, R136, R8 ;  /* 0x0000000888047221 */ /* 0x000fc80000010000 */
[----:B------:R-:W-:Y:S02]  /*7a50*/  FADD.FTZ R7, R222, R4 ;  /* 0x00000004de077221 */ /* 0x000fe40000010000 */
[----:B------:R-:W-:Y:S02]  /*7a60*/  FADD.FTZ R4, R220, R2 ;  /* 0x00000002dc047221 */ /* 0x000fe40000010000 */
[----:B------:R-:W-:Y:S02]  /*7a70*/  FADD.FTZ R5, R242, R0 ;  /* 0x00000000f2057221 */ /* 0x000fe40000010000 */
[----:B----4-:R-:W-:-:S04]  /*7a80*/  @P4 IMAD.HI.U32 R2, R250, c[0x0][0x2c8], RZ ;  /* 0x0000b200fa024a27 */ /* 0x010fc800078e00ff */
[----:B------:R-:W-:Y:S01]  /*7a90*/  IMAD.MOV.U32 R0, RZ, RZ, R250 ;  /* 0x000000ffff007224 */ /* 0x000fe200078e00fa */
[----:B------:R-:W-:Y:S01]  /*7aa0*/  @P4 SHF.R.U32.HI R0, RZ, c[0x0][0x2cc], R2 ;  /* 0x0000b300ff004a19 */ /* 0x000fe20000011602 */
[----:B------:R-:W-:Y:S02]  /*7ab0*/  IMAD.MOV.U32 R2, RZ, RZ, c[0x0][0x168] ;  /* 0x00005a00ff027624 */ /* 0x000fe400078e00ff */
[----:B------:R-:W-:-:S03]  /*7ac0*/  FADD.FTZ R6, R221, R3 ;  /* 0x00000003dd067221 */ /* 0x000fc60000010000 */
[----:B------:R-:W-:Y:S01]  /*7ad0*/  IADD3 R3, R0, c[0x0][0x1d0], -R2 ;  /* 0x0000740000037a10 */ /* 0x000fe20007ffe802 */
[----:B------:R-:W-:-:S04]  /*7ae0*/  IMAD.MOV.U32 R2, RZ, RZ, RZ ;  /* 0x000000ffff027224 */ /* 0x000fc800078e00ff */
[----:B------:R-:W-:-:S05]  /*7af0*/  IMAD.HI R2, R3, -0x6db6db6d, R2 ;  /* 0x9249249303027827 */ /* 0x000fca00078e0202 */
[----:B------:R-:W-:Y:S01]  /*7b00*/  SHF.R.U32.HI R0, RZ, 0x1f, R2 ;  /* 0x0000001fff007819 */ /* 0x000fe20000011602 */
[----:B------:R-:W-:-:S03]  /*7b10*/  FADD.FTZ R3, R248, R6 ;  /* 0x00000006f8037221 */ /* 0x000fc60000010000 */
[----:B------:R-:W-:Y:S01]  /*7b20*/  LEA.HI.SX32 R8, R2, R0, 0x1a ;  /* 0x0000000002087211 */ /* 0x000fe200078fd2ff */
        /* <DEDUP_REMOVED lines=42> */
[----:B------:R-:W3:Y:S01]  /*7dd0*/  MUFU.EX2 R11, R162 ;  /* 0x000000a2000b7308 */ /* 0x000ee20000000800 */
[----:B------:R-:W-:-:S02]  /*7de0*/  FADD.FTZ R5, R110, R5 ;  /* 0x000000056e057221 */ /* 0x000fc40000010000 */
[----:B------:R-:W-:Y:S02]  /*7df0*/  FADD.FTZ R0, R62, R0 ;  /* 0x000000003e007221 */ /* 0x000fe40000010000 */
[----:B------:R-:W-:Y:S02]  /*7e00*/  FADD.FTZ R3, R108, R3 ;  /* 0x000000036c037221 */ /* 0x000fe40000010000 */
[----:B------:R-:W-:Y:S01]  /*7e10*/  FADD.FTZ R4, R75, R4 ;  /* 0x000000044b047221 */ /* 0x000fe20000010000 */
[----:B------:R-:W4:Y:S01]  /*7e20*/  MUFU.EX2 R10, R172 ;  /* 0x000000ac000a7308 */ /* 0x000f220000000800 */
[----:B------:R-:W-:Y:S02]  /*7e30*/  FADD.FTZ R5, R65, R5 ;  /* 0x0000000541057221 */ /* 0x000fe40000010000 */
[----:B------:R-:W-:Y:S02]  /*7e40*/  FADD.FTZ R2, R46, R0 ;  /* 0x000000002e027221 */ /* 0x000fe40000010000 */
[----:B------:R-:W-:-:S02]  /*7e50*/  FADD.FTZ R0, R109, R3 ;  /* 0x000000036d007221 */ /* 0x000fc40000010000 */
[----:B------:R-:W-:Y:S01]  /*7e60*/  FADD.FTZ R4, R64, R4 ;  /* 0x0000000440047221 */ /* 0x000fe20000010000 */
[----:B------:R-:W1:Y:S01]  /*7e70*/  MUFU.EX2 R16, R153 ;  /* 0x0000009900107308 */ /* 0x000e620000000800 */
[----:B------:R-:W-:Y:S02]  /*7e80*/  FADD.FTZ R5, R66, R5 ;  /* 0x0000000542057221 */ /* 0x000fe40000010000 */
[----:B------:R-:W-:Y:S02]  /*7e90*/  FADD.FTZ R3, R44, R2 ;  /* 0x000000022c037221 */ /* 0x000fe40000010000 */
[----:B------:R-:W-:-:S03]  /*7ea0*/  FADD.FTZ R2, R111, R0 ;  /* 0x000000006f027221 */ /* 0x000fc60000010000 */
[----:B------:R-:W1:Y:S01]  /*7eb0*/  MUFU.EX2 R17, R173 ;  /* 0x000000ad00117308 */ /* 0x000e620000000800 */
[----:B------:R-:W-:Y:S02]  /*7ec0*/  FADD.FTZ R0, R69, R4 ;  /* 0x0000000445007221 */ /* 0x000fe40000010000 */
[----:B------:R-:W-:Y:S02]  /*7ed0*/  FADD.FTZ R5, R67, R5 ;  /* 0x0000000543057221 */ /* 0x000fe40000010000 */
[----:B------:R-:W-:-:S03]  /*7ee0*/  FADD.FTZ R4, R45, R3 ;  /* 0x000000032d047221 */ /* 0x000fc60000010000 */
[----:B------:R-:W1:Y:S01]  /*7ef0*/  MUFU.EX2 R18, R154 ;  /* 0x0000009a00127308 */ /* 0x000e620000000800 */
[----:B------:R-:W-:Y:S02]  /*7f00*/  FADD.FTZ R3, R112, R2 ;  /* 0x0000000270037221 */ /* 0x000fe40000010000 */
[----:B------:R-:W-:-:S05]  /*7f10*/  FADD.FTZ R2, R71, R0 ;  /* 0x0000000047027221 */ /* 0x000fca0000010000 */
[----:B------:R-:W2:Y:S01]  /*7f20*/  MUFU.EX2 R19, R174 ;  /* 0x000000ae00137308 */ /* 0x000ea20000000800 */
[----:B---3--:R-:W-:Y:S02]  /*7f30*/  FADD.FTZ R0, R11, R5 ;  /* 0x000000050b007221 */ /* 0x008fe40000010000 */
[----:B------:R-:W-:-:S05]  /*7f40*/  FADD.FTZ R4, R9, R4 ;  /* 0x0000000409047221 */ /* 0x000fca0000010000 */
[----:B------:R-:W3:Y:S01]  /*7f50*/  MUFU.EX2 R24, R155 ;  /* 0x0000009b00187308 */ /* 0x000ee20000000800 */
[----:B------:R-:W-:Y:S02]  /*7f60*/  FADD.FTZ R6, R28, R2 ;  /* 0x000000021c067221 */ /* 0x000fe40000010000 */
[----:B------:R-:W-:Y:S02]  /*7f70*/  FADD.FTZ R3, R47, R3 ;  /* 0x000000032f037221 */ /* 0x000fe40000010000 */
[----:B----4-:R-:W-:Y:S02]  /*7f80*/  FADD.FTZ R2, R10, R0 ;  /* 0x000000000a027221 */ /* 0x010fe40000010000 */
[----:B-1----:R-:W-:Y:S02]  /*7f90*/  FADD.FTZ R0, R16, R4 ;  /* 0x0000000410007221 */ /* 0x002fe40000010000 */
[----:B------:R-:W-:Y:S02]  /*7fa0*/  FADD.FTZ R6, R27, R6 ;  /* 0x000000061b067221 */ /* 0x000fe40000010000 */
[----:B------:R-:W-:-:S02]  /*7fb0*/  FADD.FTZ R4, R31, R3 ;  /* 0x000000031f047221 */ /* 0x000fc40000010000 */
[----:B------:R-:W-:Y:S02]  /*7fc0*/  FADD.FTZ R5, R17, R2 ;  /* 0x0000000211057221 */ /* 0x000fe40000010000 */
[----:B------:R-:W-:Y:S01]  /*7fd0*/  FADD.FTZ R3, R18, R0 ;  /* 0x0000000012037221 */ /* 0x000fe20000010000 */
[----:B------:R-:W-:Y:S01]  /*7fe0*/  IMNMX R7, RZ, R8, !PT ;  /* 0x00000008ff077217 */ /* 0x000fe20007800200 */
[----:B------:R-:W-:Y:S02]  /*7ff0*/  FADD.FTZ R0, R25, R6 ;  /* 0x0000000619007221 */ /* 0x000fe40000010000 */
[----:B------:R-:W-:Y:S02]  /*8000*/  FADD.FTZ R2, R30, R4 ;  /* 0x000000041e027221 */ /* 0x000fe40000010000 */
[----:B--2---:R-:W-:Y:S02]  /*8010*/  FADD.FTZ R4, R19, R5 ;  /* 0x0000000513047221 */ /* 0x004fe40000010000 */
[----:B---3--:R-:W-:-:S02]  /*8020*/  FADD.FTZ R3, R24, R3 ;  /* 0x0000000318037221 */ /* 0x008fc40000010000 */
[----:B------:R-:W-:Y:S01]  /*8030*/  FADD.FTZ R0, R26, R0 ;  /* 0x000000001a007221 */ /* 0x000fe20000010000 */
[----:B------:R1:W-:Y:S01]  /*8040*/  STL [R1+0x8], R7 ;  /* 0x0000080701007387 */ /* 0x0003e20000100800 */
[----:B------:R-:W-:-:S03]  /*8050*/  FADD.FTZ R2, R29, R2 ;  /* 0x000000021d027221 */ /* 0x000fc60000010000 */
[----:B------:R1:W-:Y:S01]  /*8060*/  STL [R1+0x10], R4 ;  /* 0x0000100401007387 */ /* 0x0003e20000100800 */
[----:B------:R-:W-:-:S03]  /*8070*/  IADD3 R242, R252, -0x2, RZ ;  /* 0xfffffffefcf27810 */ /* 0x000fc60007ffe0ff */
[----:B------:R1:W-:Y:S04]  /*8080*/  STL [R1+0x18], R3 ;  /* 0x0000180301007387 */ /* 0x0003e80000100800 */
[----:B------:R1:W-:Y:S04]  /*8090*/  STL [R1+0x1c], R0 ;  /* 0x00001c0001007387 */ /* 0x0003e80000100800 */
[----:B------:R1:W-:Y:S01]  /*80a0*/  STL [R1+0x14], R2 ;  /* 0x0000140201007387 */ /* 0x0003e20000100800 */
[----:B------:R-:W-:Y:S02]  /*80b0*/  ISETP.GE.AND P0, PT, R242, R7, PT ;  /* 0x00000007f200720c */ /* 0x000fe40003f06270 */
        /* <DEDUP_REMOVED lines=25> */
[----:B-1----:R-:W2:Y:S01]  /*8250*/  LDL R252, [R1+0x74] ;  /* 0x0000740001fc7983 */ /* 0x002ea20000100800 */
[----:B------:R-:W-:Y:S01]  /*8260*/  IMAD.MOV.U32 R116, RZ, RZ, R73 ;  /* 0x000000ffff747224 */ /* 0x000fe200078e0049 */
[----:B------:R-:W-:Y:S01]  /*8270*/  MOV R3, R74 ;  /* 0x0000004a00037202 */ /* 0x000fe20000000f00 */
[----:B------:R-:W-:Y:S01]  /*8280*/  IMAD.MOV.U32 R118, RZ, RZ, R70 ;  /* 0x000000ffff767224 */ /* 0x000fe200078e0046 */
[----:B------:R-:W-:-:S02]  /*8290*/  MOV R117, R72 ;  /* 0x0000004800757202 */ /* 0x000fc40000000f00 */
[----:B------:R-:W-:Y:S01]  /*82a0*/  MOV R196, R242 ;  /* 0x000000f200c47202 */ /* 0x000fe20000000f00 */
[----:B--2---:R-:W-:-:S05]  /*82b0*/  IMAD.IADD R0, R252, 0x1, R250 ;  /* 0x00000001fc007824 */ /* 0x004fca00078e02fa */
[----:B------:R1:W-:Y:S02]  /*82c0*/  STL [R1+0x4], R0 ;  /* 0x0000040001007387 */ /* 0x0003e40000100800 */
[----:B-1----:R-:W-:-:S05]  /*82d0*/  @P4 IMAD.HI.U32 R0, R0, c[0x0][0x2c8], RZ ;  /* 0x0000b20000004a27 */ /* 0x002fca00078e00ff */
[----:B------:R-:W-:-:S05]  /*82e0*/  @P4 SHF.R.U32.HI R0, RZ, c[0x0][0x2cc], R0 ;  /* 0x0000b300ff004a19 */ /* 0x000fca0000011600 */
[----:B------:R1:W-:Y:S02]  /*82f0*/  @P4 STL [R1+0xc], R0 ;  /* 0x00000c0001004387 */ /* 0x0003e40000100800 */
.L_x_518:
[----:B------:R-:W-:Y:S04]  /*8300*/  DEPBAR.LE SB0, 0x0 ;  /* 0x000080000000791a */ /* 0x000fe80000000000 */
[----:B------:R-:W-:Y:S01]  /*8310*/  WARPSYNC 0xffffffff ;  /* 0xffffffff00007948 */ /* 0x000fe20003800000 */
[----:B------:R-:W-:Y:S01]  /*8320*/  BAR.SYNC.DEFER_BLOCKING 0x0 ;  /* 0x0000000000007b1d */ /* 0x000fe20000010000 */
[----:B------:R-:W-:Y:S11]  /*8330*/  ISETP.GE.AND P2, PT, R196, RZ, PT ;  /* 0x000000ffc400720c */ /* 0x000ff60003f46270 */
[----:B------:R-:W-:Y:S02]  /*8340*/  @!UPT UIADD3 URZ, URZ, URZ, URZ ;  /* 0x0000003f3f3ff290 */ /* 0x000fe4000fffe03f */
[----:B-12---:R-:W-:Y:S05]  /*8350*/  @P2 SHF.R.S32.HI R0, RZ, 0x1f, R196 ;  /* 0x0000001fff002819 */ /* 0x006fea00000114c4 */
[----:B------:R-:W-:Y:S04]  /*8360*/  @P2 IMAD R0, R0, c[0x0][0x208], RZ ;  /* 0x0000820000002a24 */ /* 0x000fe800078e02ff */
[C---:B------:R-:W-:Y:S01]  /*8370*/  @P2 IMAD R0, R196.reuse, c[0x0][0x20c], R0 ;  /* 0x00008300c4002a24 */ /* 0x040fe200078e0200 */
[----:B-----5:R-:W-:Y:S08]  /*8380*/  LDSM.16.M88.4 R112, [R230] ;  /* 0x00000000e670783b */ /* 0x020ff00000000200 */
[----:B------:R-:W1:Y:S08]  /*8390*/  LDSM.16.M88.4 R16, [R119] ;  /* 0x000000007710783b */ /* 0x000e700000000200 */
[----:B------:R-:W2:Y:S08]  /*83a0*/  LDSM.16.M88.4 R108, [R230+0x2000] ;  /* 0x00200000e66c783b */ /* 0x000eb00000000200 */
[----:B------:R-:W3:Y:S08]  /*83b0*/  LDSM.16.M88.4 R32, [R119+0x800] ;  /* 0x000800007720783b */ /* 0x000ef00000000200 */
[----:B------:R-:W2:Y:S08]  /*83c0*/  LDSM.16.M88.4 R48, [R119+0x1000] ;  /* 0x001000007730783b */ /* 0x000eb00000000200 */
[----:B------:R-:W1:Y:S08]  /*83d0*/  LDSM.16.M88.4 R64, [R119+0x1800] ;  /* 0x001800007740783b */ /* 0x000e700000000200 */
[----:B------:R-:W1:Y:S08]  /*83e0*/  LDSM.16.M88.4 R80, [R119+0x2000] ;  /* 0x002000007750783b */ /* 0x000e700000000200 */
[----:B------:R-:W1:Y:S08]  /*83f0*/  LDSM.16.M88.4 R96, [R119+0x2800] ;  /* 0x002800007760783b */ /* 0x000e700000000200 */
[----:B------:R-:W1:Y:S08]  /*8400*/  LDSM.16.M88.4 R184, [R119+0x3000] ;  /* 0x0030000077b8783b */ /* 0x000e700000000200 */
[----:B------:R-:W-:Y:S08]  /*8410*/  LDSM.16.M88.4 R188, [R233] ;  /* 0x00000000e9bc783b */ /* 0x000ff00000000200 */
[----:B------:R-:W1:Y:S08]  /*8420*/  LDSM.16.M88.4 R192, [R234] ;  /* 0x00000000eac0783b */ /* 0x000e700000000200 */
[----:B------:R-:W4:Y:S04]  /*8430*/  LDL R2, [R1+0x40] ;  /* 0x0000400001027983 */ /* 0x000f280000100800 */
[----:B------:R-:W4:Y:S06]  /*8440*/  LDL.64 R198, [R1+0x38] ;  /* 0x0000380001c67983 */ /* 0x000f2c0000100a00 */
[----:B------:R1:W-:Y:S04]  /*8450*/  STL [R1+0x8c], R230 ;  /* 0x00008ce601007387 */ /* 0x0003e80000100800 */
[----:B------:R2:W-:Y:S04]  /*8460*/  STL [R1+0x90], R119 ;  /* 0x0000907701007387 */ /* 0x0005e80000100800 */
[----:B------:R-:W-:Y:S04]  /*8470*/  STL [R1+0x94], R234 ;  /* 0x000094ea01007387 */ /* 0x000fe80000100800 */
[----:B------:R-:W-:Y:S04]  /*8480*/  STL [R1+0x98], R233 ;  /* 0x000098e901007387 */ /* 0x000fe80000100800 */
[----:B------:R-:W-:Y:S04]  /*8490*/  STL [R1+0x9c], R240 ;  /* 0x00009cf001007387 */ /* 0x000fe80000100800 */
[----:B------:R-:W-:Y:S04]  /*84a0*/  STL [R1+0xa0], R239 ;  /* 0x0000a0ef01007387 */ /* 0x000fe80000100800 */
[----:B-1----:R-:W4:Y:S04]  /*84b0*/  LDL R230, [R1+0xc] ;  /* 0x00000c0001e67983 */ /* 0x002f280000100800 */
[----:B--2---:R-:W2:Y:S01]  /*84c0*/  LDL R119, [R1+0x4c] ;  /* 0x00004c0001777983 */ /* 0x004ea20000100800 */
[-C--:B------:R-:W-:Y:S08]  /*84d0*/  HMMA.16816.F32.BF16 R4, R112, R16.reuse, RZ ;  /* 0x000000107004723c */ /* 0x080ff000000418ff */
[C---:B------:R-:W-:Y:S08]  /*84e0*/  HMMA.16816.F32.BF16 R8, R108.reuse, R16, RZ ;  /* 0x000000106c08723c */ /* 0x040ff000000418ff */
[-C--:B------:R-:W-:Y:S08]  /*84f0*/  HMMA.16816.F32.BF16 R12, R108, R18.reuse, RZ ;  /* 0x000000126c0c723c */ /* 0x080ff000000418ff */
[C---:B------:R-:W-:Y:S08]  /*8500*/  HMMA.16816.F32.BF16 R16, R112.reuse, R18, RZ ;  /* 0x000000127010723c */ /* 0x040ff000000418ff */
[-C--:B---3--:R-:W-:Y:S08]  /*8510*/  HMMA.16816.F32.BF16 R20, R112, R32.reuse, RZ ;  /* 0x000000207014723c */ /* 0x088ff000000418ff */
        /* <DEDUP_REMOVED lines=23> */
[----:B------:R-:W1:Y:S07]  /*8690*/  LDSM.16.M88.4 R184, [R233+0x2000] ;  /* 0x00200000e9b8783b */ /* 0x000e6e0000000200 */
[-C--:B------:R-:W-:Y:S08]  /*86a0*/  HMMA.16816.F32.BF16 R4, R188, R192.reuse, R4 ;  /* 0x000000c0bc04723c */ /* 0x080ff00000041804 */
[C---:B-1----:R-:W-:Y:S08]  /*86b0*/  HMMA.16816.F32.BF16 R8, R184.reuse, R192, R8 ;  /* 0x000000c0b808723c */ /* 0x042ff00000041808 */
[-C--:B------:R-:W-:Y:S08]  /*86c0*/  HMMA.16816.F32.BF16 R12, R184, R194.reuse, R12 ;  /* 0x000000c2b80c723c */ /* 0x080ff0000004180c */
[C---:B------:R-:W-:Y:S01]  /*86d0*/  HMMA.16816.F32.BF16 R16, R188.reuse, R194, R16 ;  /* 0x000000c2bc10723c */ /* 0x040fe20000041810 */
[----:B------:R-:W1:Y:S07]  /*86e0*/  LDSM.16.M88.4 R192, [R240] ;  /* 0x00000000f0c0783b */ /* 0x000e6e0000000200 */
[-C--:B-1----:R-:W-:Y:S08]  /*86f0*/  HMMA.16816.F32.BF16 R20, R188, R192.reuse, R20 ;  /* 0x000000c0bc14723c */ /* 0x082ff00000041814 */
[C---:B------:R-:W-:Y:S08]  /*8700*/  HMMA.16816.F32.BF16 R24, R184.reuse, R192, R24 ;  /* 0x000000c0b818723c */ /* 0x040ff00000041818 */
        /* <DEDUP_REMOVED lines=24> */
[C---:B------:R-:W-:Y:S07]  /*8890*/  HMMA.16816.F32.BF16 R104, R184.reuse, R192, R104 ;  /* 0x000000c0b868723c */ /* 0x040fee0000041868 */
[----:B------:R-:W-:Y:S01]  /*88a0*/  @P2 IMAD.MOV.U32 R192, RZ, RZ, c[0x0][0x208] ;  /* 0x00008200ffc02624 */ /* 0x000fe200078e00ff */
[-C--:B------:R-:W-:Y:S07]  /*88b0*/  HMMA.16816.F32.BF16 R108, R184, R194.reuse, R108 ;  /* 0x000000c2b86c723c */ /* 0x080fee000004186c */
[----:B------:R-:W-:Y:S01]  /*88c0*/  @P2 IMAD.WIDE.U32 R184, R196, c[0x0][0x208], RZ ;  /* 0x00008200c4b82a25 */ /* 0x000fe200078e00ff */
[----:B----4-:R-:W-:Y:S01]  /*88d0*/  @P2 MOV R187, R2 ;  /* 0x0000000200bb2202 */ /* 0x010fe20000000f00 */
[----:B------:R-:W-:Y:S04]  /*88e0*/  HMMA.16816.F32.BF16 R112, R188, R194, R112 ;  /* 0x000000c2bc70723c */ /* 0x000fe80000041870 */
[----:B------:R-:W-:Y:S02]  /*88f0*/  @P2 IMAD.IADD R0, R185, 0x1, R0 ;  /* 0x00000001b9002824 */ /* 0x000fe400078e0200 */
[----:B------:R-:W-:Y:S02]  /*8900*/  @P2 IMAD.MOV.U32 R186, RZ, RZ, R198 ;  /* 0x000000ffffba2224 */ /* 0x000fe400078e00c6 */
[----:B------:R-:W-:Y:S04]  /*8910*/  @P2 IMAD R2, R0, 0x70, RZ ;  /* 0x0000007000022824 */ /* 0x000fe800078e02ff */
[----:B------:R-:W-:Y:S04]  /*8920*/  @P2 IMAD.WIDE.U32 R186, R184, 0x70, R186 ;  /* 0x00000070b8ba2825 */ /* 0x000fe800078e00ba */
[----:B------:R-:W-:Y:S01]  /*8930*/  @P2 IMAD.MOV.U32 R184, RZ, RZ, 0x5 ;  /* 0x00000005ffb82424 */ /* 0x000fe200078e00ff */
[----:B------:R-:W-:Y:S01]  /*8940*/  @P2 IADD3 R185, R187, R2, RZ ;  /* 0x00000002bbb92210 */ /* 0x000fe20007ffe0ff */
[C---:B------:R-:W-:Y:S03]  /*8950*/  @P2 IMAD.SHL.U32 R2, R192.reuse, 0x20, RZ ;  /* 0x00000020c0022824 */ /* 0x040fe600078e00ff */
[----:B------:R-:W-:Y:S02]  /*8960*/  @P2 SHF.L.U64.HI R0, R192, R184, c[0x0][0x20c] ;  /* 0x00008300c0002619 */ /* 0x000fe400000102b8 */
[C---:B------:R-:W-:Y:S04]  /*8970*/  @P2 LEA R184, P0, R186.reuse, c[0x0][0x1f8], 0x1 ;  /* 0x00007e00bab82a11 */ /* 0x040fe800078008ff */
[----:B------:R-:W-:Y:S02]  /*8980*/  @P2 LEA.HI.X R185, R186, c[0x0][0x1fc], R185, 0x1, P0 ;  /* 0x00007f00bab92a11 */ /* 0x000fe400000f0cb9 */
[-C--:B------:R-:W-:Y:S03]  /*8990*/  @P2 IADD3 R186, P0, R184, R2.reuse, RZ ;  /* 0x00000002b8ba2210 */ /* 0x080fe60007f1e0ff */
[----:B------:R-:W-:Y:S01]  /*89a0*/  @!PT LDS RZ, [RZ] ;  /* 0x00000000fffff984 */ /* 0x000fe20000000800 */
[----:B------:R-:W-:Y:S01]  /*89b0*/  @!PT LDS RZ, [RZ] ;  /* 0x00000000fffff984 */ /* 0x000fe20000000800 */
[----:B------:R-:W-:Y:S01]  /*89c0*/  @!PT LDS RZ, [RZ] ;  /* 0x00000000fffff984 */ /* 0x000fe20000000800 */
[----:B------:R1:W-:Y:S02]  /*89d0*/  @P2 LDGSTS.E.BYPASS.LTC128B.128 [R241+0x100], [R184.64], !P6 ;  /* 0x00100000b8f12fae */ /* 0x0003e4000f101d48 */
[--C-:B------:R-:W-:Y:S06]  /*89e0*/  @P2 IMAD.X R187, R185, 0x1, R0.reuse, P0 ;  /* 0x00000001b9bb2824 */ /* 0x100fec00000e0600 */
[----:B------:R3:W-:Y:S01]  /*89f0*/  @P2 LDGSTS.E.BYPASS.LTC128B.128 [R241+0x900], [R186.64], !P6 ;  /* 0x00900000baf12fae */ /* 0x0007e2000f101d48 */
[----:B-1----:R-:W-:Y:S04]  /*8a00*/  @P2 IADD3 R184, P1, R186, R2, RZ ;  /* 0x00000002bab82210 */ /* 0x002fe80007f3e0ff */
[----:B------:R-:W-:Y:S02]  /*8a10*/  @P2 IADD3.X R185, R187, R0, RZ, P1, !PT ;  /* 0x00000000bbb92210 */ /* 0x000fe40000ffe4ff */
[-C--:B------:R-:W-:Y:S03]  /*8a20*/  @P2 IADD3 R192, P0, R184, R2.reuse, RZ ;  /* 0x00000002b8c02210 */ /* 0x080fe60007f1e0ff */
[----:B------:R1:W-:Y:S02]  /*8a30*/  @P2 LDGSTS.E.BYPASS.LTC128B.128 [R241+0x1100], [R184.64], !P6 ;  /* 0x01100000b8f12fae */ /* 0x0003e4000f101d48 */
[--C-:B------:R-:W-:Y:S01]  /*8a40*/  @P2 IMAD.X R193, R185, 0x1, R0.reuse, P0 ;  /* 0x00000001b9c12824 */ /* 0x100fe200000e0600 */
[-C--:B---3--:R-:W-:Y:S05]  /*8a50*/  @P2 IADD3 R186, P0, R192, R2.reuse, RZ ;  /* 0x00000002c0ba2210 */ /* 0x088fea0007f1e0ff */
[----:B------:R3:W-:Y:S01]  /*8a60*/  @P2 LDGSTS.E.BYPASS.LTC128B.128 [R241+0x1900], [R192.64], !P6 ;  /* 0x01900000c0f12fae */ /* 0x0007e2000f101d48 */
[--C-:B------:R-:W-:Y:S07]  /*8a70*/  @P2 IMAD.X R187, R193, 0x1, R0.reuse, P0 ;  /* 0x00000001c1bb2824 */ /* 0x100fee00000e0600 */
[----:B------:R4:W-:Y:S01]  /*8a80*/  @P2 LDGSTS.E.BYPASS.LTC128B.128 [R241+0x2100], [R186.64], !P6 ;  /* 0x02100000baf12fae */ /* 0x0009e2000f101d48 */
[----:B-1----:R-:W-:Y:S04]  /*8a90*/  @P2 IADD3 R184, P1, R186, R2, RZ ;  /* 0x00000002bab82210 */ /* 0x002fe80007f3e0ff */
[----:B------:R-:W-:Y:S02]  /*8aa0*/  @P2 IADD3.X R185, R187, R0, RZ, P1, !PT ;  /* 0x00000000bbb92210 */ /* 0x000fe40000ffe4ff */
[----:B---3--:R-:W-:Y:S03]  /*8ab0*/  @P2 IADD3 R192, P0, R184, R2, RZ ;  /* 0x00000002b8c02210 */ /* 0x008fe60007f1e0ff */
[----:B------:R4:W-:Y:S02]  /*8ac0*/  @P2 LDGSTS.E.BYPASS.LTC128B.128 [R241+0x2900], [R184.64], !P6 ;  /* 0x02900000b8f12fae */ /* 0x0009e4000f101d48 */
[----:B------:R-:W-:Y:S06]  /*8ad0*/  @P2 IMAD.X R193, R185, 0x1, R0, P0 ;  /* 0x00000001b9c12824 */ /* 0x000fec00000e0600 */
[----:B------:R1:W3:Y:S04]  /*8ae0*/  LDL R0, [R1+0x4] ;  /* 0x0000040001007983 */ /* 0x0002e80000100800 */
[----:B------:R1:W-:Y:S08]  /*8af0*/  @P2 LDGSTS.E.BYPASS.LTC128B.128 [R241+0x3100], [R192.64], !P6 ;  /* 0x03100000c0f12fae */ /* 0x0003f0000f101d48 */
[----:B------:R-:W-:Y:S08]  /*8b00*/  LDSM.16.M88.4 R188, [R229] ;  /* 0x00000000e5bc783b */ /* 0x000ff00000000200 */
[----:B----4-:R-:W4:Y:S08]  /*8b10*/  LDSM.16.M88.4 R184, [R231] ;  /* 0x00000000e7b8783b */ /* 0x010f300000000200 */
[----:B------:R-:W0:Y:S08]  /*8b20*/  LDGDEPBAR ;  /* 0x00000000000079af */ /* 0x000e300000000000 */
[----:B-1----:R-:W1:Y:S01]  /*8b30*/  LDSM.16.M88.4 R192, [R231+0x2000] ;  /* 0x00200000e7c0783b */ /* 0x002e620000000200 */
[-C--:B----4-:R-:W-:Y:S08]  /*8b40*/  HMMA.16816.F32.BF16 R4, R184, R188.reuse, R4 ;  /* 0x000000bcb804723c */ /* 0x090ff00000041804 */
[C---:B-1----:R-:W-:Y:S08]  /*8b50*/  HMMA.16816.F32.BF16 R8, R192.reuse, R188, R8 ;  /* 0x000000bcc008723c */ /* 0x042ff00000041808 */
[-C--:B------:R-:W-:Y:S08]  /*8b60*/  HMMA.16816.F32.BF16 R12, R192, R190.reuse, R12 ;  /* 0x000000bec00c723c */ /* 0x080ff0000004180c */
[C---:B------:R-:W-:Y:S01]  /*8b70*/  HMMA.16816.F32.BF16 R16, R184.reuse, R190, R16 ;  /* 0x000000beb810723c */ /* 0x040fe20000041810 */
[----:B------:R-:W1:Y:S07]  /*8b80*/  LDSM.16.M88.4 R188, [R229+0x800] ;  /* 0x00080000e5bc783b */ /* 0x000e6e0000000200 */
[-C--:B-1----:R-:W-:Y:S08]  /*8b90*/  HMMA.16816.F32.BF16 R20, R184, R188.reuse, R20 ;  /* 0x000000bcb814723c */ /* 0x082ff00000041814 */
[C---:B------:R-:W-:Y:S08]  /*8ba0*/  HMMA.16816.F32.BF16 R24, R192.reuse, R188, R24 ;  /* 0x000000bcc018723c */ /* 0x040ff00000041818 */
        /* <DEDUP_REMOVED lines=12> */
[----:B------:R-:W1:Y:S03]  /*8c70*/  LDSM.16.M88.4 R188, [R229+0x2000] ;  /* 0x00200000e5bc783b */ /* 0x000e660000000200 */
[----:B---3--:R-:W-:Y:S05]  /*8c80*/  @P4 IMAD.MOV.U32 R0, RZ, RZ, R230 ;  /* 0x000000ffff004224 */ /* 0x008fea00078e00e6 */
[----:B------:R-:W-:Y:S01]  /*8c90*/  SHFL.IDX PT, R2, R0, 0x2, 0x1c1f ;  /* 0x005c1f0000027f89 */ /* 0x000fe200000e0000 */
        /* <DEDUP_REMOVED lines=12> */
[-C--:B------:R-:W-:Y:S01]  /*8d60*/  HMMA.16816.F32.BF16 R108, R192, R190.reuse, R108 ;  /* 0x000000bec06c723c */ /* 0x080fe2000004186c */
[----:B------:R-:W-:Y:S07]  /*8d70*/  LDSM.16.M88.4 R192, [R232] ;  /* 0x00000000e8c0783b */ /* 0x000fee0000000200 */
[----:B------:R-:W-:Y:S01]  /*8d80*/  HMMA.16816.F32.BF16 R112, R184, R190, R112 ;  /* 0x000000beb870723c */ /* 0x000fe20000041870 */
[----:B------:R-:W1:Y:S08]  /*8d90*/  LDSM.16.M88.4 R184, [R226] ;  /* 0x00000000e2b8783b */ /* 0x000e700000000200 */
[----:B------:R-:W3:Y:S01]  /*8da0*/  LDSM.16.M88.4 R188, [R232+0x2000] ;  /* 0x00200000e8bc783b */ /* 0x000ee20000000200 */
[-C--:B-1----:R-:W-:Y:S08]  /*8db0*/  HMMA.16816.F32.BF16 R4, R192, R184.reuse, R4 ;  /* 0x000000b8c004723c */ /* 0x082ff00000041804 */
[C---:B---3--:R-:W-:Y:S08]  /*8dc0*/  HMMA.16816.F32.BF16 R8, R188.reuse, R184, R8 ;  /* 0x000000b8bc08723c */ /* 0x048ff00000041808 */
        /* <DEDUP_REMOVED lines=23> */
[----:B------:R4:W1:Y:S01]  /*8f40*/  MUFU.TANH R243, R8 ;  /* 0x0000000800f37308 */ /* 0x0008620000002400 */
[----:B---3--:R-:W3:Y:S09]  /*8f50*/  LDSM.16.M88.4 R4, [R226+0x800] ;  /* 0x00080000e204783b */ /* 0x008ef20000000200 */
[----:B------:R-:W-:Y:S10]  /*8f60*/  MUFU.TANH R220, R14 ;  /* 0x0000000e00dc7308 */ /* 0x000ff40000002400 */
[----:B------:R-:W-:Y:S01]  /*8f70*/  MUFU.TANH R14, R16 ;  /* 0x00000010000e7308 */ /* 0x000fe20000002400 */
[----:B----4-:R-:W-:Y:S09]  /*8f80*/  SHFL.IDX PT, R8, R0, 0x3, 0x1c1f ;  /* 0x007c1f0000087f89 */ /* 0x010ff200000e0000 */
[----:B------:R-:W4:Y:S10]  /*8f90*/  MUFU.TANH R222, R11 ;  /* 0x0000000b00de7308 */ /* 0x000f340000002400 */
[----:B------:R-:W-:Y:S01]  /*8fa0*/  MUFU.TANH R218, R15 ;  /* 0x0000000f00da7308 */ /* 0x000fe20000002400 */
[-C--:B---3--:R-:W-:Y:S09]  /*8fb0*/  HMMA.16816.F32.BF16 R20, R192, R4.reuse, R20 ;  /* 0x00000004c014723c */ /* 0x088ff20000041814 */
[----:B------:R-:W-:Y:S01]  /*8fc0*/  MUFU.TANH R15, R17 ;  /* 0x00000011000f7308 */ /* 0x000fe20000002400 */
[C---:B------:R-:W-:Y:S09]  /*8fd0*/  HMMA.16816.F32.BF16 R24, R188.reuse, R4, R24 ;  /* 0x00000004bc18723c */ /* 0x040ff20000041818 */
[----:B------:R-:W3:Y:S01]  /*8fe0*/  MUFU.TANH R221, R12 ;  /* 0x0000000c00dd7308 */ /* 0x000ee20000002400 */
[-C--:B------:R-:W-:Y:S04]  /*8ff0*/  HMMA.16816.F32.BF16 R28, R188, R6.reuse, R28 ;  /* 0x00000006bc1c723c */ /* 0x080fe8000004181c */
[----:B------:R-:W-:Y:S04]  /*9000*/  FMUL.FTZ R20, R20, c[0x0][0x320] ;  /* 0x0000c80014147a20 */ /* 0x000fe80000410000 */
[C---:B------:R-:W-:Y:S01]  /*9010*/  HMMA.16816.F32.BF16 R32, R192.reuse, R6, R32 ;  /* 0x00000006c020723c */ /* 0x040fe20000041820 */
[----:B------:R1:W-:Y:S01]  /*9020*/  MUFU.TANH R242, R10 ;  /* 0x0000000a00f27308 */ /* 0x0003e20000002400 */
[----:B------:R-:W1:Y:S02]  /*9030*/  LDSM.16.M88.4 R4, [R226+0x1000] ;  /* 0x00100000e204783b */ /* 0x000e640000000200 */
        /* <DEDUP_REMOVED lines=17> */
[----:B------:R-:W-:Y:S07]  /*9150*/  FMUL.FTZ R30, R30, c[0x0][0x320] ;  /* 0x0000c8001e1e7a20 */ /* 0x000fee0000410000 */
[----:B------:R-:W-:Y:S01]  /*9160*/  MUFU.TANH R215, R22 ;  /* 0x0000001600d77308 */ /* 0x000fe20000002400 */
[-C--:B-1----:R-:W-:Y:S08]  /*9170*/  HMMA.16816.F32.BF16 R36, R192, R4.reuse, R36 ;  /* 0x00000004c024723c */ /* 0x082ff00000041824 */
[C---:B------:R-:W-:Y:S01]  /*9180*/  HMMA.16816.F32.BF16 R40, R188.reuse, R4, R40 ;  /* 0x00000004bc28723c */ /* 0x040fe20000041828 */
[----:B------:R-:W1:Y:S07]  /*9190*/  MUFU.TANH R214, R23 ;  /* 0x0000001700d67308 */ /* 0x000e6e0000002400 */
[-C--:B------:R-:W-:Y:S03]  /*91a0*/  HMMA.16816.F32.BF16 R44, R188, R6.reuse, R44 ;  /* 0x00000006bc2c723c */ /* 0x080fe6000004182c */
[----:B------:R-:W-:Y:S05]  /*91b0*/  MUFU.TANH R199, R31 ;  /* 0x0000001f00c77308 */ /* 0x000fea0000002400 */
[C---:B------:R-:W-:Y:S01]  /*91c0*/  HMMA.16816.F32.BF16 R48, R192.reuse, R6, R48 ;  /* 0x00000006c030723c */ /* 0x040fe20000041830 */
[----:B------:R-:W1:Y:S03]  /*91d0*/  LDSM.16.M88.4 R4, [R226+0x1800] ;  /* 0x00180000e204783b */ /* 0x000e660000000200 */
[----:B------:R-:W-:Y:S01]  /*91e0*/  FMUL.FTZ R36, R36, c[0x0][0x320] ;  /* 0x0000c80024247a20 */ /* 0x000fe20000410000 */
[----:B------:R-:W1:Y:S01]  /*91f0*/  MUFU.TANH R210, R25 ;  /* 0x0000001900d27308 */ /* 0x000e620000002400 */
[----:B------:R-:W-:Y:S02]  /*9200*/  FMUL.FTZ R38, R38, c[0x0][0x320] ;  /* 0x0000c80026267a20 */ /* 0x000fe40000410000 */
[----:B------:R-:W-:Y:S04]  /*9210*/  FMUL.FTZ R43, R43, c[0x0][0x320] ;  /* 0x0000c8002b2b7a20 */ /* 0x000fe80000410000 */
        /* <DEDUP_REMOVED lines=15> */
[----:B------:R-:W-:Y:S01]  /*9310*/  FMUL.FTZ R40, R40, c[0x0][0x320] ;  /* 0x0000c80028287a20 */ /* 0x000fe20000410000 */
[-C--:B-1----:R-:W-:Y:S08]  /*9320*/  HMMA.16816.F32.BF16 R52, R192, R4.reuse, R52 ;  /* 0x00000004c034723c */ /* 0x082ff00000041834 */
[----:B------:R-:W1:Y:S01]  /*9330*/  MUFU.TANH R203, R33 ;  /* 0x0000002100cb7308 */ /* 0x000e620000002400 */
[C---:B------:R-:W-:Y:S09]  /*9340*/  HMMA.16816.F32.BF16 R56, R188.reuse, R4, R56 ;  /* 0x00000004bc38723c */ /* 0x040ff20000041838 */
[----:B------:R-:W-:Y:S01]  /*9350*/  MUFU.TANH R202, R34 ;  /* 0x0000002200ca7308 */ /* 0x000fe20000002400 */
[-C--:B------:R-:W-:Y:S09]  /*9360*/  HMMA.16816.F32.BF16 R60, R188, R6.reuse, R60 ;  /* 0x00000006bc3c723c */ /* 0x080ff2000004183c */
[----:B------:R1:W-:Y:S01]  /*9370*/  MUFU.TANH R212, R24 ;  /* 0x0000001800d47308 */ /* 0x0003e20000002400 */
[C---:B------:R-:W-:Y:S01]  /*9380*/  HMMA.16816.F32.BF16 R64, R192.reuse, R6, R64 ;  /* 0x00000006c040723c */ /* 0x040fe20000041840 */
[----:B------:R-:W1:Y:S03]  /*9390*/  LDSM.16.M88.4 R4, [R226+0x2000] ;  /* 0x00200000e204783b */ /* 0x000e660000000200 */
[----:B------:R-:W-:Y:S02]  /*93a0*/  FMUL.FTZ R52, R52, c[0x0][0x320] ;  /* 0x0000c80034347a20 */ /* 0x000fe40000410000 */
[----:B------:R-:W-:Y:S02]  /*93b0*/  FMUL.FTZ R53, R53, c[0x0][0x320] ;  /* 0x0000c80035357a20 */ /* 0x000fe40000410000 */
[----:B------:R-:W-:Y:S01]  /*93c0*/  FMUL.FTZ R56, R56, c[0x0][0x320] ;  /* 0x0000c80038387a20 */ /* 0x000fe20000410000 */
[----:B------:R-:W-:Y:S03]  /*93d0*/  MUFU.TANH R34, R52 ;  /* 0x0000003400227308 */ /* 0x000fe60000002400 */
        /* <DEDUP_REMOVED lines=14> */
[----:B------:R-:W-:Y:S03]  /*94c0*/  FMUL.FTZ R59, R59, c[0x0][0x320] ;  /* 0x0000c8003b3b7a20 */ /* 0x000fe60000410000 */
[----:B------:R2:W2:Y:S01]  /*94d0*/  MUFU.TANH R197, R27 ;  /* 0x0000001b00c57308 */ /* 0x0004a20000002400 */
[-C--:B-1----:R-:W-:Y:S09]  /*94e0*/  HMMA.16816.F32.BF16 R68, R192, R4.reuse, R68 ;  /* 0x00000004c044723c */ /* 0x082ff20000041844 */
[----:B------:R-:W1:Y:S01]  /*94f0*/  MUFU.TANH R208, R38 ;  /* 0x0000002600d07308 */ /* 0x000e620000002400 */
[C---:B------:R-:W-:Y:S08]  /*9500*/  HMMA.16816.F32.BF16 R72, R188.reuse, R4, R72 ;  /* 0x00000004bc48723c */ /* 0x040ff00000041848 */
[-C--:B------:R-:W-:Y:S01]  /*9510*/  HMMA.16816.F32.BF16 R76, R188, R6.reuse, R76 ;  /* 0x00000006bc4c723c */ /* 0x080fe2000004184c */
[----:B------:R-:W-:Y:S05]  /*9520*/  MUFU.TANH R248, R44 ;  /* 0x0000002c00f87308 */ /* 0x000fea0000002400 */
[----:B------:R-:W-:Y:S02]  /*9530*/  FMUL.FTZ R69, R69, c[0x0][0x320] ;  /* 0x0000c80045457a20 */ /* 0x000fe40000410000 */
[C---:B------:R-:W-:Y:S01]  /*9540*/  HMMA.16816.F32.BF16 R80, R192.reuse, R6, R80 ;  /* 0x00000006c050723c */ /* 0x040fe20000041850 */
[----:B------:R-:W1:Y:S02]  /*9550*/  LDSM.16.M88.4 R4, [R226+0x2800] ;  /* 0x00280000e204783b */ /* 0x000e640000000200 */
        /* <DEDUP_REMOVED lines=18> */
[-C--:B-1----:R-:W-:Y:S09]  /*9680*/  HMMA.16816.F32.BF16 R84, R192, R4.reuse, R84 ;  /* 0x00000004c054723c */ /* 0x082ff20000041854 */
[----:B------:R-:W-:Y:S01]  /*9690*/  MUFU.TANH R187, R37 ;  /* 0x0000002500bb7308 */ /* 0x000fe20000002400 */
[C---:B------:R-:W-:Y:S09]  /*96a0*/  HMMA.16816.F32.BF16 R88, R188.reuse, R4, R88 ;  /* 0x00000004bc58723c */ /* 0x040ff20000041858 */
[----:B------:R-:W-:Y:S01]  /*96b0*/  MUFU.TANH R250, R42 ;  /* 0x0000002a00fa7308 */ /* 0x000fe20000002400 */
[-C--:B------:R-:W-:Y:S09]  /*96c0*/  HMMA.16816.F32.BF16 R92, R188, R6.reuse, R92 ;  /* 0x00000006bc5c723c */ /* 0x080ff2000004185c */
[----:B------:R1:W1:Y:S01]  /*96d0*/  MUFU.TANH R185, R46 ;  /* 0x0000002e00b97308 */ /* 0x0002620000002400 */
[C---:B------:R-:W-:Y:S01]  /*96e0*/  HMMA.16816.F32.BF16 R96, R192.reuse, R6, R96 ;  /* 0x00000006c060723c */ /* 0x040fe20000041860 */
[----:B------:R-:W3:Y:S01]  /*96f0*/  LDSM.16.M88.4 R4, [R226+0x3000] ;  /* 0x00300000e204783b */ /* 0x000ee20000000200 */
[----:B------:R-:W-:Y:S04]  /*9700*/  DEPBAR.LE SB0, 0x0 ;  /* 0x000080000000791a */ /* 0x000fe80000000000 */
[----:B------:R-:W-:Y:S03]  /*9710*/  FMUL.FTZ R10, R86, c[0x0][0x320] ;  /* 0x0000c800560a7a20 */ /* 0x000fe60000410000 */
[----:B------:R-:W3:Y:S01]  /*9720*/  MUFU.TANH R42, R48 ;  /* 0x00000030002a7308 */ /* 0x000ee20000002400 */
[----:B------:R-:W-:Y:S02]  /*9730*/  BAR.SYNC.DEFER_BLOCKING 0x0 ;  /* 0x0000000000007b1d */ /* 0x000fe40000010000 */
[----:B------:R-:W-:Y:S02]  /*9740*/  FMUL.FTZ R24, R90, c[0x0][0x320] ;  /* 0x0000c8005a187a20 */ /* 0x000fe40000410000 */
[----:B--2---:R-:W-:Y:S02]  /*9750*/  FMUL.FTZ R27, R91, c[0x0][0x320] ;  /* 0x0000c8005b1b7a20 */ /* 0x004fe40000410000 */
[----:B------:R-:W-:Y:S03]  /*9760*/  FMUL.FTZ R11, R89, c[0x0][0x320] ;  /* 0x0000c800590b7a20 */ /* 0x000fe60000410000 */
        /* <DEDUP_REMOVED lines=8> */
[----:B-1----:R-:W-:Y:S02]  /*97f0*/  FMUL.FTZ R46, R85, c[0x0][0x320] ;  /* 0x0000c800552e7a20 */ /* 0x002fe40000410000 */
[----:B------:R-:W-:Y:S02]  /*9800*/  FMUL.FTZ R92, R92, c[0x0][0x320] ;  /* 0x0000c8005c5c7a20 */ /* 0x000fe40000410000 */
[----:B------:R-:W-:Y:S03]  /*9810*/  FMUL.FTZ R94, R94, c[0x0][0x320] ;  /* 0x0000c8005e5e7a20 */ /* 0x000fe60000410000 */
[----:B------:R-:W-:Y:S01]  /*9820*/  MUFU.TANH R11, R11 ;  /* 0x0000000b000b7308 */ /* 0x000fe20000002400 */
[-C--:B---3--:R-:W-:Y:S09]  /*9830*/  HMMA.16816.F32.BF16 R100, R192, R4.reuse, R100 ;  /* 0x00000004c064723c */ /* 0x088ff20000041864 */
[----:B------:R1:W-:Y:S01]  /*9840*/  MUFU.TANH R184, R47 ;  /* 0x0000002f00b87308 */ /* 0x0003e20000002400 */
[C---:B------:R-:W-:Y:S01]  /*9850*/  HMMA.16816.F32.BF16 R104, R188.reuse, R4, R104 ;  /* 0x00000004bc68723c */ /* 0x040fe20000041868 */
[----:B------:R-:W3:Y:S07]  /*9860*/  SHFL.IDX PT, R5, R0, RZ, 0x1c1f ;  /* 0x001c1fff00057589 */ /* 0x000eee00000e0000 */
[-C--:B------:R-:W-:Y:S01]  /*9870*/  HMMA.16816.F32.BF16 R108, R188, R6.reuse, R108 ;  /* 0x00000006bc6c723c */ /* 0x080fe2000004186c */
[----:B------:R-:W-:Y:S01]  /*9880*/  MUFU.TANH R95, R95 ;  /* 0x0000005f005f7308 */ /* 0x000fe20000002400 */
[----:B------:R2:W2:Y:S04]  /*9890*/  SHFL.IDX PT, R4, R0, 0x1, 0x1c1f ;  /* 0x003c1f0000047f89 */ /* 0x0004a800000e0000 */
[----:B------:R-:W-:Y:S02]  /*98a0*/  FMUL.FTZ R52, R100, c[0x0][0x320] ;  /* 0x0000c80064347a20 */ /* 0x000fe40000410000 */
[----:B------:R-:W-:Y:S03]  /*98b0*/  HMMA.16816.F32.BF16 R112, R192, R6, R112 ;  /* 0x00000006c070723c */ /* 0x000fe60000041870 */
[----:B------:R-:W3:Y:S01]  /*98c0*/  MUFU.TANH R56, R56 ;  /* 0x0000003800387308 */ /* 0x000ee20000002400 */
[----:B------:R-:W-:Y:S02]  /*98d0*/  FMUL.FTZ R102, R102, c[0x0][0x320] ;  /* 0x0000c80066667a20 */ /* 0x000fe40000410000 */
[----:B-1----:R-:W-:Y:S02]  /*98e0*/  FMUL.FTZ R47, R84, c[0x0][0x320] ;  /* 0x0000c800542f7a20 */ /* 0x002fe40000410000 */
[----:B------:R-:W-:Y:S05]  /*98f0*/  FMUL.FTZ R103, R103, c[0x0][0x320] ;  /* 0x0000c80067677a20 */ /* 0x000fea0000410000 */
[----:B------:R-:W-:Y:S01]  /*9900*/  MUFU.TANH R58, R58 ;  /* 0x0000003a003a7308 */ /* 0x000fe20000002400 */
[----:B------:R-:W-:Y:S02]  /*9910*/  FMUL.FTZ R104, R104, c[0x0][0x320] ;  /* 0x0000c80068687a20 */ /* 0x000fe40000410000 */
[----:B------:R-:W-:Y:S02]  /*9920*/  FMUL.FTZ R105, R105, c[0x0][0x320] ;  /* 0x0000c80069697a20 */ /* 0x000fe40000410000 */
[----:B--2---:R-:W-:Y:S02]  /*9930*/  IMAD R0, R196, -0x70, RZ ;  /* 0xffffff90c4007824 */ /* 0x004fe400078e02ff */
[----:B------:R-:W-:Y:S02]  /*9940*/  FMUL.FTZ R106, R106, c[0x0][0x320] ;  /* 0x0000c8006a6a7a20 */ /* 0x000fe40000410000 */
[----:B------:R-:W-:Y:S01]  /*9950*/  FMUL.FTZ R108, R108, c[0x0][0x320] ;  /* 0x0000c8006c6c7a20 */ /* 0x000fe20000410000 */
[----:B------:R-:W1:Y:S01]  /*9960*/  MUFU.TANH R61, R61 ;  /* 0x0000003d003d7308 */ /* 0x000e620000002400 */
[----:B------:R-:W-:Y:S01]  /*9970*/  IADD3 R0, -R119, 0x1, R0 ;  /* 0x0000000177007810 */ /* 0x000fe20007ffe100 */
[----:B------:R-:W-:Y:S02]  /*9980*/  FMUL.FTZ R112, R112, c[0x0][0x320] ;  /* 0x0000c80070707a20 */ /* 0x000fe40000410000 */
[----:B------:R-:W-:Y:S01]  /*9990*/  FMUL.FTZ R114, R114, c[0x0][0x320] ;  /* 0x0000c80072727a20 */ /* 0x000fe20000410000 */
[----:B------:R-:W-:Y:S01]  /*99a0*/  IADD3 R0, R0, c[0x0][0x1d0], RZ ;  /* 0x0000740000007a10 */ /* 0x000fe20007ffe0ff */
[----:B------:R-:W-:Y:S02]  /*99b0*/  FMUL.FTZ R113, R113, c[0x0][0x320] ;  /* 0x0000c80071717a20 */ /* 0x000fe40000410000 */
[----:B------:R-:W-:Y:S01]  /*99c0*/  FMUL.FTZ R110, R110, c[0x0][0x320] ;  /* 0x0000c8006e6e7a20 */ /* 0x000fe20000410000 */
[----:B------:R-:W-:Y:S01]  /*99d0*/  IADD3 R0, R0, -c[0x0][0x168], RZ ;  /* 0x80005a0000007a10 */ /* 0x000fe20007ffe0ff */
[----:B------:R-:W-:Y:S03]  /*99e0*/  MUFU.TANH R63, R63 ;  /* 0x0000003f003f7308 */ /* 0x000fe60000002400 */
[C---:B---3--:R-:W-:Y:S01]  /*99f0*/  IADD3 R5, R0.reuse, R5, RZ ;  /* 0x0000000500057210 */ /* 0x048fe20007ffe0ff */
[C---:B------:R-:W-:Y:S02]  /*9a00*/  IMAD.IADD R4, R0.reuse, 0x1, R4 ;  /* 0x0000000100047824 */ /* 0x040fe400078e0204 */
[C---:B------:R-:W-:Y:S01]  /*9a10*/  IMAD.IADD R2, R0.reuse, 0x1, R2 ;  /* 0x0000000100027824 */ /* 0x040fe200078e0202 */
[----:B------:R-:W-:Y:S01]  /*9a20*/  IADD3 R0, R0, R8, RZ ;  /* 0x0000000800007210 */ /* 0x000fe20007ffe0ff */
[----:B------:R-:W-:Y:S01]  /*9a30*/  FMUL.FTZ R8, R82, c[0x0][0x320] ;  /* 0x0000c80052087a20 */ /* 0x000fe20000410000 */
[----:B------:R-:W-:Y:S01]  /*9a40*/  ISETP.GT.AND P1, PT, R4, RZ, PT ;  /* 0x000000ff0400720c */ /* 0x000fe20003f24270 */
[----:B------:R-:W-:Y:S01]  /*9a50*/  MUFU.TANH R213, R39 ;  /* 0x0000002700d57308 */ /* 0x000fe20000002400 */
[----:B------:R-:W-:Y:S02]  /*9a60*/  ISETP.GT.AND P3, PT, R2, RZ, PT ;  /* 0x000000ff0200720c */ /* 0x000fe40003f64270 */
[----:B------:R-:W-:Y:S02]  /*9a70*/  FSEL R16, R246, -INF , P1 ;  /* 0xff800000f6107808 */ /* 0x000fe40000800000 */
[----:B------:R-:W-:Y:S02]  /*9a80*/  FSEL R20, R243, -INF , P3 ;  /* 0xff800000f3147808 */ /* 0x000fe40001800000 */
[C---:B------:R-:W-:Y:S02]  /*9a90*/  ISETP.GT.AND P1, PT, R0.reuse, 0x1, PT ;  /* 0x000000010000780c */ /* 0x040fe40003f24270 */
[----:B------:R-:W-:Y:S01]  /*9aa0*/  ISETP.GT.AND P3, PT, R0, 0x8, PT ;  /* 0x000000080000780c */ /* 0x000fe20003f64270 */
[----:B------:R-:W-:Y:S01]  /*9ab0*/  MUFU.TANH R57, R57 ;  /* 0x0000003900397308 */ /* 0x000fe20000002400 */
[----:B----4-:R-:W-:Y:S02]  /*9ac0*/  FSEL R29, R222, -INF , P1 ;  /* 0xff800000de1d7808 */ /* 0x010fe40000800000 */
[----:B------:R-:W-:Y:S02]  /*9ad0*/  FSEL R50, R220, -INF , P3 ;  /* 0xff800000dc327808 */ /* 0x000fe40001800000 */
[C---:B------:R-:W-:Y:S02]  /*9ae0*/  ISETP.GT.AND P5, PT, R4.reuse, 0x1, PT ;  /* 0x000000010400780c */ /* 0x040fe40003fa4270 */
[C---:B------:R-:W-:Y:S02]  /*9af0*/  ISETP.GT.AND P1, PT, R5.reuse, 0x8, PT ;  /* 0x000000080500780c */ /* 0x040fe40003f24270 */
[----:B------:R-:W-:Y:S01]  /*9b00*/  ISETP.GT.AND P3, PT, R4, 0x8, PT ;  /* 0x000000080400780c */ /* 0x000fe20003f64270 */
[----:B------:R-:W2:Y:S01]  /*9b10*/  MUFU.TANH R66, R66 ;  /* 0x0000004200427308 */ /* 0x000ea20000002400 */
[----:B------:R-:W-:Y:S02]  /*9b20*/  FSEL R17, R244, -INF , P5 ;  /* 0xff800000f4117808 */ /* 0x000fe40002800000 */
[----:B------:R-:W-:Y:S02]  /*9b30*/  ISETP.GT.AND P5, PT, R2, 0x8, PT ;  /* 0x000000080200780c */ /* 0x000fe40003fa4270 */
[----:B------:R-:W-:Y:S02]  /*9b40*/  FSEL R18, R18, -INF , P3 ;  /* 0xff80000012127808 */ /* 0x000fe40001800000 */
[----:B------:R-:W-:Y:S02]  /*9b50*/  FSEL R14, R14, -INF , P1 ;  /* 0xff8000000e0e7808 */ /* 0x000fe40000800000 */
[----:B------:R-:W-:Y:S01]  /*9b60*/  ISETP.GT.AND P1, PT, R5, 0x11, PT ;  /* 0x000000110500780c */ /* 0x000fe20003f24270 */
[----:B------:R-:W-:Y:S01]  /*9b70*/  MUFU.TANH R39, R68 ;  /* 0x0000004400277308 */ /* 0x000fe20000002400 */
[----:B------:R-:W-:Y:S02]  /*9b80*/  ISETP.GT.AND P3, PT, R4, 0x11, PT ;  /* 0x000000110400780c */ /* 0x000fe40003f64270 */
[----:B------:R-:W-:Y:S02]  /*9b90*/  FSEL R22, R221, -INF , P5 ;  /* 0xff800000dd167808 */ /* 0x000fe40002800000 */
[----:B------:R-:W-:Y:S02]  /*9ba0*/  FSEL R36, R216, -INF , P1 ;  /* 0xff800000d8247808 */ /* 0x000fe40000800000 */
[----:B------:R-:W-:Y:S02]  /*9bb0*/  FSEL R96, R214, -INF , P3 ;  /* 0xff800000d6607808 */ /* 0x000fe40001800000 */
[C---:B------:R-:W-:Y:S01]  /*9bc0*/  ISETP.GT.AND P1, PT, R2.reuse, 0x11, PT ;  /* 0x000000110200780c */ /* 0x040fe20003f24270 */
[----:B------:R-:W-:Y:S01]  /*9bd0*/  MUFU.TANH R48, R81 ;  /* 0x0000005100307308 */ /* 0x000fe20000002400 */
[----:B------:R-:W-:Y:S02]  /*9be0*/  ISETP.GT.AND P3, PT, R2, 0x18, PT ;  /* 0x000000180200780c */ /* 0x000fe40003f64270 */
[----:B------:R-:W-:Y:S02]  /*9bf0*/  ISETP.GT.AND P5, PT, R5, 0x9, PT ;  /* 0x000000090500780c */ /* 0x000fe40003fa4270 */
[----:B------:R-:W-:Y:S02]  /*9c00*/  FSEL R99, R210, -INF , P1 ;  /* 0xff800000d2637808 */ /* 0x000fe40000800000 */
[----:B------:R-:W-:Y:S02]  /*9c10*/  FSEL R15, R15, -INF , P5 ;  /* 0xff8000000f0f7808 */ /* 0x000fe40002800000 */
[----:B------:R-:W-:Y:S01]  /*9c20*/  ISETP.GT.AND P5, PT, R4, 0x10, PT ;  /* 0x000000100400780c */ /* 0x000fe20003fa4270 */
[----:B------:R-:W-:Y:S01]  /*9c30*/  MUFU.TANH R211, R26 ;  /* 0x0000001a00d37308 */ /* 0x000fe20000002400 */
[----:B------:R-:W-:Y:S02]  /*9c40*/  ISETP.GT.AND P1, PT, R0, 0x19, PT ;  /* 0x000000190000780c */ /* 0x000fe40003f24270 */
[----:B------:R-:W-:Y:S02]  /*9c50*/  FSEL R100, R206, -INF , P3 ;  /* 0xff800000ce647808 */ /* 0x000fe40001800000 */
[----:B------:R-:W-:Y:S02]  /*9c60*/  ISETP.GT.AND P3, PT, R5, 0x19, PT ;  /* 0x000000190500780c */ /* 0x000fe40003f64270 */
[----:B------:R-:W-:Y:S02]  /*9c70*/  FSEL R90, R215, -INF , P5 ;  /* 0xff800000d75a7808 */ /* 0x000fe40002800000 */
[----:B------:R-:W-:Y:S01]  /*9c80*/  FSEL R199, R199, -INF , P1 ;  /* 0xff800000c7c77808 */ /* 0x000fe20000800000 */
[----:B------:R-:W-:Y:S01]  /*9c90*/  MUFU.TANH R62, R62 ;  /* 0x0000003e003e7308 */ /* 0x000fe20000002400 */
[----:B------:R-:W-:Y:S02]  /*9ca0*/  FSEL R45, R203, -INF , P3 ;  /* 0xff800000cb2d7808 */ /* 0x000fe40001800000 */
[----:B------:R-:W-:Y:S02]  /*9cb0*/  ISETP.GT.AND P5, PT, R0, 0x11, PT ;  /* 0x000000110000780c */ /* 0x000fe40003fa4270 */
[----:B------:R-:W-:Y:S02]  /*9cc0*/  ISETP.GT.AND P1, PT, R5, 0x20, PT ;  /* 0x000000200500780c */ /* 0x000fe40003f24270 */
[----:B------:R-:W-:Y:S02]  /*9cd0*/  ISETP.GT.AND P3, PT, R4, 0x20, PT ;  /* 0x000000200400780c */ /* 0x000fe40003f64270 */
[----:B------:R-:W-:Y:S01]  /*9ce0*/  FSEL R197, R197, -INF , P5 ;  /* 0xff800000c5c57808 */ /* 0x000fe20002800000 */
[----:B------:R-:W-:Y:S01]  /*9cf0*/  MUFU.TANH R32, R64 ;  /* 0x0000004000207308 */ /* 0x000fe20000002400 */
[----:B------:R-:W-:Y:S02]  /*9d00*/  FSEL R44, R200, -INF , P1 ;  /* 0xff800000c82c7808 */ /* 0x000fe40000800000 */
[----:B------:R-:W-:Y:S02]  /*9d10*/  FSEL R208, R208, -INF , P3 ;  /* 0xff800000d0d07808 */ /* 0x000fe40001800000 */
[----:B------:R-:W-:Y:S02]  /*9d20*/  ISETP.GT.AND P3, PT, R0, 0x21, PT ;  /* 0x000000210000780c */ /* 0x000fe40003f64270 */
[----:B------:R-:W-:Y:S02]  /*9d30*/  ISETP.GT.AND P1, PT, R2, 0x21, PT ;  /* 0x000000210200780c */ /* 0x000fe40003f24270 */
[----:B------:R-:W-:Y:S01]  /*9d40*/  ISETP.GT.AND P5, PT, R5, 0x18, PT ;  /* 0x000000180500780c */ /* 0x000fe20003fa4270 */
[----:B------:R-:W3:Y:S01]  /*9d50*/  MUFU.TANH R71, R71 ;  /* 0x0000004700477308 */ /* 0x000ee20000002400 */
[----:B------:R-:W-:Y:S02]  /*9d60*/  FSEL R82, R186, -INF , P3 ;  /* 0xff800000ba527808 */ /* 0x000fe40001800000 */
[----:B------:R-:W-:Y:S02]  /*9d70*/  FSEL R35, R204, -INF , P5 ;  /* 0xff800000cc237808 */ /* 0x000fe40002800000 */
[----:B------:R-:W-:Y:S02]  /*9d80*/  FSEL R247, R247, -INF , P1 ;  /* 0xff800000f7f77808 */ /* 0x000fe40000800000 */
[C---:B------:R-:W-:Y:S02]  /*9d90*/  ISETP.GT.AND P1, PT, R0.reuse, 0x28, PT ;  /* 0x000000280000780c */ /* 0x040fe40003f24270 */
[C---:B------:R-:W-:Y:S01]  /*9da0*/  ISETP.GT.AND P2, PT, R5.reuse, 0x1, PT ;  /* 0x000000010500780c */ /* 0x040fe20003f44270 */
[----:B------:R-:W-:Y:S01]  /*9db0*/  MUFU.TANH R73, R73 ;  /* 0x0000004900497308 */ /* 0x000fe20000002400 */
[C---:B------:R-:W-:Y:S02]  /*9dc0*/  ISETP.GT.AND P5, PT, R5.reuse, 0x21, PT ;  /* 0x000000210500780c */ /* 0x040fe40003fa4270 */
[----:B------:R-:W-:Y:S02]  /*9dd0*/  ISETP.GT.AND P3, PT, R5, 0x28, PT ;  /* 0x000000280500780c */ /* 0x000fe40003f64270 */
[----:B------:R-:W-:Y:S02]  /*9de0*/  FSEL R239, R185, -INF , P1 ;  /* 0xff800000b9ef7808 */ /* 0x000fe40000800000 */
[----:B------:R-:W-:Y:S02]  /*9df0*/  FSEL R43, R187, -INF , P5 ;  /* 0xff800000bb2b7808 */ /* 0x000fe40002800000 */
[----:B------:R-:W-:Y:S01]  /*9e00*/  ISETP.GT.AND P5, PT, R0, 0x20, PT ;  /* 0x000000200000780c */ /* 0x000fe20003fa4270 */
[----:B------:R4:W-:Y:S01]  /*9e10*/  MUFU.TANH R219, R13 ;  /* 0x0000000d00db7308 */ /* 0x0009e20000002400 */
[----:B------:R-:W-:Y:S02]  /*9e20*/  ISETP.GT.AND P1, PT, R4, 0x29, PT ;  /* 0x000000290400780c */ /* 0x000fe40003f24270 */
[----:B------:R-:W-:Y:S02]  /*9e30*/  FSEL R250, R250, -INF , P5 ;  /* 0xff800000fafa7808 */ /* 0x000fe40002800000 */
[----:B------:R-:W-:Y:S02]  /*9e40*/  FSEL R42, R42, -INF , P3 ;  /* 0xff8000002a2a7808 */ /* 0x000fe40001800000 */
[----:B------:R-:W-:Y:S02]  /*9e50*/  FSEL R209, R209, -INF , P1 ;  /* 0xff800000d1d17808 */ /* 0x000fe40000800000 */
[----:B------:R-:W-:Y:S01]  /*9e60*/  ISETP.GT.AND P1, PT, R2, 0x30, PT ;  /* 0x000000300200780c */ /* 0x000fe20003f24270 */
[----:B------:R-:W-:Y:S01]  /*9e70*/  MUFU.TANH R67, R67 ;  /* 0x0000004300437308 */ /* 0x000fe20000002400 */
[----:B------:R-:W-:Y:S02]  /*9e80*/  ISETP.GT.AND P3, PT, R5, 0x31, PT ;  /* 0x000000310500780c */ /* 0x000fe40003f64270 */
[----:B------:R-:W-:Y:S02]  /*9e90*/  FSEL R234, R56, -INF , P1 ;  /* 0xff80000038ea7808 */ /* 0x000fe40000800000 */
[----:B------:R-:W-:Y:S02]  /*9ea0*/  FSEL R33, R33, -INF , P3 ;  /* 0xff80000021217808 */ /* 0x000fe40001800000 */
[----:B------:R-:W-:Y:S02]  /*9eb0*/  ISETP.GT.AND P1, PT, R2, 0x39, PT ;  /* 0x000000390200780c */ /* 0x000fe40003f24270 */
[----:B------:R-:W-:Y:S01]  /*9ec0*/  ISETP.GT.AND P5, PT, R0, 0x29, PT ;  /* 0x000000290000780c */ /* 0x000fe20003fa4270 */
[----:B------:R-:W-:Y:S01]  /*9ed0*/  MUFU.TANH R38, R69 ;  /* 0x0000004500267308 */ /* 0x000fe20000002400 */
[----:B-1----:R-:W-:Y:S02]  /*9ee0*/  FSEL R61, R61, -INF , P1 ;  /* 0xff8000003d3d7808 */ /* 0x002fe40000800000 */
[----:B------:R-:W-:Y:S02]  /*9ef0*/  ISETP.GT.AND P1, PT, R4, 0x38, PT ;  /* 0x000000380400780c */ /* 0x000fe40003f24270 */
[----:B----4-:R-:W-:Y:S02]  /*9f00*/  FSEL R13, R251, -INF , P2 ;  /* 0xff800000fb0d7808 */ /* 0x010fe40001000000 */
[----:B--2---:R-:W-:Y:S02]  /*9f10*/  FSEL R81, R66, -INF , P1 ;  /* 0xff80000042517808 */ /* 0x004fe40000800000 */
[----:B------:R-:W-:Y:S01]  /*9f20*/  ISETP.GT.AND P2, PT, R2, 0x1, PT ;  /* 0x000000010200780c */ /* 0x000fe20003f44270 */
[----:B------:R-:W1:Y:S01]  /*9f30*/  MUFU.TANH R76, R76 ;  /* 0x0000004c004c7308 */ /* 0x000e620000002400 */
[----:B------:R-:W-:Y:S02]  /*9f40*/  FSEL R184, R184, -INF , P5 ;  /* 0xff800000b8b87808 */ /* 0x000fe40002800000 */
[----:B------:R-:W-:Y:S02]  /*9f50*/  ISETP.GT.AND P5, PT, R5, 0x30, PT ;  /* 0x000000300500780c */ /* 0x000fe40003fa4270 */
[----:B------:R-:W-:Y:S02]  /*9f60*/  ISETP.GT.AND P1, PT, R4, 0x41, PT ;  /* 0x000000410400780c */ /* 0x000fe40003f24270 */
[----:B------:R-:W-:Y:S02]  /*9f70*/  FSEL R34, R34, -INF , P5 ;  /* 0xff80000022227808 */ /* 0x000fe40002800000 */
[C---:B------:R-:W-:Y:S01]  /*9f80*/  ISETP.GT.AND P5, PT, R2.reuse, 0x31, PT ;  /* 0x000000310200780c */ /* 0x040fe20003fa4270 */
[----:B------:R-:W-:Y:S01]  /*9f90*/  MUFU.TANH R78, R78 ;  /* 0x0000004e004e7308 */ /* 0x000fe20000002400 */
[----:B---3--:R-:W-:Y:S01]  /*9fa0*/  FSEL R64, R71, -INF , P1 ;  /* 0xff80000047407808 */ /* 0x008fe20000800000 */
[----:B------:R-:W-:Y:S01]  /*9fb0*/  FMUL.FTZ R71, R111, c[0x0][0x320] ;  /* 0x0000c8006f477a20 */ /* 0x000fe20000410000 */
[----:B------:R-:W-:Y:S02]  /*9fc0*/  FSEL R119, R57, -INF , P5 ;  /* 0xff80000039777808 */ /* 0x000fe40002800000 */
[----:B------:R-:W-:Y:S02]  /*9fd0*/  ISETP.GT.AND P1, PT, R2, 0x48, PT ;  /* 0x000000480200780c */ /* 0x000fe40003f24270 */
[----:B------:R-:W-:Y:S02]  /*9fe0*/  ISETP.GT.AND P3, PT, R0, 0x30, PT ;  /* 0x000000300000780c */ /* 0x000fe40003f64270 */
[----:B------:R-:W-:Y:S01]  /*9ff0*/  ISETP.GT.AND P0, PT, R5, RZ, PT ;  /* 0x000000ff0500720c */ /* 0x000fe20003f04270 */
[----:B------:R-:W-:Y:S01]  /*a000*/  MUFU.TANH R71, R71 ;  /* 0x0000004700477308 */ /* 0x000fe20000002400 */
[----:B------:R-:W-:Y:S02]  /*a010*/  FSEL R58, R58, -INF , P3 ;  /* 0xff8000003a3a7808 */ /* 0x000fe40001800000 */
[----:B------:R-:W-:Y:S02]  /*a020*/  ISETP.GT.AND P3, PT, R0, 0x39, PT ;  /* 0x000000390000780c */ /* 0x000fe40003f64270 */
[----:B-1----:R-:W-:Y:S02]  /*a030*/  FSEL R69, R76, -INF , P1 ;  /* 0xff8000004c457808 */ /* 0x002fe40000800000 */
[----:B------:R-:W-:Y:S02]  /*a040*/  FSEL R63, R63, -INF , P3 ;  /* 0xff8000003f3f7808 */ /* 0x000fe40001800000 */
[----:B------:R-:W-:Y:S01]  /*a050*/  ISETP.GT.AND P3, PT, R5, 0x40, PT ;  /* 0x000000400500780c */ /* 0x000fe20003f64270 */
[----:B------:R-:W1:Y:S01]  /*a060*/  MUFU.TANH R19, R19 ;  /* 0x0000001300137308 */ /* 0x000e620000002400 */
[----:B------:R-:W-:Y:S02]  /*a070*/  FSEL R7, R252, -INF , P0 ;  /* 0xff800000fc077808 */ /* 0x000fe40000000000 */
[----:B------:R-:W-:Y:S02]  /*a080*/  FSEL R39, R39, -INF , P3 ;  /* 0xff80000027277808 */ /* 0x000fe40001800000 */
[----:B------:R-:W-:Y:S02]  /*a090*/  ISETP.GT.AND P0, PT, R0, RZ, PT ;  /* 0x000000ff0000720c */ /* 0x000fe40003f04270 */
[----:B------:R-:W-:Y:S02]  /*a0a0*/  ISETP.GT.AND P3, PT, R2, 0x41, PT ;  /* 0x000000410200780c */ /* 0x000fe40003f64270 */
[----:B------:R-:W-:Y:S01]  /*a0b0*/  FSEL R26, R242, -INF , P0 ;  /* 0xff800000f21a7808 */ /* 0x000fe20000000000 */
[----:B------:R-:W2:Y:S01]  /*a0c0*/  MUFU.TANH R6, R83 ;  /* 0x0000005300067308 */ /* 0x000ea20000002400 */
[----:B------:R-:W-:Y:S02]  /*a0d0*/  ISETP.GT.AND P0, PT, R2, 0x9, PT ;  /* 0x000000090200780c */ /* 0x000fe40003f04270 */
[----:B------:R-:W-:Y:S02]  /*a0e0*/  IADD3 R242, R196, -0x1, RZ ;  /* 0xffffffffc4f27810 */ /* 0x000fe40007ffe0ff */
[----:B------:R-:W-:Y:S02]  /*a0f0*/  FSEL R23, R219, -INF , P0 ;  /* 0xff800000db177808 */ /* 0x000fe40000000000 */
[----:B------:R-:W-:Y:S02]  /*a100*/  ISETP.GT.AND P5, PT, R0, 0x38, PT ;  /* 0x000000380000780c */ /* 0x000fe40003fa4270 */
[----:B------:R-:W-:Y:S01]  /*a110*/  ISETP.GT.AND P0, PT, R4, 0x9, PT ;  /* 0x000000090400780c */ /* 0x000fe20003f04270 */
[----:B------:R-:W3:Y:S01]  /*a120*/  MUFU.TANH R12, R12 ;  /* 0x0000000c000c7308 */ /* 0x000ee20000002400 */
[----:B------:R-:W-:Y:S02]  /*a130*/  FSEL R62, R62, -INF , P5 ;  /* 0xff8000003e3e7808 */ /* 0x000fe40002800000 */
[----:B------:R-:W-:Y:S02]  /*a140*/  ISETP.GT.AND P5, PT, R4, 0x39, PT ;  /* 0x000000390400780c */ /* 0x000fe40003fa4270 */
[----:B-1----:R-:W-:Y:S02]  /*a150*/  FSEL R19, R19, -INF , P0 ;  /* 0xff80000013137808 */ /* 0x002fe40000000000 */
        /* <DEDUP_REMOVED lines=12> */
[C---:B------:R-:W-:Y:S02]  /*a220*/  ISETP.GT.AND P3, PT, R0.reuse, 0x48, PT ;  /* 0x000000480000780c */ /* 0x040fe40003f64270 */
[----:B------:R-:W-:Y:S01]  /*a230*/  ISETP.GT.AND P1, PT, R0, 0x51, PT ;  /* 0x000000510000780c */ /* 0x000fe20003f24270 */
[----:B------:R-:W1:Y:S01]  /*a240*/  MUFU.TANH R27, R27 ;  /* 0x0000001b001b7308 */ /* 0x000e620000002400 */
[----:B------:R-:W-:Y:S02]  /*a250*/  FSEL R67, R78, -INF , P3 ;  /* 0xff8000004e437808 */ /* 0x000fe40001800000 */
[----:B------:R-:W-:Y:S04]  /*a260*/  ISETP.GT.AND P3, PT, R4, 0x49, PT ;  /* 0x000000490400780c */ /* 0x000fe80003f64270 */
[----:B--2---:R-:W-:Y:S02]  /*a270*/  FSEL R216, R6, -INF , P3 ;  /* 0xff80000006d87808 */ /* 0x004fe40001800000 */
[----:B------:R-:W-:Y:S01]  /*a280*/  ISETP.GT.AND P3, PT, R2, 0x50, PT ;  /* 0x000000500200780c */ /* 0x000fe20003f64270 */
[----:B------:R-:W2:Y:S03]  /*a290*/  MUFU.TANH R93, R93 ;  /* 0x0000005d005d7308 */ /* 0x000ea60000002400 */
[----:B---3--:R-:W-:Y:S01]  /*a2a0*/  FSEL R252, R12, -INF , P3 ;  /* 0xff8000000cfc7808 */ /* 0x008fe20001800000 */
[----:B------:R-:W-:Y:S01]  /*a2b0*/  FMUL.FTZ R12, R107, c[0x0][0x320] ;  /* 0x0000c8006b0c7a20 */ /* 0x000fe20000410000 */
[----:B------:R-:W-:Y:S05]  /*a2c0*/  ISETP.GT.AND P3, PT, R2, 0x59, PT ;  /* 0x000000590200780c */ /* 0x000fea0003f64270 */
[----:B------:R-:W3:Y:S01]  /*a2d0*/  MUFU.TANH R72, R72 ;  /* 0x0000004800487308 */ /* 0x000ee20000002400 */
[----:B-1----:R-:W-:Y:S02]  /*a2e0*/  FSEL R65, R27, -INF , P1 ;  /* 0xff8000001b417808 */ /* 0x002fe40000800000 */
[----:B------:R-:W-:Y:S07]  /*a2f0*/  ISETP.GT.AND P1, PT, R4, 0x58, PT ;  /* 0x000000580400780c */ /* 0x000fee0003f24270 */
[----:B------:R-:W1:Y:S01]  /*a300*/  MUFU.TANH R28, R28 ;  /* 0x0000001c001c7308 */ /* 0x000e620000002400 */
[----:B--2---:R-:W-:Y:S02]  /*a310*/  FSEL R244, R93, -INF , P3 ;  /* 0xff8000005df47808 */ /* 0x004fe40001800000 */
[C---:B------:R-:W-:Y:S07]  /*a320*/  ISETP.GT.AND P3, PT, R5.reuse, 0x60, PT ;  /* 0x000000600500780c */ /* 0x040fee0003f64270 */
[----:B------:R-:W2:Y:S01]  /*a330*/  MUFU.TANH R52, R52 ;  /* 0x0000003400347308 */ /* 0x000ea20000002400 */
[----:B---3--:R-:W-:Y:S02]  /*a340*/  FSEL R83, R72, -INF , P5 ;  /* 0xff80000048537808 */ /* 0x008fe40002800000 */
[----:B------:R-:W-:Y:S07]  /*a350*/  ISETP.GT.AND P5, PT, R2, 0x49, PT ;  /* 0x000000490200780c */ /* 0x000fee0003fa4270 */
[----:B------:R-:W3:Y:S01]  /*a360*/  MUFU.TANH R77, R77 ;  /* 0x0000004d004d7308 */ /* 0x000ee20000002400 */
[----:B-1----:R-:W-:Y:S02]  /*a370*/  FSEL R206, R28, -INF , P1 ;  /* 0xff8000001cce7808 */ /* 0x002fe40000800000 */
[----:B------:R-:W-:Y:S07]  /*a380*/  ISETP.GT.AND P1, PT, R5, 0x69, PT ;  /* 0x000000690500780c */ /* 0x000fee0003f24270 */
[----:B------:R-:W1:Y:S01]  /*a390*/  MUFU.TANH R198, R30 ;  /* 0x0000001e00c67308 */ /* 0x000e620000002400 */
[----:B--2---:R-:W-:Y:S02]  /*a3a0*/  FSEL R28, R52, -INF , P3 ;  /* 0xff800000341c7808 */ /* 0x004fe40001800000 */
[----:B------:R-:W2:Y:S01]  /*a3b0*/  LDL R52, [R1+0x20] ;  /* 0x0000200001347983 */ /* 0x000ea20000100800 */
[C---:B------:R-:W-:Y:S06]  /*a3c0*/  ISETP.GT.AND P3, PT, R4.reuse, 0x61, PT ;  /* 0x000000610400780c */ /* 0x040fec0003f64270 */
[----:B------:R4:W4:Y:S01]  /*a3d0*/  MUFU.TANH R223, R9 ;  /* 0x0000000900df7308 */ /* 0x0009220000002400 */
[----:B---3--:R-:W-:Y:S02]  /*a3e0*/  FSEL R66, R77, -INF , P5 ;  /* 0xff8000004d427808 */ /* 0x008fe40002800000 */
[----:B------:R-:W3:Y:S01]  /*a3f0*/  LDL.64 R76, [R1+0x30] ;  /* 0x00003000014c7983 */ /* 0x000ee20000100a00 */
[----:B------:R-:W-:Y:S06]  /*a400*/  ISETP.GT.AND P5, PT, R4, 0x48, PT ;  /* 0x000000480400780c */ /* 0x000fec0003fa4270 */
[----:B------:R-:W4:Y:S01]  /*a410*/  MUFU.TANH R41, R49 ;  /* 0x0000003100297308 */ /* 0x000f220000002400 */
[----:B-1----:R-:W-:Y:S01]  /*a420*/  FSEL R198, R198, -INF , P0 ;  /* 0xff800000c6c67808 */ /* 0x002fe20000000000 */
[----:B------:R-:W-:Y:S01]  /*a430*/  FMUL.FTZ R30, R97, c[0x0][0x320] ;  /* 0x0000c800611e7a20 */ /* 0x000fe20000410000 */
[----:B------:R-:W-:Y:S07]  /*a440*/  ISETP.GT.AND P0, PT, R4, 0x18, PT ;  /* 0x000000180400780c */ /* 0x000fee0003f04270 */
[----:B------:R1:W1:Y:S01]  /*a450*/  MUFU.TANH R25, R54 ;  /* 0x0000003600197308 */ /* 0x0002620000002400 */
[----:B------:R-:W-:Y:S02]  /*a460*/  FSEL R91, R202, -INF , P0 ;  /* 0xff800000ca5b7808 */ /* 0x000fe40000000000 */
[----:B------:R-:W-:Y:S01]  /*a470*/  ISETP.GT.AND P0, PT, R4, 0x21, PT ;  /* 0x000000210400780c */ /* 0x000fe20003f04270 */
[----:B----4-:R-:W-:Y:S01]  /*a480*/  FMUL.FTZ R9, R87, c[0x0][0x320] ;  /* 0x0000c80057097a20 */ /* 0x010fe20000410000 */
[----:B------:R-:W-:Y:S02]  /*a490*/  FSEL R21, R223, -INF , P2 ;  /* 0xff800000df157808 */ /* 0x000fe40001000000 */
[----:B------:R-:W-:Y:S02]  /*a4a0*/  ISETP.GT.AND P2, PT, R0, 0x9, PT ;  /* 0x000000090000780c */ /* 0x000fe40003f44270 */
[----:B------:R-:W-:Y:S01]  /*a4b0*/  FSEL R213, R213, -INF , P0 ;  /* 0xff800000d5d57808 */ /* 0x000fe20000000000 */
[----:B------:R-:W4:Y:S01]  /*a4c0*/  MUFU.TANH R59, R59 ;  /* 0x0000003b003b7308 */ /* 0x000f220000002400 */
[----:B------:R-:W-:Y:S02]  /*a4d0*/  FSEL R51, R218, -INF , P2 ;  /* 0xff800000da337808 */ /* 0x000fe40001000000 */
[----:B------:R-:W-:Y:S02]  /*a4e0*/  ISETP.GT.AND P2, PT, R5, 0x10, PT ;  /* 0x000000100500780c */ /* 0x000fe40003f44270 */
[----:B------:R-:W-:Y:S02]  /*a4f0*/  ISETP.GT.AND P0, PT, R2, 0x28, PT ;  /* 0x000000280200780c */ /* 0x000fe40003f04270 */
[----:B------:R-:W-:Y:S02]  /*a500*/  FSEL R37, R217, -INF , P2 ;  /* 0xff800000d9257808 */ /* 0x000fe40001000000 */
[----:B------:R-:W-:Y:S01]  /*a510*/  ISETP.GT.AND P2, PT, R0, 0x10, PT ;  /* 0x000000100000780c */ /* 0x000fe20003f44270 */
[----:B------:R-:W4:Y:S01]  /*a520*/  MUFU.TANH R74, R74 ;  /* 0x0000004a004a7308 */ /* 0x000f220000002400 */
[----:B------:R-:W-:Y:S02]  /*a530*/  FSEL R248, R248, -INF , P0 ;  /* 0xff800000f8f87808 */ /* 0x000fe40000000000 */
[----:B------:R-:W-:Y:S01]  /*a540*/  ISETP.GT.AND P0, PT, R5, 0x29, PT ;  /* 0x000000290500780c */ /* 0x000fe20003f04270 */
[----:B-1----:R-:W-:Y:S01]  /*a550*/  FMUL.FTZ R54, R101, c[0x0][0x320] ;  /* 0x0000c80065367a20 */ /* 0x002fe20000410000 */
[----:B------:R-:W-:Y:S02]  /*a560*/  FSEL R195, R211, -INF , P2 ;  /* 0xff800000d3c37808 */ /* 0x000fe40001000000 */
[----:B------:R-:W-:Y:S02]  /*a570*/  FSEL R41, R41, -INF , P0 ;  /* 0xff80000029297808 */ /* 0x000fe40000000000 */
[----:B------:R-:W-:Y:S01]  /*a580*/  ISETP.GT.AND P0, PT, R4, 0x30, PT ;  /* 0x000000300400780c */ /* 0x000fe20003f04270 */
[----:B------:R-:W1:Y:S01]  /*a590*/  MUFU.TANH R55, R55 ;  /* 0x0000003700377308 */ /* 0x000e620000002400 */
[----:B------:R-:W-:Y:S02]  /*a5a0*/  ISETP.GT.AND P2, PT, R2, 0x19, PT ;  /* 0x000000190200780c */ /* 0x000fe40003f44270 */
[----:B------:R-:W-:Y:S02]  /*a5b0*/  FSEL R240, R25, -INF , P0 ;  /* 0xff80000019f07808 */ /* 0x000fe40000000000 */
[----:B------:R-:W-:Y:S02]  /*a5c0*/  FSEL R101, R205, -INF , P2 ;  /* 0xff800000cd657808 */ /* 0x000fe40001000000 */
[----:B------:R-:W-:Y:S02]  /*a5d0*/  ISETP.GT.AND P2, PT, R4, 0x19, PT ;  /* 0x000000190400780c */ /* 0x000fe40003f44270 */
[----:B------:R-:W-:Y:S01]  /*a5e0*/  ISETP.GT.AND P0, PT, R0, 0x31, PT ;  /* 0x000000310000780c */ /* 0x000fe20003f04270 */
[----:B------:R-:W1:Y:S01]  /*a5f0*/  MUFU.TANH R60, R60 ;  /* 0x0000003c003c7308 */ /* 0x000e620000002400 */
[----:B------:R-:W-:Y:S02]  /*a600*/  FSEL R97, R201, -INF , P2 ;  /* 0xff800000c9617808 */ /* 0x000fe40001000000 */
[C---:B------:R-:W-:Y:S02]  /*a610*/  ISETP.GT.AND P2, PT, R2.reuse, 0x20, PT ;  /* 0x000000200200780c */ /* 0x040fe40003f44270 */
[----:B----4-:R-:W-:Y:S02]  /*a620*/  FSEL R59, R59, -INF , P0 ;  /* 0xff8000003b3b7808 */ /* 0x010fe40000000000 */
[----:B------:R-:W-:Y:S02]  /*a630*/  ISETP.GT.AND P0, PT, R5, 0x38, PT ;  /* 0x000000380500780c */ /* 0x000fe40003f04270 */
[----:B------:R-:W-:Y:S01]  /*a640*/  FSEL R245, R245, -INF , P2 ;  /* 0xff800000f5f57808 */ /* 0x000fe20001000000 */
[----:B------:R-:W4:Y:S01]  /*a650*/  MUFU.TANH R70, R70 ;  /* 0x0000004600467308 */ /* 0x000f220000002400 */
[----:B------:R-:W-:Y:S02]  /*a660*/  ISETP.GT.AND P2, PT, R2, 0x29, PT ;  /* 0x000000290200780c */ /* 0x000fe40003f44270 */
[----:B------:R-:W-:Y:S02]  /*a670*/  FSEL R32, R32, -INF , P0 ;  /* 0xff80000020207808 */ /* 0x000fe40000000000 */
[----:B------:R-:W-:Y:S02]  /*a680*/  ISETP.GT.AND P0, PT, R5, 0x41, PT ;  /* 0x000000410500780c */ /* 0x000fe40003f04270 */
[----:B------:R-:W-:Y:S02]  /*a690*/  FSEL R249, R249, -INF , P2 ;  /* 0xff800000f9f97808 */ /* 0x000fe40001000000 */
[----:B------:R-:W-:Y:S01]  /*a6a0*/  FSEL R38, R38, -INF , P0 ;  /* 0xff80000026267808 */ /* 0x000fe20000000000 */
[----:B------:R4:W-:Y:S01]  /*a6b0*/  MUFU.TANH R49, R80 ;  /* 0x0000005000317308 */ /* 0x0009e20000002400 */
[----:B------:R-:W-:Y:S02]  /*a6c0*/  ISETP.GT.AND P2, PT, R4, 0x28, PT ;  /* 0x000000280400780c */ /* 0x000fe40003f44270 */
[----:B------:R-:W-:Y:S02]  /*a6d0*/  ISETP.GT.AND P0, PT, R0, 0x40, PT ;  /* 0x000000400000780c */ /* 0x000fe40003f04270 */
[----:B------:R-:W-:Y:S02]  /*a6e0*/  FSEL R207, R207, -INF , P2 ;  /* 0xff800000cfcf7808 */ /* 0x000fe40001000000 */
[----:B------:R-:W-:Y:S02]  /*a6f0*/  ISETP.GT.AND P2, PT, R4, 0x31, PT ;  /* 0x000000310400780c */ /* 0x000fe40003f44270 */
[----:B------:R-:W-:Y:S01]  /*a700*/  FSEL R56, R74, -INF , P0 ;  /* 0xff8000004a387808 */ /* 0x000fe20000000000 */
[----:B------:R-:W4:Y:S01]  /*a710*/  MUFU.TANH R75, R75 ;  /* 0x0000004b004b7308 */ /* 0x000f220000002400 */
[----:B-1----:R-:W-:Y:S02]  /*a720*/  FSEL R233, R55, -INF , P2 ;  /* 0xff80000037e97808 */ /* 0x002fe40001000000 */
[----:B------:R-:W-:Y:S02]  /*a730*/  ISETP.GT.AND P2, PT, R2, 0x38, PT ;  /* 0x000000380200780c */ /* 0x000fe40003f44270 */
[----:B------:R-:W-:Y:S02]  /*a740*/  FMNMX.FTZ R74, R7, R3, !PT ;  /* 0x00000003074a7209 */ /* 0x000fe40007810000 */
[----:B------:R-:W-:Y:S01]  /*a750*/  FSEL R230, R60, -INF , P2 ;  /* 0xff8000003ce67808 */ /* 0x000fe20001000000 */
[----:B------:R-:W-:Y:S01]  /*a760*/  IMAD.MOV.U32 R60, RZ, RZ, R58 ;  /* 0x000000ffff3c7224 */ /* 0x000fe200078e003a */
[----:B------:R-:W-:Y:S01]  /*a770*/  FMNMX.FTZ R74, R13, R74, !PT ;  /* 0x0000004a0d4a7209 */ /* 0x000fe20007810000 */
[----:B------:R-:W1:Y:S01]  /*a780*/  MUFU.TANH R8, R8 ;  /* 0x0000000800087308 */ /* 0x000e620000002400 */
[----:B------:R-:W-:Y:S02]  /*a790*/  ISETP.GT.AND P2, PT, R5, 0x39, PT ;  /* 0x000000390500780c */ /* 0x000fe40003f44270 */
[----:B------:R-:W-:Y:S02]  /*a7a0*/  FMNMX.FTZ R74, R14, R74, !PT ;  /* 0x0000004a0e4a7209 */ /* 0x000fe40007810000 */
[----:B------:R-:W-:Y:S02]  /*a7b0*/  FSEL R40, R40, -INF , P2 ;  /* 0xff80000028287808 */ /* 0x000fe40001000000 */
[----:B------:R-:W-:Y:S02]  /*a7c0*/  ISETP.GT.AND P2, PT, R4, 0x40, PT ;  /* 0x000000400400780c */ /* 0x000fe40003f44270 */
[----:B------:R-:W-:Y:S01]  /*a7d0*/  FMNMX.FTZ R74, R15, R74, !PT ;  /* 0x0000004a0f4a7209 */ /* 0x000fe20007810000 */
[----:B------:R-:W1:Y:S01]  /*a7e0*/  MUFU.TANH R46, R46 ;  /* 0x0000002e002e7308 */ /* 0x000e620000002400 */
[----:B----4-:R-:W-:Y:S02]  /*a7f0*/  FSEL R80, R70, -INF , P2 ;  /* 0xff80000046507808 */ /* 0x010fe40001000000 */
[----:B------:R-:W-:Y:S02]  /*a800*/  ISETP.GT.AND P2, PT, R0, 0x41, PT ;  /* 0x000000410000780c */ /* 0x000fe40003f44270 */
[----:B------:R-:W-:Y:S02]  /*a810*/  FMNMX.FTZ R74, R37, R74, !PT ;  /* 0x0000004a254a7209 */ /* 0x000fe40007810000 */
[----:B------:R-:W-:Y:S02]  /*a820*/  FSEL R55, R75, -INF , P2 ;  /* 0xff8000004b377808 */ /* 0x000fe40001000000 */
[----:B------:R-:W-:Y:S01]  /*a830*/  FMNMX.FTZ R74, R36, R74, !PT ;  /* 0x0000004a244a7209 */ /* 0x000fe20007810000 */
[----:B------:R-:W4:Y:S01]  /*a840*/  MUFU.TANH R79, R79 ;  /* 0x0000004f004f7308 */ /* 0x000f220000002400 */
[----:B------:R-:W-:Y:S02]  /*a850*/  ISETP.GT.AND P0, PT, R0, 0x49, PT ;  /* 0x000000490000780c */ /* 0x000fe40003f04270 */
[----:B------:R-:W-:Y:S02]  /*a860*/  FMNMX.FTZ R74, R35, R74, !PT ;  /* 0x0000004a234a7209 */ /* 0x000fe40007810000 */
[----:B-1----:R-:W-:Y:S02]  /*a870*/  FSEL R217, R8, -INF , P5 ;  /* 0xff80000008d97808 */ /* 0x002fe40002800000 */
[----:B------:R-:W-:Y:S02]  /*a880*/  FMNMX.FTZ R74, R45, R74, !PT ;  /* 0x0000004a2d4a7209 */ /* 0x000fe40007810000 */
[----:B------:R-:W-:Y:S01]  /*a890*/  ISETP.GT.AND P5, PT, R4, 0x51, PT ;  /* 0x000000510400780c */ /* 0x000fe20003fa4270 */
[----:B------:R-:W1:Y:S01]  /*a8a0*/  MUFU.TANH R24, R24 ;  /* 0x0000001800187308 */ /* 0x000e620000002400 */
[----:B------:R-:W-:Y:S02]  /*a8b0*/  FMNMX.FTZ R74, R44, R74, !PT ;  /* 0x0000004a2c4a7209 */ /* 0x000fe40007810000 */
[----:B------:R-:W-:Y:S02]  /*a8c0*/  ISETP.GT.AND P2, PT, R5, 0x48, PT ;  /* 0x000000480500780c */ /* 0x000fe40003f44270 */
[----:B------:R-:W-:Y:S02]  /*a8d0*/  FMNMX.FTZ R74, R43, R74, !PT ;  /* 0x0000004a2b4a7209 */ /* 0x000fe40007810000 */
[----:B------:R-:W-:Y:S02]  /*a8e0*/  FSEL R49, R49, -INF , P2 ;  /* 0xff80000031317808 */ /* 0x000fe40001000000 */
[----:B------:R-:W-:Y:S01]  /*a8f0*/  FMNMX.FTZ R74, R42, R74, !PT ;  /* 0x0000004a2a4a7209 */ /* 0x000fe20007810000 */
[----:B------:R1:W1:Y:S01]  /*a900*/  MUFU.TANH R6, R103 ;  /* 0x0000006700067308 */ /* 0x0002620000002400 */
[----:B------:R-:W-:Y:S02]  /*a910*/  ISETP.GT.AND P2, PT, R5, 0x51, PT ;  /* 0x000000510500780c */ /* 0x000fe40003f44270 */
[----:B------:R-:W-:Y:S02]  /*a920*/  FMNMX.FTZ R74, R41, R74, !PT ;  /* 0x0000004a294a7209 */ /* 0x000fe40007810000 */
[----:B------:R-:W-:Y:S02]  /*a930*/  FSEL R46, R46, -INF , P2 ;  /* 0xff8000002e2e7808 */ /* 0x000fe40001000000 */
[----:B------:R-:W-:Y:S02]  /*a940*/  ISETP.GT.AND P2, PT, R0, 0x50, PT ;  /* 0x000000500000780c */ /* 0x000fe40003f44270 */
[----:B----4-:R-:W-:Y:S01]  /*a950*/  FSEL R79, R79, -INF , P0 ;  /* 0xff8000004f4f7808 */ /* 0x010fe20000000000 */
[----:B------:R-:W4:Y:S01]  /*a960*/  MUFU.TANH R47, R47 ;  /* 0x0000002f002f7308 */ /* 0x000f220000002400 */
[----:B------:R-:W-:Y:S02]  /*a970*/  FMNMX.FTZ R74, R34, R74, !PT ;  /* 0x0000004a224a7209 */ /* 0x000fe40007810000 */
[----:B------:R-:W-:Y:S02]  /*a980*/  ISETP.GT.AND P0, PT, R5, 0x50, PT ;  /* 0x000000500500780c */ /* 0x000fe40003f04270 */
[----:B------:R-:W-:Y:S04]  /*a990*/  FMNMX.FTZ R74, R33, R74, !PT ;  /* 0x0000004a214a7209 */ /* 0x000fe80007810000 */
[----:B------:R-:W-:Y:S01]  /*a9a0*/  FMNMX.FTZ R74, R32, R74, !PT ;  /* 0x0000004a204a7209 */ /* 0x000fe20007810000 */
[----:B------:R-:W4:Y:S03]  /*a9b0*/  MUFU.TANH R9, R9 ;  /* 0x0000000900097308 */ /* 0x000f260000002400 */
[----:B------:R-:W-:Y:S01]  /*a9c0*/  FMNMX.FTZ R74, R40, R74, !PT ;  /* 0x0000004a284a7209 */ /* 0x000fe20007810000 */
[----:B-1----:R-:W-:Y:S01]  /*a9d0*/  IMAD.MOV.U32 R103, RZ, RZ, R64 ;  /* 0x000000ffff677224 */ /* 0x002fe200078e0040 */
[----:B------:R-:W-:Y:S02]  /*a9e0*/  FSEL R64, R24, -INF , P2 ;  /* 0xff80000018407808 */ /* 0x000fe40001000000 */
[----:B------:R-:W-:Y:S02]  /*a9f0*/  FMNMX.FTZ R74, R39, R74, !PT ;  /* 0x0000004a274a7209 */ /* 0x000fe40007810000 */
[----:B------:R-:W-:Y:S01]  /*aa00*/  FSEL R202, R6, -INF , P3 ;  /* 0xff80000006ca7808 */ /* 0x000fe20001800000 */
[----:B------:R-:W1:Y:S01]  /*aa10*/  MUFU.TANH R92, R92 ;  /* 0x0000005c005c7308 */ /* 0x000e620000002400 */
[----:B------:R-:W-:Y:S02]  /*aa20*/  FMNMX.FTZ R74, R38, R74, !PT ;  /* 0x0000004a264a7209 */ /* 0x000fe40007810000 */
[C---:B------:R-:W-:Y:S02]  /*aa30*/  ISETP.GT.AND P3, PT, R2.reuse, 0x60, PT ;  /* 0x000000600200780c */ /* 0x040fe40003f64270 */
[----:B----4-:R-:W-:Y:S02]  /*aa40*/  FSEL R47, R47, -INF , P0 ;  /* 0xff8000002f2f7808 */ /* 0x010fe40000000000 */
[C---:B------:R-:W-:Y:S02]  /*aa50*/  ISETP.GT.AND P0, PT, R2.reuse, 0x51, PT ;  /* 0x000000510200780c */ /* 0x040fe40003f04270 */
[----:B------:R-:W-:Y:S01]  /*aa60*/  ISETP.GT.AND P2, PT, R5, 0x59, PT ;  /* 0x000000590500780c */ /* 0x000fe20003f44270 */
[----:B------:R-:W4:Y:S01]  /*aa70*/  MUFU.TANH R31, R31 ;  /* 0x0000001f001f7308 */ /* 0x000f220000002400 */
[----:B------:R-:W-:Y:S02]  /*aa80*/  FSEL R251, R11, -INF , P0 ;  /* 0xff8000000bfb7808 */ /* 0x000fe40000000000 */
[----:B------:R-:W-:Y:S02]  /*aa90*/  ISETP.GT.AND P0, PT, R5, 0x58, PT ;  /* 0x000000580500780c */ /* 0x000fe40003f04270 */
[----:B------:R-:W-:Y:S01]  /*aaa0*/  FSEL R210, R9, -INF , P5 ;  /* 0xff80000009d27808 */ /* 0x000fe20002800000 */
[----:B------:R-:W-:Y:S01]  /*aab0*/  FMUL.FTZ R9, R115, c[0x0][0x320] ;  /* 0x0000c80073097a20 */ /* 0x000fe20000410000 */
[----:B------:R-:W-:Y:S01]  /*aac0*/  ISETP.GT.AND P5, PT, R2, 0x58, PT ;  /* 0x000000580200780c */ /* 0x000fe20003fa4270 */
[----:B------:R-:W-:Y:S01]  /*aad0*/  IMAD.MOV.U32 R115, RZ, RZ, R69 ;  /* 0x000000ffff737224 */ /* 0x000fe200078e0045 */
[----:B------:R-:W-:Y:S01]  /*aae0*/  FMNMX.FTZ R74, R49, R74, !PT ;  /* 0x0000004a314a7209 */ /* 0x000fe20007810000 */
[----:B------:R-:W4:Y:S03]  /*aaf0*/  MUFU.TANH R53, R53 ;  /* 0x0000003500357308 */ /* 0x000f260000002400 */
[----:B------:R-:W-:Y:S02]  /*ab00*/  FMNMX.FTZ R74, R48, R74, !PT ;  /* 0x0000004a304a7209 */ /* 0x000fe40007810000 */
[----:B-1----:R-:W-:Y:S02]  /*ab10*/  FSEL R246, R92, -INF , P5 ;  /* 0xff8000005cf67808 */ /* 0x002fe40002800000 */
[----:B------:R-:W-:Y:S02]  /*ab20*/  ISETP.GT.AND P5, PT, R4, 0x59, PT ;  /* 0x000000590400780c */ /* 0x000fe40003fa4270 */
[----:B------:R-:W-:Y:S01]  /*ab30*/  FMNMX.FTZ R74, R47, R74, !PT ;  /* 0x0000004a2f4a7209 */ /* 0x000fe20007810000 */
[----:B------:R-:W1:Y:S03]  /*ab40*/  MUFU.TANH R54, R54 ;  /* 0x0000003600367308 */ /* 0x000e660000002400 */
[----:B------:R-:W-:Y:S02]  /*ab50*/  FMNMX.FTZ R74, R46, R74, !PT ;  /* 0x0000004a2e4a7209 */ /* 0x000fe40007810000 */
[----:B----4-:R-:W-:Y:S02]  /*ab60*/  FSEL R31, R31, -INF , P0 ;  /* 0xff8000001f1f7808 */ /* 0x010fe40000000000 */
[----:B------:R-:W-:Y:S02]  /*ab70*/  ISETP.GT.AND P0, PT, R5, 0x61, PT ;  /* 0x000000610500780c */ /* 0x000fe40003f04270 */
[----:B------:R-:W-:Y:S01]  /*ab80*/  FMNMX.FTZ R74, R31, R74, !PT ;  /* 0x0000004a1f4a7209 */ /* 0x000fe20007810000 */
[----:B------:R-:W4:Y:S01]  /*ab90*/  MUFU.TANH R8, R102 ;  /* 0x0000006600087308 */ /* 0x000f220000002400 */
[----:B------:R-:W-:Y:S02]  /*aba0*/  FSEL R204, R53, -INF , P5 ;  /* 0xff80000035cc7808 */ /* 0x000fe40002800000 */
[----:B------:R-:W-:Y:S02]  /*abb0*/  MOV R53, R61 ;  /* 0x0000003d00357202 */ /* 0x000fe40000000f00 */
[----:B------:R-:W-:Y:S05]  /*abc0*/  ISETP.GT.AND P5, PT, R4, 0x60, PT ;  /* 0x000000600400780c */ /* 0x000fea0003fa4270 */
[----:B------:R-:W4:Y:S01]  /*abd0*/  MUFU.TANH R30, R30 ;  /* 0x0000001e001e7308 */ /* 0x000f220000002400 */
[----:B-1----:R-:W-:Y:S02]  /*abe0*/  FSEL R27, R54, -INF , P0 ;  /* 0xff800000361b7808 */ /* 0x002fe40000000000 */
[----:B------:R-:W-:Y:S07]  /*abf0*/  ISETP.GT.AND P0, PT, R4, 0x68, PT ;  /* 0x000000680400780c */ /* 0x000fee0003f04270 */
[----:B------:R-:W1:Y:S01]  /*ac00*/  MUFU.TANH R25, R112 ;  /* 0x0000007000197308 */ /* 0x000e620000002400 */
[----:B----4-:R-:W-:Y:S01]  /*ac10*/  FSEL R203, R8, -INF , P5 ;  /* 0xff80000008cb7808 */ /* 0x010fe20002800000 */
[----:B------:R-:W-:Y:S01]  /*ac20*/  FMUL.FTZ R8, R109, c[0x0][0x320] ;  /* 0x0000c8006d087a20 */ /* 0x000fe20000410000 */
[----:B------:R-:W-:Y:S02]  /*ac30*/  ISETP.GT.AND P5, PT, R4, 0x69, PT ;  /* 0x000000690400780c */ /* 0x000fe40003fa4270 */
[----:B------:R-:W-:Y:S05]  /*ac40*/  FMNMX.FTZ R4, R16, R116, !PT ;  /* 0x0000007410047209 */ /* 0x000fea0007810000 */
[----:B------:R-:W4:Y:S01]  /*ac50*/  MUFU.TANH R24, R113 ;  /* 0x0000007100187308 */ /* 0x000f220000002400 */
[----:B------:R-:W-:Y:S02]  /*ac60*/  FMNMX.FTZ R4, R17, R4, !PT ;  /* 0x0000000411047209 */ /* 0x000fe40007810000 */
[----:B------:R-:W-:Y:S02]  /*ac70*/  FSEL R30, R30, -INF , P2 ;  /* 0xff8000001e1e7808 */ /* 0x000fe40001000000 */
[----:B------:R-:W-:Y:S02]  /*ac80*/  FMNMX.FTZ R4, R18, R4, !PT ;  /* 0x0000000412047209 */ /* 0x000fe40007810000 */
[----:B------:R-:W-:Y:S03]  /*ac90*/  ISETP.GT.AND P2, PT, R5, 0x68, PT ;  /* 0x000000680500780c */ /* 0x000fe60003f44270 */
[----:B------:R-:W-:Y:S01]  /*aca0*/  MUFU.TANH R8, R8 ;  /* 0x0000000800087308 */ /* 0x000fe20000002400 */
[----:B------:R-:W-:Y:S02]  /*acb0*/  FMNMX.FTZ R74, R30, R74, !PT ;  /* 0x0000004a1e4a7209 */ /* 0x000fe40007810000 */
[----:B------:R-:W-:Y:S02]  /*acc0*/  FMNMX.FTZ R5, R26, R118, !PT ;  /* 0x000000761a057209 */ /* 0x000fe40007810000 */
[----:B-1----:R-:W-:Y:S02]  /*acd0*/  FSEL R25, R25, -INF , P2 ;  /* 0xff80000019197808 */ /* 0x002fe40001000000 */
[----:B------:R-:W-:Y:S02]  /*ace0*/  FMNMX.FTZ R74, R28, R74, !PT ;  /* 0x0000004a1c4a7209 */ /* 0x000fe40007810000 */
[----:B------:R-:W-:Y:S01]  /*acf0*/  ISETP.GT.AND P2, PT, R2, 0x61, PT ;  /* 0x000000610200780c */ /* 0x000fe20003f44270 */
[----:B------:R-:W1:Y:S01]  /*ad00*/  MUFU.TANH R114, R114 ;  /* 0x0000007200727308 */ /* 0x000e620000002400 */
[----:B------:R-:W-:Y:S02]  /*ad10*/  FMNMX.FTZ R74, R27, R74, !PT ;  /* 0x0000004a1b4a7209 */ /* 0x000fe40007810000 */
[----:B------:R-:W-:Y:S02]  /*ad20*/  FMNMX.FTZ R5, R29, R5, !PT ;  /* 0x000000051d057209 */ /* 0x000fe40007810000 */
[----:B----4-:R-:W-:Y:S02]  /*ad30*/  FSEL R24, R24, -INF , P1 ;  /* 0xff80000018187808 */ /* 0x010fe40000800000 */
[----:B------:R-:W-:Y:S02]  /*ad40*/  ISETP.GT.AND P1, PT, R2, 0x68, PT ;  /* 0x000000680200780c */ /* 0x000fe40003f24270 */
[----:B------:R-:W-:Y:S01]  /*ad50*/  FMNMX.FTZ R74, R25, R74, !PT ;  /* 0x0000004a194a7209 */ /* 0x000fe20007810000 */
[----:B------:R-:W4:Y:S01]  /*ad60*/  MUFU.TANH R9, R9 ;  /* 0x0000000900097308 */ /* 0x000f220000002400 */
[----:B------:R-:W-:Y:S02]  /*ad70*/  FMNMX.FTZ R5, R50, R5, !PT ;  /* 0x0000000532057209 */ /* 0x000fe40007810000 */
[----:B------:R-:W-:Y:S02]  /*ad80*/  FMNMX.FTZ R74, R24, R74, !PT ;  /* 0x0000004a184a7209 */ /* 0x000fe40007810000 */
[----:B------:R-:W-:Y:S02]  /*ad90*/  FMNMX.FTZ R5, R51, R5, !PT ;  /* 0x0000000533057209 */ /* 0x000fe40007810000 */
[----:B------:R-:W-:Y:S01]  /*ada0*/  MOV R113, R184 ;  /* 0x000000b800717202 */ /* 0x000fe20000000f00 */
[----:B------:R-:W2:Y:S01]  /*adb0*/  SHFL.BFLY PT, R6, R74, 0x2, 0x1f ;  /* 0x0c401f004a067f89 */ /* 0x000ea200000e0000 */
[----:B------:R-:W-:Y:S01]  /*adc0*/  FMNMX.FTZ R5, R195, R5, !PT ;  /* 0x00000005c3057209 */ /* 0x000fe20007810000 */
[----:B------:R-:W2:Y:S03]  /*add0*/  MUFU.TANH R104, R104 ;  /* 0x0000006800687308 */ /* 0x000ea60000002400 */
[----:B------:R-:W-:Y:S02]  /*ade0*/  FMNMX.FTZ R5, R197, R5, !PT ;  /* 0x00000005c5057209 */ /* 0x000fe40007810000 */
[----:B-1----:R-:W-:Y:S01]  /*adf0*/  FSEL R112, R114, -INF , P0 ;  /* 0xff80000072707808 */ /* 0x002fe20000000000 */
[----:B------:R-:W-:Y:S01]  /*ae00*/  IMAD.MOV.U32 R114, RZ, RZ, R73 ;  /* 0x000000ffff727224 */ /* 0x000fe200078e0049 */
[----:B------:R-:W-:Y:S02]  /*ae10*/  ISETP.GT.AND P0, PT, R2, 0x69, PT ;  /* 0x000000690200780c */ /* 0x000fe40003f04270 */
[----:B------:R-:W-:Y:S01]  /*ae20*/  FMNMX.FTZ R2, R19, R4, !PT ;  /* 0x0000000413027209 */ /* 0x000fe20007810000 */
[----:B------:R-:W1:Y:S01]  /*ae30*/  MUFU.TANH R105, R105 ;  /* 0x0000006900697308 */ /* 0x000e620000002400 */
[----:B------:R-:W-:Y:S02]  /*ae40*/  FMNMX.FTZ R4, R20, R117, !PT ;  /* 0x0000007514047209 */ /* 0x000fe40007810000 */
[----:B------:R-:W-:Y:S02]  /*ae50*/  FMNMX.FTZ R2, R90, R2, !PT ;  /* 0x000000025a027209 */ /* 0x000fe40007810000 */
[----:B------:R-:W-:Y:S02]  /*ae60*/  FMNMX.FTZ R4, R21, R4, !PT ;  /* 0x0000000415047209 */ /* 0x000fe40007810000 */
[----:B------:R-:W-:Y:S02]  /*ae70*/  FMNMX.FTZ R2, R96, R2, !PT ;  /* 0x0000000260027209 */ /* 0x000fe40007810000 */
        /* <DEDUP_REMOVED lines=41> */
[----:B--2---:R-:W-:Y:S02]  /*b110*/  FMNMX.FTZ R74, R74, R6, !PT ;  /* 0x000000064a4a7209 */ /* 0x004fe40007810000 */
[----:B------:R-:W-:Y:S02]  /*b120*/  FMNMX.FTZ R2, R203, R2, !PT ;  /* 0x00000002cb027209 */ /* 0x000fe40007810000 */
[----:B------:R-:W-:Y:S01]  /*b130*/  FMNMX.FTZ R5, R239, R5, !PT ;  /* 0x00000005ef057209 */ /* 0x000fe20007810000 */
[----:B------:R-:W2:Y:S01]  /*b140*/  SHFL.BFLY PT, R6, R74, 0x1, 0x1f ;  /* 0x0c201f004a067f89 */ /* 0x000ea200000e0000 */
[----:B------:R-:W-:Y:S02]  /*b150*/  FMNMX.FTZ R4, R114, R4, !PT ;  /* 0x0000000472047209 */ /* 0x000fe40007810000 */
[----:B------:R-:W-:Y:S02]  /*b160*/  FMNMX.FTZ R2, R202, R2, !PT ;  /* 0x00000002ca027209 */ /* 0x000fe40007810000 */
[----:B------:R-:W-:Y:S02]  /*b170*/  FMNMX.FTZ R4, R115, R4, !PT ;  /* 0x0000000473047209 */ /* 0x000fe40007810000 */
[----:B------:R-:W-:Y:S02]  /*b180*/  FMNMX.FTZ R5, R113, R5, !PT ;  /* 0x0000000571057209 */ /* 0x000fe40007810000 */
[----:B----4-:R-:W-:Y:S02]  /*b190*/  FSEL R89, R9, -INF , P5 ;  /* 0xff80000009597808 */ /* 0x010fe40002800000 */
[----:B------:R-:W4:Y:S01]  /*b1a0*/  MUFU.TANH R9, R110 ;  /* 0x0000006e00097308 */ /* 0x000f220000002400 */
[----:B------:R-:W-:Y:S02]  /*b1b0*/  FMNMX.FTZ R2, R112, R2, !PT ;  /* 0x0000000270027209 */ /* 0x000fe40007810000 */
[----:B------:R-:W-:Y:S02]  /*b1c0*/  FMNMX.FTZ R5, R60, R5, !PT ;  /* 0x000000053c057209 */ /* 0x000fe40007810000 */
[----:B------:R-:W-:Y:S02]  /*b1d0*/  FMNMX.FTZ R4, R66, R4, !PT ;  /* 0x0000000442047209 */ /* 0x000fe40007810000 */
[----:B------:R-:W-:Y:S02]  /*b1e0*/  FMNMX.FTZ R2, R89, R2, !PT ;  /* 0x0000000259027209 */ /* 0x000fe40007810000 */
[----:B------:R-:W-:Y:S02]  /*b1f0*/  FMNMX.FTZ R5, R59, R5, !PT ;  /* 0x000000053b057209 */ /* 0x000fe40007810000 */
[----:B------:R-:W-:Y:S01]  /*b200*/  FMNMX.FTZ R4, R252, R4, !PT ;  /* 0x00000004fc047209 */ /* 0x000fe20007810000 */
[----:B------:R-:W3:Y:S01]  /*b210*/  SHFL.BFLY PT, R73, R2, 0x2, 0x1f ;  /* 0x0c401f0002497f89 */ /* 0x000ee200000e0000 */
[----:B------:R-:W-:Y:S02]  /*b220*/  FMNMX.FTZ R5, R62, R5, !PT ;  /* 0x000000053e057209 */ /* 0x000fe40007810000 */
[----:B------:R-:W-:Y:S02]  /*b230*/  FMNMX.FTZ R4, R251, R4, !PT ;  /* 0x00000004fb047209 */ /* 0x000fe40007810000 */
[----:B------:R-:W-:Y:S02]  /*b240*/  FMNMX.FTZ R5, R63, R5, !PT ;  /* 0x000000053f057209 */ /* 0x000fe40007810000 */
[----:B------:R-:W-:Y:S02]  /*b250*/  FMNMX.FTZ R4, R246, R4, !PT ;  /* 0x00000004f6047209 */ /* 0x000fe40007810000 */
[----:B------:R-:W-:Y:S02]  /*b260*/  FMNMX.FTZ R5, R56, R5, !PT ;  /* 0x0000000538057209 */ /* 0x000fe40007810000 */
[----:B------:R-:W-:Y:S02]  /*b270*/  FSEL R192, R104, -INF , P3 ;  /* 0xff80000068c07808 */ /* 0x000fe40001800000 */
[----:B------:R-:W-:Y:S02]  /*b280*/  FMNMX.FTZ R4, R244, R4, !PT ;  /* 0x00000004f4047209 */ /* 0x000fe40007810000 */
[----:B--2---:R-:W-:Y:S02]  /*b290*/  FMNMX.FTZ R74, R74, R6, !PT ;  /* 0x000000064a4a7209 */ /* 0x004fe40007810000 */
[C---:B------:R-:W-:Y:S02]  /*b2a0*/  ISETP.GT.AND P5, PT, R0.reuse, 0x58, PT ;  /* 0x000000580000780c */ /* 0x040fe40003fa4270 */
[----:B------:R-:W-:Y:S01]  /*b2b0*/  ISETP.GT.AND P3, PT, R0, 0x60, PT ;  /* 0x000000600000780c */ /* 0x000fe20003f64270 */
[----:B------:R-:W-:Y:S01]  /*b2c0*/  FMUL.FTZ R6, R74, c[0x0][0x2d0] ;  /* 0x0000b4004a067a20 */ /* 0x000fe20000410000 */
[----:B------:R-:W-:Y:S02]  /*b2d0*/  FMNMX.FTZ R5, R55, R5, !PT ;  /* 0x0000000537057209 */ /* 0x000fe40007810000 */
[----:B-1----:R-:W-:Y:S02]  /*b2e0*/  FSEL R191, R105, -INF , P2 ;  /* 0xff80000069bf7808 */ /* 0x002fe40001000000 */
[----:B------:R-:W-:Y:S02]  /*b2f0*/  FMNMX.FTZ R4, R192, R4, !PT ;  /* 0x00000004c0047209 */ /* 0x000fe40007810000 */
[----:B------:R-:W-:Y:S02]  /*b300*/  FSEL R243, R94, -INF , P5 ;  /* 0xff8000005ef37808 */ /* 0x000fe40002800000 */
[----:B------:R-:W-:Y:S02]  /*b310*/  ISETP.GT.AND P5, PT, R0, 0x59, PT ;  /* 0x000000590000780c */ /* 0x000fe40003fa4270 */
[----:B------:R-:W-:Y:S02]  /*b320*/  FSEL R220, R106, -INF , P3 ;  /* 0xff8000006adc7808 */ /* 0x000fe40001800000 */
[----:B------:R-:W-:Y:S02]  /*b330*/  FSETP.NEU.FTZ.AND P3, PT, R74, -INF , PT ;  /* 0xff8000004a00780b */ /* 0x000fe40003f7d000 */
[----:B------:R-:W-:Y:S02]  /*b340*/  FSEL R190, R108, -INF , P1 ;  /* 0xff8000006cbe7808 */ /* 0x000fe40000800000 */
[----:B------:R-:W-:Y:S02]  /*b350*/  FMNMX.FTZ R5, R67, R5, !PT ;  /* 0x0000000543057209 */ /* 0x000fe40007810000 */
[----:B------:R-:W-:Y:S02]  /*b360*/  FMNMX.FTZ R4, R191, R4, !PT ;  /* 0x00000004bf047209 */ /* 0x000fe40007810000 */
[----:B------:R-:W-:Y:S02]  /*b370*/  FSEL R223, R95, -INF , P5 ;  /* 0xff8000005fdf7808 */ /* 0x000fe40002800000 */
[----:B------:R-:W-:Y:S02]  /*b380*/  ISETP.GE.AND P5, PT, R196, 0x1, PT ;  /* 0x00000001c400780c */ /* 0x000fe40003fa6270 */
[----:B------:R-:W-:Y:S02]  /*b390*/  FSEL R6, R6, RZ, P3 ;  /* 0x000000ff06067208 */ /* 0x000fe40001800000 */
[----:B------:R-:W-:Y:S02]  /*b3a0*/  FMNMX.FTZ R5, R79, R5, !PT ;  /* 0x000000054f057209 */ /* 0x000fe40007810000 */
[----:B------:R-:W-:Y:S01]  /*b3b0*/  FSEL R189, R8, -INF , P0 ;  /* 0xff80000008bd7808 */ /* 0x000fe20000000000 */
[--C-:B------:R-:W-:Y:S01]  /*b3c0*/  FFMA.FTZ R86, R36, c[0x0][0x2d0], -R6.reuse ;  /* 0x0000b40024567a23 */ /* 0x100fe20000010806 */
[----:B------:R-:W-:Y:S01]  /*b3d0*/  FMNMX.FTZ R4, R190, R4, !PT ;  /* 0x00000004be047209 */ /* 0x000fe20007810000 */
[--C-:B------:R-:W-:Y:S01]  /*b3e0*/  FFMA.FTZ R54, R38, c[0x0][0x2d0], -R6.reuse ;  /* 0x0000b40026367a23 */ /* 0x100fe20000010806 */
[----:B------:R-:W-:Y:S01]  /*b3f0*/  FMNMX.FTZ R5, R64, R5, !PT ;  /* 0x0000000540057209 */ /* 0x000fe20007810000 */
[--C-:B------:R-:W-:Y:S01]  /*b400*/  FFMA.FTZ R87, R37, c[0x0][0x2d0], -R6.reuse ;  /* 0x0000b40025577a23 */ /* 0x100fe20000010806 */
[----:B------:R-:W-:Y:S01]  /*b410*/  FMNMX.FTZ R4, R189, R4, !PT ;  /* 0x00000004bd047209 */ /* 0x000fe20007810000 */
[----:B------:R-:W-:Y:S01]  /*b420*/  @P5 IMAD.WIDE.U32 R10, R242, c[0x0][0x1e0], RZ ;  /* 0x00007800f20a5a25 */ /* 0x000fe200078e00ff */
[----:B---3--:R-:W-:Y:S02]  /*b430*/  FMNMX.FTZ R73, R2, R73, !PT ;  /* 0x0000004902497209 */ /* 0x008fe40007810000 */
[C---:B------:R-:W-:Y:S01]  /*b440*/  ISETP.GT.AND P0, PT, R0.reuse, 0x69, PT ;  /* 0x000000690000780c */ /* 0x040fe20003f04270 */
[--C-:B------:R-:W-:Y:S01]  /*b450*/  FFMA.FTZ R2, R7, c[0x0][0x2d0], -R6.reuse ;  /* 0x0000b40007027a23 */ /* 0x100fe20000010806 */
[----:B------:R-:W-:Y:S01]  /*b460*/  ISETP.GT.AND P2, PT, R0, 0x61, PT ;  /* 0x000000610000780c */ /* 0x000fe20003f44270 */
[--C-:B------:R-:W-:Y:S01]  /*b470*/  FFMA.FTZ R7, R13, c[0x0][0x2d0], -R6.reuse ;  /* 0x0000b4000d077a23 */ /* 0x100fe20000010806 */
[----:B------:R-:W-:Y:S01]  /*b480*/  MOV R37, R64 ;  /* 0x0000004000257202 */ /* 0x000fe20000000f00 */
[----:B------:R-:W-:Y:S01]  /*b490*/  MUFU.EX2 R186, R2 ;  /* 0x0000000200ba7308 */ /* 0x000fe20000000800 */
[----:B------:R-:W1:Y:S01]  /*b4a0*/  SHFL.BFLY PT, R72, R4, 0x2, 0x1f ;  /* 0x0c401f0004487f89 */ /* 0x000e6200000e0000 */
[----:B------:R-:W-:Y:S01]  /*b4b0*/  FSEL R71, R71, -INF , P0 ;  /* 0xff80000047477808 */ /* 0x000fe20000000000 */
[--C-:B------:R-:W-:Y:S01]  /*b4c0*/  FFMA.FTZ R84, R45, c[0x0][0x2d0], -R6.reuse ;  /* 0x0000b4002d547a23 */ /* 0x100fe20000010806 */
[----:B------:R-:W-:Y:S01]  /*b4d0*/  FSEL R219, R12, -INF , P2 ;  /* 0xff8000000cdb7808 */ /* 0x000fe20001000000 */
[--C-:B------:R-:W-:Y:S01]  /*b4e0*/  FFMA.FTZ R102, R44, c[0x0][0x2d0], -R6.reuse ;  /* 0x0000b4002c667a23 */ /* 0x100fe20000010806 */
[----:B------:R-:W-:Y:S01]  /*b4f0*/  ISETP.GT.AND P1, PT, R0, 0x68, PT ;  /* 0x000000680000780c */ /* 0x000fe20003f24270 */
[----:B------:R-:W-:Y:S01]  /*b500*/  FFMA.FTZ R95, R43, c[0x0][0x2d0], -R6 ;  /* 0x0000b4002b5f7a23 */ /* 0x000fe20000010806 */
[----:B------:R-:W-:Y:S01]  /*b510*/  FMNMX.FTZ R0, R65, R5, !PT ;  /* 0x0000000541007209 */ /* 0x000fe20007810000 */
[----:B------:R-:W2:Y:S01]  /*b520*/  SHFL.BFLY PT, R12, R73, 0x1, 0x1f ;  /* 0x0c201f00490c7f89 */ /* 0x000ea200000e0000 */
[----:B------:R3:W2:Y:S01]  /*b530*/  MUFU.EX2 R205, R7 ;  /* 0x0000000700cd7308 */ /* 0x0006a20000000800 */
[----:B------:R-:W-:Y:S01]  /*b540*/  @P5 SHF.R.S32.HI R5, RZ, 0x1f, R242 ;  /* 0x0000001fff055819 */ /* 0x000fe200000114f2 */
[----:B------:R-:W-:Y:S01]  /*b550*/  @P5 IMAD.MOV.U32 R8, RZ, RZ, R76 ;  /* 0x000000ffff085224 */ /* 0x000fe200078e004c */
[----:B------:R-:W-:Y:S01]  /*b560*/  FMNMX.FTZ R0, R243, R0, !PT ;  /* 0x00000000f3007209 */ /* 0x000fe20007810000 */
[--C-:B------:R-:W-:Y:S01]  /*b570*/  FFMA.FTZ R94, R42, c[0x0][0x2d0], -R6.reuse ;  /* 0x0000b4002a5e7a23 */ /* 0x100fe20000010806 */
[----:B----4-:R-:W-:Y:S01]  /*b580*/  FSEL R218, R9, -INF , P1 ;  /* 0xff80000009da7808 */ /* 0x010fe20000800000 */
[----:B------:R-:W-:Y:S01]  /*b590*/  @P5 IMAD R5, R5, c[0x0][0x1e0], RZ ;  /* 0x0000780005055a24 */ /* 0x000fe200078e02ff */
[----:B------:R-:W-:Y:S01]  /*b5a0*/  FMNMX.FTZ R0, R223, R0, !PT ;  /* 0x00000000df007209 */ /* 0x000fe20007810000 */
[--C-:B------:R-:W-:Y:S01]  /*b5b0*/  FFMA.FTZ R93, R41, c[0x0][0x2d0], -R6.reuse ;  /* 0x0000b400295d7a23 */ /* 0x100fe20000010806 */
[----:B------:R-:W-:Y:S01]  /*b5c0*/  @P5 MOV R9, R52 ;  /* 0x0000003400095202 */ /* 0x000fe20000000f00 */
[----:B------:R-:W-:Y:S01]  /*b5d0*/  @P5 IMAD R5, R242, c[0x0][0x1e4], R5 ;  /* 0x00007900f2055a24 */ /* 0x000fe200078e0205 */
[----:B------:R-:W-:Y:S01]  /*b5e0*/  FMNMX.FTZ R0, R220, R0, !PT ;  /* 0x00000000dc007209 */ /* 0x000fe20007810000 */
[----:B------:R-:W-:Y:S02]  /*b5f0*/  FFMA.FTZ R52, R39, c[0x0][0x2d0], -R6 ;  /* 0x0000b40027347a23 */ /* 0x000fe40000010806 */
[----:B------:R-:W-:Y:S01]  /*b600*/  @P5 IMAD.IADD R5, R11, 0x1, R5 ;  /* 0x000000010b055824 */ /* 0x000fe200078e0205 */
[----:B------:R-:W-:Y:S01]  /*b610*/  FMNMX.FTZ R0, R219, R0, !PT ;  /* 0x00000000db007209 */ /* 0x000fe20007810000 */
[----:B------:R-:W-:Y:S01]  /*b620*/  @P5 IMAD.WIDE.U32 R8, R10, 0x70, R8 ;  /* 0x000000700a085825 */ /* 0x000fe200078e0008 */
[----:B-1----:R-:W-:Y:S02]  /*b630*/  FMNMX.FTZ R72, R4, R72, !PT ;  /* 0x0000004804487209 */ /* 0x002fe40007810000 */
[----:B------:R-:W-:Y:S01]  /*b640*/  FMNMX.FTZ R0, R218, R0, !PT ;  /* 0x00000000da007209 */ /* 0x000fe20007810000 */
[----:B------:R-:W-:Y:S01]  /*b650*/  @P5 IMAD R5, R5, 0x70, RZ ;  /* 0x0000007005055824 */ /* 0x000fe200078e02ff */
[----:B------:R-:W-:Y:S01]  /*b660*/  @P5 LEA R4, P0, R8, c[0x0][0x1c8], 0x1 ;  /* 0x0000720008045a11 */ /* 0x000fe200078008ff */
[----:B------:R-:W-:Y:S01]  /*b670*/  IMAD.MOV.U32 R10, RZ, RZ, R68 ;  /* 0x000000ffff0a7224 */ /* 0x000fe200078e0044 */
[----:B------:R-:W-:Y:S01]  /*b680*/  FMNMX.FTZ R0, R71, R0, !PT ;  /* 0x0000000047007209 */ /* 0x000fe20007810000 */
[--C-:B---3--:R-:W-:Y:S01]  /*b690*/  FFMA.FTZ R7, R14, c[0x0][0x2d0], -R6.reuse ;  /* 0x0000b4000e077a23 */ /* 0x108fe20000010806 */
[----:B------:R-:W-:Y:S01]  /*b6a0*/  @P5 IADD3 R5, R9, R5, RZ ;  /* 0x0000000509055210 */ /* 0x000fe20007ffe0ff */
[--C-:B------:R-:W-:Y:S01]  /*b6b0*/  FFMA.FTZ R106, R40, c[0x0][0x2d0], -R6.reuse ;  /* 0x0000b400286a7a23 */ /* 0x100fe20000010806 */
[----:B--2---:R-:W-:Y:S01]  /*b6c0*/  FMNMX.FTZ R73, R73, R12, !PT ;  /* 0x0000000c49497209 */ /* 0x004fe20007810000 */
[----:B------:R1:W-:Y:S01]  /*b6d0*/  MUFU.EX2 R222, R7 ;  /* 0x0000000700de7308 */ /* 0x0003e20000000800 */
[----:B------:R-:W-:Y:S01]  /*b6e0*/  @P5 LEA.HI.X R5, R8, c[0x0][0x1cc], R5, 0x1, P0 ;  /* 0x0000730008055a11 */ /* 0x000fe200000f0c05 */
[----:B------:R-:W2:Y:S01]  /*b6f0*/  SHFL.BFLY PT, R2, R0, 0x2, 0x1f ;  /* 0x0c401f0000027f89 */ /* 0x000ea200000e0000 */
[----:B------:R-:W-:Y:S01]  /*b700*/  @P5 IMAD.MOV.U32 R8, RZ, RZ, c[0x0][0x1e0] ;  /* 0x00007800ff085624 */ /* 0x000fe200078e00ff */
[C---:B------:R-:W-:Y:S01]  /*b710*/  FSETP.NEU.FTZ.AND P2, PT, R73.reuse, -INF , PT ;  /* 0xff8000004900780b */ /* 0x040fe20003f5d000 */
[----:B------:R-:W-:Y:S01]  /*b720*/  FMUL.FTZ R88, R73, c[0x0][0x2d0] ;  /* 0x0000b40049587a20 */ /* 0x000fe20000410000 */
[----:B------:R-:W-:Y:S01]  /*b730*/  F2FP.BF16.PACK_AB R76, R205, R186 ;  /* 0x000000bacd4c723e */ /* 0x000fe200000010ff */
[--C-:B------:R-:W-:Y:S02]  /*b740*/  FFMA.FTZ R104, R30, c[0x0][0x2d0], -R6.reuse ;  /* 0x0000b4001e687a23 */ /* 0x100fe40000010806 */
[--C-:B------:R-:W-:Y:S01]  /*b750*/  FFMA.FTZ R57, R28, c[0x0][0x2d0], -R6.reuse ;  /* 0x0000b4001c397a23 */ /* 0x100fe20000010806 */
[----:B------:R3:W-:Y:S01]  /*b760*/  @P5 LDGSTS.E.BYPASS.LTC128B.128 [R241+0x3900], [R4.64], !P6 ;  /* 0x0390000004f15fae */ /* 0x0007e2000f101d48 */
[----:B------:R-:W-:Y:S01]  /*b770*/  FSEL R88, R88, RZ, P2 ;  /* 0x000000ff58587208 */ /* 0x000fe20001000000 */
[--C-:B------:R-:W-:Y:S02]  /*b780*/  FFMA.FTZ R61, R25, c[0x0][0x2d0], -R6.reuse ;  /* 0x0000b400193d7a23 */ /* 0x100fe40000010806 */
[----:B------:R-:W-:Y:S02]  /*b790*/  IMAD.MOV.U32 R11, RZ, RZ, R63 ;  /* 0x000000ffff0b7224 */ /* 0x000fe400078e003f */
[--C-:B------:R-:W-:Y:S02]  /*b7a0*/  FFMA.FTZ R63, R24, c[0x0][0x2d0], -R6.reuse ;  /* 0x0000b400183f7a23 */ /* 0x100fe40000010806 */
[----:B------:R-:W4:Y:S01]  /*b7b0*/  SHFL.BFLY PT, R9, R72, 0x1, 0x1f ;  /* 0x0c201f0048097f89 */ /* 0x000f2200000e0000 */
[--C-:B------:R-:W-:Y:S02]  /*b7c0*/  FFMA.FTZ R85, R35, c[0x0][0x2d0], -R6.reuse ;  /* 0x0000b40023557a23 */ /* 0x100fe40000010806 */
[--C-:B------:R-:W-:Y:S02]  /*b7d0*/  FFMA.FTZ R109, R34, c[0x0][0x2d0], -R6.reuse ;  /* 0x0000b400226d7a23 */ /* 0x100fe40000010806 */
[--C-:B------:R-:W-:Y:S02]  /*b7e0*/  FFMA.FTZ R108, R33, c[0x0][0x2d0], -R6.reuse ;  /* 0x0000b400216c7a23 */ /* 0x100fe40000010806 */
[----:B-1----:R-:W-:Y:S01]  /*b7f0*/  @P5 IMAD.MOV.U32 R7, RZ, RZ, 0x5 ;  /* 0x00000005ff075424 */ /* 0x002fe200078e00ff */
[----:B--2---:R-:W-:Y:S01]  /*b800*/  FMNMX.FTZ R0, R0, R2, !PT ;  /* 0x0000000200007209 */ /* 0x004fe20007810000 */
[----:B------:R-:W-:Y:S02]  /*b810*/  FFMA.FTZ R2, R15, c[0x0][0x2d0], -R6 ;  /* 0x0000b4000f027a23 */ /* 0x000fe40000010806 */
[----:B------:R-:W-:Y:S01]  /*b820*/  FFMA.FTZ R103, R103, c[0x0][0x2d0], -R88 ;  /* 0x0000b40067677a23 */ /* 0x000fe20000010858 */
[C---:B------:R-:W-:Y:S01]  /*b830*/  @P5 SHF.L.U64.HI R7, R8.reuse, R7, c[0x0][0x1e4] ;  /* 0x0000790008075619 */ /* 0x040fe20000010207 */
[----:B------:R1:W2:Y:S01]  /*b840*/  MUFU.EX2 R221, R2 ;  /* 0x0000000200dd7308 */ /* 0x0002a20000000800 */
[----:B------:R-:W-:Y:S01]  /*b850*/  @P5 SHF.L.U32 R8, R8, 0x5, RZ ;  /* 0x0000000508085819 */ /* 0x000fe200000006ff */
[--C-:B------:R-:W-:Y:S02]  /*b860*/  FFMA.FTZ R107, R32, c[0x0][0x2d0], -R6.reuse ;  /* 0x0000b400206b7a23 */ /* 0x100fe40000010806 */
[--C-:B------:R-:W-:Y:S01]  /*b870*/  FFMA.FTZ R49, R49, c[0x0][0x2d0], -R6.reuse ;  /* 0x0000b40031317a23 */ /* 0x100fe20000010806 */
[----:B---3--:R-:W-:Y:S01]  /*b880*/  @P5 IADD3 R4, P0, R4, R8, RZ ;  /* 0x0000000804045210 */ /* 0x008fe20007f1e0ff */
[--C-:B------:R-:W-:Y:S02]  /*b890*/  FFMA.FTZ R110, R48, c[0x0][0x2d0], -R6.reuse ;  /* 0x0000b400306e7a23 */ /* 0x100fe40000010806 */
[----:B------:R-:W-:Y:S02]  /*b8a0*/  FFMA.FTZ R47, R47, c[0x0][0x2d0], -R6 ;  /* 0x0000b4002f2f7a23 */ /* 0x000fe40000010806 */
[----:B------:R-:W-:Y:S01]  /*b8b0*/  @P5 IMAD.X R5, R7, 0x1, R5, P0 ;  /* 0x0000000107055824 */ /* 0x000fe200000e0605 */
[----:B----4-:R-:W-:Y:S01]  /*b8c0*/  FMNMX.FTZ R72, R72, R9, !PT ;  /* 0x0000000948487209 */ /* 0x010fe20007810000 */
[----:B------:R-:W-:Y:S02]  /*b8d0*/  FFMA.FTZ R9, R16, c[0x0][0x2d0], -R88 ;  /* 0x0000b40010097a23 */ /* 0x000fe40000010858 */
[--C-:B------:R-:W-:Y:S01]  /*b8e0*/  FFMA.FTZ R111, R46, c[0x0][0x2d0], -R6.reuse ;  /* 0x0000b4002e6f7a23 */ /* 0x100fe20000010806 */
[----:B------:R3:W-:Y:S01]  /*b8f0*/  @P5 LDGSTS.E.BYPASS.LTC128B.128 [R241+0x4100], [R4.64], !P6 ;  /* 0x0410000004f15fae */ /* 0x0007e2000f101d48 */
[----:B------:R4:W-:Y:S01]  /*b900*/  MUFU.EX2 R105, R9 ;  /* 0x0000000900697308 */ /* 0x0009e20000000800 */
[C---:B------:R-:W-:Y:S01]  /*b910*/  FMUL.FTZ R75, R72.reuse, c[0x0][0x2d0] ;  /* 0x0000b400484b7a20 */ /* 0x040fe20000410000 */
[----:B------:R-:W-:Y:S01]  /*b920*/  FSETP.NEU.FTZ.AND P1, PT, R72, -INF , PT ;  /* 0xff8000004800780b */ /* 0x000fe20003f3d000 */
[--C-:B------:R-:W-:Y:S02]  /*b930*/  FFMA.FTZ R35, R31, c[0x0][0x2d0], -R6.reuse ;  /* 0x0000b4001f237a23 */ /* 0x100fe40000010806 */
[----:B------:R-:W-:Y:S01]  /*b940*/  FFMA.FTZ R58, R27, c[0x0][0x2d0], -R6 ;  /* 0x0000b4001b3a7a23 */ /* 0x000fe20000010806 */
[----:B------:R-:W-:Y:S01]  /*b950*/  FSEL R75, R75, RZ, P1 ;  /* 0x000000ff4b4b7208 */ /* 0x000fe20000800000 */
[----:B-1----:R-:W1:Y:S01]  /*b960*/  SHFL.BFLY PT, R2, R0, 0x1, 0x1f ;  /* 0x0c201f0000027f89 */ /* 0x002e6200000e0000 */
[----:B--2---:R-:W-:Y:S01]  /*b970*/  F2FP.BF16.PACK_AB R78, R221, R222 ;  /* 0x000000dedd4e723e */ /* 0x004fe200000010ff */
[--C-:B----4-:R-:W-:Y:S01]  /*b980*/  FFMA.FTZ R9, R17, c[0x0][0x2d0], -R88.reuse ;  /* 0x0000b40011097a23 */ /* 0x110fe20000010858 */
[----:B---3--:R-:W-:Y:S03]  /*b990*/  @P5 IADD3 R4, P0, R4, R8, RZ ;  /* 0x0000000804045210 */ /* 0x008fe60007f1e0ff */
[----:B------:R2:W3:Y:S02]  /*b9a0*/  MUFU.EX2 R201, R9 ;  /* 0x0000000900c97308 */ /* 0x0004e40000000800 */
[----:B------:R-:W-:Y:S01]  /*b9b0*/  @P5 IMAD.X R5, R5, 0x1, R7, P0 ;  /* 0x0000000105055824 */ /* 0x000fe200000e0607 */
[----:B-1----:R-:W-:Y:S01]  /*b9c0*/  FMNMX.FTZ R70, R0, R2, !PT ;  /* 0x0000000200467209 */ /* 0x002fe20007810000 */
[--C-:B------:R-:W-:Y:S03]  /*b9d0*/  FFMA.FTZ R0, R19, c[0x0][0x2d0], -R88.reuse ;  /* 0x0000b40013007a23 */ /* 0x100fe60000010858 */
[----:B------:R1:W-:Y:S01]  /*b9e0*/  @P5 LDGSTS.E.BYPASS.LTC128B.128 [R241+0x4900], [R4.64], !P6 ;  /* 0x0490000004f15fae */ /* 0x0003e2000f101d48 */
[----:B------:R-:W-:Y:S02]  /*b9f0*/  FMUL.FTZ R92, R70, c[0x0][0x2d0] ;  /* 0x0000b400465c7a20 */ /* 0x000fe40000410000 */
[----:B------:R4:W-:Y:S01]  /*ba00*/  MUFU.EX2 R215, R0 ;  /* 0x0000000000d77308 */ /* 0x0009e20000000800 */
[----:B--2---:R-:W-:Y:S01]  /*ba10*/  FFMA.FTZ R9, R18, c[0x0][0x2d0], -R88 ;  /* 0x0000b40012097a23 */ /* 0x004fe20000010858 */
[----:B---3--:R-:W-:Y:S08]  /*ba20*/  F2FP.BF16.PACK_AB R77, R201, R105 ;  /* 0x00000069c94d723e */ /* 0x008ff000000010ff */
[----:B------:R-:W-:Y:S01]  /*ba30*/  MUFU.EX2 R214, R9 ;  /* 0x0000000900d67308 */ /* 0x000fe20000000800 */
[--C-:B----4-:R-:W-:Y:S01]  /*ba40*/  FFMA.FTZ R0, R20, c[0x0][0x2d0], -R75.reuse ;  /* 0x0000b40014007a23 */ /* 0x110fe2000001084b */
[-C--:B-1----:R-:W-:Y:S08]  /*ba50*/  @P5 IADD3 R4, P0, R4, R8.reuse, RZ ;  /* 0x0000000804045210 */ /* 0x082ff00007f1e0ff */
[----:B------:R1:W-:Y:S01]  /*ba60*/  MUFU.EX2 R184, R0 ;  /* 0x0000000000b87308 */ /* 0x0003e20000000800 */
[----:B------:R-:W-:Y:S05]  /*ba70*/  @P5 IADD3.X R5, R5, R7, RZ, P0, !PT ;  /* 0x0000000705055210 */ /* 0x000fea00007fe4ff */
[----:B------:R2:W-:Y:S01]  /*ba80*/  @P5 LDGSTS.E.BYPASS.LTC128B.128 [R241+0x5100], [R4.64], !P6 ;  /* 0x0510000004f15fae */ /* 0x0005e2000f101d48 */
[----:B-1----:R-:W-:Y:S04]  /*ba90*/  FFMA.FTZ R0, R21, c[0x0][0x2d0], -R75 ;  /* 0x0000b40015007a23 */ /* 0x002fe8000001084b */
[----:B------:R1:W3:Y:S01]  /*baa0*/  MUFU.EX2 R194, R0 ;  /* 0x0000000000c27308 */ /* 0x0002e20000000800 */
[----:B--2---:R-:W-:Y:S05]  /*bab0*/  @P5 IADD3 R4, P0, R4, R8, RZ ;  /* 0x0000000804045210 */ /* 0x004fea0007f1e0ff */
[----:B------:R-:W-:Y:S05]  /*bac0*/  @P5 IMAD.X R5, R5, 0x1, R7, P0 ;  /* 0x0000000105055824 */ /* 0x000fea00000e0607 */
[----:B------:R2:W-:Y:S01]  /*bad0*/  @P5 LDGSTS.E.BYPASS.LTC128B.128 [R241+0x5900], [R4.64], !P6 ;  /* 0x0590000004f15fae */ /* 0x0005e2000f101d48 */
[----:B-1----:R-:W-:Y:S01]  /*bae0*/  FFMA.FTZ R0, R22, c[0x0][0x2d0], -R75 ;  /* 0x0000b40016007a23 */ /* 0x002fe2000001084b */
[----:B---3--:R-:W-:Y:S03]  /*baf0*/  F2FP.BF16.PACK_AB R64, R194, R184 ;  /* 0x000000b8c240723e */ /* 0x008fe600000010ff */
[----:B------:R1:W-:Y:S01]  /*bb00*/  MUFU.EX2 R200, R0 ;  /* 0x0000000000c87308 */ /* 0x0003e20000000800 */
[----:B--2---:R-:W-:Y:S05]  /*bb10*/  @P5 IADD3 R4, P0, R4, R8, RZ ;  /* 0x0000000804045210 */ /* 0x004fea0007f1e0ff */
[----:B------:R-:W-:Y:S01]  /*bb20*/  @P5 IMAD.X R5, R5, 0x1, R7, P0 ;  /* 0x0000000105055824 */ /* 0x000fe200000e0607 */
[----:B------:R-:W-:Y:S01]  /*bb30*/  FSETP.NEU.FTZ.AND P0, PT, R70, -INF , PT ;  /* 0xff8000004600780b */ /* 0x000fe20003f1d000 */
[----:B-1----:R-:W-:Y:S03]  /*bb40*/  FFMA.FTZ R0, R23, c[0x0][0x2d0], -R75 ;  /* 0x0000b40017007a23 */ /* 0x002fe6000001084b */
[----:B------:R-:W-:Y:S01]  /*bb50*/  FSEL R92, R92, RZ, P0 ;  /* 0x000000ff5c5c7208 */ /* 0x000fe20000000000 */
[----:B------:R1:W-:Y:S01]  /*bb60*/  @P5 LDGSTS.E.BYPASS.LTC128B.128 [R241+0x6100], [R4.64], !P6 ;  /* 0x0610000004f15fae */ /* 0x0003e2000f101d48 */
[----:B------:R2:W3:Y:S03]  /*bb70*/  MUFU.EX2 R211, R0 ;  /* 0x0000000000d37308 */ /* 0x0004e60000000800 */
[--C-:B------:R-:W-:Y:S01]  /*bb80*/  FFMA.FTZ R2, R26, c[0x0][0x2d0], -R92.reuse ;  /* 0x0000b4001a027a23 */ /* 0x100fe2000001085c */
[----:B------:R-:W-:Y:S01]  /*bb90*/  MOV R26, R79 ;  /* 0x0000004f001a7202 */ /* 0x000fe20000000f00 */
[--C-:B------:R-:W-:Y:S01]  /*bba0*/  FFMA.FTZ R220, R220, c[0x0][0x2d0], -R92.reuse ;  /* 0x0000b400dcdc7a23 */ /* 0x100fe2000001085c */
[----:B------:R-:W-:Y:S01]  /*bbb0*/  F2FP.BF16.PACK_AB R79, R215, R214 ;  /* 0x000000d6d74f723e */ /* 0x000fe200000010ff */
[--C-:B------:R-:W-:Y:S02]  /*bbc0*/  FFMA.FTZ R219, R219, c[0x0][0x2d0], -R92.reuse ;  /* 0x0000b400dbdb7a23 */ /* 0x100fe4000001085c */
[--C-:B------:R-:W-:Y:S01]  /*bbd0*/  FFMA.FTZ R218, R218, c[0x0][0x2d0], -R92.reuse ;  /* 0x0000b400dada7a23 */ /* 0x100fe2000001085c */
[----:B------:R4:W-:Y:S01]  /*bbe0*/  MUFU.EX2 R185, R2 ;  /* 0x0000000200b97308 */ /* 0x0009e20000000800 */
[----:B--2---:R-:W-:Y:S02]  /*bbf0*/  FSEL R0, R74, RZ, P3 ;  /* 0x000000ff4a007208 */ /* 0x004fe40001800000 */
[----:B------:R-:W-:Y:S04]  /*bc00*/  @P5 IADD3 R8, P3, R4, R8, RZ ;  /* 0x0000000804085210 */ /* 0x000fe80007f7e0ff */
[----:B------:R-:W-:Y:S01]  /*bc10*/  @P5 IADD3.X R9, R5, R7, RZ, P3, !PT ;  /* 0x0000000705095210 */ /* 0x000fe20001ffe4ff */
[----:B-1----:R-:W-:Y:S01]  /*bc20*/  FADD.FTZ R5, -R0, R3 ;  /* 0x0000000300057221 */ /* 0x002fe20000010100 */
[----:B------:R-:W-:Y:S01]  /*bc30*/  FSEL R3, R73, RZ, P2 ;  /* 0x000000ff49037208 */ /* 0x000fe20001000000 */
[----:B------:R-:W-:Y:S01]  /*bc40*/  FFMA.FTZ R7, R29, c[0x0][0x2d0], -R92 ;  /* 0x0000b4001d077a23 */ /* 0x000fe2000001085c */
[----:B----4-:R-:W-:Y:S01]  /*bc50*/  FSEL R2, R72, RZ, P1 ;  /* 0x000000ff48027208 */ /* 0x010fe20000800000 */
[----:B------:R1:W-:Y:S01]  /*bc60*/  @P5 LDGSTS.E.BYPASS.LTC128B.128 [R241+0x6900], [R8.64], !P6 ;  /* 0x0690000008f15fae */ /* 0x0003e2000f101d48 */
[----:B------:R-:W-:Y:S01]  /*bc70*/  FSEL R0, R70, RZ, P0 ;  /* 0x000000ff46007208 */ /* 0x000fe20000000000 */
[----:B------:R-:W2:Y:S01]  /*bc80*/  MUFU.EX2 R193, R7 ;  /* 0x0000000700c17308 */ /* 0x000ea20000000800 */
[----:B------:R-:W-:Y:S01]  /*bc90*/  FADD.FTZ R4, -R3, R116 ;  /* 0x0000007403047221 */ /* 0x000fe20000010100 */
[----:B------:R-:W-:Y:S01]  /*bca0*/  MOV R116, R66 ;  /* 0x0000004200747202 */ /* 0x000fe20000000f00 */
[----:B------:R-:W-:Y:S01]  /*bcb0*/  FADD.FTZ R3, -R2, R117 ;  /* 0x0000007502037221 */ /* 0x000fe20000010100 */
[----:B---3--:R-:W-:Y:S01]  /*bcc0*/  F2FP.BF16.PACK_AB R66, R211, R200 ;  /* 0x000000c8d342723e */ /* 0x008fe200000010ff */
[----:B------:R-:W-:Y:S01]  /*bcd0*/  FADD.FTZ R2, -R0, R118 ;  /* 0x0000007600027221 */ /* 0x000fe20000010100 */
[----:B------:R-:W3:Y:S01]  /*bce0*/  LDSM.16.MT88.4 R20, [R224] ;  /* 0x00000000e014783b */ /* 0x000ee20000004200 */
[----:B------:R-:W-:Y:S02]  /*bcf0*/  FMUL.FTZ R0, R5, c[0x0][0x2d0] ;  /* 0x0000b40005007a20 */ /* 0x000fe40000410000 */
[----:B------:R-:W-:Y:S02]  /*bd00*/  IMAD.MOV.U32 R29, RZ, RZ, R67 ;  /* 0x000000ffff1d7224 */ /* 0x000fe400078e0043 */
[----:B------:R4:W1:Y:S01]  /*bd10*/  MUFU.EX2 R69, R0 ;  /* 0x0000000000457308 */ /* 0x0008620000000800 */
[----:B------:R-:W-:Y:S02]  /*bd20*/  IMAD.MOV.U32 R118, RZ, RZ, R11 ;  /* 0x000000ffff767224 */ /* 0x000fe400078e000b */
[----:B------:R-:W-:Y:S01]  /*bd30*/  IMAD.MOV.U32 R117, RZ, RZ, R65 ;  /* 0x000000ffff757224 */ /* 0x000fe200078e0041 */
[----:B------:R-:W0:Y:S01]  /*bd40*/  LDGDEPBAR ;  /* 0x00000000000079af */ /* 0x000e220000000000 */
[----:B--2---:R-:W-:Y:S01]  /*bd50*/  F2FP.BF16.PACK_AB R65, R193, R185 ;  /* 0x000000b9c141723e */ /* 0x004fe200000010ff */
[----:B----4-:R-:W-:Y:S02]  /*bd60*/  FMUL.FTZ R0, R4, c[0x0][0x2d0] ;  /* 0x0000b40004007a20 */ /* 0x010fe40000410000 */
[C---:B-1----:R-:W-:Y:S02]  /*bd70*/  FMUL.FTZ R4, R69.reuse, R124 ;  /* 0x0000007c45047220 */ /* 0x042fe40000410000 */
[----:B------:R1:W2:Y:S01]  /*bd80*/  MUFU.EX2 R68, R0 ;  /* 0x0000000000447308 */ /* 0x0002a20000000800 */
[C---:B------:R-:W-:Y:S02]  /*bd90*/  FMUL.FTZ R5, R69.reuse, R125 ;  /* 0x0000007d45057220 */ /* 0x040fe40000410000 */
[C---:B------:R-:W-:Y:S02]  /*bda0*/  FMUL.FTZ R16, R69.reuse, R132 ;  /* 0x0000008445107220 */ /* 0x040fe40000410000 */
[C---:B------:R-:W-:Y:S02]  /*bdb0*/  FMUL.FTZ R17, R69.reuse, R133 ;  /* 0x0000008545117220 */ /* 0x040fe40000410000 */
[C---:B------:R-:W-:Y:S01]  /*bdc0*/  FMUL.FTZ R32, R69.reuse, R148 ;  /* 0x0000009445207220 */ /* 0x040fe20000410000 */
[----:B------:R-:W-:Y:S01]  /*bdd0*/  MOV R148, R35 ;  /* 0x0000002300947202 */ /* 0x000fe20000000f00 */
[C---:B------:R-:W-:Y:S02]  /*bde0*/  FMUL.FTZ R33, R69.reuse, R149 ;  /* 0x0000009545217220 */ /* 0x040fe40000410000 */
[----:B------:R-:W-:Y:S02]  /*bdf0*/  FMUL.FTZ R48, R69, R164 ;  /* 0x000000a445307220 */ /* 0x000fe40000410000 */
[----:B------:R-:W-:Y:S02]  /*be00*/  IMAD.MOV.U32 R164, RZ, RZ, R115 ;  /* 0x000000ffffa47224 */ /* 0x000fe400078e0073 */
[----:B------:R-:W-:Y:S02]  /*be10*/  IMAD.MOV.U32 R149, RZ, RZ, R118 ;  /* 0x000000ffff957224 */ /* 0x000fe400078e0076 */
[----:B------:R-:W-:Y:S01]  /*be20*/  MUFU.EX2 R118, R86 ;  /* 0x0000005600767308 */ /* 0x000fe20000000800 */
[----:B-1----:R-:W-:Y:S02]  /*be30*/  FMUL.FTZ R0, R3, c[0x0][0x2d0] ;  /* 0x0000b40003007a20 */ /* 0x002fe40000410000 */
[C---:B--2---:R-:W-:Y:S07]  /*be40*/  FMUL.FTZ R6, R68.reuse, R126 ;  /* 0x0000007e44067220 */ /* 0x044fee0000410000 */
[----:B------:R1:W2:Y:S01]  /*be50*/  MUFU.EX2 R3, R0 ;  /* 0x0000000000037308 */ /* 0x0002a20000000800 */
[C---:B------:R-:W-:Y:S02]  /*be60*/  FMUL.FTZ R7, R68.reuse, R127 ;  /* 0x0000007f44077220 */ /* 0x040fe40000410000 */
[----:B------:R-:W-:Y:S02]  /*be70*/  IMAD.MOV.U32 R126, RZ, RZ, R10 ;  /* 0x000000ffff7e7224 */ /* 0x000fe400078e000a */
[C---:B------:R-:W-:Y:S02]  /*be80*/  FMUL.FTZ R18, R68.reuse, R134 ;  /* 0x0000008644127220 */ /* 0x040fe40000410000 */
[C---:B------:R-:W-:Y:S01]  /*be90*/  FMUL.FTZ R19, R68.reuse, R135 ;  /* 0x0000008744137220 */ /* 0x040fe20000410000 */
[-C--:B---3--:R-:W-:Y:S02]  /*bea0*/  HMMA.16816.F32.BF16 R4, R76, R20.reuse, R4 ;  /* 0x000000144c04723c */ /* 0x088fe40000041804 */
[----:B------:R-:W-:Y:S03]  /*beb0*/  MUFU.EX2 R135, R84 ;  /* 0x0000005400877308 */ /* 0x000fe60000000800 */
[C---:B------:R-:W-:Y:S01]  /*bec0*/  FMUL.FTZ R34, R68.reuse, R150 ;  /* 0x0000009644227220 */ /* 0x040fe20000410000 */
[----:B------:R-:W-:Y:S01]  /*bed0*/  MOV R150, R54 ;  /* 0x0000003600967202 */ /* 0x000fe20000000f00 */
[----:B------:R-:W-:Y:S02]  /*bee0*/  FMUL.FTZ R35, R68, R151 ;  /* 0x0000009744237220 */ /* 0x000fe40000410000 */
[----:B------:R-:W-:Y:S03]  /*bef0*/  IMAD.MOV.U32 R151, RZ, RZ, R53 ;  /* 0x000000ffff977224 */ /* 0x000fe600078e0035 */
[----:B------:R-:W-:Y:S02]  /*bf00*/  IMAD.MOV.U32 R134, RZ, RZ, R56 ;  /* 0x000000ffff867224 */ /* 0x000fe400078e0038 */
[----:B-1----:R-:W-:Y:S02]  /*bf10*/  FMUL.FTZ R0, R2, c[0x0][0x2d0] ;  /* 0x0000b40002007a20 */ /* 0x002fe40000410000 */
[--C-:B------:R-:W-:Y:S02]  /*bf20*/  FFMA.FTZ R2, R50, c[0x0][0x2d0], -R92.reuse ;  /* 0x0000b40032027a23 */ /* 0x100fe4000001085c */
[C---:B--2---:R-:W-:Y:S02]  /*bf30*/  FMUL.FTZ R8, R3.reuse, R120 ;  /* 0x0000007803087220 */ /* 0x044fe40000410000 */
[----:B------:R1:W-:Y:S01]  /*bf40*/  MUFU.EX2 R187, R2 ;  /* 0x0000000200bb7308 */ /* 0x0003e20000000800 */
[C---:B------:R-:W-:Y:S02]  /*bf50*/  FMUL.FTZ R9, R3.reuse, R121 ;  /* 0x0000007903097220 */ /* 0x040fe40000410000 */
[C---:B------:R-:W-:Y:S02]  /*bf60*/  FMUL.FTZ R12, R3.reuse, R128 ;  /* 0x00000080030c7220 */ /* 0x040fe40000410000 */
[C---:B------:R-:W-:Y:S02]  /*bf70*/  FMUL.FTZ R13, R3.reuse, R129 ;  /* 0x00000081030d7220 */ /* 0x040fe40000410000 */
[C---:B------:R-:W-:Y:S02]  /*bf80*/  FMUL.FTZ R24, R3.reuse, R140 ;  /* 0x0000008c03187220 */ /* 0x040fe40000410000 */
[C---:B------:R-:W-:Y:S01]  /*bf90*/  FMUL.FTZ R25, R3.reuse, R141 ;  /* 0x0000008d03197220 */ /* 0x040fe20000410000 */
[----:B------:R-:W2:Y:S01]  /*bfa0*/  MUFU.EX2 R0, R0 ;  /* 0x0000000000007308 */ /* 0x000ea20000000800 */
[C---:B------:R-:W-:Y:S02]  /*bfb0*/  FMUL.FTZ R28, R3.reuse, R144 ;  /* 0x00000090031c7220 */ /* 0x040fe40000410000 */
[C---:B------:R-:W-:Y:S01]  /*bfc0*/  FMUL.FTZ R40, R3.reuse, R156 ;  /* 0x0000009c03287220 */ /* 0x040fe20000410000 */
[----:B------:R-:W-:Y:S01]  /*bfd0*/  MOV R156, R59 ;  /* 0x0000003b009c7202 */ /* 0x000fe20000000f00 */
[C---:B------:R-:W-:Y:S02]  /*bfe0*/  FMUL.FTZ R41, R3.reuse, R157 ;  /* 0x0000009d03297220 */ /* 0x040fe40000410000 */
[C---:B------:R-:W-:Y:S02]  /*bff0*/  FMUL.FTZ R45, R3.reuse, R161 ;  /* 0x000000a1032d7220 */ /* 0x040fe40000410000 */
[----:B------:R-:W-:Y:S01]  /*c000*/  FMUL.FTZ R44, R3, R160 ;  /* 0x000000a0032c7220 */ /* 0x000fe20000410000 */
[----:B------:R-:W-:Y:S01]  /*c010*/  MUFU.EX2 R129, R85 ;  /* 0x0000005500817308 */ /* 0x000fe20000000800 */
[----:B------:R-:W-:Y:S01]  /*c020*/  MOV R160, R111 ;  /* 0x0000006f00a07202 */ /* 0x000fe20000000f00 */
[C---:B------:R-:W-:Y:S02]  /*c030*/  FMUL.FTZ R50, R68.reuse, R166 ;  /* 0x000000a644327220 */ /* 0x040fe40000410000 */
[----:B-1----:R-:W-:Y:S02]  /*c040*/  FFMA.FTZ R2, R51, c[0x0][0x2d0], -R92 ;  /* 0x0000b40033027a23 */ /* 0x002fe4000001085c */
[C---:B------:R-:W-:Y:S01]  /*c050*/  FMUL.FTZ R56, R3.reuse, R172 ;  /* 0x000000ac03387220 */ /* 0x040fe20000410000 */
[----:B------:R-:W-:Y:S01]  /*c060*/  MOV R172, R107 ;  /* 0x0000006b00ac7202 */ /* 0x000fe20000000f00 */
[----:B------:R-:W-:Y:S01]  /*c070*/  FMUL.FTZ R51, R68, R167 ;  /* 0x000000a744337220 */ /* 0x000fe20000410000 */
[----:B------:R-:W-:Y:S01]  /*c080*/  MOV R167, R63 ;  /* 0x0000003f00a77202 */ /* 0x000fe20000000f00 */
[----:B------:R-:W1:Y:S01]  /*c090*/  MUFU.EX2 R188, R2 ;  /* 0x0000000200bc7308 */ /* 0x000e620000000800 */
[----:B------:R-:W-:Y:S02]  /*c0a0*/  IMAD.MOV.U32 R157, RZ, RZ, R57 ;  /* 0x000000ffff9d7224 */ /* 0x000fe400078e0039 */
[----:B------:R-:W-:Y:S02]  /*c0b0*/  FMUL.FTZ R57, R3, R173 ;  /* 0x000000ad03397220 */ /* 0x000fe40000410000 */
[C---:B--2---:R-:W-:Y:S02]  /*c0c0*/  FMUL.FTZ R10, R0.reuse, R122 ;  /* 0x0000007a000a7220 */ /* 0x044fe40000410000 */
[C---:B------:R-:W-:Y:S02]  /*c0d0*/  FMUL.FTZ R11, R0.reuse, R123 ;  /* 0x0000007b000b7220 */ /* 0x040fe40000410000 */
[C---:B------:R-:W-:Y:S01]  /*c0e0*/  FMUL.FTZ R14, R0.reuse, R130 ;  /* 0x00000082000e7220 */ /* 0x040fe20000410000 */
[----:B------:R-:W-:Y:S01]  /*c0f0*/  MUFU.EX2 R128, R102 ;  /* 0x0000006600807308 */ /* 0x000fe20000000800 */
[C---:B------:R-:W-:Y:S02]  /*c100*/  FMUL.FTZ R15, R0.reuse, R131 ;  /* 0x00000083000f7220 */ /* 0x040fe40000410000 */
[C---:B------:R-:W-:Y:S01]  /*c110*/  FMUL.FTZ R27, R0.reuse, R143 ;  /* 0x0000008f001b7220 */ /* 0x040fe20000410000 */
[----:B------:R-:W-:Y:S01]  /*c120*/  MOV R143, R83 ;  /* 0x00000053008f7202 */ /* 0x000fe20000000f00 */
[C---:B------:R-:W-:Y:S02]  /*c130*/  FMUL.FTZ R30, R0.reuse, R146 ;  /* 0x00000092001e7220 */ /* 0x040fe40000410000 */
[C---:B------:R-:W-:Y:S02]  /*c140*/  FMUL.FTZ R31, R0.reuse, R147 ;  /* 0x00000093001f7220 */ /* 0x040fe40000410000 */
[C---:B------:R-:W-:Y:S01]  /*c150*/  FMUL.FTZ R43, R0.reuse, R159 ;  /* 0x0000009f002b7220 */ /* 0x040fe20000410000 */
[----:B------:R2:W-:Y:S01]  /*c160*/  MUFU.EX2 R146, R94 ;  /* 0x0000005e00927308 */ /* 0x0005e20000000800 */
[----:B------:R-:W-:Y:S01]  /*c170*/  MOV R159, R52 ;  /* 0x00000034009f7202 */ /* 0x000fe20000000f00 */
[----:B------:R-:W-:Y:S01]  /*c180*/  FMUL.FTZ R42, R0, R158 ;  /* 0x0000009e002a7220 */ /* 0x000fe20000410000 */
[----:B-1----:R-:W-:Y:S01]  /*c190*/  F2FP.BF16.PACK_AB R67, R188, R187 ;  /* 0x000000bbbc43723e */ /* 0x002fe200000010ff */
[----:B------:R-:W-:Y:S02]  /*c1a0*/  FFMA.FTZ R2, R90, c[0x0][0x2d0], -R88 ;  /* 0x0000b4005a027a23 */ /* 0x000fe40000010858 */
[C---:B------:R-:W-:Y:S02]  /*c1b0*/  FMUL.FTZ R46, R0.reuse, R162 ;  /* 0x000000a2002e7220 */ /* 0x040fe40000410000 */
[----:B------:R-:W-:Y:S02]  /*c1c0*/  IMAD.MOV.U32 R158, RZ, RZ, R47 ;  /* 0x000000ffff9e7224 */ /* 0x000fe400078e002f */
[----:B------:R1:W-:Y:S01]  /*c1d0*/  MUFU.EX2 R131, R95 ;  /* 0x0000005f00837308 */ /* 0x0003e20000000800 */
[C---:B------:R-:W-:Y:S04]  /*c1e0*/  HMMA.16816.F32.BF16 R8, R64.reuse, R20, R8 ;  /* 0x000000144008723c */ /* 0x040fe80000041808 */
[----:B------:R-:W-:Y:S01]  /*c1f0*/  FMUL.FTZ R47, R0, R163 ;  /* 0x000000a3002f7220 */ /* 0x000fe20000410000 */
[----:B------:R-:W-:Y:S01]  /*c200*/  MOV R163, R116 ;  /* 0x0000007400a37202 */ /* 0x000fe20000000f00 */
[----:B------:R-:W-:Y:S01]  /*c210*/  IMAD.MOV.U32 R162, RZ, RZ, R104 ;  /* 0x000000ffffa27224 */ /* 0x000fe200078e0068 */
[----:B------:R-:W-:Y:S01]  /*c220*/  MOV R104, R80 ;  /* 0x0000005000687202 */ /* 0x000fe20000000f00 */
[-C--:B------:R-:W-:Y:S01]  /*c230*/  HMMA.16816.F32.BF16 R12, R64, R22.reuse, R12 ;  /* 0x00000016400c723c */ /* 0x080fe2000004180c */
[----:B------:R-:W-:Y:S03]  /*c240*/  MUFU.EX2 R116, R87 ;  /* 0x0000005700747308 */ /* 0x000fe60000000800 */
[C---:B------:R-:W-:Y:S01]  /*c250*/  FMUL.FTZ R20, R69.reuse, R136 ;  /* 0x0000008845147220 */ /* 0x040fe20000410000 */
[----:B------:R-:W-:Y:S01]  /*c260*/  MOV R136, R62 ;  /* 0x0000003e00887202 */ /* 0x000fe20000000f00 */
[----:B------:R-:W-:Y:S01]  /*c270*/  FMUL.FTZ R21, R69, R137 ;  /* 0x0000008945157220 */ /* 0x000fe20000410000 */
[----:B------:R-:W-:Y:S01]  /*c280*/  MOV R137, R117 ;  /* 0x0000007500897202 */ /* 0x000fe20000000f00 */
[C---:B------:R-:W-:Y:S04]  /*c290*/  HMMA.16816.F32.BF16 R16, R76.reuse, R22, R16 ;  /* 0x000000164c10723c */ /* 0x040fe80000041810 */
[----:B------:R-:W-:Y:S01]  /*c2a0*/  IMAD.MOV.U32 R117, RZ, RZ, R29 ;  /* 0x000000ffff757224 */ /* 0x000fe200078e001d */
[----:B------:R-:W-:Y:S01]  /*c2b0*/  MOV R173, R158 ;  /* 0x0000009e00ad7202 */ /* 0x000fe20000000f00 */
[----:B------:R-:W-:Y:S02]  /*c2c0*/  FMUL.FTZ R29, R3, R145 ;  /* 0x00000091031d7220 */ /* 0x000fe40000410000 */
[C---:B------:R-:W-:Y:S04]  /*c2d0*/  FMUL.FTZ R22, R68.reuse, R138 ;  /* 0x0000008a44167220 */ /* 0x040fe80000410000 */
[----:B------:R-:W-:Y:S02]  /*c2e0*/  IMAD.MOV.U32 R138, RZ, RZ, R37 ;  /* 0x000000ffff8a7224 */ /* 0x000fe400078e0025 */
[----:B------:R-:W3:Y:S01]  /*c2f0*/  LDSM.16.MT88.4 R36, [R228] ;  /* 0x00000000e424783b */ /* 0x000ee20000004200 */
[----:B------:R-:W-:Y:S02]  /*c300*/  FMUL.FTZ R23, R68, R139 ;  /* 0x0000008b44177220 */ /* 0x000fe40000410000 */
[----:B------:R-:W-:Y:S02]  /*c310*/  IMAD.MOV.U32 R139, RZ, RZ, R26 ;  /* 0x000000ffff8b7224 */ /* 0x000fe400078e001a */
[C---:B------:R-:W-:Y:S01]  /*c320*/  FMUL.FTZ R26, R0.reuse, R142 ;  /* 0x0000008e001a7220 */ /* 0x040fe20000410000 */
[----:B------:R-:W-:Y:S01]  /*c330*/  MOV R142, R49 ;  /* 0x00000031008e7202 */ /* 0x000fe20000000f00 */
[----:B------:R-:W-:Y:S02]  /*c340*/  IMAD.MOV.U32 R161, RZ, RZ, R117 ;  /* 0x000000ffffa17224 */ /* 0x000fe400078e0075 */
[----:B------:R-:W-:Y:S01]  /*c350*/  FMUL.FTZ R49, R69, R165 ;  /* 0x000000a545317220 */ /* 0x000fe20000410000 */
[----:B------:R-:W-:Y:S01]  /*c360*/  MOV R158, R142 ;  /* 0x0000008e009e7202 */ /* 0x000fe20000000f00 */
[----:B------:R-:W-:Y:S02]  /*c370*/  IMAD.MOV.U32 R165, RZ, RZ, R58 ;  /* 0x000000ffffa57224 */ /* 0x000fe400078e003a */
[C---:B------:R-:W-:Y:S02]  /*c380*/  FMUL.FTZ R58, R0.reuse, R174 ;  /* 0x000000ae003a7220 */ /* 0x040fe40000410000 */
[C---:B------:R-:W-:Y:S01]  /*c390*/  FMUL.FTZ R59, R0.reuse, R175 ;  /* 0x000000af003b7220 */ /* 0x040fe20000410000 */
[----:B------:R-:W-:Y:S01]  /*c3a0*/  MOV R175, R164 ;  /* 0x000000a400af7202 */ /* 0x000fe20000000f00 */
[----:B------:R-:W-:Y:S02]  /*c3b0*/  IMAD.MOV.U32 R166, RZ, RZ, R61 ;  /* 0x000000ffffa67224 */ /* 0x000fe400078e003d */
[----:B------:R-:W-:Y:S01]  /*c3c0*/  FMUL.FTZ R61, R3, R177 ;  /* 0x000000b1033d7220 */ /* 0x000fe20000410000 */
[----:B------:R-:W-:Y:S01]  /*c3d0*/  MOV R177, R151 ;  /* 0x0000009700b17202 */ /* 0x000fe20000000f00 */
[C---:B------:R-:W-:Y:S02]  /*c3e0*/  FMUL.FTZ R62, R0.reuse, R178 ;  /* 0x000000b2003e7220 */ /* 0x040fe40000410000 */
[----:B------:R-:W-:Y:S02]  /*c3f0*/  FMUL.FTZ R63, R0, R179 ;  /* 0x000000b3003f7220 */ /* 0x000fe40000410000 */
[--C-:B--2---:R-:W-:Y:S02]  /*c400*/  FFMA.FTZ R94, R240, c[0x0][0x2d0], -R88.reuse ;  /* 0x0000b400f05e7a23 */ /* 0x104fe40000010858 */
[--C-:B------:R-:W-:Y:S02]  /*c410*/  FFMA.FTZ R151, R89, c[0x0][0x2d0], -R88.reuse ;  /* 0x0000b40059977a23 */ /* 0x100fe40000010858 */
[----:B------:R-:W-:Y:S02]  /*c420*/  FFMA.FTZ R89, R234, c[0x0][0x2d0], -R75 ;  /* 0x0000b400ea597a23 */ /* 0x000fe4000001084b */
[--C-:B------:R-:W-:Y:S02]  /*c430*/  FFMA.FTZ R90, R126, c[0x0][0x2d0], -R88.reuse ;  /* 0x0000b4007e5a7a23 */ /* 0x100fe40000010858 */
[----:B------:R-:W-:Y:S02]  /*c440*/  FFMA.FTZ R104, R104, c[0x0][0x2d0], -R88 ;  /* 0x0000b40068687a23 */ /* 0x000fe40000010858 */
[----:B------:R-:W-:Y:S02]  /*c450*/  IMAD.MOV.U32 R174, RZ, RZ, R163 ;  /* 0x000000ffffae7224 */ /* 0x000fe400078e00a3 */
[----:B------:R-:W-:Y:S02]  /*c460*/  IMAD.MOV.U32 R164, RZ, RZ, R148 ;  /* 0x000000ffffa47224 */ /* 0x000fe400078e0094 */
[--C-:B------:R-:W-:Y:S01]  /*c470*/  FFMA.FTZ R148, R203, c[0x0][0x2d0], -R88.reuse ;  /* 0x0000b400cb947a23 */ /* 0x100fe20000010858 */
[-C--:B---3--:R-:W-:Y:S03]  /*c480*/  HMMA.16816.F32.BF16 R20, R76, R36.reuse, R20 ;  /* 0x000000244c14723c */ /* 0x088fe60000041814 */
[--C-:B------:R-:W-:Y:S02]  /*c490*/  FFMA.FTZ R102, R217, c[0x0][0x2d0], -R88.reuse ;  /* 0x0000b400d9667a23 */ /* 0x100fe40000010858 */
[--C-:B------:R-:W-:Y:S02]  /*c4a0*/  FFMA.FTZ R107, R210, c[0x0][0x2d0], -R88.reuse ;  /* 0x0000b400d26b7a23 */ /* 0x100fe40000010858 */
[----:B------:R-:W-:Y:S01]  /*c4b0*/  MUFU.EX2 R203, R102 ;  /* 0x0000006600cb7308 */ /* 0x000fe20000000800 */
[C---:B------:R-:W-:Y:S04]  /*c4c0*/  HMMA.16816.F32.BF16 R24, R64.reuse, R36, R24 ;  /* 0x000000244018723c */ /* 0x040fe80000041818 */
[----:B------:R-:W-:Y:S02]  /*c4d0*/  IMAD.MOV.U32 R163, RZ, RZ, R159 ;  /* 0x000000ffffa37224 */ /* 0x000fe400078e009f */
[----:B------:R-:W-:Y:S01]  /*c4e0*/  IMAD.MOV.U32 R159, RZ, RZ, R139 ;  /* 0x000000ffff9f7224 */ /* 0x000fe200078e008b */
[----:B------:R-:W-:Y:S01]  /*c4f0*/  MOV R139, R109 ;  /* 0x0000006d008b7202 */ /* 0x000fe20000000f00 */
[-C--:B------:R-:W-:Y:S02]  /*c500*/  HMMA.16816.F32.BF16 R28, R64, R38.reuse, R28 ;  /* 0x00000026401c723c */ /* 0x080fe4000004181c */
[----:B------:R-:W-:Y:S02]  /*c510*/  MUFU.EX2 R163, R163 ;  /* 0x000000a300a37308 */ /* 0x000fe40000000800 */
[C---:B------:R-:W-:Y:S01]  /*c520*/  FMUL.FTZ R36, R69.reuse, R152 ;  /* 0x0000009845247220 */ /* 0x040fe20000410000 */
[----:B------:R-:W-:Y:S01]  /*c530*/  MOV R152, R60 ;  /* 0x0000003c00987202 */ /* 0x000fe20000000f00 */
[----:B------:R-:W-:Y:S02]  /*c540*/  FMUL.FTZ R37, R69, R153 ;  /* 0x0000009945257220 */ /* 0x000fe40000410000 */
[C---:B------:R-:W-:Y:S04]  /*c550*/  HMMA.16816.F32.BF16 R32, R76.reuse, R38, R32 ;  /* 0x000000264c20723c */ /* 0x040fe80000041820 */
[----:B------:R-:W-:Y:S01]  /*c560*/  MUFU.EX2 R139, R139 ;  /* 0x0000008b008b7308 */ /* 0x000fe20000000800 */
[----:B------:R-:W-:Y:S02]  /*c570*/  FMUL.FTZ R60, R3, R176 ;  /* 0x000000b0033c7220 */ /* 0x000fe40000410000 */
[C---:B------:R-:W-:Y:S01]  /*c580*/  FMUL.FTZ R39, R68.reuse, R155 ;  /* 0x0000009b44277220 */ /* 0x040fe20000410000 */
[----:B------:R-:W-:Y:S01]  /*c590*/  MOV R155, R55 ;  /* 0x00000037009b7202 */ /* 0x000fe20000000f00 */
[----:B------:R-:W-:Y:S01]  /*c5a0*/  FMUL.FTZ R38, R68, R154 ;  /* 0x0000009a44267220 */ /* 0x000fe20000410000 */
[----:B------:R-:W2:Y:S02]  /*c5b0*/  LDSM.16.MT88.4 R52, [R225] ;  /* 0x00000000e134783b */ /* 0x000ea40000004200 */
[--C-:B-1----:R-:W-:Y:S02]  /*c5c0*/  FFMA.FTZ R95, R230, c[0x0][0x2d0], -R75.reuse ;  /* 0x0000b400e65f7a23 */ /* 0x102fe4000001084b */
[----:B------:R1:W-:Y:S01]  /*c5d0*/  MUFU.EX2 R154, R93 ;  /* 0x0000005d009a7308 */ /* 0x0003e20000000800 */
[----:B------:R-:W-:Y:S02]  /*c5e0*/  FFMA.FTZ R109, R204, c[0x0][0x2d0], -R88 ;  /* 0x0000b400cc6d7a23 */ /* 0x000fe40000010858 */
[----:B------:R-:W-:Y:S01]  /*c5f0*/  IMAD.MOV.U32 R179, RZ, RZ, R172 ;  /* 0x000000ffffb37224 */ /* 0x000fe200078e00ac */
[----:B------:R-:W-:Y:S02]  /*c600*/  MOV R172, R157 ;  /* 0x0000009d00ac7202 */ /* 0x000fe40000000f00 */
[----:B------:R-:W-:Y:S01]  /*c610*/  MOV R157, R134 ;  /* 0x00000086009d7202 */ /* 0x000fe20000000f00 */
[----:B------:R-:W-:Y:S02]  /*c620*/  FFMA.FTZ R134, R246, c[0x0][0x2d0], -R75 ;  /* 0x0000b400f6867a23 */ /* 0x000fe4000001084b */
[----:B-1----:R-:W-:Y:S01]  /*c630*/  FFMA.FTZ R93, R233, c[0x0][0x2d0], -R88 ;  /* 0x0000b400e95d7a23 */ /* 0x002fe20000010858 */
[-C--:B--2---:R-:W-:Y:S08]  /*c640*/  HMMA.16816.F32.BF16 R36, R76, R52.reuse, R36 ;  /* 0x000000344c24723c */ /* 0x084ff00000041824 */
[C---:B------:R-:W-:Y:S07]  /*c650*/  HMMA.16816.F32.BF16 R40, R64.reuse, R52, R40 ;  /* 0x000000344028723c */ /* 0x040fee0000041828 */
[C---:B------:R-:W-:Y:S01]  /*c660*/  FMUL.FTZ R52, R69.reuse, R168 ;  /* 0x000000a845347220 */ /* 0x040fe20000410000 */
[----:B------:R-:W-:Y:S01]  /*c670*/  MOV R168, R114 ;  /* 0x0000007200a87202 */ /* 0x000fe20000000f00 */
[----:B------:R-:W-:Y:S01]  /*c680*/  FMUL.FTZ R53, R69, R169 ;  /* 0x000000a945357220 */ /* 0x000fe20000410000 */
[----:B------:R1:W-:Y:S01]  /*c690*/  MUFU.EX2 R114, R2 ;  /* 0x0000000200727308 */ /* 0x0003e20000000800 */
[-C--:B------:R-:W-:Y:S03]  /*c6a0*/  HMMA.16816.F32.BF16 R44, R64, R54.reuse, R44 ;  /* 0x00000036402c723c */ /* 0x080fe6000004182c */
[----:B------:R-:W-:Y:S02]  /*c6b0*/  IMAD.MOV.U32 R169, RZ, RZ, R113 ;  /* 0x000000ffffa97224 */ /* 0x000fe400078e0071 */
[----:B------:R-:W-:Y:S01]  /*c6c0*/  IMAD.MOV.U32 R176, RZ, RZ, R168 ;  /* 0x000000ffffb07224 */ /* 0x000fe200078e00a8 */
[----:B------:R-:W-:Y:S01]  /*c6d0*/  MOV R168, R149 ;  /* 0x0000009500a87202 */ /* 0x000fe20000000f00 */
[----:B------:R-:W-:Y:S01]  /*c6e0*/  FFMA.FTZ R149, R202, c[0x0][0x2d0], -R88 ;  /* 0x0000b400ca957a23 */ /* 0x000fe20000010858 */
[C---:B------:R-:W-:Y:S04]  /*c6f0*/  HMMA.16816.F32.BF16 R48, R76.reuse, R54, R48 ;  /* 0x000000364c30723c */ /* 0x040fe80000041830 */
[----:B------:R-:W-:Y:S01]  /*c700*/  MOV R178, R169 ;  /* 0x000000a900b27202 */ /* 0x000fe20000000f00 */
[----:B------:R-:W-:Y:S02]  /*c710*/  IMAD.MOV.U32 R169, RZ, RZ, R106 ;  /* 0x000000ffffa97224 */ /* 0x000fe400078e006a */
[C---:B------:R-:W-:Y:S02]  /*c720*/  FMUL.FTZ R54, R68.reuse, R170 ;  /* 0x000000aa44367220 */ /* 0x040fe40000410000 */
[----:B------:R-:W-:Y:S03]  /*c730*/  IMAD.MOV.U32 R170, RZ, RZ, R81 ;  /* 0x000000ffffaa7224 */ /* 0x000fe600078e0051 */
[----:B------:R-:W-:Y:S02]  /*c740*/  FMUL.FTZ R55, R68, R171 ;  /* 0x000000ab44377220 */ /* 0x000fe40000410000 */
[----:B------:R-:W-:Y:S02]  /*c750*/  IMAD.MOV.U32 R171, RZ, RZ, R82 ;  /* 0x000000ffffab7224 */ /* 0x000fe400078e0052 */
[--C-:B-1----:R-:W-:Y:S01]  /*c760*/  FFMA.FTZ R2, R96, c[0x0][0x2d0], -R88.reuse ;  /* 0x0000b40060027a23 */ /* 0x102fe20000010858 */
[----:B------:R-:W1:Y:S01]  /*c770*/  LDSM.16.MT88.4 R80, [R227] ;  /* 0x00000000e350783b */ /* 0x000e620000004200 */
[----:B------:R-:W-:Y:S01]  /*c780*/  FFMA.FTZ R96, R177, c[0x0][0x2d0], -R75 ;  /* 0x0000b400b1607a23 */ /* 0x000fe2000001084b */
[----:B------:R-:W-:Y:S01]  /*c790*/  MOV R177, R173 ;  /* 0x000000ad00b17202 */ /* 0x000fe20000000f00 */
[----:B------:R2:W-:Y:S01]  /*c7a0*/  MUFU.EX2 R120, R2 ;  /* 0x0000000200787308 */ /* 0x0005e20000000800 */
[--C-:B------:R-:W-:Y:S02]  /*c7b0*/  FFMA.FTZ R106, R212, c[0x0][0x2d0], -R88.reuse ;  /* 0x0000b400d46a7a23 */ /* 0x100fe40000010858 */
[----:B------:R-:W-:Y:S02]  /*c7c0*/  IMAD.MOV.U32 R173, RZ, RZ, R165 ;  /* 0x000000ffffad7224 */ /* 0x000fe400078e00a5 */
[----:B------:R-:W-:Y:S02]  /*c7d0*/  FFMA.FTZ R165, R192, c[0x0][0x2d0], -R75 ;  /* 0x0000b400c0a57a23 */ /* 0x000fe4000001084b */
[--C-:B--2---:R-:W-:Y:S02]  /*c7e0*/  FFMA.FTZ R2, R91, c[0x0][0x2d0], -R88.reuse ;  /* 0x0000b4005b027a23 */ /* 0x104fe40000010858 */
[----:B------:R-:W-:Y:S01]  /*c7f0*/  FFMA.FTZ R91, R170, c[0x0][0x2d0], -R88 ;  /* 0x0000b400aa5b7a23 */ /* 0x000fe20000010858 */
[----:B------:R-:W-:Y:S01]  /*c800*/  MOV R170, R161 ;  /* 0x000000a100aa7202 */ /* 0x000fe20000000f00 */
[----:B------:R2:W-:Y:S01]  /*c810*/  MUFU.EX2 R125, R2 ;  /* 0x00000002007d7308 */ /* 0x0005e20000000800 */
[----:B------:R-:W-:Y:S02]  /*c820*/  IMAD.MOV.U32 R161, RZ, RZ, R155 ;  /* 0x000000ffffa17224 */ /* 0x000fe400078e009b */
[----:B------:R-:W-:Y:S02]  /*c830*/  IMAD.MOV.U32 R155, RZ, RZ, R108 ;  /* 0x000000ffff9b7224 */ /* 0x000fe400078e006c */
[--C-:B------:R-:W-:Y:S01]  /*c840*/  FFMA.FTZ R108, R206, c[0x0][0x2d0], -R88.reuse ;  /* 0x0000b400ce6c7a23 */ /* 0x100fe20000010858 */
[-C--:B-1----:R-:W-:Y:S04]  /*c850*/  HMMA.16816.F32.BF16 R52, R76, R80.reuse, R52 ;  /* 0x000000504c34723c */ /* 0x082fe80000041834 */
[----:B------:R-:W-:Y:S04]  /*c860*/  MUFU.EX2 R210, R91 ;  /* 0x0000005b00d27308 */ /* 0x000fe80000000800 */
[C---:B------:R-:W-:Y:S06]  /*c870*/  HMMA.16816.F32.BF16 R56, R64.reuse, R80, R56 ;  /* 0x000000504038723c */ /* 0x040fec0000041838 */
[----:B------:R-:W-:Y:S01]  /*c880*/  MUFU.EX2 R155, R155 ;  /* 0x0000009b009b7308 */ /* 0x000fe20000000800 */
[----:B--2---:R-:W-:Y:S01]  /*c890*/  FFMA.FTZ R2, R97, c[0x0][0x2d0], -R88 ;  /* 0x0000b40061027a23 */ /* 0x004fe20000010858 */
[-C--:B------:R-:W-:Y:S04]  /*c8a0*/  HMMA.16816.F32.BF16 R60, R64, R82.reuse, R60 ;  /* 0x00000052403c723c */ /* 0x080fe8000004183c */
[--C-:B------:R-:W-:Y:S04]  /*c8b0*/  FFMA.FTZ R97, R174, c[0x0][0x2d0], -R75.reuse ;  /* 0x0000b400ae617a23 */ /* 0x100fe8000001084b */
[----:B------:R1:W2:Y:S01]  /*c8c0*/  MUFU.EX2 R133, R2 ;  /* 0x0000000200857308 */ /* 0x0002a20000000800 */
[----:B------:R-:W-:Y:S03]  /*c8d0*/  MOV R174, R166 ;  /* 0x000000a600ae7202 */ /* 0x000fe60000000f00 */
[C---:B------:R-:W-:Y:S01]  /*c8e0*/  FMUL.FTZ R64, R69.reuse, R180 ;  /* 0x000000b445407220 */ /* 0x040fe20000410000 */
[----:B------:R-:W-:Y:S01]  /*c8f0*/  MOV R180, R158 ;  /* 0x0000009e00b47202 */ /* 0x000fe20000000f00 */
[----:B------:R-:W-:Y:S02]  /*c900*/  FMUL.FTZ R65, R69, R181 ;  /* 0x000000b545417220 */ /* 0x000fe40000410000 */
[C---:B------:R-:W-:Y:S02]  /*c910*/  FMUL.FTZ R66, R68.reuse, R182 ;  /* 0x000000b644427220 */ /* 0x040fe40000410000 */
[----:B------:R-:W-:Y:S01]  /*c920*/  FMUL.FTZ R67, R68, R183 ;  /* 0x000000b744437220 */ /* 0x000fe20000410000 */
[----:B------:R-:W-:Y:S01]  /*c930*/  MUFU.EX2 R206, R180 ;  /* 0x000000b400ce7308 */ /* 0x000fe20000000800 */
[--C-:B------:R-:W-:Y:S05]  /*c940*/  FFMA.FTZ R166, R191, c[0x0][0x2d0], -R75.reuse ;  /* 0x0000b400bfa67a23 */ /* 0x100fea000001084b */
[----:B------:R-:W-:Y:S01]  /*c950*/  HMMA.16816.F32.BF16 R64, R76, R82, R64 ;  /* 0x000000524c40723c */ /* 0x000fe20000041840 */
[----:B------:R-:W3:Y:S03]  /*c960*/  LDSM.16.MT88.4 R80, [R224+0x800] ;  /* 0x00080000e050783b */ /* 0x000ee60000004200 */
[----:B------:R-:W-:Y:S03]  /*c970*/  MUFU.EX2 R158, R95 ;  /* 0x0000005f009e7308 */ /* 0x000fe60000000800 */
[----:B------:R-:W-:Y:S01]  /*c980*/  F2FP.BF16.PACK_AB R78, R135, R129 ;  /* 0x00000081874e723e */ /* 0x000fe200000010ff */
[--C-:B-1----:R-:W-:Y:S01]  /*c990*/  FFMA.FTZ R2, R98, c[0x0][0x2d0], -R75.reuse ;  /* 0x0000b40062027a23 */ /* 0x102fe2000001084b */
[----:B--2---:R-:W-:Y:S03]  /*c9a0*/  F2FP.BF16.PACK_AB R79, R133, R125 ;  /* 0x0000007d854f723e */ /* 0x004fe600000010ff */
[----:B------:R-:W-:Y:S01]  /*c9b0*/  FFMA.FTZ R98, R175, c[0x0][0x2d0], -R75 ;  /* 0x0000b400af627a23 */ /* 0x000fe2000001084b */
[----:B------:R-:W-:Y:S01]  /*c9c0*/  F2FP.BF16.PACK_AB R76, R118, R116 ;  /* 0x00000074764c723e */ /* 0x000fe200000010ff */
[----:B------:R1:W-:Y:S01]  /*c9d0*/  MUFU.EX2 R117, R2 ;  /* 0x0000000200757308 */ /* 0x0003e20000000800 */
[----:B------:R-:W-:Y:S01]  /*c9e0*/  F2FP.BF16.PACK_AB R77, R120, R114 ;  /* 0x00000072784d723e */ /* 0x000fe200000010ff */
[----:B------:R-:W-:Y:S02]  /*c9f0*/  IMAD.MOV.U32 R175, RZ, RZ, R167 ;  /* 0x000000ffffaf7224 */ /* 0x000fe400078e00a7 */
[--C-:B------:R-:W-:Y:S06]  /*ca00*/  FFMA.FTZ R167, R190, c[0x0][0x2d0], -R75.reuse ;  /* 0x0000b400bea77a23 */ /* 0x100fec000001084b */
[----:B------:R-:W-:Y:S10]  /*ca10*/  MUFU.EX2 R204, R98 ;  /* 0x0000006200cc7308 */ /* 0x000ff40000000800 */
[----:B------:R-:W-:Y:S01]  /*ca20*/  MUFU.EX2 R190, R107 ;  /* 0x0000006b00be7308 */ /* 0x000fe20000000800 */
[--C-:B-1----:R-:W-:Y:S02]  /*ca30*/  FFMA.FTZ R2, R99, c[0x0][0x2d0], -R75.reuse ;  /* 0x0000b40063027a23 */ /* 0x102fe4000001084b */
[--C-:B------:R-:W-:Y:S01]  /*ca40*/  FFMA.FTZ R99, R176, c[0x0][0x2d0], -R75.reuse ;  /* 0x0000b400b0637a23 */ /* 0x100fe2000001084b */
[-C--:B---3--:R-:W-:Y:S06]  /*ca50*/  HMMA.16816.F32.BF16 R4, R76, R80.reuse, R4 ;  /* 0x000000504c04723c */ /* 0x088fec0000041804 */
[----:B------:R1:W2:Y:S01]  /*ca60*/  MUFU.EX2 R121, R2 ;  /* 0x0000000200797308 */ /* 0x0002a20000000800 */
[----:B------:R-:W-:Y:S02]  /*ca70*/  IMAD.MOV.U32 R176, RZ, RZ, R110 ;  /* 0x000000ffffb07224 */ /* 0x000fe400078e006e */
[--C-:B------:R-:W-:Y:S07]  /*ca80*/  FFMA.FTZ R110, R252, c[0x0][0x2d0], -R75.reuse ;  /* 0x0000b400fc6e7a23 */ /* 0x100fee000001084b */
[----:B------:R-:W-:Y:S10]  /*ca90*/  MUFU.EX2 R107, R149 ;  /* 0x00000095006b7308 */ /* 0x000ff40000000800 */
[----:B------:R3:W-:Y:S01]  /*caa0*/  MUFU.EX2 R212, R176 ;  /* 0x000000b000d47308 */ /* 0x0007e20000000800 */
[--C-:B-1----:R-:W-:Y:S01]  /*cab0*/  FFMA.FTZ R2, R100, c[0x0][0x2d0], -R75.reuse ;  /* 0x0000b40064027a23 */ /* 0x102fe2000001084b */
[----:B--2---:R-:W-:Y:S01]  /*cac0*/  F2FP.BF16.PACK_AB R84, R121, R117 ;  /* 0x000000757954723e */ /* 0x004fe200000010ff */
[--C-:B------:R-:W-:Y:S07]  /*cad0*/  FFMA.FTZ R100, R143, c[0x0][0x2d0], -R75.reuse ;  /* 0x0000b4008f647a23 */ /* 0x100fee000001084b */
[----:B------:R1:W-:Y:S10]  /*cae0*/  MUFU.EX2 R123, R2 ;  /* 0x00000002007b7308 */ /* 0x0003f40000000800 */
[----:B------:R-:W-:Y:S01]  /*caf0*/  MUFU.EX2 R191, R106 ;  /* 0x0000006a00bf7308 */ /* 0x000fe20000000800 */
[----:B---3--:R-:W-:Y:S09]  /*cb00*/  IMAD.MOV.U32 R176, RZ, RZ, R162 ;  /* 0x000000ffffb07224 */ /* 0x008ff200078e00a2 */
[----:B------:R2:W-:Y:S01]  /*cb10*/  MUFU.EX2 R162, R104 ;  /* 0x0000006800a27308 */ /* 0x0005e20000000800 */
[----:B-1----:R-:W-:Y:S02]  /*cb20*/  FFMA.FTZ R2, R101, c[0x0][0x2d0], -R75 ;  /* 0x0000b40065027a23 */ /* 0x002fe4000001084b */
[----:B------:R-:W-:Y:S07]  /*cb30*/  FFMA.FTZ R101, R216, c[0x0][0x2d0], -R88 ;  /* 0x0000b400d8657a23 */ /* 0x000fee0000010858 */
[----:B------:R1:W3:Y:S10]  /*cb40*/  MUFU.EX2 R141, R2 ;  /* 0x00000002008d7308 */ /* 0x0002f40000000800 */
[----:B------:R-:W-:Y:S01]  /*cb50*/  MUFU.EX2 R216, R90 ;  /* 0x0000005a00d87308 */ /* 0x000fe20000000800 */
[--C-:B--2---:R-:W-:Y:S02]  /*cb60*/  FFMA.FTZ R104, R223, c[0x0][0x2d0], -R92.reuse ;  /* 0x0000b400df687a23 */ /* 0x104fe4000001085c */
[----:B-1----:R-:W-:Y:S01]  /*cb70*/  FFMA.FTZ R2, R195, c[0x0][0x2d0], -R92 ;  /* 0x0000b400c3027a23 */ /* 0x002fe2000001085c */
[----:B---3--:R-:W-:Y:S06]  /*cb80*/  F2FP.BF16.PACK_AB R86, R141, R123 ;  /* 0x0000007b8d56723e */ /* 0x008fec00000010ff */
[----:B------:R1:W-:Y:S10]  /*cb90*/  MUFU.EX2 R195, R177 ;  /* 0x000000b100c37308 */ /* 0x0003f40000000800 */
[----:B------:R2:W-:Y:S01]  /*cba0*/  MUFU.EX2 R111, R2 ;  /* 0x00000002006f7308 */ /* 0x0005e20000000800 */
[----:B-1----:R-:W-:Y:S02]  /*cbb0*/  IMAD.MOV.U32 R177, RZ, RZ, R164 ;  /* 0x000000ffffb17224 */ /* 0x002fe400078e00a4 */
[--C-:B------:R-:W-:Y:S02]  /*cbc0*/  FFMA.FTZ R164, R71, c[0x0][0x2d0], -R92.reuse ;  /* 0x0000b40047a47a23 */ /* 0x100fe4000001085c */
[--C-:B--2---:R-:W-:Y:S05]  /*cbd0*/  FFMA.FTZ R2, R197, c[0x0][0x2d0], -R92.reuse ;  /* 0x0000b400c5027a23 */ /* 0x104fea000001085c */
[----:B------:R-:W-:Y:S10]  /*cbe0*/  MUFU.EX2 R197, R96 ;  /* 0x0000006000c57308 */ /* 0x000ff40000000800 */
[----:B------:R1:W2:Y:S02]  /*cbf0*/  MUFU.EX2 R113, R2 ;  /* 0x0000000200717308 */ /* 0x0002a40000000800 */
[--C-:B-1----:R-:W-:Y:S01]  /*cc00*/  FFMA.FTZ R2, R198, c[0x0][0x2d0], -R92.reuse ;  /* 0x0000b400c6027a23 */ /* 0x102fe2000001085c */
[----:B--2---:R-:W-:Y:S07]  /*cc10*/  F2FP.BF16.PACK_AB R85, R113, R111 ;  /* 0x0000006f7155723e */ /* 0x004fee00000010ff */
[----:B------:R-:W-:Y:S10]  /*cc20*/  MUFU.EX2 R198, R99 ;  /* 0x0000006300c67308 */ /* 0x000ff40000000800 */
[----:B------:R1:W-:Y:S02]  /*cc30*/  MUFU.EX2 R115, R2 ;  /* 0x0000000200737308 */ /* 0x0003e40000000800 */
[--C-:B-1----:R-:W-:Y:S08]  /*cc40*/  FFMA.FTZ R2, R199, c[0x0][0x2d0], -R92.reuse ;  /* 0x0000b400c7027a23 */ /* 0x102ff0000001085c */
[----:B------:R1:W-:Y:S10]  /*cc50*/  MUFU.EX2 R199, R103 ;  /* 0x0000006700c77308 */ /* 0x0003f40000000800 */
[----:B------:R2:W3:Y:S01]  /*cc60*/  MUFU.EX2 R140, R2 ;  /* 0x00000002008c7308 */ /* 0x0004e20000000800 */
[----:B-1----:R-:W-:Y:S02]  /*cc70*/  FFMA.FTZ R103, R243, c[0x0][0x2d0], -R92 ;  /* 0x0000b400f3677a23 */ /* 0x002fe4000001085c */
[--C-:B--2---:R-:W-:Y:S01]  /*cc80*/  FFMA.FTZ R2, R208, c[0x0][0x2d0], -R88.reuse ;  /* 0x0000b400d0027a23 */ /* 0x104fe20000010858 */
[----:B---3--:R-:W-:Y:S06]  /*cc90*/  F2FP.BF16.PACK_AB R87, R140, R115 ;  /* 0x000000738c57723e */ /* 0x008fec00000010ff */
[----:B------:R-:W-:Y:S01]  /*cca0*/  MUFU.EX2 R208, R93 ;  /* 0x0000005d00d07308 */ /* 0x000fe20000000800 */
[C---:B------:R-:W-:Y:S09]  /*ccb0*/  HMMA.16816.F32.BF16 R8, R84.reuse, R80, R8 ;  /* 0x000000505408723c */ /* 0x040ff20000041808 */
[----:B------:R1:W-:Y:S01]  /*ccc0*/  MUFU.EX2 R127, R2 ;  /* 0x00000002007f7308 */ /* 0x0003e20000000800 */
[-C--:B------:R-:W-:Y:S08]  /*ccd0*/  HMMA.16816.F32.BF16 R12, R84, R82.reuse, R12 ;  /* 0x00000052540c723c */ /* 0x080ff0000004180c */
[C---:B------:R-:W-:Y:S01]  /*cce0*/  HMMA.16816.F32.BF16 R16, R76.reuse, R82, R16 ;  /* 0x000000524c10723c */ /* 0x040fe20000041810 */
[----:B------:R-:W2:Y:S03]  /*ccf0*/  LDSM.16.MT88.4 R80, [R228+0x800] ;  /* 0x00080000e450783b */ /* 0x000ea60000004200 */
[----:B-1----:R-:W-:Y:S02]  /*cd00*/  FFMA.FTZ R2, R213, c[0x0][0x2d0], -R88 ;  /* 0x0000b400d5027a23 */ /* 0x002fe40000010858 */
[----:B------:R1:W-:Y:S10]  /*cd10*/  MUFU.EX2 R213, R179 ;  /* 0x000000b300d57308 */ /* 0x0003f40000000800 */
[----:B------:R3:W4:Y:S01]  /*cd20*/  MUFU.EX2 R130, R2 ;  /* 0x0000000200827308 */ /* 0x0007220000000800 */
[----:B-1----:R-:W-:Y:S09]  /*cd30*/  IMAD.MOV.U32 R179, RZ, RZ, R138 ;  /* 0x000000ffffb37224 */ /* 0x002ff200078e008a */
[----:B------:R-:W-:Y:S01]  /*cd40*/  MUFU.EX2 R138, R94 ;  /* 0x0000005e008a7308 */ /* 0x000fe20000000800 */
[-C--:B--2---:R-:W-:Y:S03]  /*cd50*/  HMMA.16816.F32.BF16 R20, R76, R80.reuse, R20 ;  /* 0x000000504c14723c */ /* 0x084fe60000041814 */
[----:B------:R-:W-:Y:S02]  /*cd60*/  IMAD.MOV.U32 R180, RZ, RZ, R179 ;  /* 0x000000ffffb47224 */ /* 0x000fe400078e00b3 */
[--C-:B---3--:R-:W-:Y:S03]  /*cd70*/  FFMA.FTZ R2, R207, c[0x0][0x2d0], -R88.reuse ;  /* 0x0000b400cf027a23 */ /* 0x108fe60000010858 */
[C---:B------:R-:W-:Y:S01]  /*cd80*/  HMMA.16816.F32.BF16 R24, R84.reuse, R80, R24 ;  /* 0x000000505418723c */ /* 0x040fe20000041818 */
[----:B------:R1:W-:Y:S07]  /*cd90*/  MUFU.EX2 R207, R97 ;  /* 0x0000006100cf7308 */ /* 0x0003ee0000000800 */
[-C--:B------:R-:W-:Y:S03]  /*cda0*/  HMMA.16816.F32.BF16 R28, R84, R82.reuse, R28 ;  /* 0x00000052541c723c */ /* 0x080fe6000004181c */
[----:B------:R2:W-:Y:S05]  /*cdb0*/  MUFU.EX2 R144, R2 ;  /* 0x0000000200907308 */ /* 0x0005ea0000000800 */
[C---:B------:R-:W-:Y:S01]  /*cdc0*/  HMMA.16816.F32.BF16 R32, R76.reuse, R82, R32 ;  /* 0x000000524c20723c */ /* 0x040fe20000041820 */
[----:B------:R-:W3:Y:S08]  /*cdd0*/  LDSM.16.MT88.4 R80, [R225+0x800] ;  /* 0x00080000e150783b */ /* 0x000ef00000004200 */
[----:B-1----:R-:W-:Y:S03]  /*cde0*/  LDSM.16.MT88.4 R96, [R225+0x1800] ;  /* 0x00180000e160783b */ /* 0x002fe60000004200 */
[----:B--2---:R-:W-:Y:S02]  /*cdf0*/  FFMA.FTZ R2, R209, c[0x0][0x2d0], -R88 ;  /* 0x0000b400d1027a23 */ /* 0x004fe40000010858 */
[----:B------:R1:W-:Y:S10]  /*ce00*/  MUFU.EX2 R209, R101 ;  /* 0x0000006500d17308 */ /* 0x0003f40000000800 */
[----:B------:R2:W2:Y:S01]  /*ce10*/  MUFU.EX2 R153, R2 ;  /* 0x0000000200997308 */ /* 0x0004a20000000800 */
[-C--:B---3--:R-:W-:Y:S03]  /*ce20*/  HMMA.16816.F32.BF16 R36, R76, R80.reuse, R36 ;  /* 0x000000504c24723c */ /* 0x088fe60000041824 */
[--C-:B-1----:R-:W-:Y:S05]  /*ce30*/  FFMA.FTZ R101, R180, c[0x0][0x2d0], -R92.reuse ;  /* 0x0000b400b4657a23 */ /* 0x102fea000001085c */
[C---:B------:R-:W-:Y:S04]  /*ce40*/  HMMA.16816.F32.BF16 R40, R84.reuse, R80, R40 ;  /* 0x000000505428723c */ /* 0x040fe80000041828 */
[--C-:B--2---:R-:W-:Y:S04]  /*ce50*/  FFMA.FTZ R2, R245, c[0x0][0x2d0], -R75.reuse ;  /* 0x0000b400f5027a23 */ /* 0x104fe8000001084b */
[-C--:B------:R-:W-:Y:S01]  /*ce60*/  HMMA.16816.F32.BF16 R44, R84, R82.reuse, R44 ;  /* 0x00000052542c723c */ /* 0x080fe2000004182c */
[----:B------:R1:W-:Y:S07]  /*ce70*/  MUFU.EX2 R124, R2 ;  /* 0x00000002007c7308 */ /* 0x0003ee0000000800 */
[C---:B------:R-:W-:Y:S01]  /*ce80*/  HMMA.16816.F32.BF16 R48, R76.reuse, R82, R48 ;  /* 0x000000524c30723c */ /* 0x040fe20000041830 */
[----:B------:R-:W2:Y:S03]  /*ce90*/  LDSM.16.MT88.4 R80, [R227+0x800] ;  /* 0x00080000e350783b */ /* 0x000ea60000004200 */
[--C-:B-1----:R-:W-:Y:S04]  /*cea0*/  FFMA.FTZ R2, R247, c[0x0][0x2d0], -R75.reuse ;  /* 0x0000b400f7027a23 */ /* 0x102fe8000001084b */
[----:B------:R1:W-:Y:S01]  /*ceb0*/  MUFU.EX2 R132, R2 ;  /* 0x0000000200847308 */ /* 0x0003e20000000800 */
[-C--:B--2---:R-:W-:Y:S03]  /*cec0*/  HMMA.16816.F32.BF16 R52, R76, R80.reuse, R52 ;  /* 0x000000504c34723c */ /* 0x084fe60000041834 */
[--C-:B-1----:R-:W-:Y:S05]  /*ced0*/  FFMA.FTZ R2, R248, c[0x0][0x2d0], -R75.reuse ;  /* 0x0000b400f8027a23 */ /* 0x102fea000001084b */
[C---:B------:R-:W-:Y:S01]  /*cee0*/  HMMA.16816.F32.BF16 R56, R84.reuse, R80, R56 ;  /* 0x000000505438723c */ /* 0x040fe20000041838 */
[----:B------:R1:W-:Y:S07]  /*cef0*/  MUFU.EX2 R145, R2 ;  /* 0x0000000200917308 */ /* 0x0003ee0000000800 */
[-C--:B------:R-:W-:Y:S08]  /*cf00*/  HMMA.16816.F32.BF16 R60, R84, R82.reuse, R60 ;  /* 0x00000052543c723c */ /* 0x080ff0000004183c */
[----:B------:R-:W-:Y:S01]  /*cf10*/  HMMA.16816.F32.BF16 R64, R76, R82, R64 ;  /* 0x000000524c40723c */ /* 0x000fe20000041840 */
[----:B------:R-:W2:Y:S06]  /*cf20*/  LDSM.16.MT88.4 R80, [R224+0x1000] ;  /* 0x00100000e050783b */ /* 0x000eac0000004200 */
[----:B------:R-:W-:Y:S01]  /*cf30*/  FFMA.FTZ R76, R171, c[0x0][0x2d0], -R92 ;  /* 0x0000b400ab4c7a23 */ /* 0x000fe2000001085c */
[----:B------:R-:W-:Y:S01]  /*cf40*/  F2FP.BF16.PACK_AB R78, R154, R146 ;  /* 0x000000929a4e723e */ /* 0x000fe200000010ff */
[--C-:B-1----:R-:W-:Y:S02]  /*cf50*/  FFMA.FTZ R2, R249, c[0x0][0x2d0], -R75.reuse ;  /* 0x0000b400f9027a23 */ /* 0x102fe4000001084b */
[----:B------:R1:W-:Y:S01]  /*cf60*/  MUFU.EX2 R126, R76 ;  /* 0x0000004c007e7308 */ /* 0x0003e20000000800 */
[----:B------:R-:W-:Y:S01]  /*cf70*/  IMAD.MOV.U32 R171, RZ, RZ, R150 ;  /* 0x000000ffffab7224 */ /* 0x000fe200078e0096 */
[----:B----4-:R-:W-:Y:S01]  /*cf80*/  F2FP.BF16.PACK_AB R77, R130, R127 ;  /* 0x0000007f824d723e */ /* 0x010fe200000010ff */
[----:B------:R-:W-:Y:S01]  /*cf90*/  FFMA.FTZ R150, R112, c[0x0][0x2d0], -R88 ;  /* 0x0000b40070967a23 */ /* 0x000fe20000010858 */
[----:B------:R-:W-:Y:S01]  /*cfa0*/  F2FP.BF16.PACK_AB R79, R153, R144 ;  /* 0x00000090994f723e */ /* 0x000fe200000010ff */
[----:B------:R-:W-:Y:S01]  /*cfb0*/  FFMA.FTZ R88, R119, c[0x0][0x2d0], -R75 ;  /* 0x0000b40077587a23 */ /* 0x000fe2000001084b */
[----:B------:R-:W-:Y:S01]  /*cfc0*/  MOV R181, R171 ;  /* 0x000000ab00b57202 */ /* 0x000fe20000000f00 */
[----:B------:R-:W-:Y:S02]  /*cfd0*/  IMAD.MOV.U32 R171, RZ, RZ, R159 ;  /* 0x000000ffffab7224 */ /* 0x000fe400078e009f */
[--C-:B------:R-:W-:Y:S01]  /*cfe0*/  FFMA.FTZ R112, R251, c[0x0][0x2d0], -R75.reuse ;  /* 0x0000b400fb707a23 */ /* 0x100fe2000001084b */
[----:B------:R3:W4:Y:S10]  /*cff0*/  MUFU.EX2 R147, R2 ;  /* 0x0000000200937308 */ /* 0x0007340000000800 */
[----:B------:R-:W-:Y:S01]  /*d000*/  MUFU.EX2 R159, R88 ;  /* 0x00000058009f7308 */ /* 0x000fe20000000800 */
[----:B-1----:R-:W-:Y:S09]  /*d010*/  F2FP.BF16.PACK_AB R76, R131, R128 ;  /* 0x00000080834c723e */ /* 0x002ff200000010ff */
[----:B------:R-:W-:Y:S01]  /*d020*/  MUFU.EX2 R202, R181 ;  /* 0x000000b500ca7308 */ /* 0x000fe20000000800 */
[-C--:B--2---:R-:W-:Y:S03]  /*d030*/  HMMA.16816.F32.BF16 R4, R76, R80.reuse, R4 ;  /* 0x000000504c04723c */ /* 0x084fe60000041804 */
[--C-:B---3--:R-:W-:Y:S01]  /*d040*/  FFMA.FTZ R2, R250, c[0x0][0x2d0], -R92.reuse ;  /* 0x0000b400fa027a23 */ /* 0x108fe2000001085c */
[----:B----4-:R-:W-:Y:S05]  /*d050*/  F2FP.BF16.PACK_AB R86, R147, R145 ;  /* 0x000000919356723e */ /* 0x010fea00000010ff */
[----:B------:R1:W2:Y:S03]  /*d060*/  MUFU.EX2 R122, R2 ;  /* 0x00000002007a7308 */ /* 0x0002a60000000800 */
[--C-:B-1----:R-:W-:Y:S01]  /*d070*/  FFMA.FTZ R2, R239, c[0x0][0x2d0], -R92.reuse ;  /* 0x0000b400ef027a23 */ /* 0x102fe2000001085c */
[----:B--2---:R-:W-:Y:S01]  /*d080*/  F2FP.BF16.PACK_AB R85, R126, R122 ;  /* 0x0000007a7e55723e */ /* 0x004fe200000010ff */
[----:B------:R1:W5:Y:S05]  /*d090*/  LDL.LU R239, [R1+0xa0] ;  /* 0x0000a00001ef7983 */ /* 0x00036a0000300800 */
[----:B------:R2:W-:Y:S01]  /*d0a0*/  MUFU.EX2 R142, R2 ;  /* 0x00000002008e7308 */ /* 0x0005e20000000800 */
[----:B------:R1:W5:Y:S04]  /*d0b0*/  LDL.LU R240, [R1+0x9c] ;  /* 0x00009c0001f07983 */ /* 0x0003680000300800 */
[----:B------:R1:W5:Y:S04]  /*d0c0*/  LDL.LU R233, [R1+0x98] ;  /* 0x0000980001e97983 */ /* 0x0003680000300800 */
[----:B------:R1:W5:Y:S04]  /*d0d0*/  LDL.LU R234, [R1+0x94] ;  /* 0x0000940001ea7983 */ /* 0x0003680000300800 */
[----:B------:R1:W5:Y:S04]  /*d0e0*/  LDL.LU R119, [R1+0x90] ;  /* 0x0000900001777983 */ /* 0x0003680000300800 */
[----:B------:R1:W5:Y:S01]  /*d0f0*/  LDL.LU R230, [R1+0x8c] ;  /* 0x00008c0001e67983 */ /* 0x0003620000300800 */
[----:B--2---:R-:W-:Y:S01]  /*d100*/  FFMA.FTZ R2, R178, c[0x0][0x2d0], -R92 ;  /* 0x0000b400b2027a23 */ /* 0x004fe2000001085c */
[----:B------:R-:W-:Y:S01]  /*d110*/  MOV R178, R169 ;  /* 0x000000a900b27202 */ /* 0x000fe20000000f00 */
[----:B------:R-:W-:Y:S02]  /*d120*/  IMAD.MOV.U32 R169, RZ, RZ, R136 ;  /* 0x000000ffffa97224 */ /* 0x000fe400078e0088 */
[----:B------:R2:W3:Y:S01]  /*d130*/  MUFU.EX2 R143, R2 ;  /* 0x00000002008f7308 */ /* 0x0004e20000000800 */
[--C-:B------:R-:W-:Y:S02]  /*d140*/  FFMA.FTZ R136, R244, c[0x0][0x2d0], -R75.reuse ;  /* 0x0000b400f4887a23 */ /* 0x100fe4000001084b */
[----:B------:R-:W-:Y:S07]  /*d150*/  FFMA.FTZ R75, R189, c[0x0][0x2d0], -R75 ;  /* 0x0000b400bd4b7a23 */ /* 0x000fee000001084b */
[----:B------:R4:W-:Y:S10]  /*d160*/  MUFU.EX2 R217, R178 ;  /* 0x000000b200d97308 */ /* 0x0009f40000000800 */
[----:B------:R-:W-:Y:S01]  /*d170*/  MUFU.EX2 R75, R75 ;  /* 0x0000004b004b7308 */ /* 0x000fe20000000800 */
[----:B--2---:R-:W2:Y:S01]  /*d180*/  LDL.LU R2, [R1+0x10] ;  /* 0x0000100001027983 */ /* 0x004ea20000300800 */
[----:B---3--:R-:W-:Y:S03]  /*d190*/  F2FP.BF16.PACK_AB R87, R143, R142 ;  /* 0x0000008e8f57723e */ /* 0x008fe600000010ff */
[----:B------:R-:W3:Y:S05]  /*d1a0*/  LDL.LU R84, [R1+0x18] ;  /* 0x0000180001547983 */ /* 0x000eea0000300800 */
[----:B------:R1:W-:Y:S01]  /*d1b0*/  MUFU.EX2 R189, R177 ;  /* 0x000000b100bd7308 */ /* 0x0003e20000000800 */
[----:B----4-:R-:W-:Y:S04]  /*d1c0*/  MOV R178, R137 ;  /* 0x0000008900b27202 */ /* 0x010fe80000000f00 */
[----:B------:R-:W-:Y:S05]  /*d1d0*/  MOV R179, R178 ;  /* 0x000000b200b37202 */ /* 0x000fea0000000f00 */
[----:B------:R4:W2:Y:S01]  /*d1e0*/  MUFU.EX2 R137, R89 ;  /* 0x0000005900897308 */ /* 0x0008a20000000800 */
[----:B------:R-:W-:Y:S01]  /*d1f0*/  MOV R178, R160 ;  /* 0x000000a000b27202 */ /* 0x000fe20000000f00 */
[----:B------:R-:W-:Y:S02]  /*d200*/  FFMA.FTZ R102, R179, c[0x0][0x2d0], -R92 ;  /* 0x0000b400b3667a23 */ /* 0x000fe4000001085c */
[----:B------:R-:W-:Y:S06]  /*d210*/  IMAD.MOV.U32 R179, RZ, RZ, R172 ;  /* 0x000000ffffb37224 */ /* 0x000fec00078e00ac */
[----:B------:R-:W-:Y:S01]  /*d220*/  MUFU.EX2 R172, R102 ;  /* 0x0000006600ac7308 */ /* 0x000fe20000000800 */
[----:B-1----:R-:W-:Y:S09]  /*d230*/  IMAD.MOV.U32 R177, RZ, RZ, R174 ;  /* 0x000000ffffb17224 */ /* 0x002ff200078e00ae */
[----:B------:R-:W-:Y:S01]  /*d240*/  MUFU.EX2 R102, R166 ;  /* 0x000000a600667308 */ /* 0x000fe20000000800 */
[----:B----4-:R-:W-:Y:S09]  /*d250*/  LDSM.16.MT88.4 R88, [R227+0x1000] ;  /* 0x00100000e358783b */ /* 0x010ff20000004200 */
[----:B------:R-:W-:Y:S10]  /*d260*/  MUFU.EX2 R160, R100 ;  /* 0x0000006400a07308 */ /* 0x000ff40000000800 */
[----:B------:R1:W-:Y:S10]  /*d270*/  MUFU.EX2 R192, R178 ;  /* 0x000000b200c07308 */ /* 0x0003f40000000800 */
[----:B------:R-:W-:Y:S10]  /*d280*/  MUFU.EX2 R174, R112 ;  /* 0x0000007000ae7308 */ /* 0x000ff40000000800 */
[----:B------:R-:W-:Y:S01]  /*d290*/  MUFU.EX2 R112, R104 ;  /* 0x0000006800707308 */ /* 0x000fe20000000800 */
[----:B-1----:R-:W-:Y:S09]  /*d2a0*/  MOV R178, R173 ;  /* 0x000000ad00b27202 */ /* 0x002ff20000000f00 */
[----:B------:R-:W-:Y:S10]  /*d2b0*/  MUFU.EX2 R104, R151 ;  /* 0x0000009700687308 */ /* 0x000ff40000000800 */
[----:B------:R-:W-:Y:S01]  /*d2c0*/  MUFU.EX2 R173, R101 ;  /* 0x0000006500ad7308 */ /* 0x000fe20000000800 */
[----:B--2---:R-:W-:Y:S02]  /*d2d0*/  FFMA.FTZ R69, R69, R2, R186 ;  /* 0x0000000245457223 */ /* 0x004fe400000100ba */
[----:B------:R-:W2:Y:S07]  /*d2e0*/  LDL.LU R2, [R1+0x14] ;  /* 0x0000140001027983 */ /* 0x000eae0000300800 */
[----:B------:R-:W-:Y:S01]  /*d2f0*/  MUFU.EX2 R186, R108 ;  /* 0x0000006c00ba7308 */ /* 0x000fe20000000800 */
[----:B---3--:R-:W-:Y:S01]  /*d300*/  FFMA.FTZ R105, R68, R84, R105 ;  /* 0x0000005444697223 */ /* 0x008fe20000010069 */
[----:B------:R-:W-:Y:S07]  /*d310*/  F2FP.BF16.PACK_AB R84, R132, R124 ;  /* 0x0000007c8454723e */ /* 0x000fee00000010ff */
[C---:B------:R-:W-:Y:S01]  /*d320*/  HMMA.16816.F32.BF16 R8, R84.reuse, R80, R8 ;  /* 0x000000505408723c */ /* 0x040fe20000041808 */
[----:B------:R-:W-:Y:S07]  /*d330*/  MUFU.EX2 R108, R177 ;  /* 0x000000b1006c7308 */ /* 0x000fee0000000800 */
[-C--:B------:R-:W-:Y:S08]  /*d340*/  HMMA.16816.F32.BF16 R12, R84, R82.reuse, R12 ;  /* 0x00000052540c723c */ /* 0x080ff0000004180c */
[C---:B------:R-:W-:Y:S01]  /*d350*/  HMMA.16816.F32.BF16 R16, R76.reuse, R82, R16 ;  /* 0x000000524c10723c */ /* 0x040fe20000041810 */
[----:B------:R-:W1:Y:S07]  /*d360*/  LDSM.16.MT88.4 R80, [R228+0x1000] ;  /* 0x00100000e450783b */ /* 0x000e6e0000004200 */
[-C--:B-1----:R-:W-:Y:S08]  /*d370*/  HMMA.16816.F32.BF16 R20, R76, R80.reuse, R20 ;  /* 0x000000504c14723c */ /* 0x082ff00000041814 */
[C---:B------:R-:W-:Y:S08]  /*d380*/  HMMA.16816.F32.BF16 R24, R84.reuse, R80, R24 ;  /* 0x000000505418723c */ /* 0x040ff00000041818 */
        /* <DEDUP_REMOVED lines=8> */
[-C--:B------:R-:W-:Y:S08]  /*d410*/  HMMA.16816.F32.BF16 R52, R76, R88.reuse, R52 ;  /* 0x000000584c34723c */ /* 0x080ff00000041834 */
[C---:B------:R-:W-:Y:S08]  /*d420*/  HMMA.16816.F32.BF16 R56, R84.reuse, R88, R56 ;  /* 0x000000585438723c */ /* 0x040ff00000041838 */
[-C--:B------:R-:W-:Y:S07]  /*d430*/  HMMA.16816.F32.BF16 R60, R84, R90.reuse, R60 ;  /* 0x0000005a543c723c */ /* 0x080fee000004183c */
[----:B------:R-:W-:Y:S01]  /*d440*/  F2FP.BF16.PACK_AB R84, R159, R137 ;  /* 0x000000899f54723e */ /* 0x000fe200000010ff */
[----:B------:R-:W-:Y:S01]  /*d450*/  HMMA.16816.F32.BF16 R64, R76, R90, R64 ;  /* 0x0000005a4c40723c */ /* 0x000fe20000041840 */
[----:B------:R-:W-:Y:S03]  /*d460*/  LDSM.16.MT88.4 R88, [R227+0x1800] ;  /* 0x00180000e358783b */ /* 0x000fe60000004200 */
[----:B------:R-:W-:Y:S03]  /*d470*/  F2FP.BF16.PACK_AB R86, R197, R158 ;  /* 0x0000009ec556723e */ /* 0x000fe600000010ff */
[----:B------:R-:W-:Y:S02]  /*d480*/  F2FP.BF16.PACK_AB R76, R155, R139 ;  /* 0x0000008b9b4c723e */ /* 0x000fe400000010ff */
[----:B------:R-:W-:Y:S03]  /*d490*/  F2FP.BF16.PACK_AB R78, R217, R213 ;  /* 0x000000d5d94e723e */ /* 0x000fe600000010ff */
[----:B------:R-:W-:Y:S02]  /*d4a0*/  F2FP.BF16.PACK_AB R77, R208, R138 ;  /* 0x0000008ad04d723e */ /* 0x000fe400000010ff */
[----:B------:R-:W-:Y:S07]  /*d4b0*/  F2FP.BF16.PACK_AB R79, R216, R210 ;  /* 0x000000d2d84f723e */ /* 0x000fee00000010ff */
[-C--:B-1----:R-:W-:Y:S03]  /*d4c0*/  HMMA.16816.F32.BF16 R4, R76, R80.reuse, R4 ;  /* 0x000000504c04723c */ /* 0x082fe60000041804 */
[----:B--2---:R-:W-:Y:S02]  /*d4d0*/  FFMA.FTZ R68, R3, R2, R184 ;  /* 0x0000000203447223 */ /* 0x004fe400000100b8 */
[----:B------:R-:W2:Y:S01]  /*d4e0*/  LDL.LU R3, [R1+0x1c] ;  /* 0x00001c0001037983 */ /* 0x000ea20000300800 */
[----:B------:R-:W-:Y:S01]  /*d4f0*/  FFMA.FTZ R2, R152, c[0x0][0x2d0], -R92 ;  /* 0x0000b40098027a23 */ /* 0x000fe2000001085c */
[----:B------:R-:W-:Y:S01]  /*d500*/  MUFU.EX2 R184, R134 ;  /* 0x0000008600b87308 */ /* 0x000fe20000000800 */
[----:B------:R-:W-:Y:S04]  /*d510*/  FADD.FTZ R68, R194, R68 ;  /* 0x00000044c2447221 */ /* 0x000fe80000010000 */
[----:B------:R-:W-:Y:S05]  /*d520*/  FADD.FTZ R68, R200, R68 ;  /* 0x00000044c8447221 */ /* 0x000fea0000010000 */
[----:B------:R1:W-:Y:S02]  /*d530*/  MUFU.EX2 R152, R2 ;  /* 0x0000000200987308 */ /* 0x0003e40000000800 */
[--C-:B-1----:R-:W-:Y:S08]  /*d540*/  FFMA.FTZ R2, R156, c[0x0][0x2d0], -R92.reuse ;  /* 0x0000b4009c027a23 */ /* 0x102ff0000001085c */
[----:B------:R1:W3:Y:S02]  /*d550*/  MUFU.EX2 R156, R2 ;  /* 0x00000002009c7308 */ /* 0x0002e40000000800 */
[--C-:B-1----:R-:W-:Y:S01]  /*d560*/  FFMA.FTZ R2, R169, c[0x0][0x2d0], -R92.reuse ;  /* 0x0000b400a9027a23 */ /* 0x102fe2000001085c */
[----:B---3--:R-:W-:Y:S01]  /*d570*/  F2FP.BF16.PACK_AB R85, R156, R152 ;  /* 0x000000989c55723e */ /* 0x008fe200000010ff */
[----:B------:R-:W-:Y:S06]  /*d580*/  IMAD.MOV.U32 R169, RZ, RZ, R157 ;  /* 0x000000ffffa97224 */ /* 0x000fec00078e009d */
[----:B------:R1:W-:Y:S02]  /*d590*/  MUFU.EX2 R157, R2 ;  /* 0x00000002009d7308 */ /* 0x0003e40000000800 */
[--C-:B-1----:R-:W-:Y:S01]  /*d5a0*/  FFMA.FTZ R2, R168, c[0x0][0x2d0], -R92.reuse ;  /* 0x0000b400a8027a23 */ /* 0x102fe2000001085c */
[----:B------:R-:W-:Y:S07]  /*d5b0*/  MOV R168, R161 ;  /* 0x000000a100a87202 */ /* 0x000fee0000000f00 */
[----:B------:R1:W3:Y:S02]  /*d5c0*/  MUFU.EX2 R161, R2 ;  /* 0x0000000200a17308 */ /* 0x0002e40000000800 */
[----:B-1----:R-:W-:Y:S01]  /*d5d0*/  FFMA.FTZ R2, R169, c[0x0][0x2d0], -R92 ;  /* 0x0000b400a9027a23 */ /* 0x002fe2000001085c */
[----:B---3--:R-:W-:Y:S07]  /*d5e0*/  F2FP.BF16.PACK_AB R87, R161, R157 ;  /* 0x0000009da157723e */ /* 0x008fee00000010ff */
[----:B------:R1:W-:Y:S01]  /*d5f0*/  MUFU.EX2 R169, R2 ;  /* 0x0000000200a97308 */ /* 0x0003e20000000800 */
[C---:B------:R-:W-:Y:S08]  /*d600*/  HMMA.16816.F32.BF16 R8, R84.reuse, R80, R8 ;  /* 0x000000505408723c */ /* 0x040ff00000041808 */
[-C--:B------:R-:W-:Y:S08]  /*d610*/  HMMA.16816.F32.BF16 R12, R84, R82.reuse, R12 ;  /* 0x00000052540c723c */ /* 0x080ff0000004180c */
[C---:B------:R-:W-:Y:S01]  /*d620*/  HMMA.16816.F32.BF16 R16, R76.reuse, R82, R16 ;  /* 0x000000524c10723c */ /* 0x040fe20000041810 */
[----:B------:R-:W-:Y:S03]  /*d630*/  LDSM.16.MT88.4 R80, [R224+0x2000] ;  /* 0x00200000e050783b */ /* 0x000fe60000004200 */
[----:B-1----:R-:W-:Y:S04]  /*d640*/  FADD.FTZ R2, R205, R69 ;  /* 0x00000045cd027221 */ /* 0x002fe80000010000 */
[----:B------:R-:W-:Y:S04]  /*d650*/  FADD.FTZ R2, R222, R2 ;  /* 0x00000002de027221 */ /* 0x000fe80000010000 */
[----:B------:R-:W-:Y:S02]  /*d660*/  FADD.FTZ R100, R221, R2 ;  /* 0x00000002dd647221 */ /* 0x000fe40000010000 */
[----:B------:R-:W-:Y:S04]  /*d670*/  FADD.FTZ R2, R211, R68 ;  /* 0x00000044d3027221 */ /* 0x000fe80000010000 */
[----:B------:R-:W-:Y:S01]  /*d680*/  FADD.FTZ R2, R117, R2 ;  /* 0x0000000275027221 */ /* 0x000fe20000010000 */
[----:B------:R-:W-:Y:S03]  /*d690*/  MOV R117, R72 ;  /* 0x0000004800757202 */ /* 0x000fe60000000f00 */
[----:B------:R-:W-:Y:S02]  /*d6a0*/  FADD.FTZ R2, R121, R2 ;  /* 0x0000000279027221 */ /* 0x000fe40000010000 */
[----:B--2---:R-:W-:Y:S02]  /*d6b0*/  FFMA.FTZ R3, R0, R3, R185 ;  /* 0x0000000300037223 */ /* 0x004fe400000100b9 */
[--C-:B------:R-:W-:Y:S01]  /*d6c0*/  FFMA.FTZ R0, R168, c[0x0][0x2d0], -R92.reuse ;  /* 0x0000b400a8007a23 */ /* 0x100fe2000001085c */
[----:B------:R-:W-:Y:S01]  /*d6d0*/  MUFU.EX2 R185, R109 ;  /* 0x0000006d00b97308 */ /* 0x000fe20000000800 */
[----:B------:R-:W-:Y:S04]  /*d6e0*/  FADD.FTZ R3, R193, R3 ;  /* 0x00000003c1037221 */ /* 0x000fe80000010000 */
[----:B------:R-:W-:Y:S04]  /*d6f0*/  FADD.FTZ R3, R187, R3 ;  /* 0x00000003bb037221 */ /* 0x000fe80000010000 */
[----:B------:R-:W-:Y:S01]  /*d700*/  FADD.FTZ R69, R188, R3 ;  /* 0x00000003bc457221 */ /* 0x000fe20000010000 */
[----:B------:R1:W-:Y:S03]  /*d710*/  MUFU.EX2 R168, R0 ;  /* 0x0000000000a87308 */ /* 0x0003e60000000800 */
[----:B------:R-:W-:Y:S07]  /*d720*/  FADD.FTZ R69, R111, R69 ;  /* 0x000000456f457221 */ /* 0x000fee0000010000 */
[----:B------:R-:W2:Y:S10]  /*d730*/  MUFU.EX2 R109, R148 ;  /* 0x00000094006d7308 */ /* 0x000eb40000000800 */
[----:B------:R3:W-:Y:S01]  /*d740*/  MUFU.EX2 R187, R176 ;  /* 0x000000b000bb7308 */ /* 0x0007e20000000800 */
[--C-:B-1----:R-:W-:Y:S09]  /*d750*/  FFMA.FTZ R0, R170, c[0x0][0x2d0], -R92.reuse ;  /* 0x0000b400aa007a23 */ /* 0x102ff2000001085c */
[----:B------:R1:W-:Y:S01]  /*d760*/  MUFU.EX2 R170, R0 ;  /* 0x0000000000aa7308 */ /* 0x0003e20000000800 */
[----:B--2---:R-:W-:Y:S09]  /*d770*/  F2FP.BF16.PACK_AB R181, R107, R109 ;  /* 0x0000006d6bb5723e */ /* 0x004ff200000010ff */
[----:B------:R-:W-:Y:S01]  /*d780*/  MUFU.EX2 R111, R179 ;  /* 0x000000b3006f7308 */ /* 0x000fe20000000800 */
[----:B---3--:R-:W-:Y:S09]  /*d790*/  MOV R176, R175 ;  /* 0x000000af00b07202 */ /* 0x008ff20000000f00 */
[----:B------:R-:W2:Y:S01]  /*d7a0*/  MUFU.EX2 R106, R176 ;  /* 0x000000b0006a7308 */ /* 0x000ea20000000800 */
[----:B-1----:R-:W-:Y:S02]  /*d7b0*/  FFMA.FTZ R0, R171, c[0x0][0x2d0], -R92 ;  /* 0x0000b400ab007a23 */ /* 0x002fe4000001085c */
[----:B------:R-:W1:Y:S07]  /*d7c0*/  LDSM.16.MT88.4 R92, [R228+0x1800] ;  /* 0x00180000e45c783b */ /* 0x000e6e0000004200 */
[----:B------:R3:W-:Y:S10]  /*d7d0*/  MUFU.EX2 R171, R0 ;  /* 0x0000000000ab7308 */ /* 0x0007f40000000800 */
[----:B------:R-:W-:Y:S01]  /*d7e0*/  MUFU.EX2 R175, R110 ;  /* 0x0000006e00af7308 */ /* 0x000fe20000000800 */
[----:B--2---:R-:W-:Y:S09]  /*d7f0*/  F2FP.BF16.PACK_AB R182, R106, R108 ;  /* 0x0000006c6ab6723e */ /* 0x004ff200000010ff */
[----:B------:R-:W2:Y:S01]  /*d800*/  MUFU.EX2 R110, R178 ;  /* 0x000000b2006e7308 */ /* 0x000ea20000000800 */
[----:B---3--:R-:W-:Y:S04]  /*d810*/  FADD.FTZ R0, R201, R105 ;  /* 0x00000069c9007221 */ /* 0x008fe80000010000 */
[----:B------:R-:W-:Y:S05]  /*d820*/  FADD.FTZ R0, R214, R0 ;  /* 0x00000000d6007221 */ /* 0x000fea0000010000 */
[----:B------:R3:W4:Y:S01]  /*d830*/  MUFU.EX2 R105, R150 ;  /* 0x0000009600697308 */ /* 0x0007220000000800 */
[----:B------:R-:W-:Y:S02]  /*d840*/  FADD.FTZ R71, R215, R0 ;  /* 0x00000000d7477221 */ /* 0x000fe40000010000 */
[----:B------:R-:W-:Y:S01]  /*d850*/  FADD.FTZ R0, R116, R100 ;  /* 0x0000006474007221 */ /* 0x000fe20000010000 */
[----:B------:R-:W-:Y:S01]  /*d860*/  MOV R116, R73 ;  /* 0x0000004900747202 */ /* 0x000fe20000000f00 */
[-C--:B-1----:R-:W-:Y:S03]  /*d870*/  HMMA.16816.F32.BF16 R20, R76, R92.reuse, R20 ;  /* 0x0000005c4c14723c */ /* 0x082fe60000041814 */
[----:B------:R-:W-:Y:S02]  /*d880*/  FADD.FTZ R68, R118, R0 ;  /* 0x0000000076447221 */ /* 0x000fe40000010000 */
[----:B------:R-:W-:Y:S02]  /*d890*/  FADD.FTZ R0, R113, R69 ;  /* 0x0000004571007221 */ /* 0x000fe40000010000 */
[----:B------:R-:W-:Y:S01]  /*d8a0*/  MUFU.EX2 R113, R103 ;  /* 0x0000006700717308 */ /* 0x000fe20000000800 */
[C---:B------:R-:W-:Y:S04]  /*d8b0*/  HMMA.16816.F32.BF16 R24, R84.reuse, R92, R24 ;  /* 0x0000005c5418723c */ /* 0x040fe80000041818 */
[----:B------:R-:W-:Y:S01]  /*d8c0*/  FADD.FTZ R69, R115, R0 ;  /* 0x0000000073457221 */ /* 0x000fe20000010000 */
[----:B--2---:R-:W-:Y:S01]  /*d8d0*/  F2FP.BF16.PACK_AB R180, R110, R111 ;  /* 0x0000006f6eb4723e */ /* 0x004fe200000010ff */
[----:B------:R-:W2:Y:S01]  /*d8e0*/  LDL R115, [R1+0x8] ;  /* 0x0000080001737983 */ /* 0x000ea20000100800 */
[----:B------:R-:W-:Y:S01]  /*d8f0*/  FADD.FTZ R68, R129, R68 ;  /* 0x0000004481447221 */ /* 0x000fe20000010000 */
[-C--:B------:R-:W-:Y:S01]  /*d900*/  HMMA.16816.F32.BF16 R28, R84, R94.reuse, R28 ;  /* 0x0000005e541c723c */ /* 0x080fe2000004181c */
[----:B------:R-:W1:Y:S01]  /*d910*/  MUFU.EX2 R103, R165 ;  /* 0x000000a500677308 */ /* 0x000e620000000800 */
[----:B---3--:R-:W-:Y:S02]  /*d920*/  LDSM.16.MT88.4 R148, [R228+0x3000] ;  /* 0x00300000e494783b */ /* 0x008fe40000004200 */
[----:B----4-:R-:W-:Y:S01]  /*d930*/  F2FP.BF16.PACK_AB R183, R104, R105 ;  /* 0x0000006968b7723e */ /* 0x010fe200000010ff */
[----:B------:R-:W-:Y:S02]  /*d940*/  FADD.FTZ R3, R114, R71 ;  /* 0x0000004772037221 */ /* 0x000fe40000010000 */
[----:B------:R-:W-:Y:S01]  /*d950*/  FADD.FTZ R71, R123, R2 ;  /* 0x000000027b477221 */ /* 0x000fe20000010000 */
[C---:B------:R-:W-:Y:S02]  /*d960*/  HMMA.16816.F32.BF16 R32, R76.reuse, R94, R32 ;  /* 0x0000005e4c20723c */ /* 0x040fe40000041820 */
[----:B------:R-:W3:Y:S01]  /*d970*/  LDSM.16.MT88.4 R92, [R228+0x2000] ;  /* 0x00200000e45c783b */ /* 0x000ee20000004200 */
[----:B------:R-:W-:Y:S01]  /*d980*/  MUFU.EX2 R114, R136 ;  /* 0x0000008800727308 */ /* 0x000fe20000000800 */
[----:B------:R-:W-:Y:S02]  /*d990*/  FADD.FTZ R2, R135, R68 ;  /* 0x0000004487027221 */ /* 0x000fe40000010000 */
[----:B------:R-:W-:Y:S02]  /*d9a0*/  FADD.FTZ R3, R120, R3 ;  /* 0x0000000378037221 */ /* 0x000fe40000010000 */
[-C--:B------:R-:W-:Y:S04]  /*d9b0*/  HMMA.16816.F32.BF16 R36, R76, R96.reuse, R36 ;  /* 0x000000604c24723c */ /* 0x080fe80000041824 */
[----:B------:R-:W-:Y:S02]  /*d9c0*/  FADD.FTZ R3, R125, R3 ;  /* 0x000000037d037221 */ /* 0x000fe40000010000 */
[----:B------:R-:W-:Y:S02]  /*d9d0*/  FADD.FTZ R2, R128, R2 ;  /* 0x0000000280027221 */ /* 0x000fe40000010000 */
[C---:B------:R-:W-:Y:S04]  /*d9e0*/  HMMA.16816.F32.BF16 R40, R84.reuse, R96, R40 ;  /* 0x000000605428723c */ /* 0x040fe80000041828 */
[----:B------:R-:W-:Y:S01]  /*d9f0*/  FADD.FTZ R0, R133, R3 ;  /* 0x0000000385007221 */ /* 0x000fe20000010000 */
[----:B-1----:R-:W-:Y:S01]  /*da00*/  F2FP.BF16.PACK_AB R176, R102, R103 ;  /* 0x0000006766b0723e */ /* 0x002fe200000010ff */
[----:B------:R-:W-:Y:S02]  /*da10*/  FADD.FTZ R101, R131, R2 ;  /* 0x0000000283657221 */ /* 0x000fe40000010000 */
[-C--:B------:R-:W-:Y:S04]  /*da20*/  HMMA.16816.F32.BF16 R44, R84, R98.reuse, R44 ;  /* 0x00000062542c723c */ /* 0x080fe8000004182c */
[----:B------:R-:W-:Y:S02]  /*da30*/  FADD.FTZ R3, R140, R69 ;  /* 0x000000458c037221 */ /* 0x000fe40000010000 */
[----:B------:R-:W-:Y:S01]  /*da40*/  MUFU.EX2 R69, R164 ;  /* 0x000000a400457308 */ /* 0x000fe20000000800 */
[----:B------:R-:W-:Y:S01]  /*da50*/  FADD.FTZ R0, R127, R0 ;  /* 0x000000007f007221 */ /* 0x000fe20000010000 */
[C---:B------:R-:W-:Y:S01]  /*da60*/  HMMA.16816.F32.BF16 R48, R76.reuse, R98, R48 ;  /* 0x000000624c30723c */ /* 0x040fe20000041830 */
[----:B------:R-:W1:Y:S03]  /*da70*/  LDSM.16.MT88.4 R96, [R225+0x2000] ;  /* 0x00200000e160783b */ /* 0x000e660000004200 */
[----:B------:R-:W-:Y:S02]  /*da80*/  FADD.FTZ R68, R141, R71 ;  /* 0x000000478d447221 */ /* 0x000fe40000010000 */
[----:B------:R-:W-:Y:S02]  /*da90*/  FADD.FTZ R3, R122, R3 ;  /* 0x000000037a037221 */ /* 0x000fe40000010000 */
[-C--:B------:R-:W-:Y:S01]  /*daa0*/  HMMA.16816.F32.BF16 R52, R76, R88.reuse, R52 ;  /* 0x000000584c34723c */ /* 0x080fe20000041834 */
[----:B------:R-:W4:Y:S03]  /*dab0*/  MUFU.EX2 R71, R218 ;  /* 0x000000da00477308 */ /* 0x000f260000000800 */
[----:B------:R-:W-:Y:S02]  /*dac0*/  FADD.FTZ R68, R124, R68 ;  /* 0x000000447c447221 */ /* 0x000fe40000010000 */
[----:B------:R-:W-:Y:S02]  /*dad0*/  FADD.FTZ R100, R130, R0 ;  /* 0x0000000082647221 */ /* 0x000fe40000010000 */
[C---:B------:R-:W-:Y:S04]  /*dae0*/  HMMA.16816.F32.BF16 R56, R84.reuse, R88, R56 ;  /* 0x000000585438723c */ /* 0x040fe80000041838 */
[----:B------:R-:W-:Y:S02]  /*daf0*/  FADD.FTZ R2, R132, R68 ;  /* 0x0000004484027221 */ /* 0x000fe40000010000 */
[----:B------:R-:W-:Y:S01]  /*db00*/  LDSM.16.MT88.4 R132, [R224+0x3000] ;  /* 0x00300000e084783b */ /* 0x000fe20000004200 */
[----:B------:R-:W-:Y:S01]  /*db10*/  FADD.FTZ R0, R126, R3 ;  /* 0x000000037e007221 */ /* 0x000fe20000010000 */
[-C--:B------:R-:W-:Y:S04]  /*db20*/  HMMA.16816.F32.BF16 R60, R84, R90.reuse, R60 ;  /* 0x0000005a543c723c */ /* 0x080fe8000004183c */
[----:B------:R-:W-:Y:S02]  /*db30*/  FADD.FTZ R68, R146, R101 ;  /* 0x0000006592447221 */ /* 0x000fe40000010000 */
[----:B------:R-:W-:Y:S01]  /*db40*/  FADD.FTZ R3, R144, R100 ;  /* 0x0000006490037221 */ /* 0x000fe20000010000 */
[----:B------:R-:W-:Y:S01]  /*db50*/  F2FP.BF16.PACK_AB R84, R198, R160 ;  /* 0x000000a0c654723e */ /* 0x000fe200000010ff */
[----:B------:R-:W-:Y:S01]  /*db60*/  HMMA.16816.F32.BF16 R64, R76, R90, R64 ;  /* 0x0000005a4c40723c */ /* 0x000fe20000041840 */
[----:B------:R-:W1:Y:S03]  /*db70*/  LDSM.16.MT88.4 R88, [R227+0x2000] ;  /* 0x00200000e358783b */ /* 0x000e660000004200 */
[----:B------:R-:W-:Y:S01]  /*db80*/  F2FP.BF16.PACK_AB R86, R207, R204 ;  /* 0x000000cccf56723e */ /* 0x000fe200000010ff */
[----:B------:R-:W-:Y:S01]  /*db90*/  FADD.FTZ R68, R154, R68 ;  /* 0x000000449a447221 */ /* 0x000fe20000010000 */
[----:B------:R-:W-:Y:S01]  /*dba0*/  F2FP.BF16.PACK_AB R85, R168, R169 ;  /* 0x000000a9a855723e */ /* 0x000fe200000010ff */
[----:B------:R-:W-:Y:S01]  /*dbb0*/  FADD.FTZ R3, R153, R3 ;  /* 0x0000000399037221 */ /* 0x000fe20000010000 */
[----:B------:R-:W-:Y:S01]  /*dbc0*/  F2FP.BF16.PACK_AB R76, R202, R163 ;  /* 0x000000a3ca4c723e */ /* 0x000fe200000010ff */
[----:B------:R-:W-:Y:S03]  /*dbd0*/  FADD.FTZ R68, R139, R68 ;  /* 0x000000448b447221 */ /* 0x000fe60000010000 */
[----:B------:R-:W-:Y:S01]  /*dbe0*/  F2FP.BF16.PACK_AB R78, R212, R206 ;  /* 0x000000ced44e723e */ /* 0x000fe200000010ff */
[----:B------:R-:W-:Y:S01]  /*dbf0*/  FADD.FTZ R3, R138, R3 ;  /* 0x000000038a037221 */ /* 0x000fe20000010000 */
[----:B------:R-:W-:Y:S01]  /*dc00*/  F2FP.BF16.PACK_AB R77, R199, R162 ;  /* 0x000000a2c74d723e */ /* 0x000fe200000010ff */
[----:B------:R-:W-:Y:S01]  /*dc10*/  FADD.FTZ R2, R145, R2 ;  /* 0x0000000291027221 */ /* 0x000fe20000010000 */
[----:B------:R-:W-:Y:S01]  /*dc20*/  F2FP.BF16.PACK_AB R79, R209, R203 ;  /* 0x000000cbd14f723e */ /* 0x000fe200000010ff */
[----:B------:R-:W-:Y:S01]  /*dc30*/  FADD.FTZ R3, R208, R3 ;  /* 0x00000003d0037221 */ /* 0x000fe20000010000 */
[----:B------:R-:W-:Y:S01]  /*dc40*/  F2FP.BF16.PACK_AB R87, R171, R170 ;  /* 0x000000aaab57723e */ /* 0x000fe200000010ff */
[----:B------:R-:W-:Y:S01]  /*dc50*/  FADD.FTZ R2, R147, R2 ;  /* 0x0000000293027221 */ /* 0x000fe20000010000 */
[----:B----4-:R-:W-:Y:S01]  /*dc60*/  F2FP.BF16.PACK_AB R179, R69, R71 ;  /* 0x0000004745b3723e */ /* 0x010fe200000010ff */
[----:B------:R-:W-:Y:S02]  /*dc70*/  FADD.FTZ R0, R142, R0 ;  /* 0x000000008e007221 */ /* 0x000fe40000010000 */
[-C--:B------:R-:W-:Y:S03]  /*dc80*/  HMMA.16816.F32.BF16 R4, R76, R80.reuse, R4 ;  /* 0x000000504c04723c */ /* 0x080fe60000041804 */
[----:B------:R-:W-:Y:S02]  /*dc90*/  FADD.FTZ R2, R137, R2 ;  /* 0x0000000289027221 */ /* 0x000fe40000010000 */
[----:B------:R-:W-:Y:S02]  /*dca0*/  FADD.FTZ R0, R143, R0 ;  /* 0x000000008f007221 */ /* 0x000fe40000010000 */
[----:B------:R-:W-:Y:S01]  /*dcb0*/  FADD.FTZ R2, R159, R2 ;  /* 0x000000029f027221 */ /* 0x000fe20000010000 */
[C---:B------:R-:W-:Y:S04]  /*dcc0*/  HMMA.16816.F32.BF16 R8, R84.reuse, R80, R8 ;  /* 0x000000505408723c */ /* 0x040fe80000041808 */
[----:B------:R-:W-:Y:S02]  /*dcd0*/  FADD.FTZ R0, R152, R0 ;  /* 0x0000000098007221 */ /* 0x000fe40000010000 */
[----:B------:R-:W-:Y:S02]  /*dce0*/  IMAD.MOV.U32 R118, RZ, RZ, R70 ;  /* 0x000000ffff767224 */ /* 0x000fe400078e0046 */
[-C--:B------:R-:W-:Y:S04]  /*dcf0*/  HMMA.16816.F32.BF16 R12, R84, R82.reuse, R12 ;  /* 0x00000052540c723c */ /* 0x080fe8000004180c */
[----:B------:R-:W-:Y:S04]  /*dd00*/  FADD.FTZ R0, R156, R0 ;  /* 0x000000009c007221 */ /* 0x000fe80000010000 */
[C---:B------:R-:W-:Y:S01]  /*dd10*/  HMMA.16816.F32.BF16 R16, R76.reuse, R82, R16 ;  /* 0x000000524c10723c */ /* 0x040fe20000041810 */
[----:B------:R-:W4:Y:S07]  /*dd20*/  LDSM.16.MT88.4 R80, [R224+0x2800] ;  /* 0x00280000e050783b */ /* 0x000f2e0000004200 */
[-C--:B---3--:R-:W-:Y:S08]  /*dd30*/  HMMA.16816.F32.BF16 R20, R76, R92.reuse, R20 ;  /* 0x0000005c4c14723c */ /* 0x088ff00000041814 */
[C---:B------:R-:W-:Y:S08]  /*dd40*/  HMMA.16816.F32.BF16 R24, R84.reuse, R92, R24 ;  /* 0x0000005c5418723c */ /* 0x040ff00000041818 */
[-C--:B------:R-:W-:Y:S08]  /*dd50*/  HMMA.16816.F32.BF16 R28, R84, R94.reuse, R28 ;  /* 0x0000005e541c723c */ /* 0x080ff0000004181c */
[C---:B------:R-:W-:Y:S01]  /*dd60*/  HMMA.16816.F32.BF16 R32, R76.reuse, R94, R32 ;  /* 0x0000005e4c20723c */ /* 0x040fe20000041820 */
[----:B------:R-:W3:Y:S07]  /*dd70*/  LDSM.16.MT88.4 R92, [R228+0x2800] ;  /* 0x00280000e45c783b */ /* 0x000eee0000004200 */
        /* <DEDUP_REMOVED lines=10> */
[----:B------:R-:W1:Y:S03]  /*de20*/  LDSM.16.MT88.4 R88, [R227+0x2800] ;  /* 0x00280000e358783b */ /* 0x000e660000004200 */
[----:B------:R-:W-:Y:S02]  /*de30*/  F2FP.BF16.PACK_AB R85, R172, R173 ;  /* 0x000000adac55723e */ /* 0x000fe400000010ff */
[----:B------:R-:W-:Y:S02]  /*de40*/  F2FP.BF16.PACK_AB R86, R114, R184 ;  /* 0x000000b87256723e */ /* 0x000fe400000010ff */
[----:B------:R-:W-:Y:S04]  /*de50*/  F2FP.BF16.PACK_AB R76, R192, R195 ;  /* 0x000000c3c04c723e */ /* 0x000fe800000010ff */
[----:B------:R-:W-:Y:S02]  /*de60*/  F2FP.BF16.PACK_AB R77, R190, R191 ;  /* 0x000000bfbe4d723e */ /* 0x000fe400000010ff */
[----:B------:R-:W-:Y:S02]  /*de70*/  F2FP.BF16.PACK_AB R78, R187, R189 ;  /* 0x000000bdbb4e723e */ /* 0x000fe400000010ff */
[----:B------:R-:W-:Y:S02]  /*de80*/  F2FP.BF16.PACK_AB R79, R185, R186 ;  /* 0x000000bab94f723e */ /* 0x000fe400000010ff */
[----:B------:R-:W-:Y:S05]  /*de90*/  F2FP.BF16.PACK_AB R87, R112, R113 ;  /* 0x000000717057723e */ /* 0x000fea00000010ff */
[-C--:B----4-:R-:W-:Y:S08]  /*dea0*/  HMMA.16816.F32.BF16 R4, R76, R80.reuse, R4 ;  /* 0x000000504c04723c */ /* 0x090ff00000041804 */
[C---:B------:R-:W-:Y:S01]  /*deb0*/  HMMA.16816.F32.BF16 R8, R84.reuse, R80, R8 ;  /* 0x000000505408723c */ /* 0x040fe20000041808 */
[----:B------:R4:W1:Y:S07]  /*dec0*/  MUFU.EX2 R80, R167 ;  /* 0x000000a700507308 */ /* 0x00086e0000000800 */
[-C--:B------:R-:W-:Y:S03]  /*ded0*/  HMMA.16816.F32.BF16 R12, R84, R82.reuse, R12 ;  /* 0x00000052540c723c */ /* 0x080fe6000004180c */
[----:B------:R-:W-:Y:S05]  /*dee0*/  MUFU.EX2 R81, R219 ;  /* 0x000000db00517308 */ /* 0x000fea0000000800 */
[C---:B------:R-:W-:Y:S05]  /*def0*/  HMMA.16816.F32.BF16 R16, R76.reuse, R82, R16 ;  /* 0x000000524c10723c */ /* 0x040fea0000041810 */
[----:B------:R-:W2:Y:S03]  /*df00*/  MUFU.EX2 R82, R220 ;  /* 0x000000dc00527308 */ /* 0x000ea60000000800 */
[-C--:B---3--:R-:W-:Y:S01]  /*df10*/  HMMA.16816.F32.BF16 R20, R76, R92.reuse, R20 ;  /* 0x0000005c4c14723c */ /* 0x088fe20000041814 */
[----:B----4-:R-:W3:Y:S03]  /*df20*/  LDSM.16.MT88.4 R164, [R225+0x3000] ;  /* 0x00300000e1a4783b */ /* 0x010ee60000004200 */
[----:B-1----:R-:W-:Y:S04]  /*df30*/  F2FP.BF16.PACK_AB R178, R75, R80 ;  /* 0x000000504bb2723e */ /* 0x002fe800000010ff */
[C---:B------:R-:W-:Y:S08]  /*df40*/  HMMA.16816.F32.BF16 R24, R84.reuse, R92, R24 ;  /* 0x0000005c5418723c */ /* 0x040ff00000041818 */
[-C--:B------:R-:W-:Y:S04]  /*df50*/  HMMA.16816.F32.BF16 R28, R84, R94.reuse, R28 ;  /* 0x0000005e541c723c */ /* 0x080fe8000004181c */
[----:B--2---:R-:W-:Y:S04]  /*df60*/  F2FP.BF16.PACK_AB R177, R81, R82 ;  /* 0x0000005251b1723e */ /* 0x004fe800000010ff */
[C---:B------:R-:W-:Y:S04]  /*df70*/  HMMA.16816.F32.BF16 R32, R76.reuse, R94, R32 ;  /* 0x0000005e4c20723c */ /* 0x040fe80000041820 */
[----:B------:R-:W-:Y:S02]  /*df80*/  ISETP.GT.AND P0, PT, R196, R115, PT ;  /* 0x00000073c400720c */ /* 0x000fe40003f04270 */
[----:B------:R-:W-:Y:S02]  /*df90*/  MOV R196, R242 ;  /* 0x000000f200c47202 */ /* 0x000fe40000000f00 */
        /* <DEDUP_REMOVED lines=8> */
[-C--:B------:R-:W-:Y:S01]  /*e020*/  HMMA.16816.F32.BF16 R124, R180, R132.reuse, R4 ;  /* 0x00000084b47c723c */ /* 0x080fe20000041804 */
[----:B------:R-:W1:Y:S07]  /*e030*/  LDSM.16.MT88.4 R4, [R227+0x3000] ;  /* 0x00300000e304783b */ /* 0x000e6e0000004200 */
[C---:B------:R-:W-:Y:S07]  /*e040*/  HMMA.16816.F32.BF16 R120, R176.reuse, R132, R8 ;  /* 0x00000084b078723c */ /* 0x040fee0000041808 */
[----:B------:R-:W-:Y:S01]  /*e050*/  FADD.FTZ R8, R155, R68 ;  /* 0x000000449b087221 */ /* 0x000fe20000010000 */
[-C--:B------:R-:W-:Y:S04]  /*e060*/  HMMA.16816.F32.BF16 R128, R176, R134.reuse, R12 ;  /* 0x00000086b080723c */ /* 0x080fe8000004180c */
        /* <DEDUP_REMOVED lines=23> */
[-C--:B---3--:R-:W-:Y:S03]  /*e1e0*/  HMMA.16816.F32.BF16 R152, R180, R164.reuse, R36 ;  /* 0x000000a4b498723c */ /* 0x088fe60000041824 */
        /* <DEDUP_REMOVED lines=15> */
[-C--:B-1----:R-:W-:Y:S03]  /*e2e0*/  HMMA.16816.F32.BF16 R168, R180, R4.reuse, R52 ;  /* 0x00000004b4a8723c */ /* 0x082fe60000041834 */
        /* <DEDUP_REMOVED lines=28> */
[----:B------:R-:W-:Y:S02]  /*e4b0*/  FADD.FTZ R2, R75, R2 ;  /* 0x000000024b027221 */ /* 0x000fe40000010000 */
[----:B------:R-:W-:Y:S01]  /*e4c0*/  FADD.FTZ R0, R69, R0 ;  /* 0x0000000045007221 */ /* 0x000fe20000010000 */
[----:B------:R1:W-:Y:S04]  /*e4d0*/  STL [R1+0x18], R3 ;  /* 0x0000180301007387 */ /* 0x0003e80000100800 */
[----:B------:R2:W-:Y:S04]  /*e4e0*/  STL [R1+0x14], R2 ;  /* 0x0000140201007387 */ /* 0x0005e80000100800 */
[----:B------:R2:W-:Y:S01]  /*e4f0*/  STL [R1+0x1c], R0 ;  /* 0x00001c0001007387 */ /* 0x0005e20000100800 */
[----:B-1----:R-:W-:Y:S01]  /*e500*/  IMAD.MOV.U32 R3, RZ, RZ, R74 ;  /* 0x000000ffff037224 */ /* 0x002fe200078e004a */
[----:B------:R-:W-:-:S05]  /*e510*/  @P0 BRA `(.L_x_518) ;  /* 0xffff9de000000947 */ /* 0x000fca000383ffff */
.L_x_517:
[----:B-1----:R-:W-:-:S13]  /*e520*/  ISETP.GE.AND P0, PT, R242, RZ, PT ;  /* 0x000000fff200720c */ /* 0x002fda0003f06270 */
[----:B------:R-:W-:Y:S05]  /*e530*/  @!P0 BRA `(.L_x_519) ;  /* 0x0000557000008947 */ /* 0x000fea0003800000 */
[----:B------:R-:W-:Y:S01]  /*e540*/  IMAD.MOV.U32 R3, RZ, RZ, R73 ;  /* 0x000000ffff037224 */ /* 0x000fe200078e0049 */
[----:B------:R-:W-:Y:S01]  /*e550*/  MOV R117, R70 ;  /* 0x0000004600757202 */ /* 0x000fe20000000f00 */
[----:B--2---:R-:W-:Y:S01]  /*e560*/  IMAD.MOV.U32 R2, RZ, RZ, R74 ;  /* 0x000000ffff027224 */ /* 0x004fe200078e004a */
[----:B------:R-:W-:Y:S02]  /*e570*/  MOV R116, R72 ;  /* 0x0000004800747202 */ /* 0x000fe40000000f00 */
.L_x_520:
[----:B--2---:R-:W2:Y:S01]  /*e580*/  LDL R76, [R1+0x40] ;  /* 0x00004000014c7983 */ /* 0x004ea20000100800 */
[----:B------:R-:W-:Y:S04]  /*e590*/  DEPBAR.LE SB0, 0x0 ;  /* 0x000080000000791a */ /* 0x000fe80000000000 */
[----:B------:R-:W3:Y:S01]  /*e5a0*/  LDL.64 R74, [R1+0x38] ;  /* 0x00003800014a7983 */ /* 0x000ee20000100a00 */
[----:B------:R-:W-:Y:S01]  /*e5b0*/  WARPSYNC 0xffffffff ;  /* 0xffffffff00007948 */ /* 0x000fe20003800000 */
[----:B------:R-:W-:Y:S01]  /*e5c0*/  SHF.R.S32.HI R0, RZ, 0x1f, R242 ;  /* 0x0000001fff007819 */ /* 0x000fe200000114f2 */
[----:B------:R-:W-:Y:S01]  /*e5d0*/  IMAD.WIDE.U32 R72, R242, c[0x0][0x208], RZ ;  /* 0x00008200f2487a25 */ /* 0x000fe200078e00ff */
[----:B------:R-:W-:Y:S02]  /*e5e0*/  MOV R78, c[0x0][0x208] ;  /* 0x00008200004e7a02 */ /* 0x000fe40000000f00 */
[----:B------:R-:W-:Y:S01]  /*e5f0*/  BAR.SYNC.DEFER_BLOCKING 0x0 ;  /* 0x0000000000007b1d */ /* 0x000fe20000010000 */
[----:B------:R-:W-:Y:S01]  /*e600*/  IMAD R0, R0, c[0x0][0x208], RZ ;  /* 0x0000820000007a24 */ /* 0x000fe200078e02ff */
[----:B------:R-:W-:Y:S02]  /*e610*/  SHF.L.U32 R104, R78, 0x5, RZ ;  /* 0x000000054e687819 */ /* 0x000fe400000006ff */
[----:B------:R-:W-:Y:S01]  /*e620*/  MOV R246, 0x5 ;  /* 0x0000000500f67802 */ /* 0x000fe20000000f00 */
[----:B------:R-:W-:Y:S03]  /*e630*/  IMAD R0, R242, c[0x0][0x20c], R0 ;  /* 0x00008300f2007a24 */ /* 0x000fe600078e0200 */
[----:B-----5:R-:W-:Y:S02]  /*e640*/  STL [R1+0x8c], R230 ;  /* 0x00008ce601007387 */ /* 0x020fe40000100800 */
[----:B------:R-:W-:Y:S02]  /*e650*/  IADD3 R0, R73, R0, RZ ;  /* 0x0000000049007210 */ /* 0x000fe40007ffe0ff */
[----:B------:R-:W-:Y:S03]  /*e660*/  STL [R1+0x90], R119 ;  /* 0x0000907701007387 */ /* 0x000fe60000100800 */
[----:B------:R-:W-:Y:S01]  /*e670*/  IMAD R0, R0, 0x70, RZ ;  /* 0x0000007000007824 */ /* 0x000fe200078e02ff */
[----:B------:R-:W-:Y:S04]  /*e680*/  STL [R1+0x94], R234 ;  /* 0x000094ea01007387 */ /* 0x000fe80000100800 */
[----:B------:R-:W-:Y:S04]  /*e690*/  STL [R1+0x98], R233 ;  /* 0x000098e901007387 */ /* 0x000fe80000100800 */
[----:B------:R-:W-:Y:S08]  /*e6a0*/  LDSM.16.M88.4 R112, [R230] ;  /* 0x00000000e670783b */ /* 0x000ff00000000200 */
[----:B------:R-:W1:Y:S08]  /*e6b0*/  LDSM.16.M88.4 R16, [R119] ;  /* 0x000000007710783b */ /* 0x000e700000000200 */
[----:B------:R-:W4:Y:S08]  /*e6c0*/  LDSM.16.M88.4 R108, [R230+0x2000] ;  /* 0x00200000e66c783b */ /* 0x000f300000000200 */
[----:B------:R-:W1:Y:S08]  /*e6d0*/  LDSM.16.M88.4 R32, [R119+0x800] ;  /* 0x000800007720783b */ /* 0x000e700000000200 */
[----:B------:R-:W1:Y:S08]  /*e6e0*/  LDSM.16.M88.4 R48, [R119+0x1000] ;  /* 0x001000007730783b */ /* 0x000e700000000200 */
[----:B------:R-:W1:Y:S08]  /*e6f0*/  LDSM.16.M88.4 R64, [R119+0x1800] ;  /* 0x001800007740783b */ /* 0x000e700000000200 */
[----:B------:R-:W1:Y:S08]  /*e700*/  LDSM.16.M88.4 R80, [R119+0x2000] ;  /* 0x002000007750783b */ /* 0x000e700000000200 */
[----:B------:R-:W1:Y:S08]  /*e710*/  LDSM.16.M88.4 R96, [R119+0x2800] ;  /* 0x002800007760783b */ /* 0x000e700000000200 */
[----:B------:R-:W1:Y:S08]  /*e720*/  LDSM.16.M88.4 R184, [R119+0x3000] ;  /* 0x0030000077b8783b */ /* 0x000e700000000200 */
[----:B------:R-:W-:Y:S08]  /*e730*/  LDSM.16.M88.4 R188, [R233] ;  /* 0x00000000e9bc783b */ /* 0x000ff00000000200 */
[----:B------:R-:W1:Y:S08]  /*e740*/  LDSM.16.M88.4 R192, [R234] ;  /* 0x00000000eac0783b */ /* 0x000e700000000200 */
[----:B------:R-:W1:Y:S08]  /*e750*/  LDSM.16.M88.4 R196, [R233+0x2000] ;  /* 0x00200000e9c4783b */ /* 0x000e700000000200 */
[----:B------:R-:W1:Y:S08]  /*e760*/  LDSM.16.M88.4 R200, [R240] ;  /* 0x00000000f0c8783b */ /* 0x000e700000000200 */
[----:B------:R-:W1:Y:S08]  /*e770*/  LDSM.16.M88.4 R204, [R239] ;  /* 0x00000000efcc783b */ /* 0x000e700000000200 */
[----:B------:R-:W1:Y:S08]  /*e780*/  LDSM.16.M88.4 R208, [R238] ;  /* 0x00000000eed0783b */ /* 0x000e700000000200 */
[----:B------:R-:W2:Y:S08]  /*e790*/  LDSM.16.M88.4 R212, [R237] ;  /* 0x00000000edd4783b */ /* 0x000eb00000000200 */
[----:B------:R-:W2:Y:S08]  /*e7a0*/  LDSM.16.M88.4 R216, [R236] ;  /* 0x00000000ecd8783b */ /* 0x000eb00000000200 */
[----:B------:R-:W2:Y:S08]  /*e7b0*/  LDSM.16.M88.4 R220, [R235] ;  /* 0x00000000ebdc783b */ /* 0x000eb00000000200 */
        /* <DEDUP_REMOVED lines=16> */
[C---:B------:R-:W-:Y:S04]  /*e8c0*/  HMMA.16816.F32.BF16 R56, R108.reuse, R64, RZ ;  /* 0x000000406c38723c */ /* 0x040fe800000418ff */
[----:B--2---:R-:W-:Y:S04]  /*e8d0*/  MOV R77, R76 ;  /* 0x0000004c004d7202 */ /* 0x004fe80000000f00 */
[-C--:B------:R-:W-:Y:S01]  /*e8e0*/  HMMA.16816.F32.BF16 R60, R108, R66.reuse, RZ ;  /* 0x000000426c3c723c */ /* 0x080fe200000418ff */
[----:B---3--:R-:W-:Y:S07]  /*e8f0*/  MOV R76, R74 ;  /* 0x0000004a004c7202 */ /* 0x008fee0000000f00 */
[C---:B------:R-:W-:Y:S04]  /*e900*/  HMMA.16816.F32.BF16 R64, R112.reuse, R66, RZ ;  /* 0x000000427040723c */ /* 0x040fe800000418ff */
[----:B------:R-:W-:Y:S04]  /*e910*/  IMAD.WIDE.U32 R76, R72, 0x70, R76 ;  /* 0x00000070484c7825 */ /* 0x000fe800078e004c */
[-C--:B------:R-:W-:Y:S01]  /*e920*/  HMMA.16816.F32.BF16 R68, R112, R80.reuse, RZ ;  /* 0x000000507044723c */ /* 0x080fe200000418ff */
[----:B------:R-:W-:Y:S03]  /*e930*/  LEA R90, P0, R76, c[0x0][0x1f8], 0x1 ;  /* 0x00007e004c5a7a11 */ /* 0x000fe600078008ff */
[----:B------:R-:W-:Y:S02]  /*e940*/  IADD3 R0, R77, R0, RZ ;  /* 0x000000004d007210 */ /* 0x000fe40007ffe0ff */
[----:B------:R-:W-:Y:S02]  /*e950*/  IADD3 R88, P1, R90, R104, RZ ;  /* 0x000000685a587210 */ /* 0x000fe40007f3e0ff */
[----:B------:R-:W-:Y:S01]  /*e960*/  LEA.HI.X R91, R76, c[0x0][0x1fc], R0, 0x1, P0 ;  /* 0x00007f004c5b7a11 */ /* 0x000fe200000f0c00 */
[C---:B------:R-:W-:Y:S03]  /*e970*/  HMMA.16816.F32.BF16 R72, R108.reuse, R80, RZ ;  /* 0x000000506c48723c */ /* 0x040fe600000418ff */
[----:B------:R-:W-:Y:S01]  /*e980*/  SHF.L.U64.HI R0, R78, R246, c[0x0][0x20c] ;  /* 0x000083004e007619 */ /* 0x000fe200000102f6 */
[----:B------:R-:W-:Y:S01]  /*e990*/  @!PT LDS RZ, [RZ] ;  /* 0x00000000fffff984 */ /* 0x000fe20000000800 */
[----:B------:R-:W-:Y:S01]  /*e9a0*/  @!PT LDS RZ, [RZ] ;  /* 0x00000000fffff984 */ /* 0x000fe20000000800 */
[----:B------:R-:W-:Y:S01]  /*e9b0*/  @!PT LDS RZ, [RZ] ;  /* 0x00000000fffff984 */ /* 0x000fe20000000800 */
[----:B------:R1:W-:Y:S01]  /*e9c0*/  LDGSTS.E.BYPASS.LTC128B.128 [R241+0x100], [R90.64], !P6 ;  /* 0x001000005af17fae */ /* 0x0003e2000f101d48 */
[----:B------:R-:W-:Y:S02]  /*e9d0*/  IADD3 R94, P0, R88, R104, RZ ;  /* 0x00000068585e7210 */ /* 0x000fe40007f1e0ff */
[----:B------:R-:W-:Y:S01]  /*e9e0*/  IADD3.X R89, R91, R0, RZ, P1, !PT ;  /* 0x000000005b597210 */ /* 0x000fe20000ffe4ff */
[-C--:B------:R-:W-:Y:S01]  /*e9f0*/  HMMA.16816.F32.BF16 R76, R108, R82.reuse, RZ ;  /* 0x000000526c4c723c */ /* 0x080fe200000418ff */
[----:B------:R-:W-:Y:S03]  /*ea00*/  IADD3 R92, P1, R94, R104, RZ ;  /* 0x000000685e5c7210 */ /* 0x000fe60007f3e0ff */
[----:B------:R1:W-:Y:S01]  /*ea10*/  LDGSTS.E.BYPASS.LTC128B.128 [R241+0x900], [R88.64], !P6 ;  /* 0x0090000058f17fae */ /* 0x0003e2000f101d48 */
[----:B------:R-:W-:Y:S02]  /*ea20*/  IADD3.X R95, R89, R0, RZ, P0, !PT ;  /* 0x00000000595f7210 */ /* 0x000fe400007fe4ff */
[----:B------:R-:W-:Y:S01]  /*ea30*/  IADD3 R102, P0, R92, R104, RZ ;  /* 0x000000685c667210 */ /* 0x000fe20007f1e0ff */
[C---:B------:R-:W-:Y:S04]  /*ea40*/  HMMA.16816.F32.BF16 R80, R112.reuse, R82, RZ ;  /* 0x000000527050723c */ /* 0x040fe800000418ff */
[----:B------:R2:W-:Y:S01]  /*ea50*/  LDGSTS.E.BYPASS.LTC128B.128 [R241+0x1100], [R94.64], !P6 ;  /* 0x011000005ef17fae */ /* 0x0005e2000f101d48 */
[-C--:B------:R-:W-:Y:S03]  /*ea60*/  IADD3.X R93, R95, R0.reuse, RZ, P1, !PT ;  /* 0x000000005f5d7210 */ /* 0x080fe60000ffe4ff */
[-C--:B------:R-:W-:Y:S01]  /*ea70*/  HMMA.16816.F32.BF16 R84, R112, R96.reuse, RZ ;  /* 0x000000607054723c */ /* 0x080fe200000418ff */
[----:B------:R-:W-:Y:S03]  /*ea80*/  IADD3.X R103, R93, R0, RZ, P0, !PT ;  /* 0x000000005d677210 */ /* 0x000fe600007fe4ff */
[----:B------:R2:W-:Y:S01]  /*ea90*/  LDGSTS.E.BYPASS.LTC128B.128 [R241+0x1900], [R92.64], !P6 ;  /* 0x019000005cf17fae */ /* 0x0005e2000f101d48 */
[----:B------:R-:W-:Y:S04]  /*eaa0*/  IADD3 R100, P0, R102, R104, RZ ;  /* 0x0000006866647210 */ /* 0x000fe80007f1e0ff */
[----:B------:R-:W-:Y:S03]  /*eab0*/  IADD3.X R101, R103, R0, RZ, P0, !PT ;  /* 0x0000000067657210 */ /* 0x000fe600007fe4ff */
[----:B------:R3:W-:Y:S01]  /*eac0*/  LDGSTS.E.BYPASS.LTC128B.128 [R241+0x2100], [R102.64], !P6 ;  /* 0x0210000066f17fae */ /* 0x0007e2000f101d48 */
[C---:B-1----:R-:W-:Y:S07]  /*ead0*/  HMMA.16816.F32.BF16 R88, R108.reuse, R96, RZ ;  /* 0x000000606c58723c */ /* 0x042fee00000418ff */
[----:B------:R1:W-:Y:S01]  /*eae0*/  LDGSTS.E.BYPASS.LTC128B.128 [R241+0x2900], [R100.64], !P6 ;  /* 0x0290000064f17fae */ /* 0x0003e2000f101d48 */
[-C--:B--2---:R-:W-:Y:S01]  /*eaf0*/  HMMA.16816.F32.BF16 R92, R108, R98.reuse, RZ ;  /* 0x000000626c5c723c */ /* 0x084fe200000418ff */
[----:B---3--:R-:W-:Y:S07]  /*eb00*/  IADD3 R102, P0, R100, R104, RZ ;  /* 0x0000006864667210 */ /* 0x008fee0007f1e0ff */
[C---:B------:R-:W-:Y:S04]  /*eb10*/  HMMA.16816.F32.BF16 R96, R112.reuse, R98, RZ ;  /* 0x000000627060723c */ /* 0x040fe800000418ff */
[----:B------:R-:W-:Y:S02]  /*eb20*/  IADD3.X R103, R101, R0, RZ, P0, !PT ;  /* 0x0000000065677210 */ /* 0x000fe400007fe4ff */
[C---:B------:R-:W-:Y:S02]  /*eb30*/  ISETP.GT.AND P0, PT, R242.reuse, RZ, PT ;  /* 0x000000fff200720c */ /* 0x040fe40003f04270 */
[----:B------:R-:W-:Y:S01]  /*eb40*/  IADD3 R242, R242, -0x1, RZ ;  /* 0xfffffffff2f27810 */ /* 0x000fe20007ffe0ff */
[----:B------:R1:W-:Y:S08]  /*eb50*/  LDGSTS.E.BYPASS.LTC128B.128 [R241+0x3100], [R102.64], !P6 ;  /* 0x0310000066f17fae */ /* 0x0003f0000f101d48 */
[----:B------:R-:W0:Y:S01]  /*eb60*/  LDGDEPBAR ;  /* 0x00000000000079af */ /* 0x000e220000000000 */
[-C--:B-1----:R-:W-:Y:S08]  /*eb70*/  HMMA.16816.F32.BF16 R100, R112, R184.reuse, RZ ;  /* 0x000000b87064723c */ /* 0x082ff000000418ff */
[C---:B------:R-:W-:Y:S08]  /*eb80*/  HMMA.16816.F32.BF16 R104, R108.reuse, R184, RZ ;  /* 0x000000b86c68723c */ /* 0x040ff000000418ff */
[-C--:B------:R-:W-:Y:S08]  /*eb90*/  HMMA.16816.F32.BF16 R108, R108, R186.reuse, RZ ;  /* 0x000000ba6c6c723c */ /* 0x080ff000000418ff */
[----:B------:R-:W-:Y:S01]  /*eba0*/  HMMA.16816.F32.BF16 R112, R112, R186, RZ ;  /* 0x000000ba7070723c */ /* 0x000fe200000418ff */
[----:B------:R-:W-:Y:S07]  /*ebb0*/  LDSM.16.M88.4 R184, [R231] ;  /* 0x00000000e7b8783b */ /* 0x000fee0000000200 */
[-C--:B------:R-:W-:Y:S08]  /*ebc0*/  HMMA.16816.F32.BF16 R4, R188, R192.reuse, R4 ;  /* 0x000000c0bc04723c */ /* 0x080ff00000041804 */
[C---:B------:R-:W-:Y:S08]  /*ebd0*/  HMMA.16816.F32.BF16 R8, R196.reuse, R192, R8 ;  /* 0x000000c0c408723c */ /* 0x040ff00000041808 */
[-C--:B------:R-:W-:Y:S08]  /*ebe0*/  HMMA.16816.F32.BF16 R12, R196, R194.reuse, R12 ;  /* 0x000000c2c40c723c */ /* 0x080ff0000004180c */
[C---:B------:R-:W-:Y:S01]  /*ebf0*/  HMMA.16816.F32.BF16 R16, R188.reuse, R194, R16 ;  /* 0x000000c2bc10723c */ /* 0x040fe20000041810 */
[----:B------:R-:W1:Y:S07]  /*ec00*/  LDSM.16.M88.4 R192, [R229] ;  /* 0x00000000e5c0783b */ /* 0x000e6e0000000200 */
        /* <DEDUP_REMOVED lines=19> */
[----:B------:R-:W-:Y:S07]  /*ed40*/  LDSM.16.M88.4 R212, [R232] ;  /* 0x00000000e8d4783b */ /* 0x000fee0000000200 */
        /* <DEDUP_REMOVED lines=67> */
[----:B------:R1:W-:Y:S10]  /*f180*/  MUFU.TANH R185, R7 ;  /* 0x0000000700b97308 */ /* 0x0003f40000002400 */
[----:B------:R-:W-:Y:S10]  /*f190*/  MUFU.TANH R13, R13 ;  /* 0x0000000d000d7308 */ /* 0x000ff40000002400 */
[----:B------:R-:W3:Y:S01]  /*f1a0*/  MUFU.TANH R193, R8 ;  /* 0x0000000800c17308 */ /* 0x000ee20000002400 */
[----:B-1----:R-:W1:Y:S09]  /*f1b0*/  LDSM.16.M88.4 R4, [R226+0x800] ;  /* 0x00080000e204783b */ /* 0x002e720000000200 */
[----:B------:R-:W-:Y:S10]  /*f1c0*/  MUFU.TANH R14, R14 ;  /* 0x0000000e000e7308 */ /* 0x000ff40000002400 */
[----:B------:R-:W4:Y:S10]  /*f1d0*/  MUFU.TANH R192, R9 ;  /* 0x0000000900c07308 */ /* 0x000f340000002400 */
[----:B------:R-:W-:Y:S10]  /*f1e0*/  MUFU.TANH R15, R15 ;  /* 0x0000000f000f7308 */ /* 0x000ff40000002400 */
[----:B------:R-:W-:Y:S01]  /*f1f0*/  MUFU.TANH R195, R10 ;  /* 0x0000000a00c37308 */ /* 0x000fe20000002400 */
[-C--:B-1----:R-:W-:Y:S09]  /*f200*/  HMMA.16816.F32.BF16 R20, R212, R4.reuse, R20 ;  /* 0x00000004d414723c */ /* 0x082ff20000041814 */
[----:B------:R1:W-:Y:S01]  /*f210*/  MUFU.TANH R194, R11 ;  /* 0x0000000b00c27308 */ /* 0x0003e20000002400 */
[C---:B------:R-:W-:Y:S09]  /*f220*/  HMMA.16816.F32.BF16 R24, R188.reuse, R4, R24 ;  /* 0x00000004bc18723c */ /* 0x040ff20000041818 */
[----:B------:R-:W2:Y:S01]  /*f230*/  MUFU.TANH R18, R18 ;  /* 0x0000001200127308 */ /* 0x000ea20000002400 */
[-C--:B------:R-:W-:Y:S04]  /*f240*/  HMMA.16816.F32.BF16 R28, R188, R6.reuse, R28 ;  /* 0x00000006bc1c723c */ /* 0x080fe8000004181c */
[----:B------:R-:W-:Y:S04]  /*f250*/  FMUL.FTZ R22, R22, c[0x0][0x320] ;  /* 0x0000c80016167a20 */ /* 0x000fe80000410000 */
[C---:B------:R-:W-:Y:S01]  /*f260*/  HMMA.16816.F32.BF16 R32, R212.reuse, R6, R32 ;  /* 0x00000006d420723c */ /* 0x040fe20000041820 */
[----:B------:R-:W-:Y:S01]  /*f270*/  MUFU.TANH R16, R16 ;  /* 0x0000001000107308 */ /* 0x000fe20000002400 */
[----:B------:R-:W-:Y:S02]  /*f280*/  LDSM.16.M88.4 R4, [R226+0x1800] ;  /* 0x00180000e204783b */ /* 0x000fe40000000200 */
[----:B------:R-:W-:Y:S02]  /*f290*/  FMUL.FTZ R20, R20, c[0x0][0x320] ;  /* 0x0000c80014147a20 */ /* 0x000fe40000410000 */
[----:B------:R-:W-:Y:S02]  /*f2a0*/  FMUL.FTZ R23, R23, c[0x0][0x320] ;  /* 0x0000c80017177a20 */ /* 0x000fe40000410000 */
[----:B------:R-:W-:Y:S02]  /*f2b0*/  FMUL.FTZ R21, R21, c[0x0][0x320] ;  /* 0x0000c80015157a20 */ /* 0x000fe40000410000 */
[----:B-1----:R-:W1:Y:S01]  /*f2c0*/  LDSM.16.M88.4 R8, [R226+0x1000] ;  /* 0x00100000e208783b */ /* 0x002e620000000200 */
        /* <DEDUP_REMOVED lines=14> */
[----:B------:R-:W-:Y:S07]  /*f3b0*/  FMUL.FTZ R31, R31, c[0x0][0x320] ;  /* 0x0000c8001f1f7a20 */ /* 0x000fee0000410000 */
[----:B------:R-:W-:Y:S01]  /*f3c0*/  MUFU.TANH R30, R30 ;  /* 0x0000001e001e7308 */ /* 0x000fe20000002400 */
[-C--:B-1----:R-:W-:Y:S09]  /*f3d0*/  HMMA.16816.F32.BF16 R36, R212, R8.reuse, R36 ;  /* 0x00000008d424723c */ /* 0x082ff20000041824 */
[----:B------:R-:W1:Y:S01]  /*f3e0*/  MUFU.TANH R22, R22 ;  /* 0x0000001600167308 */ /* 0x000e620000002400 */
[C---:B------:R-:W-:Y:S09]  /*f3f0*/  HMMA.16816.F32.BF16 R40, R188.reuse, R8, R40 ;  /* 0x00000008bc28723c */ /* 0x040ff20000041828 */
[----:B------:R-:W-:Y:S01]  /*f400*/  MUFU.TANH R20, R20 ;  /* 0x0000001400147308 */ /* 0x000fe20000002400 */
[-C--:B------:R-:W-:Y:S09]  /*f410*/  HMMA.16816.F32.BF16 R44, R188, R10.reuse, R44 ;  /* 0x0000000abc2c723c */ /* 0x080ff2000004182c */
[----:B------:R-:W1:Y:S01]  /*f420*/  MUFU.TANH R23, R23 ;  /* 0x0000001700177308 */ /* 0x000e620000002400 */
[C---:B------:R-:W-:Y:S01]  /*f430*/  HMMA.16816.F32.BF16 R48, R212.reuse, R10, R48 ;  /* 0x0000000ad430723c */ /* 0x040fe20000041830 */
[----:B------:R-:W1:Y:S03]  /*f440*/  LDSM.16.M88.4 R8, [R226+0x2000] ;  /* 0x00200000e208783b */ /* 0x000e660000000200 */
[----:B------:R-:W-:Y:S02]  /*f450*/  FMUL.FTZ R38, R38, c[0x0][0x320] ;  /* 0x0000c80026267a20 */ /* 0x000fe40000410000 */
[----:B------:R-:W-:Y:S03]  /*f460*/  FMUL.FTZ R36, R36, c[0x0][0x320] ;  /* 0x0000c80024247a20 */ /* 0x000fe60000410000 */
[----:B------:R-:W1:Y:S01]  /*f470*/  MUFU.TANH R24, R24 ;  /* 0x0000001800187308 */ /* 0x000e620000002400 */
[-C--:B------:R-:W-:Y:S03]  /*f480*/  HMMA.16816.F32.BF16 R52, R212, R4.reuse, R52 ;  /* 0x00000004d434723c */ /* 0x080fe60000041834 */
[----:B------:R-:W-:Y:S02]  /*f490*/  FMUL.FTZ R39, R39, c[0x0][0x320] ;  /* 0x0000c80027277a20 */ /* 0x000fe40000410000 */
[----:B------:R-:W-:Y:S03]  /*f4a0*/  FMUL.FTZ R37, R37, c[0x0][0x320] ;  /* 0x0000c80025257a20 */ /* 0x000fe60000410000 */
[C---:B------:R-:W-:Y:S01]  /*f4b0*/  HMMA.16816.F32.BF16 R56, R188.reuse, R4, R56 ;  /* 0x00000004bc38723c */ /* 0x040fe20000041838 */
[----:B------:R-:W1:Y:S03]  /*f4c0*/  MUFU.TANH R21, R21 ;  /* 0x0000001500157308 */ /* 0x000e660000002400 */
[----:B------:R-:W-:Y:S02]  /*f4d0*/  FMUL.FTZ R47, R47, c[0x0][0x320] ;  /* 0x0000c8002f2f7a20 */ /* 0x000fe40000410000 */
[----:B------:R-:W-:Y:S02]  /*f4e0*/  FMUL.FTZ R40, R40, c[0x0][0x320] ;  /* 0x0000c80028287a20 */ /* 0x000fe40000410000 */
[-C--:B------:R-:W-:Y:S03]  /*f4f0*/  HMMA.16816.F32.BF16 R60, R188, R6.reuse, R60 ;  /* 0x00000006bc3c723c */ /* 0x080fe6000004183c */
[----:B------:R-:W2:Y:S01]  /*f500*/  MUFU.TANH R25, R25 ;  /* 0x0000001900197308 */ /* 0x000ea20000002400 */
[----:B------:R-:W-:Y:S02]  /*f510*/  FMUL.FTZ R50, R50, c[0x0][0x320] ;  /* 0x0000c80032327a20 */ /* 0x000fe40000410000 */
[----:B------:R-:W-:Y:S02]  /*f520*/  FMUL.FTZ R48, R48, c[0x0][0x320] ;  /* 0x0000c80030307a20 */ /* 0x000fe40000410000 */
[C---:B------:R-:W-:Y:S01]  /*f530*/  HMMA.16816.F32.BF16 R64, R212.reuse, R6, R64 ;  /* 0x00000006d440723c */ /* 0x040fe20000041840 */
[----:B------:R-:W2:Y:S03]  /*f540*/  LDSM.16.M88.4 R4, [R226+0x2800] ;  /* 0x00280000e204783b */ /* 0x000ea60000000200 */
[----:B------:R-:W-:Y:S01]  /*f550*/  FMUL.FTZ R55, R55, c[0x0][0x320] ;  /* 0x0000c80037377a20 */ /* 0x000fe20000410000 */
        /* <DEDUP_REMOVED lines=17> */
[----:B------:R-:W1:Y:S01]  /*f670*/  MUFU.TANH R35, R35 ;  /* 0x0000002300237308 */ /* 0x000e620000002400 */
[----:B------:R-:W1:Y:S01]  /*f680*/  LDSM.16.M88.4 R8, [R226+0x3000] ;  /* 0x00300000e208783b */ /* 0x000e620000000200 */
[----:B------:R-:W-:Y:S04]  /*f690*/  DEPBAR.LE SB0, 0x0 ;  /* 0x000080000000791a */ /* 0x000fe80000000000 */
[----:B------:R-:W-:Y:S01]  /*f6a0*/  FMUL.FTZ R74, R74, c[0x0][0x320] ;  /* 0x0000c8004a4a7a20 */ /* 0x000fe20000410000 */
[-C--:B--2---:R-:W-:Y:S03]  /*f6b0*/  HMMA.16816.F32.BF16 R84, R212, R4.reuse, R84 ;  /* 0x00000004d454723c */ /* 0x084fe60000041854 */
[----:B------:R2:W-:Y:S01]  /*f6c0*/  MUFU.TANH R234, R74 ;  /* 0x0000004a00ea7308 */ /* 0x0005e20000002400 */
[----:B------:R-:W-:Y:S01]  /*f6d0*/  BAR.SYNC.DEFER_BLOCKING 0x0 ;  /* 0x0000000000007b1d */ /* 0x000fe20000010000 */
[----:B------:R-:W-:Y:S02]  /*f6e0*/  FMUL.FTZ R73, R73, c[0x0][0x320] ;  /* 0x0000c80049497a20 */ /* 0x000fe40000410000 */
[----:B------:R-:W-:Y:S01]  /*f6f0*/  FMUL.FTZ R65, R65, c[0x0][0x320] ;  /* 0x0000c80041417a20 */ /* 0x000fe20000410000 */
[C---:B------:R-:W-:Y:S04]  /*f700*/  HMMA.16816.F32.BF16 R88, R188.reuse, R4, R88 ;  /* 0x00000004bc58723c */ /* 0x040fe80000041858 */
[----:B------:R-:W-:Y:S01]  /*f710*/  FMUL.FTZ R79, R79, c[0x0][0x320] ;  /* 0x0000c8004f4f7a20 */ /* 0x000fe20000410000 */
[----:B------:R-:W1:Y:S01]  /*f720*/  MUFU.TANH R33, R33 ;  /* 0x0000002100217308 */ /* 0x000e620000002400 */
[----:B------:R-:W-:Y:S01]  /*f730*/  FMUL.FTZ R77, R77, c[0x0][0x320] ;  /* 0x0000c8004d4d7a20 */ /* 0x000fe20000410000 */
[----:B------:R-:W-:Y:S01]  /*f740*/  FMNMX.FTZ R4, R186, R3, !PT ;  /* 0x00000003ba047209 */ /* 0x000fe20007810000 */
[-C--:B------:R-:W-:Y:S04]  /*f750*/  HMMA.16816.F32.BF16 R92, R188, R6.reuse, R92 ;  /* 0x00000006bc5c723c */ /* 0x080fe8000004185c */
[----:B---3--:R-:W-:Y:S01]  /*f760*/  FMNMX.FTZ R5, R193, R116, !PT ;  /* 0x00000074c1057209 */ /* 0x008fe20007810000 */
[----:B------:R-:W-:Y:S02]  /*f770*/  FMUL.FTZ R80, R80, c[0x0][0x320] ;  /* 0x0000c80050507a20 */ /* 0x000fe40000410000 */
[----:B------:R-:W-:Y:S01]  /*f780*/  MUFU.TANH R29, R29 ;  /* 0x0000001d001d7308 */ /* 0x000fe20000002400 */
[C---:B------:R-:W-:Y:S04]  /*f790*/  HMMA.16816.F32.BF16 R96, R212.reuse, R6, R96 ;  /* 0x00000006d460723c */ /* 0x040fe80000041860 */
[----:B--2---:R-:W-:Y:S01]  /*f7a0*/  FMNMX.FTZ R74, R118, R0, !PT ;  /* 0x00000000764a7209 */ /* 0x004fe20007810000 */
[----:B------:R-:W-:Y:S01]  /*f7b0*/  FMUL.FTZ R82, R82, c[0x0][0x320] ;  /* 0x0000c80052527a20 */ /* 0x000fe20000410000 */
[----:B------:R-:W-:Y:S01]  /*f7c0*/  FMNMX.FTZ R0, R185, R4, !PT ;  /* 0x00000004b9007209 */ /* 0x000fe20007810000 */
[----:B------:R-:W-:Y:S01]  /*f7d0*/  FMUL.FTZ R83, R83, c[0x0][0x320] ;  /* 0x0000c80053537a20 */ /* 0x000fe20000410000 */
[----:B----4-:R-:W-:Y:S01]  /*f7e0*/  FMNMX.FTZ R4, R192, R5, !PT ;  /* 0x00000005c0047209 */ /* 0x010fe20007810000 */
[----:B------:R-:W2:Y:S01]  /*f7f0*/  MUFU.TANH R38, R38 ;  /* 0x0000002600267308 */ /* 0x000ea20000002400 */
[-C--:B-1----:R-:W-:Y:S03]  /*f800*/  HMMA.16816.F32.BF16 R100, R212, R8.reuse, R100 ;  /* 0x00000008d464723c */ /* 0x082fe60000041864 */
[----:B------:R-:W-:Y:S01]  /*f810*/  FMNMX.FTZ R0, R18, R0, !PT ;  /* 0x0000000012007209 */ /* 0x000fe20007810000 */
[----:B------:R-:W-:Y:S01]  /*f820*/  FMUL.FTZ R81, R81, c[0x0][0x320] ;  /* 0x0000c80051517a20 */ /* 0x000fe20000410000 */
[----:B------:R-:W-:Y:S01]  /*f830*/  FMNMX.FTZ R4, R12, R4, !PT ;  /* 0x000000040c047209 */ /* 0x000fe20007810000 */
[----:B------:R-:W-:Y:S01]  /*f840*/  FMUL.FTZ R93, R93, c[0x0][0x320] ;  /* 0x0000c8005d5d7a20 */ /* 0x000fe20000410000 */
[----:B------:R-:W-:Y:S01]  /*f850*/  FMNMX.FTZ R0, R19, R0, !PT ;  /* 0x0000000013007209 */ /* 0x000fe20007810000 */
[C---:B------:R-:W-:Y:S01]  /*f860*/  HMMA.16816.F32.BF16 R104, R188.reuse, R8, R104 ;  /* 0x00000008bc68723c */ /* 0x040fe20000041868 */
[----:B------:R-:W1:Y:S03]  /*f870*/  MUFU.TANH R36, R36 ;  /* 0x0000002400247308 */ /* 0x000e660000002400 */
[----:B------:R-:W-:Y:S01]  /*f880*/  FMNMX.FTZ R74, R16, R74, !PT ;  /* 0x0000004a104a7209 */ /* 0x000fe20007810000 */
[----:B------:R-:W-:Y:S01]  /*f890*/  FMUL.FTZ R84, R84, c[0x0][0x320] ;  /* 0x0000c80054547a20 */ /* 0x000fe20000410000 */
[----:B------:R-:W-:Y:S01]  /*f8a0*/  FMNMX.FTZ R5, R22, R0, !PT ;  /* 0x0000000016057209 */ /* 0x000fe20007810000 */
[----:B------:R-:W-:Y:S01]  /*f8b0*/  FMUL.FTZ R92, R92, c[0x0][0x320] ;  /* 0x0000c8005c5c7a20 */ /* 0x000fe20000410000 */
[-C--:B------:R-:W-:Y:S03]  /*f8c0*/  HMMA.16816.F32.BF16 R108, R188, R10.reuse, R108 ;  /* 0x0000000abc6c723c */ /* 0x080fe6000004186c */
[----:B------:R-:W-:Y:S01]  /*f8d0*/  MUFU.TANH R39, R39 ;  /* 0x0000002700277308 */ /* 0x000fe20000002400 */
[----:B------:R-:W-:Y:S01]  /*f8e0*/  FMNMX.FTZ R5, R23, R5, !PT ;  /* 0x0000000517057209 */ /* 0x000fe20007810000 */
[----:B------:R-:W-:Y:S01]  /*f8f0*/  FMUL.FTZ R86, R86, c[0x0][0x320] ;  /* 0x0000c80056567a20 */ /* 0x000fe20000410000 */
[----:B------:R-:W-:Y:S01]  /*f900*/  FMNMX.FTZ R4, R13, R4, !PT ;  /* 0x000000040d047209 */ /* 0x000fe20007810000 */
[----:B------:R-:W-:Y:S01]  /*f910*/  FMUL.FTZ R87, R87, c[0x0][0x320] ;  /* 0x0000c80057577a20 */ /* 0x000fe20000410000 */
[----:B------:R-:W-:Y:S01]  /*f920*/  HMMA.16816.F32.BF16 R112, R212, R10, R112 ;  /* 0x0000000ad470723c */ /* 0x000fe20000041870 */
[----:B------:R-:W3:Y:S03]  /*f930*/  LDL R10, [R1+0x20] ;  /* 0x00002000010a7983 */ /* 0x000ee60000100800 */
[----:B------:R-:W-:Y:S01]  /*f940*/  FMNMX.FTZ R74, R17, R74, !PT ;  /* 0x0000004a114a7209 */ /* 0x000fe20007810000 */
[----:B------:R-:W-:Y:S01]  /*f950*/  MUFU.TANH R40, R40 ;  /* 0x0000002800287308 */ /* 0x000fe20000002400 */
[----:B------:R-:W-:Y:S01]  /*f960*/  FMUL.FTZ R85, R85, c[0x0][0x320] ;  /* 0x0000c80055557a20 */ /* 0x000fe20000410000 */
[----:B------:R-:W-:Y:S01]  /*f970*/  FMNMX.FTZ R0, R24, R4, !PT ;  /* 0x0000000418007209 */ /* 0x000fe20007810000 */
[----:B------:R-:W-:Y:S01]  /*f980*/  FMUL.FTZ R89, R89, c[0x0][0x320] ;  /* 0x0000c80059597a20 */ /* 0x000fe20000410000 */
[----:B------:R-:W-:Y:S03]  /*f990*/  FMNMX.FTZ R74, R20, R74, !PT ;  /* 0x0000004a144a7209 */ /* 0x000fe60007810000 */
[----:B------:R-:W-:Y:S01]  /*f9a0*/  FMUL.FTZ R98, R98, c[0x0][0x320] ;  /* 0x0000c80062627a20 */ /* 0x000fe20000410000 */
[----:B------:R-:W-:Y:S01]  /*f9b0*/  FMNMX.FTZ R74, R21, R74, !PT ;  /* 0x0000004a154a7209 */ /* 0x000fe20007810000 */
        /* <DEDUP_REMOVED lines=20> */
[----:B------:R-:W1:Y:S01]  /*fb00*/  MUFU.TANH R48, R48 ;  /* 0x0000003000307308 */ /* 0x000e620000002400 */
[----:B------:R-:W-:Y:S01]  /*fb10*/  FMNMX.FTZ R0, R29, R0, !PT ;  /* 0x000000001d007209 */ /* 0x000fe20007810000 */
[----:B------:R-:W-:Y:S01]  /*fb20*/  FMUL.FTZ R91, R91, c[0x0][0x320] ;  /* 0x0000c8005b5b7a20 */ /* 0x000fe20000410000 */
[----:B----4-:R-:W-:Y:S01]  /*fb30*/  FMNMX.FTZ R74, R37, R74, !PT ;  /* 0x0000004a254a7209 */ /* 0x010fe20007810000 */
[----:B------:R-:W-:Y:S01]  /*fb40*/  FMUL.FTZ R94, R94, c[0x0][0x320] ;  /* 0x0000c8005e5e7a20 */ /* 0x000fe20000410000 */
[----:B------:R-:W-:Y:S01]  /*fb50*/  FMNMX.FTZ R4, R40, R0, !PT ;  /* 0x0000000028047209 */ /* 0x000fe20007810000 */
[----:B------:R-:W-:Y:S01]  /*fb60*/  FMUL.FTZ R95, R95, c[0x0][0x320] ;  /* 0x0000c8005f5f7a20 */ /* 0x000fe20000410000 */
[----:B------:R-:W-:Y:S01]  /*fb70*/  FMNMX.FTZ R0, R39, R5, !PT ;  /* 0x0000000527007209 */ /* 0x000fe20007810000 */
[----:B------:R-:W-:Y:S02]  /*fb80*/  FMUL.FTZ R107, R107, c[0x0][0x320] ;  /* 0x0000c8006b6b7a20 */ /* 0x000fe40000410000 */
[----:B------:R-:W2:Y:S01]  /*fb90*/  MUFU.TANH R51, R51 ;  /* 0x0000003300337308 */ /* 0x000ea20000002400 */
[----:B------:R-:W-:Y:S01]  /*fba0*/  FMUL.FTZ R104, R104, c[0x0][0x320] ;  /* 0x0000c80068687a20 */ /* 0x000fe20000410000 */
[----:B------:R-:W-:Y:S01]  /*fbb0*/  FMNMX.FTZ R5, R195, R117, !PT ;  /* 0x00000075c3057209 */ /* 0x000fe20007810000 */
[----:B------:R-:W-:Y:S01]  /*fbc0*/  FMUL.FTZ R105, R105, c[0x0][0x320] ;  /* 0x0000c80069697a20 */ /* 0x000fe20000410000 */
[----:B------:R-:W-:Y:S01]  /*fbd0*/  FMNMX.FTZ R0, R50, R0, !PT ;  /* 0x0000000032007209 */ /* 0x000fe20007810000 */
[----:B------:R-:W-:Y:S01]  /*fbe0*/  FMUL.FTZ R68, R68, c[0x0][0x320] ;  /* 0x0000c80044447a20 */ /* 0x000fe20000410000 */
[----:B------:R-:W-:Y:S01]  /*fbf0*/  FMNMX.FTZ R5, R194, R5, !PT ;  /* 0x00000005c2057209 */ /* 0x000fe20007810000 */
[----:B------:R-:W-:Y:S02]  /*fc00*/  FMUL.FTZ R69, R69, c[0x0][0x320] ;  /* 0x0000c80045457a20 */ /* 0x000fe40000410000 */
[----:B------:R-:W-:Y:S01]  /*fc10*/  FMUL.FTZ R102, R102, c[0x0][0x320] ;  /* 0x0000c80066667a20 */ /* 0x000fe20000410000 */
[----:B------:R-:W4:Y:S01]  /*fc20*/  MUFU.TANH R49, R49 ;  /* 0x0000003100317308 */ /* 0x000f220000002400 */
[----:B------:R-:W-:Y:S01]  /*fc30*/  FMNMX.FTZ R5, R14, R5, !PT ;  /* 0x000000050e057209 */ /* 0x000fe20007810000 */
[----:B------:R-:W-:Y:S01]  /*fc40*/  FMUL.FTZ R100, R100, c[0x0][0x320] ;  /* 0x0000c80064647a20 */ /* 0x000fe20000410000 */
[----:B-1----:R-:W-:Y:S01]  /*fc50*/  FMNMX.FTZ R74, R48, R74, !PT ;  /* 0x0000004a304a7209 */ /* 0x002fe20007810000 */
[----:B------:R-:W-:Y:S01]  /*fc60*/  FMUL.FTZ R59, R59, c[0x0][0x320] ;  /* 0x0000c8003b3b7a20 */ /* 0x000fe20000410000 */
[----:B------:R-:W-:Y:S01]  /*fc70*/  FMNMX.FTZ R5, R15, R5, !PT ;  /* 0x000000050f057209 */ /* 0x000fe20007810000 */
[----:B------:R-:W-:Y:S02]  /*fc80*/  FMUL.FTZ R62, R62, c[0x0][0x320] ;  /* 0x0000c8003e3e7a20 */ /* 0x000fe40000410000 */
[----:B------:R-:W-:Y:S02]  /*fc90*/  FMUL.FTZ R63, R63, c[0x0][0x320] ;  /* 0x0000c8003f3f7a20 */ /* 0x000fe40000410000 */
[----:B------:R-:W1:Y:S01]  /*fca0*/  MUFU.TANH R202, R54 ;  /* 0x0000003600ca7308 */ /* 0x000e620000002400 */
[----:B------:R-:W-:Y:S02]  /*fcb0*/  FMUL.FTZ R75, R75, c[0x0][0x320] ;  /* 0x0000c8004b4b7a20 */ /* 0x000fe40000410000 */
[----:B------:R-:W-:Y:S01]  /*fcc0*/  FMUL.FTZ R61, R61, c[0x0][0x320] ;  /* 0x0000c8003d3d7a20 */ /* 0x000fe20000410000 */
[----:B--2---:R-:W-:Y:S01]  /*fcd0*/  FMNMX.FTZ R0, R51, R0, !PT ;  /* 0x0000000033007209 */ /* 0x004fe20007810000 */
[----:B------:R-:W-:Y:S02]  /*fce0*/  FMUL.FTZ R72, R72, c[0x0][0x320] ;  /* 0x0000c80048487a20 */ /* 0x000fe40000410000 */
[----:B------:R-:W-:Y:S02]  /*fcf0*/  FMUL.FTZ R76, R76, c[0x0][0x320] ;  /* 0x0000c8004c4c7a20 */ /* 0x000fe40000410000 */
[----:B------:R-:W-:Y:S01]  /*fd00*/  FMUL.FTZ R108, R108, c[0x0][0x320] ;  /* 0x0000c8006c6c7a20 */ /* 0x000fe20000410000 */
[----:B------:R-:W-:Y:S01]  /*fd10*/  MUFU.TANH R199, R47 ;  /* 0x0000002f00c77308 */ /* 0x000fe20000002400 */
[----:B------:R-:W-:Y:S02]  /*fd20*/  FMUL.FTZ R67, R67, c[0x0][0x320] ;  /* 0x0000c80043437a20 */ /* 0x000fe40000410000 */
[----:B------:R-:W-:Y:S01]  /*fd30*/  FMUL.FTZ R71, R71, c[0x0][0x320] ;  /* 0x0000c80047477a20 */ /* 0x000fe20000410000 */
[----:B----4-:R-:W-:Y:S01]  /*fd40*/  FMNMX.FTZ R74, R49, R74, !PT ;  /* 0x0000004a314a7209 */ /* 0x010fe20007810000 */
        /* <DEDUP_REMOVED lines=13> */
[----:B------:R-:W-:Y:S02]  /*fe20*/  FMUL.FTZ R57, R57, c[0x0][0x320] ;  /* 0x0000c80039397a20 */ /* 0x000fe40000410000 */
[----:B------:R-:W-:Y:S03]  /*fe30*/  FMUL.FTZ R109, R109, c[0x0][0x320] ;  /* 0x0000c8006d6d7a20 */ /* 0x000fe60000410000 */
[----:B------:R-:W4:Y:S01]  /*fe40*/  MUFU.TANH R198, R53 ;  /* 0x0000003500c67308 */ /* 0x000f220000002400 */
[----:B--2---:R-:W-:Y:S09]  /*fe50*/  FMNMX.FTZ R74, R47, R74, !PT ;  /* 0x0000004a2f4a7209 */ /* 0x004ff20007810000 */
[----:B------:R-:W2:Y:S01]  /*fe60*/  MUFU.TANH R200, R66 ;  /* 0x0000004200c87308 */ /* 0x000ea20000002400 */
[----:B-1----:R-:W-:Y:S09]  /*fe70*/  FMNMX.FTZ R0, R203, R0, !PT ;  /* 0x00000000cb007209 */ /* 0x002ff20007810000 */
[----:B------:R-:W-:Y:S01]  /*fe80*/  MUFU.TANH R205, R56 ;  /* 0x0000003800cd7308 */ /* 0x000fe20000002400 */
[----:B----4-:R-:W-:Y:S09]  /*fe90*/  FMNMX.FTZ R74, R198, R74, !PT ;  /* 0x0000004ac64a7209 */ /* 0x010ff20007810000 */
[----:B------:R-:W1:Y:S01]  /*fea0*/  MUFU.TANH R56, R64 ;  /* 0x0000004000387308 */ /* 0x000e620000002400 */
[----:B--2---:R-:W-:Y:S09]  /*feb0*/  FMNMX.FTZ R0, R200, R0, !PT ;  /* 0x00000000c8007209 */ /* 0x004ff20007810000 */
[----:B------:R-:W2:Y:S10]  /*fec0*/  MUFU.TANH R201, R67 ;  /* 0x0000004300c97308 */ /* 0x000eb40000002400 */
[----:B------:R-:W4:Y:S01]  /*fed0*/  MUFU.TANH R187, R70 ;  /* 0x0000004600bb7308 */ /* 0x000f220000002400 */
[----:B-1----:R-:W-:Y:S09]  /*fee0*/  FMNMX.FTZ R74, R56, R74, !PT ;  /* 0x0000004a384a7209 */ /* 0x002ff20007810000 */
[----:B------:R-:W-:Y:S01]  /*fef0*/  MUFU.TANH R204, R60 ;  /* 0x0000003c00cc7308 */ /* 0x000fe20000002400 */
[----:B--2---:R-:W-:Y:S09]  /*ff00*/  FMNMX.FTZ R0, R201, R0, !PT ;  /* 0x00000000c9007209 */ /* 0x004ff20007810000 */
[----:B------:R-:W1:Y:S01]  /*ff10*/  MUFU.TANH R60, R65 ;  /* 0x00000041003c7308 */ /* 0x000e620000002400 */
[----:B----4-:R-:W-:Y:S04]  /*ff20*/  MOV R215, R187 ;  /* 0x000000bb00d77202 */ /* 0x010fe80000000f00 */
[----:B------:R-:W-:Y:S05]  /*ff30*/  FMNMX.FTZ R0, R215, R0, !PT ;  /* 0x00000000d7007209 */ /* 0x000fea0007810000 */
[----:B------:R-:W2:Y:S10]  /*ff40*/  MUFU.TANH R210, R68 ;  /* 0x0000004400d27308 */ /* 0x000eb40000002400 */
[----:B------:R-:W4:Y:S01]  /*ff50*/  MUFU.TANH R219, R69 ;  /* 0x0000004500db7308 */ /* 0x000f220000002400 */
[----:B-1----:R-:W-:Y:S09]  /*ff60*/  FMNMX.FTZ R74, R60, R74, !PT ;  /* 0x0000004a3c4a7209 */ /* 0x002ff20007810000 */
[----:B------:R4:W-:Y:S01]  /*ff70*/  MUFU.TANH R216, R93 ;  /* 0x0000005d00d87308 */ /* 0x0009e20000002400 */
[----:B--2---:R-:W-:Y:S09]  /*ff80*/  FMNMX.FTZ R74, R210, R74, !PT ;  /* 0x0000004ad24a7209 */ /* 0x004ff20007810000 */
[----:B------:R-:W1:Y:S10]  /*ff90*/  MUFU.TANH R247, R71 ;  /* 0x0000004700f77308 */ /* 0x000e740000002400 */
[----:B------:R-:W2:Y:S01]  /*ffa0*/  MUFU.TANH R207, R80 ;  /* 0x0000005000cf7308 */ /* 0x000ea20000002400 */
[----:B----4-:R-:W-:Y:S04]  /*ffb0*/  MOV R93, R219 ;  /* 0x000000db005d7202 */ /* 0x010fe80000000f00 */
[----:B------:R-:W-:Y:S05]  /*ffc0*/  FMNMX.FTZ R74, R93, R74, !PT ;  /* 0x0000004a5d4a7209 */ /* 0x000fea0007810000 */
[----:B------:R-:W4:Y:S01]  /*ffd0*/  MUFU.TANH R238, R82 ;  /* 0x0000005200ee7308 */ /* 0x000f220000002400 */
[----:B-1----:R-:W-:Y:S09]  /*ffe0*/  FMNMX.FTZ R0, R247, R0, !PT ;  /* 0x00000000f7007209 */ /* 0x002ff20007810000 */
[----:B------:R-:W1:Y:S01]  /*fff0*/  MUFU.TANH R230, R83 ;  /* 0x0000005300e67308 */ /* 0x000e620000002400 */
[----:B--2---:R-:W-:Y:S04]  /*10000*/  MOV R214, R207 ;  /* 0x000000cf00d67202 */ /* 0x004fe80000000f00 */
[----:B------:R-:W-:Y:S05]  /*10010*/  FMNMX.FTZ R74, R214, R74, !PT ;  /* 0x0000004ad64a7209 */ /* 0x000fea0007810000 */
[----:B------:R-:W2:Y:S01]  /*10020*/  MUFU.TANH R249, R81 ;  /* 0x0000005100f97308 */ /* 0x000ea20000002400 */
[----:B----4-:R-:W-:Y:S09]  /*10030*/  FMNMX.FTZ R0, R238, R0, !PT ;  /* 0x00000000ee007209 */ /* 0x010ff20007810000 */
        /* <DEDUP_REMOVED lines=8> */
[----:B------:R2:W-:Y:S01]  /*100c0*/  MUFU.TANH R212, R114 ;  /* 0x0000007200d47308 */ /* 0x0005e20000002400 */
[----:B-1----:R-:W-:Y:S09]  /*100d0*/  FMNMX.FTZ R0, R81, R0, !PT ;  /* 0x0000000051007209 */ /* 0x002ff20007810000 */
[----:B------:R-:W1:Y:S10]  /*100e0*/  MUFU.TANH R26, R26 ;  /* 0x0000001a001a7308 */ /* 0x000e740000002400 */
[----:B------:R-:W4:Y:S01]  /*100f0*/  MUFU.TANH R211, R85 ;  /* 0x0000005500d37308 */ /* 0x000f220000002400 */
[----:B--2---:R-:W-:Y:S04]  /*10100*/  MOV R114, R222 ;  /* 0x000000de00727202 */ /* 0x004fe80000000f00 */
[----:B------:R-:W-:Y:S05]  /*10110*/  FMNMX.FTZ R0, R114, R0, !PT ;  /* 0x0000000072007209 */ /* 0x000fea0007810000 */
[----:B------:R4:W-:Y:S01]  /*10120*/  MUFU.TANH R119, R89 ;  /* 0x0000005900777308 */ /* 0x0009e20000002400 */
[----:B-1----:R-:W-:Y:S04]  /*10130*/  FMNMX.FTZ R5, R26, R5, !PT ;  /* 0x000000051a057209 */ /* 0x002fe80007810000 */
[----:B------:R-:W-:Y:S05]  /*10140*/  FMNMX.FTZ R5, R27, R5, !PT ;  /* 0x000000051b057209 */ /* 0x000fea0007810000 */
[----:B------:R-:W1:Y:S01]  /*10150*/  MUFU.TANH R53, R98 ;  /* 0x0000006200357308 */ /* 0x000e620000002400 */
[----:B------:R-:W-:Y:S09]  /*10160*/  FMNMX.FTZ R5, R30, R5, !PT ;  /* 0x000000051e057209 */ /* 0x000ff20007810000 */
[----:B------:R1:W-:Y:S01]  /*10170*/  MUFU.TANH R223, R102 ;  /* 0x0000006600df7308 */ /* 0x0003e20000002400 */
[----:B----4-:R-:W-:Y:S04]  /*10180*/  MOV R89, R211 ;  /* 0x000000d300597202 */ /* 0x010fe80000000f00 */
[----:B------:R-:W-:Y:S05]  /*10190*/  FMNMX.FTZ R74, R89, R74, !PT ;  /* 0x0000004a594a7209 */ /* 0x000fea0007810000 */
[----:B------:R-:W-:Y:S10]  /*101a0*/  MUFU.TANH R248, R88 ;  /* 0x0000005800f87308 */ /* 0x000ff40000002400 */
[----:B------:R-:W2:Y:S01]  /*101b0*/  MUFU.TANH R54, R99 ;  /* 0x0000006300367308 */ /* 0x000ea20000002400 */
[----:B-1----:R-:W-:Y:S04]  /*101c0*/  MOV R102, R53 ;  /* 0x0000003500667202 */ /* 0x002fe80000000f00 */
[----:B------:R-:W-:Y:S05]  /*101d0*/  FMNMX.FTZ R0, R102, R0, !PT ;  /* 0x0000000066007209 */ /* 0x000fea0007810000 */
[----:B------:R2:W-:Y:S10]  /*101e0*/  MUFU.TANH R88, R103 ;  /* 0x0000006700587308 */ /* 0x0005f40000002400 */
[----:B------:R-:W1:Y:S10]  /*101f0*/  MUFU.TANH R83, R96 ;  /* 0x0000006000537308 */ /* 0x000e740000002400 */
[----:B------:R-:W4:Y:S01]  /*10200*/  MUFU.TANH R197, R97 ;  /* 0x0000006100c57308 */ /* 0x000f220000002400 */
[----:B--2---:R-:W-:Y:S02]  /*10210*/  MOV R103, R54 ;  /* 0x0000003600677202 */ /* 0x004fe40000000f00 */
[----:B------:R-:W2:Y:S02]  /*10220*/  LDL.64 R54, [R1+0x30] ;  /* 0x0000300001367983 */ /* 0x000ea40000100a00 */
[----:B------:R-:W-:Y:S05]  /*10230*/  FMNMX.FTZ R0, R103, R0, !PT ;  /* 0x0000000067007209 */ /* 0x000fea0007810000 */
[----:B------:R4:W-:Y:S01]  /*10240*/  MUFU.TANH R99, R101 ;  /* 0x0000006500637308 */ /* 0x0009e20000002400 */
[----:B-1----:R-:W-:Y:S09]  /*10250*/  FMNMX.FTZ R74, R83, R74, !PT ;  /* 0x0000004a534a7209 */ /* 0x002ff20007810000 */
[----:B------:R1:W-:Y:S10]  /*10260*/  MUFU.TANH R190, R115 ;  /* 0x0000007300be7308 */ /* 0x0003f40000002400 */
[----:B------:R-:W3:Y:S01]  /*10270*/  MUFU.TANH R31, R31 ;  /* 0x0000001f001f7308 */ /* 0x000ee20000002400 */
[----:B----4-:R-:W-:Y:S04]  /*10280*/  MOV R101, R197 ;  /* 0x000000c500657202 */ /* 0x010fe80000000f00 */
[----:B------:R-:W-:Y:S05]  /*10290*/  FMNMX.FTZ R74, R101, R74, !PT ;  /* 0x0000004a654a7209 */ /* 0x000fea0007810000 */
[----:B------:R-:W4:Y:S01]  /*102a0*/  MUFU.TANH R196, R100 ;  /* 0x0000006400c47308 */ /* 0x000f220000002400 */
[----:B-1----:R-:W-:Y:S04]  /*102b0*/  MOV R115, R223 ;  /* 0x000000df00737202 */ /* 0x002fe80000000f00 */
[----:B------:R-:W-:Y:S05]  /*102c0*/  FMNMX.FTZ R0, R115, R0, !PT ;  /* 0x0000000073007209 */ /* 0x000fea0007810000 */
[----:B------:R4:W-:Y:S01]  /*102d0*/  MUFU.TANH R98, R112 ;  /* 0x0000007000627308 */ /* 0x0009e20000002400 */
[----:B------:R-:W-:Y:S02]  /*102e0*/  FMNMX.FTZ R0, R88, R0, !PT ;  /* 0x0000000058007209 */ /* 0x000fe40007810000 */
[----:B---3--:R-:W-:Y:S02]  /*102f0*/  FMNMX.FTZ R5, R31, R5, !PT ;  /* 0x000000051f057209 */ /* 0x008fe40007810000 */
[----:B------:R-:W-:Y:S05]  /*10300*/  FMNMX.FTZ R0, R212, R0, !PT ;  /* 0x00000000d4007209 */ /* 0x000fea0007810000 */
[----:B------:R-:W1:Y:S01]  /*10310*/  MUFU.TANH R42, R42 ;  /* 0x0000002a002a7308 */ /* 0x000e620000002400 */
[----:B------:R-:W-:Y:S09]  /*10320*/  FMNMX.FTZ R0, R190, R0, !PT ;  /* 0x00000000be007209 */ /* 0x000ff20007810000 */
[----:B------:R-:W3:Y:S01]  /*10330*/  MUFU.TANH R43, R43 ;  /* 0x0000002b002b7308 */ /* 0x000ee20000002400 */
[----:B----4-:R-:W-:Y:S04]  /*10340*/  MOV R112, R196 ;  /* 0x000000c400707202 */ /* 0x010fe80000000f00 */
[----:B------:R-:W-:Y:S05]  /*10350*/  FMNMX.FTZ R74, R112, R74, !PT ;  /* 0x0000004a704a7209 */ /* 0x000fea0007810000 */
[----:B------:R-:W4:Y:S01]  /*10360*/  MUFU.TANH R46, R46 ;  /* 0x0000002e002e7308 */ /* 0x000f220000002400 */
[----:B------:R-:W-:Y:S02]  /*10370*/  FMNMX.FTZ R74, R99, R74, !PT ;  /* 0x0000004a634a7209 */ /* 0x000fe40007810000 */
[----:B-1----:R-:W-:Y:S02]  /*10380*/  FMNMX.FTZ R5, R42, R5, !PT ;  /* 0x000000052a057209 */ /* 0x002fe40007810000 */
[----:B------:R-:W-:Y:S05]  /*10390*/  FMNMX.FTZ R74, R98, R74, !PT ;  /* 0x0000004a624a7209 */ /* 0x000fea0007810000 */
[----:B------:R-:W1:Y:S01]  /*103a0*/  MUFU.TANH R97, R113 ;  /* 0x0000007100617308 */ /* 0x000e620000002400 */
[----:B---3--:R-:W-:Y:S09]  /*103b0*/  FMNMX.FTZ R5, R43, R5, !PT ;  /* 0x000000052b057209 */ /* 0x008ff20007810000 */
[----:B------:R-:W3:Y:S01]  /*103c0*/  MUFU.TANH R220, R58 ;  /* 0x0000003a00dc7308 */ /* 0x000ee20000002400 */
[----:B----4-:R-:W-:Y:S04]  /*103d0*/  FMNMX.FTZ R5, R46, R5, !PT ;  /* 0x000000052e057209 */ /* 0x010fe80007810000 */
[----:B------:R-:W-:Y:S05]  /*103e0*/  FMNMX.FTZ R5, R199, R5, !PT ;  /* 0x00000005c7057209 */ /* 0x000fea0007810000 */
[----:B------:R4:W-:Y:S01]  /*103f0*/  MUFU.TANH R239, R73 ;  /* 0x0000004900ef7308 */ /* 0x0009e20000002400 */
[----:B-1----:R-:W-:Y:S05]  /*10400*/  FMNMX.FTZ R74, R97, R74, !PT ;  /* 0x0000004a614a7209 */ /* 0x002fea0007810000 */
[----:B------:R-:W1:Y:S04]  /*10410*/  SHFL.BFLY PT, R6, R74, 0x2, 0x1f ;  /* 0x0c401f004a067f89 */ /* 0x000e6800000e0000 */
[----:B------:R-:W1:Y:S01]  /*10420*/  MUFU.TANH R218, R59 ;  /* 0x0000003b00da7308 */ /* 0x000e620000002400 */
[----:B---3--:R-:W-:Y:S09]  /*10430*/  FMNMX.FTZ R5, R220, R5, !PT ;  /* 0x00000005dc057209 */ /* 0x008ff20007810000 */
[----:B------:R-:W3:Y:S01]  /*10440*/  MUFU.TANH R251, R62 ;  /* 0x0000003e00fb7308 */ /* 0x000ee20000002400 */
[----:B----4-:R-:W4:Y:S09]  /*10450*/  SHFL.BFLY PT, R73, R0, 0x2, 0x1f ;  /* 0x0c401f0000497f89 */ /* 0x010f3200000e0000 */
[----:B------:R-:W4:Y:S01]  /*10460*/  MUFU.TANH R245, R63 ;  /* 0x0000003f00f57308 */ /* 0x000f220000002400 */
[----:B-1----:R-:W-:Y:S02]  /*10470*/  FMNMX.FTZ R74, R74, R6, !PT ;  /* 0x000000064a4a7209 */ /* 0x002fe40007810000 */
[----:B------:R-:W-:Y:S03]  /*10480*/  FMNMX.FTZ R5, R218, R5, !PT ;  /* 0x00000005da057209 */ /* 0x000fe60007810000 */
[----:B------:R-:W1:Y:S04]  /*10490*/  SHFL.BFLY PT, R8, R74, 0x1, 0x1f ;  /* 0x0c201f004a087f89 */ /* 0x000e6800000e0000 */
[----:B------:R-:W1:Y:S01]  /*104a0*/  MUFU.TANH R250, R75 ;  /* 0x0000004b00fa7308 */ /* 0x000e620000002400 */
[----:B---3--:R-:W-:Y:S04]  /*104b0*/  MOV R85, R251 ;  /* 0x000000fb00557202 */ /* 0x008fe80000000f00 */
[----:B------:R-:W-:Y:S05]  /*104c0*/  FMNMX.FTZ R5, R85, R5, !PT ;  /* 0x0000000555057209 */ /* 0x000fea0007810000 */
[----:B------:R-:W3:Y:S01]  /*104d0*/  MUFU.TANH R252, R78 ;  /* 0x0000004e00fc7308 */ /* 0x000ee20000002400 */
[----:B----4-:R-:W-:Y:S02]  /*104e0*/  FMNMX.FTZ R73, R0, R73, !PT ;  /* 0x0000004900497209 */ /* 0x010fe40007810000 */
[----:B------:R-:W-:Y:S03]  /*104f0*/  MOV R87, R245 ;  /* 0x000000f500577202 */ /* 0x000fe60000000f00 */
[----:B------:R-:W4:Y:S01]  /*10500*/  SHFL.BFLY PT, R6, R73, 0x1, 0x1f ;  /* 0x0c201f0049067f89 */ /* 0x000f2200000e0000 */
[----:B------:R-:W-:Y:S03]  /*10510*/  FMNMX.FTZ R5, R87, R5, !PT ;  /* 0x0000000557057209 */ /* 0x000fe60007810000 */
[----:B------:R-:W4:Y:S01]  /*10520*/  MUFU.TANH R233, R79 ;  /* 0x0000004f00e97308 */ /* 0x000f220000002400 */
[----:B------:R-:W-:Y:S02]  /*10530*/  FMNMX.FTZ R5, R234, R5, !PT ;  /* 0x00000005ea057209 */ /* 0x000fe40007810000 */
[----:B-1----:R-:W-:Y:S01]  /*10540*/  MOV R86, R250 ;  /* 0x000000fa00567202 */ /* 0x002fe20000000f00 */
[----:B------:R-:W-:Y:S01]  /*10550*/  FMUL.FTZ R75, R110, c[0x0][0x320] ;  /* 0x0000c8006e4b7a20 */ /* 0x000fe20000410000 */
[----:B------:R-:W-:Y:S02]  /*10560*/  FMNMX.FTZ R74, R74, R8, !PT ;  /* 0x000000084a4a7209 */ /* 0x000fe40007810000 */
[----:B------:R-:W-:Y:S03]  /*10570*/  FMNMX.FTZ R5, R86, R5, !PT ;  /* 0x0000000556057209 */ /* 0x000fe60007810000 */
[----:B------:R-:W1:Y:S01]  /*10580*/  MUFU.TANH R244, R90 ;  /* 0x0000005a00f47308 */ /* 0x000e620000002400 */
[----:B------:R-:W-:Y:S01]  /*10590*/  FMUL.FTZ R96, R74, c[0x0][0x2d0] ;  /* 0x0000b4004a607a20 */ /* 0x000fe20000410000 */
[----:B---3--:R-:W-:Y:S03]  /*105a0*/  MOV R113, R252 ;  /* 0x000000fc00717202 */ /* 0x008fe60000000f00 */
[--C-:B------:R-:W-:Y:S02]  /*105b0*/  FFMA.FTZ R8, R20, c[0x0][0x2d0], -R96.reuse ;  /* 0x0000b40014087a23 */ /* 0x100fe40000010860 */
[--C-:B------:R-:W-:Y:S01]  /*105c0*/  FFMA.FTZ R101, R101, c[0x0][0x2d0], -R96.reuse ;  /* 0x0000b40065657a23 */ /* 0x100fe20000010860 */
[----:B------:R-:W-:Y:S01]  /*105d0*/  FMNMX.FTZ R0, R113, R5, !PT ;  /* 0x0000000571007209 */ /* 0x000fe20007810000 */
[--C-:B------:R-:W-:Y:S01]  /*105e0*/  FFMA.FTZ R112, R112, c[0x0][0x2d0], -R96.reuse ;  /* 0x0000b40070707a23 */ /* 0x100fe20000010860 */
[----:B------:R-:W3:Y:S01]  /*105f0*/  MUFU.TANH R243, R91 ;  /* 0x0000005b00f37308 */ /* 0x000ee20000002400 */
[----:B----4-:R-:W-:Y:S01]  /*10600*/  FMNMX.FTZ R73, R73, R6, !PT ;  /* 0x0000000649497209 */ /* 0x010fe20007810000 */
[----:B------:R-:W-:Y:S01]  /*10610*/  FFMA.FTZ R6, R32, c[0x0][0x2d0], -R96 ;  /* 0x0000b40020067a23 */ /* 0x000fe20000010860 */
[----:B------:R-:W-:Y:S07]  /*10620*/  FMNMX.FTZ R0, R233, R0, !PT ;  /* 0x00000000e9007209 */ /* 0x000fee0007810000 */
[----:B------:R-:W4:Y:S01]  /*10630*/  MUFU.TANH R7, R94 ;  /* 0x0000005e00077308 */ /* 0x000f220000002400 */
[----:B-1----:R-:W-:Y:S04]  /*10640*/  MOV R110, R244 ;  /* 0x000000f4006e7202 */ /* 0x002fe80000000f00 */
[----:B------:R-:W-:Y:S01]  /*10650*/  FMNMX.FTZ R5, R110, R0, !PT ;  /* 0x000000006e057209 */ /* 0x000fe20007810000 */
[----:B------:R-:W-:Y:S04]  /*10660*/  FMUL.FTZ R0, R111, c[0x0][0x320] ;  /* 0x0000c8006f007a20 */ /* 0x000fe80000410000 */
[----:B------:R1:W-:Y:S01]  /*10670*/  MUFU.EX2 R244, R8 ;  /* 0x0000000800f47308 */ /* 0x0003e20000000800 */
[----:B---3--:R-:W-:Y:S04]  /*10680*/  MOV R111, R243 ;  /* 0x000000f3006f7202 */ /* 0x008fe80000000f00 */
[----:B------:R-:W-:Y:S05]  /*10690*/  FMNMX.FTZ R5, R111, R5, !PT ;  /* 0x000000056f057209 */ /* 0x000fea0007810000 */
[----:B------:R3:W-:Y:S10]  /*106a0*/  MUFU.TANH R71, R0 ;  /* 0x0000000000477308 */ /* 0x0007f40000002400 */
[----:B------:R4:W4:Y:S01]  /*106b0*/  MUFU.TANH R94, R95 ;  /* 0x0000005f005e7308 */ /* 0x0009220000002400 */
[----:B-1----:R-:W-:Y:S09]  /*106c0*/  @P0 MOV R8, c[0x0][0x1e0] ;  /* 0x0000780000080a02 */ /* 0x002ff20000000f00 */
[----:B------:R1:W1:Y:S01]  /*106d0*/  MUFU.TANH R63, R106 ;  /* 0x0000006a003f7308 */ /* 0x0002620000002400 */
[----:B---3--:R-:W-:Y:S04]  /*106e0*/  FADD.FTZ R0, -R74, R2 ;  /* 0x000000024a007221 */ /* 0x008fe80000010100 */
[----:B------:R-:W-:Y:S05]  /*106f0*/  FMUL.FTZ R2, R0, c[0x0][0x2d0] ;  /* 0x0000b40000027a20 */ /* 0x000fea0000410000 */
[----:B------:R-:W3:Y:S01]  /*10700*/  MUFU.TANH R91, R107 ;  /* 0x0000006b005b7308 */ /* 0x000ee20000002400 */
[----:B----4-:R-:W-:Y:S04]  /*10710*/  MOV R95, R7 ;  /* 0x00000007005f7202 */ /* 0x010fe80000000f00 */
[----:B------:R-:W-:Y:S05]  /*10720*/  FMNMX.FTZ R5, R95, R5, !PT ;  /* 0x000000055f057209 */ /* 0x000fea0007810000 */
[----:B------:R-:W4:Y:S01]  /*10730*/  MUFU.TANH R75, R75 ;  /* 0x0000004b004b7308 */ /* 0x000f220000002400 */
[----:B------:R-:W-:Y:S02]  /*10740*/  FMNMX.FTZ R5, R94, R5, !PT ;  /* 0x000000055e057209 */ /* 0x000fe40007810000 */
[----:B-1----:R-:W-:Y:S02]  /*10750*/  MOV R106, R247 ;  /* 0x000000f7006a7202 */ /* 0x002fe40000000f00 */
[----:B------:R-:W-:Y:S05]  /*10760*/  FMNMX.FTZ R5, R63, R5, !PT ;  /* 0x000000053f057209 */ /* 0x000fea0007810000 */
[----:B------:R-:W1:Y:S01]  /*10770*/  MUFU.TANH R41, R41 ;  /* 0x0000002900297308 */ /* 0x000e620000002400 */
[----:B---3--:R-:W-:Y:S01]  /*10780*/  FMNMX.FTZ R0, R91, R5, !PT ;  /* 0x000000055b007209 */ /* 0x008fe20007810000 */
[--C-:B------:R-:W-:Y:S01]  /*10790*/  FFMA.FTZ R5, R33, c[0x0][0x2d0], -R96.reuse ;  /* 0x0000b40021057a23 */ /* 0x100fe20000010860 */
[----:B------:R-:W-:Y:S07]  /*107a0*/  MOV R107, R248 ;  /* 0x000000f8006b7202 */ /* 0x000fee0000000f00 */
[----:B------:R3:W-:Y:S01]  /*107b0*/  MUFU.EX2 R9, R5 ;  /* 0x0000000500097308 */ /* 0x0007e20000000800 */
[----:B----4-:R-:W-:Y:S04]  /*107c0*/  FMNMX.FTZ R0, R75, R0, !PT ;  /* 0x000000004b007209 */ /* 0x010fe80007810000 */
[----:B------:R-:W-:Y:S05]  /*107d0*/  FMNMX.FTZ R0, R71, R0, !PT ;  /* 0x0000000047007209 */ /* 0x000fea0007810000 */
[----:B------:R-:W4:Y:S01]  /*107e0*/  MUFU.TANH R44, R44 ;  /* 0x0000002c002c7308 */ /* 0x000f220000002400 */
[----:B-1----:R-:W-:Y:S09]  /*107f0*/  FMNMX.FTZ R4, R41, R4, !PT ;  /* 0x0000000429047209 */ /* 0x002ff20007810000 */
[----:B------:R1:W-:Y:S01]  /*10800*/  MUFU.EX2 R70, R2 ;  /* 0x0000000200467308 */ /* 0x0003e20000000800 */
[----:B---3--:R-:W-:Y:S09]  /*10810*/  @P0 MOV R5, R10 ;  /* 0x0000000a00050202 */ /* 0x008ff20000000f00 */
[----:B------:R-:W3:Y:S01]  /*10820*/  MUFU.TANH R45, R45 ;  /* 0x0000002d002d7308 */ /* 0x000ee20000002400 */
[----:B----4-:R-:W-:Y:S09]  /*10830*/  FMNMX.FTZ R4, R44, R4, !PT ;  /* 0x000000042c047209 */ /* 0x010ff20007810000 */
[----:B------:R-:W4:Y:S01]  /*10840*/  MUFU.TANH R208, R57 ;  /* 0x0000003900d07308 */ /* 0x000f220000002400 */
[----:B-1----:R-:W-:Y:S02]  /*10850*/  FADD.FTZ R2, -R73, R3 ;  /* 0x0000000349027221 */ /* 0x002fe40000010100 */
[----:B------:R-:W1:Y:S02]  /*10860*/  SHFL.BFLY PT, R3, R0, 0x2, 0x1f ;  /* 0x0c401f0000037f89 */ /* 0x000e6400000e0000 */
[----:B------:R-:W-:Y:S05]  /*10870*/  FMUL.FTZ R2, R2, c[0x0][0x2d0] ;  /* 0x0000b40002027a20 */ /* 0x000fea0000410000 */
[----:B------:R-:W2:Y:S01]  /*10880*/  MUFU.TANH R206, R61 ;  /* 0x0000003d00ce7308 */ /* 0x000ea20000002400 */
[----:B---3--:R-:W-:Y:S04]  /*10890*/  FMNMX.FTZ R4, R45, R4, !PT ;  /* 0x000000042d047209 */ /* 0x008fe80007810000 */
[----:B------:R-:W-:Y:S05]  /*108a0*/  FMNMX.FTZ R4, R205, R4, !PT ;  /* 0x00000004cd047209 */ /* 0x000fea0007810000 */
[----:B------:R-:W3:Y:S01]  /*108b0*/  MUFU.TANH R221, R72 ;  /* 0x0000004800dd7308 */ /* 0x000ee20000002400 */
[----:B----4-:R-:W-:Y:S04]  /*108c0*/  FMNMX.FTZ R4, R208, R4, !PT ;  /* 0x00000004d0047209 */ /* 0x010fe80007810000 */
[----:B------:R-:W-:Y:S05]  /*108d0*/  FMNMX.FTZ R4, R204, R4, !PT ;  /* 0x00000004cc047209 */ /* 0x000fea0007810000 */
[----:B------:R-:W4:Y:S01]  /*108e0*/  MUFU.TANH R209, R76 ;  /* 0x0000004c00d17308 */ /* 0x000f220000002400 */
[----:B-1----:R-:W-:Y:S01]  /*108f0*/  FMNMX.FTZ R0, R0, R3, !PT ;  /* 0x0000000300007209 */ /* 0x002fe20007810000 */
[----:B------:R-:W-:Y:S02]  /*10900*/  FFMA.FTZ R3, R17, c[0x0][0x2d0], -R96 ;  /* 0x0000b40011037a23 */ /* 0x000fe40000010860 */
[----:B------:R-:W-:Y:S01]  /*10910*/  FMUL.FTZ R17, R70, R133 ;  /* 0x0000008546117220 */ /* 0x000fe20000410000 */
[----:B--2---:R-:W-:Y:S02]  /*10920*/  FMNMX.FTZ R4, R206, R4, !PT ;  /* 0x00000004ce047209 */ /* 0x004fe40007810000 */
[----:B------:R-:W-:Y:S02]  /*10930*/  MOV R133, R107 ;  /* 0x0000006b00857202 */ /* 0x000fe40000000f00 */
[----:B------:R-:W-:Y:S01]  /*10940*/  MOV R107, R216 ;  /* 0x000000d8006b7202 */ /* 0x000fe20000000f00 */
[----:B------:R-:W1:Y:S01]  /*10950*/  MUFU.TANH R240, R77 ;  /* 0x0000004d00f07308 */ /* 0x000e620000002400 */
[----:B---3--:R-:W-:Y:S04]  /*10960*/  FMNMX.FTZ R4, R221, R4, !PT ;  /* 0x00000004dd047209 */ /* 0x008fe80007810000 */
[----:B------:R-:W-:Y:S05]  /*10970*/  FMNMX.FTZ R4, R239, R4, !PT ;  /* 0x00000004ef047209 */ /* 0x000fea0007810000 */
[----:B------:R2:W3:Y:S01]  /*10980*/  MUFU.TANH R84, R104 ;  /* 0x0000006800547308 */ /* 0x0004e20000002400 */
[----:B----4-:R-:W-:Y:S04]  /*10990*/  MOV R82, R209 ;  /* 0x000000d100527202 */ /* 0x010fe80000000f00 */
[----:B------:R-:W-:Y:S05]  /*109a0*/  FMNMX.FTZ R4, R82, R4, !PT ;  /* 0x0000000452047209 */ /* 0x000fea0007810000 */
[----:B------:R4:W-:Y:S01]  /*109b0*/  MUFU.EX2 R245, R3 ;  /* 0x0000000300f57308 */ /* 0x0009e20000000800 */
[----:B-1----:R-:W-:Y:S04]  /*109c0*/  FMNMX.FTZ R4, R240, R4, !PT ;  /* 0x00000004f0047209 */ /* 0x002fe80007810000 */
[----:B------:R-:W-:Y:S05]  /*109d0*/  FMNMX.FTZ R4, R248, R4, !PT ;  /* 0x00000004f8047209 */ /* 0x000fea0007810000 */
[----:B------:R-:W1:Y:S01]  /*109e0*/  MUFU.TANH R90, R105 ;  /* 0x00000069005a7308 */ /* 0x000e620000002400 */
[----:B------:R-:W-:Y:S01]  /*109f0*/  FMNMX.FTZ R4, R119, R4, !PT ;  /* 0x0000000477047209 */ /* 0x000fe20007810000 */
[----:B--2---:R-:W-:Y:S03]  /*10a00*/  FMUL.FTZ R104, R73, c[0x0][0x2d0] ;  /* 0x0000b40049687a20 */ /* 0x004fe60000410000 */
[----:B------:R-:W-:Y:S01]  /*10a10*/  FMNMX.FTZ R4, R217, R4, !PT ;  /* 0x00000004d9047209 */ /* 0x000fe20007810000 */
[--C-:B------:R-:W-:Y:S04]  /*10a20*/  FFMA.FTZ R102, R102, c[0x0][0x2d0], -R104.reuse ;  /* 0x0000b40066667a23 */ /* 0x100fe80000010868 */
[----:B------:R-:W2:Y:S01]  /*10a30*/  MUFU.TANH R191, R108 ;  /* 0x0000006c00bf7308 */ /* 0x000ea20000002400 */
[----:B------:R-:W-:Y:S01]  /*10a40*/  FMNMX.FTZ R4, R216, R4, !PT ;  /* 0x00000004d8047209 */ /* 0x000fe20007810000 */
[--C-:B------:R-:W-:Y:S02]  /*10a50*/  FFMA.FTZ R103, R103, c[0x0][0x2d0], -R104.reuse ;  /* 0x0000b40067677a23 */ /* 0x100fe40000010868 */
[--C-:B----4-:R-:W-:Y:S01]  /*10a60*/  FFMA.FTZ R3, R186, c[0x0][0x2d0], -R104.reuse ;  /* 0x0000b400ba037a23 */ /* 0x110fe20000010868 */
[----:B---3--:R-:W-:Y:S01]  /*10a70*/  FMNMX.FTZ R4, R84, R4, !PT ;  /* 0x0000000454047209 */ /* 0x008fe20007810000 */
[--C-:B------:R-:W-:Y:S04]  /*10a80*/  FFMA.FTZ R115, R115, c[0x0][0x2d0], -R104.reuse ;  /* 0x0000b40073737a23 */ /* 0x100fe80000010868 */
[----:B------:R-:W3:Y:S01]  /*10a90*/  MUFU.TANH R109, R109 ;  /* 0x0000006d006d7308 */ /* 0x000ee20000002400 */
[----:B-1----:R-:W-:Y:S09]  /*10aa0*/  FMNMX.FTZ R4, R90, R4, !PT ;  /* 0x000000045a047209 */ /* 0x002ff20007810000 */
[----:B------:R1:W-:Y:S01]  /*10ab0*/  MUFU.EX2 R187, R3 ;  /* 0x0000000300bb7308 */ /* 0x0003e20000000800 */
[----:B--2---:R-:W-:Y:S09]  /*10ac0*/  FMNMX.FTZ R4, R191, R4, !PT ;  /* 0x00000004bf047209 */ /* 0x004ff20007810000 */
[----:B------:R-:W-:Y:S01]  /*10ad0*/  MUFU.EX2 R69, R2 ;  /* 0x0000000200457308 */ /* 0x000fe20000000800 */
[----:B---3--:R-:W-:Y:S05]  /*10ae0*/  FMNMX.FTZ R4, R109, R4, !PT ;  /* 0x000000046d047209 */ /* 0x008fea0007810000 */
[----:B------:R-:W2:Y:S04]  /*10af0*/  SHFL.BFLY PT, R7, R4, 0x2, 0x1f ;  /* 0x0c401f0004077f89 */ /* 0x000ea800000e0000 */
[----:B------:R-:W-:Y:S01]  /*10b00*/  MUFU.EX2 R32, R6 ;  /* 0x0000000600207308 */ /* 0x000fe20000000800 */
[----:B-1----:R-:W-:Y:S09]  /*10b10*/  FFMA.FTZ R3, R185, c[0x0][0x2d0], -R104 ;  /* 0x0000b400b9037a23 */ /* 0x002ff20000010868 */
[----:B------:R1:W3:Y:S01]  /*10b20*/  MUFU.EX2 R209, R3 ;  /* 0x0000000300d17308 */ /* 0x0002e20000000800 */
[----:B--2---:R-:W-:Y:S01]  /*10b30*/  FMNMX.FTZ R4, R4, R7, !PT ;  /* 0x0000000704047209 */ /* 0x004fe20007810000 */
[----:B------:R-:W-:Y:S04]  /*10b40*/  FFMA.FTZ R7, R21, c[0x0][0x2d0], -R96 ;  /* 0x0000b40015077a23 */ /* 0x000fe80000010860 */
[----:B------:R-:W2:Y:S01]  /*10b50*/  SHFL.BFLY PT, R72, R4, 0x1, 0x1f ;  /* 0x0c201f0004487f89 */ /* 0x000ea200000e0000 */
[----:B-1----:R-:W-:Y:S01]  /*10b60*/  FFMA.FTZ R3, R18, c[0x0][0x2d0], -R104 ;  /* 0x0000b40012037a23 */ /* 0x002fe20000010868 */
[----:B---3--:R-:W-:Y:S01]  /*10b70*/  F2FP.BF16.PACK_AB R77, R209, R187 ;  /* 0x000000bbd14d723e */ /* 0x008fe200000010ff */
[----:B------:R-:W-:Y:S01]  /*10b80*/  FMUL.FTZ R18, R69, R134 ;  /* 0x0000008645127220 */ /* 0x000fe20000410000 */
[----:B------:R-:W-:Y:S01]  /*10b90*/  MOV R134, R92 ;  /* 0x0000005c00867202 */ /* 0x000fe20000000f00 */
[----:B------:R1:W-:Y:S01]  /*10ba0*/  MUFU.EX2 R222, R3 ;  /* 0x0000000300de7308 */ /* 0x0003e20000000800 */
[----:B--2---:R-:W-:Y:S01]  /*10bb0*/  FMNMX.FTZ R72, R4, R72, !PT ;  /* 0x0000004804487209 */ /* 0x004fe20007810000 */
[----:B------:R-:W-:Y:S08]  /*10bc0*/  FFMA.FTZ R4, R184, c[0x0][0x2d0], -R96 ;  /* 0x0000b400b8047a23 */ /* 0x000ff00000010860 */
[----:B------:R2:W-:Y:S01]  /*10bd0*/  MUFU.EX2 R207, R4 ;  /* 0x0000000400cf7308 */ /* 0x0005e20000000800 */
[C---:B------:R-:W-:Y:S01]  /*10be0*/  FADD.FTZ R2, -R72.reuse, R116 ;  /* 0x0000007448027221 */ /* 0x040fe20000010100 */
[----:B------:R-:W-:Y:S01]  /*10bf0*/  MOV R116, R249 ;  /* 0x000000f900747202 */ /* 0x000fe20000000f00 */
[----:B------:R-:W-:Y:S02]  /*10c00*/  FMUL.FTZ R105, R72, c[0x0][0x2d0] ;  /* 0x0000b40048697a20 */ /* 0x000fe40000410000 */
[----:B------:R-:W-:Y:S02]  /*10c10*/  FMUL.FTZ R2, R2, c[0x0][0x2d0] ;  /* 0x0000b40002027a20 */ /* 0x000fe40000410000 */
[--C-:B------:R-:W-:Y:S02]  /*10c20*/  FFMA.FTZ R107, R107, c[0x0][0x2d0], -R105.reuse ;  /* 0x0000b4006b6b7a23 */ /* 0x100fe40000010869 */
[--C-:B-1----:R-:W-:Y:S01]  /*10c30*/  FFMA.FTZ R3, R193, c[0x0][0x2d0], -R105.reuse ;  /* 0x0000b400c1037a23 */ /* 0x102fe20000010869 */
[----:B------:R1:W3:Y:S10]  /*10c40*/  MUFU.EX2 R68, R2 ;  /* 0x0000000200447308 */ /* 0x0002f40000000800 */
[----:B------:R4:W-:Y:S01]  /*10c50*/  MUFU.EX2 R185, R3 ;  /* 0x0000000300b97308 */ /* 0x0009e20000000800 */
[----:B--2---:R-:W-:Y:S09]  /*10c60*/  FFMA.FTZ R4, R22, c[0x0][0x2d0], -R104 ;  /* 0x0000b40016047a23 */ /* 0x004ff20000010868 */
[----:B------:R2:W-:Y:S01]  /*10c70*/  MUFU.EX2 R80, R4 ;  /* 0x0000000400507308 */ /* 0x0005e20000000800 */
[--C-:B-1----:R-:W-:Y:S09]  /*10c80*/  FFMA.FTZ R2, R118, c[0x0][0x2d0], -R96.reuse ;  /* 0x0000b40076027a23 */ /* 0x102ff20000010860 */
[----:B------:R1:W1:Y:S01]  /*10c90*/  MUFU.EX2 R211, R2 ;  /* 0x0000000200d37308 */ /* 0x0002620000000800 */
[--C-:B----4-:R-:W-:Y:S09]  /*10ca0*/  FFMA.FTZ R3, R192, c[0x0][0x2d0], -R105.reuse ;  /* 0x0000b400c0037a23 */ /* 0x110ff20000010869 */
[----:B------:R4:W4:Y:S01]  /*10cb0*/  MUFU.EX2 R186, R3 ;  /* 0x0000000300ba7308 */ /* 0x0009220000000800 */
[--C-:B--2---:R-:W-:Y:S02]  /*10cc0*/  FFMA.FTZ R4, R29, c[0x0][0x2d0], -R105.reuse ;  /* 0x0000b4001d047a23 */ /* 0x104fe40000010869 */
[----:B---3--:R-:W-:Y:S07]  /*10cd0*/  FMUL.FTZ R29, R68, R145 ;  /* 0x00000091441d7220 */ /* 0x008fee0000410000 */
[----:B------:R-:W-:Y:S01]  /*10ce0*/  MUFU.EX2 R52, R4 ;  /* 0x0000000400347308 */ /* 0x000fe20000000800 */
[----:B-1----:R-:W-:Y:S01]  /*10cf0*/  FFMA.FTZ R2, R16, c[0x0][0x2d0], -R96 ;  /* 0x0000b40010027a23 */ /* 0x002fe20000010860 */
[----:B------:R-:W-:Y:S01]  /*10d00*/  F2FP.BF16.PACK_AB R76, R211, R207 ;  /* 0x000000cfd34c723e */ /* 0x000fe200000010ff */
[----:B------:R-:W-:Y:S01]  /*10d10*/  FMUL.FTZ R16, R70, R132 ;  /* 0x0000008446107220 */ /* 0x000fe20000410000 */
[----:B------:R-:W-:Y:S02]  /*10d20*/  MOV R132, R116 ;  /* 0x0000007400847202 */ /* 0x000fe40000000f00 */
[----:B------:R-:W-:Y:S04]  /*10d30*/  MOV R116, R84 ;  /* 0x0000005400747202 */ /* 0x000fe80000000f00 */
[----:B------:R1:W2:Y:S01]  /*10d40*/  MUFU.EX2 R213, R2 ;  /* 0x0000000200d57308 */ /* 0x0002a20000000800 */
[--C-:B----4-:R-:W-:Y:S01]  /*10d50*/  FFMA.FTZ R3, R12, c[0x0][0x2d0], -R105.reuse ;  /* 0x0000b4000c037a23 */ /* 0x110fe20000010869 */
[----:B------:R-:W-:Y:S08]  /*10d60*/  F2FP.BF16.PACK_AB R64, R186, R185 ;  /* 0x000000b9ba40723e */ /* 0x000ff000000010ff */
[----:B------:R3:W-:Y:S01]  /*10d70*/  MUFU.EX2 R219, R3 ;  /* 0x0000000300db7308 */ /* 0x0007e20000000800 */
[----:B-1----:R-:W1:Y:S01]  /*10d80*/  SHFL.BFLY PT, R2, R0, 0x1, 0x1f ;  /* 0x0c201f0000027f89 */ /* 0x002e6200000e0000 */
[----:B--2---:R-:W-:Y:S01]  /*10d90*/  F2FP.BF16.PACK_AB R78, R245, R213 ;  /* 0x000000d5f54e723e */ /* 0x004fe200000010ff */
[----:B---3--:R-:W-:Y:S07]  /*10da0*/  FFMA.FTZ R3, R13, c[0x0][0x2d0], -R105 ;  /* 0x0000b4000d037a23 */ /* 0x008fee0000010869 */
[----:B------:R2:W3:Y:S01]  /*10db0*/  MUFU.EX2 R223, R3 ;  /* 0x0000000300df7308 */ /* 0x0004e20000000800 */
[----:B-1----:R-:W-:Y:S01]  /*10dc0*/  FMNMX.FTZ R2, R0, R2, !PT ;  /* 0x0000000200027209 */ /* 0x002fe20007810000 */
[----:B------:R-:W-:Y:S02]  /*10dd0*/  FFMA.FTZ R0, R19, c[0x0][0x2d0], -R104 ;  /* 0x0000b40013007a23 */ /* 0x000fe40000010868 */
[----:B------:R-:W-:Y:S01]  /*10de0*/  FMUL.FTZ R19, R69, R135 ;  /* 0x0000008745137220 */ /* 0x000fe20000410000 */
[----:B------:R-:W-:Y:S05]  /*10df0*/  MOV R135, R86 ;  /* 0x0000005600877202 */ /* 0x000fea0000000f00 */
[----:B------:R1:W4:Y:S01]  /*10e00*/  MUFU.EX2 R243, R0 ;  /* 0x0000000000f37308 */ /* 0x0003220000000800 */
[----:B------:R-:W-:Y:S04]  /*10e10*/  FMUL.FTZ R100, R2, c[0x0][0x2d0] ;  /* 0x0000b40002647a20 */ /* 0x000fe80000410000 */
[--C-:B------:R-:W-:Y:S02]  /*10e20*/  FFMA.FTZ R4, R26, c[0x0][0x2d0], -R100.reuse ;  /* 0x0000b4001a047a23 */ /* 0x100fe40000010864 */
[--C-:B--2---:R-:W-:Y:S01]  /*10e30*/  FFMA.FTZ R3, R195, c[0x0][0x2d0], -R100.reuse ;  /* 0x0000b400c3037a23 */ /* 0x104fe20000010864 */
[----:B---3--:R-:W-:Y:S03]  /*10e40*/  F2FP.BF16.PACK_AB R66, R223, R219 ;  /* 0x000000dbdf42723e */ /* 0x008fe600000010ff */
[----:B------:R2:W-:Y:S01]  /*10e50*/  MUFU.EX2 R108, R3 ;  /* 0x00000003006c7308 */ /* 0x0005e20000000800 */
[----:B-1----:R-:W-:Y:S01]  /*10e60*/  FADD.FTZ R0, -R2, R117 ;  /* 0x0000007502007221 */ /* 0x002fe20000010100 */
[----:B----4-:R-:W-:Y:S08]  /*10e70*/  F2FP.BF16.PACK_AB R79, R243, R222 ;  /* 0x000000def34f723e */ /* 0x010ff000000010ff */
[----:B------:R1:W-:Y:S01]  /*10e80*/  MUFU.EX2 R117, R7 ;  /* 0x0000000700757308 */ /* 0x0003e20000000800 */
[----:B------:R-:W-:Y:S09]  /*10e90*/  FMUL.FTZ R0, R0, c[0x0][0x2d0] ;  /* 0x0000b40000007a20 */ /* 0x000ff20000410000 */
[----:B------:R-:W3:Y:S01]  /*10ea0*/  MUFU.EX2 R0, R0 ;  /* 0x0000000000007308 */ /* 0x000ee20000000800 */
[--C-:B--2---:R-:W-:Y:S09]  /*10eb0*/  FFMA.FTZ R3, R194, c[0x0][0x2d0], -R100.reuse ;  /* 0x0000b400c2037a23 */ /* 0x104ff20000010864 */
[----:B------:R2:W4:Y:S01]  /*10ec0*/  MUFU.EX2 R184, R3 ;  /* 0x0000000300b87308 */ /* 0x0005220000000800 */
[----:B-1----:R-:W-:Y:S09]  /*10ed0*/  @P0 IMAD.WIDE.U32 R6, R242, c[0x0][0x1e0], RZ ;  /* 0x00007800f2060a25 */ /* 0x002ff200078e00ff */
[----:B------:R1:W-:Y:S01]  /*10ee0*/  MUFU.EX2 R194, R4 ;  /* 0x0000000400c27308 */ /* 0x0003e20000000800 */
[----:B---3--:R-:W-:Y:S02]  /*10ef0*/  FMUL.FTZ R26, R0, R142 ;  /* 0x0000008e001a7220 */ /* 0x008fe40000410000 */
[----:B--2---:R-:W-:Y:S01]  /*10f00*/  FFMA.FTZ R3, R14, c[0x0][0x2d0], -R100 ;  /* 0x0000b4000e037a23 */ /* 0x004fe20000010864 */
[----:B----4-:R-:W-:Y:S06]  /*10f10*/  F2FP.BF16.PACK_AB R65, R184, R108 ;  /* 0x0000006cb841723e */ /* 0x010fec00000010ff */
[----:B------:R2:W-:Y:S01]  /*10f20*/  MUFU.EX2 R188, R3 ;  /* 0x0000000300bc7308 */ /* 0x0005e20000000800 */
[----:B-1----:R-:W-:Y:S05]  /*10f30*/  @P0 MOV R4, R54 ;  /* 0x0000003600040202 */ /* 0x002fea0000000f00 */
[----:B------:R-:W-:Y:S04]  /*10f40*/  @P0 IMAD.WIDE.U32 R4, R6, 0x70, R4 ;  /* 0x0000007006040825 */ /* 0x000fe800078e0004 */
[--C-:B------:R-:W-:Y:S02]  /*10f50*/  FFMA.FTZ R6, R27, c[0x0][0x2d0], -R100.reuse ;  /* 0x0000b4001b067a23 */ /* 0x100fe40000010864 */
[----:B------:R-:W-:Y:S02]  /*10f60*/  FMUL.FTZ R27, R0, R143 ;  /* 0x0000008f001b7220 */ /* 0x000fe40000410000 */
[----:B------:R1:W-:Y:S01]  /*10f70*/  MUFU.EX2 R195, R6 ;  /* 0x0000000600c37308 */ /* 0x0003e20000000800 */
[----:B--2---:R-:W-:Y:S09]  /*10f80*/  FFMA.FTZ R3, R15, c[0x0][0x2d0], -R100 ;  /* 0x0000b4000f037a23 */ /* 0x004ff20000010864 */
[----:B------:R2:W3:Y:S01]  /*10f90*/  MUFU.EX2 R189, R3 ;  /* 0x0000000300bd7308 */ /* 0x0004e20000000800 */
[----:B-1----:R-:W-:Y:S01]  /*10fa0*/  @P0 LEA R6, P2, R4, c[0x0][0x1c8], 0x1 ;  /* 0x0000720004060a11 */ /* 0x002fe200078408ff */
[--C-:B--2---:R-:W-:Y:S01]  /*10fb0*/  FFMA.FTZ R3, R23, c[0x0][0x2d0], -R104.reuse ;  /* 0x0000b40017037a23 */ /* 0x104fe20000010868 */
[----:B---3--:R-:W-:Y:S07]  /*10fc0*/  F2FP.BF16.PACK_AB R67, R189, R188 ;  /* 0x000000bcbd43723e */ /* 0x008fee00000010ff */
[----:B------:R1:W-:Y:S02]  /*10fd0*/  MUFU.EX2 R193, R3 ;  /* 0x0000000300c17308 */ /* 0x0003e40000000800 */
[--C-:B-1----:R-:W-:Y:S08]  /*10fe0*/  FFMA.FTZ R3, R34, c[0x0][0x2d0], -R104.reuse ;  /* 0x0000b40022037a23 */ /* 0x102ff00000010868 */
[----:B------:R1:W-:Y:S02]  /*10ff0*/  MUFU.EX2 R33, R3 ;  /* 0x0000000300217308 */ /* 0x0003e40000000800 */
[----:B-1----:R-:W-:Y:S01]  /*11000*/  FFMA.FTZ R3, R35, c[0x0][0x2d0], -R104 ;  /* 0x0000b40023037a23 */ /* 0x002fe20000010868 */
[----:B------:R-:W-:Y:S01]  /*11010*/  MOV R35, R9 ;  /* 0x0000000900237202 */ /* 0x000fe20000000f00 */
[----:B------:R-:W-:Y:S06]  /*11020*/  FFMA.FTZ R9, R30, c[0x0][0x2d0], -R100 ;  /* 0x0000b4001e097a23 */ /* 0x000fec0000010864 */
[----:B------:R1:W-:Y:S01]  /*11030*/  MUFU.EX2 R53, R3 ;  /* 0x0000000300357308 */ /* 0x0003e20000000800 */
[----:B------:R-:W-:Y:S09]  /*11040*/  FMUL.FTZ R30, R0, R146 ;  /* 0x00000092001e7220 */ /* 0x000ff20000410000 */
[----:B------:R-:W-:Y:S01]  /*11050*/  MUFU.EX2 R197, R9 ;  /* 0x0000000900c57308 */ /* 0x000fe20000000800 */
[--C-:B-1----:R-:W-:Y:S02]  /*11060*/  FFMA.FTZ R3, R24, c[0x0][0x2d0], -R105.reuse ;  /* 0x0000b40018037a23 */ /* 0x102fe40000010869 */
[C---:B------:R-:W-:Y:S07]  /*11070*/  FMUL.FTZ R24, R68.reuse, R140 ;  /* 0x0000008c44187220 */ /* 0x040fee0000410000 */
[----:B------:R1:W2:Y:S02]  /*11080*/  MUFU.EX2 R118, R3 ;  /* 0x0000000300767308 */ /* 0x0002a40000000800 */
[--C-:B-1----:R-:W-:Y:S01]  /*11090*/  FFMA.FTZ R3, R25, c[0x0][0x2d0], -R105.reuse ;  /* 0x0000b40019037a23 */ /* 0x102fe20000010869 */
[----:B--2---:R-:W-:Y:S01]  /*110a0*/  MOV R143, R118 ;  /* 0x00000076008f7202 */ /* 0x004fe20000000f00 */
[----:B------:R-:W-:Y:S01]  /*110b0*/  FMUL.FTZ R25, R68, R141 ;  /* 0x0000008d44197220 */ /* 0x000fe20000410000 */
[----:B------:R-:W-:Y:S05]  /*110c0*/  MOV R141, R35 ;  /* 0x00000023008d7202 */ /* 0x000fea0000000f00 */
[----:B------:R1:W-:Y:S01]  /*110d0*/  MUFU.EX2 R192, R3 ;  /* 0x0000000300c07308 */ /* 0x0003e20000000800 */
[C---:B------:R-:W-:Y:S01]  /*110e0*/  FMUL.FTZ R35, R69.reuse, R151 ;  /* 0x0000009745237220 */ /* 0x040fe20000410000 */
[----:B------:R-:W-:Y:S02]  /*110f0*/  MOV R118, R83 ;  /* 0x0000005300767202 */ /* 0x000fe40000000f00 */
[----:B------:R-:W-:Y:S01]  /*11100*/  MOV R151, R93 ;  /* 0x0000005d00977202 */ /* 0x000fe20000000f00 */
[----:B-1----:R-:W-:Y:S02]  /*11110*/  FFMA.FTZ R3, R28, c[0x0][0x2d0], -R105 ;  /* 0x0000b4001c037a23 */ /* 0x002fe40000010869 */
[----:B------:R-:W-:Y:S03]  /*11120*/  FMUL.FTZ R28, R68, R144 ;  /* 0x00000090441c7220 */ /* 0x000fe60000410000 */
[----:B------:R1:W2:Y:S02]  /*11130*/  MUFU.EX2 R34, R3 ;  /* 0x0000000300227308 */ /* 0x0002a40000000800 */
[----:B-1----:R-:W-:Y:S02]  /*11140*/  @P0 SHF.R.S32.HI R3, RZ, 0x1f, R242 ;  /* 0x0000001fff030819 */ /* 0x002fe400000114f2 */
[----:B--2---:R-:W-:Y:S01]  /*11150*/  MOV R142, R34 ;  /* 0x00000022008e7202 */ /* 0x004fe20000000f00 */
[----:B------:R-:W-:Y:S01]  /*11160*/  FMUL.FTZ R34, R69, R150 ;  /* 0x0000009645227220 */ /* 0x000fe20000410000 */
[----:B------:R-:W-:Y:S01]  /*11170*/  MOV R150, R215 ;  /* 0x000000d700967202 */ /* 0x000fe20000000f00 */
[----:B------:R-:W-:Y:S04]  /*11180*/  @P0 IMAD R3, R3, c[0x0][0x1e0], RZ ;  /* 0x0000780003030a24 */ /* 0x000fe800078e02ff */
[----:B------:R-:W-:Y:S05]  /*11190*/  @P0 IMAD R3, R242, c[0x0][0x1e4], R3 ;  /* 0x00007900f2030a24 */ /* 0x000fea00078e0203 */
[----:B------:R-:W-:Y:S05]  /*111a0*/  @P0 IADD3 R3, R7, R3, RZ ;  /* 0x0000000307030210 */ /* 0x000fea0007ffe0ff */
[----:B------:R-:W-:Y:S01]  /*111b0*/  @P0 IMAD R7, R3, 0x70, RZ ;  /* 0x0000007003070824 */ /* 0x000fe200078e02ff */
[----:B------:R-:W-:Y:S04]  /*111c0*/  @P0 SHF.L.U32 R3, R8, 0x5, RZ ;  /* 0x0000000508030819 */ /* 0x000fe800000006ff */
[----:B------:R-:W-:Y:S01]  /*111d0*/  @P0 IADD3 R7, R5, R7, RZ ;  /* 0x0000000705070210 */ /* 0x000fe20007ffe0ff */
[----:B------:R-:W-:Y:S01]  /*111e0*/  FFMA.FTZ R5, R31, c[0x0][0x2d0], -R100 ;  /* 0x0000b4001f057a23 */ /* 0x000fe20000010864 */
[----:B------:R-:W-:Y:S01]  /*111f0*/  @P0 IADD3 R10, P1, R6, R3, RZ ;  /* 0x00000003060a0210 */ /* 0x000fe20007f3e0ff */
[----:B------:R-:W-:Y:S01]  /*11200*/  FMUL.FTZ R31, R0, R147 ;  /* 0x00000093001f7220 */ /* 0x000fe20000410000 */
[----:B------:R-:W-:Y:S01]  /*11210*/  @P0 LEA.HI.X R7, R4, c[0x0][0x1cc], R7, 0x1, P2 ;  /* 0x0000730004070a11 */ /* 0x000fe200010f0c07 */
[----:B------:R1:W-:Y:S01]  /*11220*/  MUFU.EX2 R196, R5 ;  /* 0x0000000500c47308 */ /* 0x0003e20000000800 */
[----:B------:R-:W-:Y:S02]  /*11230*/  @P0 SHF.L.U64.HI R4, R8, R246, c[0x0][0x1e4] ;  /* 0x0000790008040619 */ /* 0x000fe400000102f6 */
[-C--:B------:R-:W-:Y:S01]  /*11240*/  @P0 IADD3 R14, P3, R10, R3.reuse, RZ ;  /* 0x000000030a0e0210 */ /* 0x080fe20007f7e0ff */
[----:B------:R2:W-:Y:S01]  /*11250*/  @P0 LDGSTS.E.BYPASS.LTC128B.128 [R241+0x3900], [R6.64], !P6 ;  /* 0x0390000006f10fae */ /* 0x0005e2000f101d48 */
[-C--:B------:R-:W-:Y:S02]  /*11260*/  @P0 IADD3.X R11, R7, R4.reuse, RZ, P1, !PT ;  /* 0x00000004070b0210 */ /* 0x080fe40000ffe4ff */
[-C--:B------:R-:W-:Y:S02]  /*11270*/  @P0 IADD3 R12, P2, R14, R3.reuse, RZ ;  /* 0x000000030e0c0210 */ /* 0x080fe40007f5e0ff */
[-C--:B------:R-:W-:Y:S02]  /*11280*/  @P0 IADD3.X R15, R11, R4.reuse, RZ, P3, !PT ;  /* 0x000000040b0f0210 */ /* 0x080fe40001ffe4ff */
[-C--:B------:R-:W-:Y:S01]  /*11290*/  @P0 IADD3 R8, P1, R12, R3.reuse, RZ ;  /* 0x000000030c080210 */ /* 0x080fe20007f3e0ff */
[----:B------:R3:W-:Y:S01]  /*112a0*/  @P0 LDGSTS.E.BYPASS.LTC128B.128 [R241+0x4100], [R10.64], !P6 ;  /* 0x041000000af10fae */ /* 0x0007e2000f101d48 */
[-C--:B------:R-:W-:Y:S04]  /*112b0*/  @P0 IADD3.X R13, R15, R4.reuse, RZ, P2, !PT ;  /* 0x000000040f0d0210 */ /* 0x080fe800017fe4ff */
[-C--:B------:R-:W-:Y:S03]  /*112c0*/  @P0 IADD3.X R9, R13, R4.reuse, RZ, P1, !PT ;  /* 0x000000040d090210 */ /* 0x080fe60000ffe4ff */
[----:B------:R4:W-:Y:S01]  /*112d0*/  @P0 LDGSTS.E.BYPASS.LTC128B.128 [R241+0x4900], [R14.64], !P6 ;  /* 0x049000000ef10fae */ /* 0x0009e2000f101d48 */
[--C-:B-1----:R-:W-:Y:S07]  /*112e0*/  FFMA.FTZ R5, R36, c[0x0][0x2d0], -R96.reuse ;  /* 0x0000b40024057a23 */ /* 0x102fee0000010860 */
[----:B------:R1:W-:Y:S01]  /*112f0*/  @P0 LDGSTS.E.BYPASS.LTC128B.128 [R241+0x5100], [R12.64], !P6 ;  /* 0x051000000cf10fae */ /* 0x0003e2000f101d48 */
[----:B------:R1:W1:Y:S01]  /*11300*/  MUFU.EX2 R58, R5 ;  /* 0x00000005003a7308 */ /* 0x0002620000000800 */
[-C--:B--2---:R-:W-:Y:S04]  /*11310*/  @P0 IADD3 R6, P2, R8, R3.reuse, RZ ;  /* 0x0000000308060210 */ /* 0x084fe80007f5e0ff */
[-C--:B------:R-:W-:Y:S02]  /*11320*/  @P0 IADD3.X R7, R9, R4.reuse, RZ, P2, !PT ;  /* 0x0000000409070210 */ /* 0x080fe400017fe4ff */
[----:B------:R2:W-:Y:S01]  /*11330*/  @P0 LDGSTS.E.BYPASS.LTC128B.128 [R241+0x5900], [R8.64], !P6 ;  /* 0x0590000008f10fae */ /* 0x0005e2000f101d48 */
[----:B---3--:R-:W-:Y:S01]  /*11340*/  @P0 IADD3 R10, P1, R6, R3, RZ ;  /* 0x00000003060a0210 */ /* 0x008fe20007f3e0ff */
[--C-:B------:R-:W-:Y:S01]  /*11350*/  FFMA.FTZ R3, R48, c[0x0][0x2d0], -R96.reuse ;  /* 0x0000b40030037a23 */ /* 0x100fe20000010860 */
[----:B------:R-:W-:Y:S02]  /*11360*/  MOV R48, R53 ;  /* 0x0000003500307202 */ /* 0x000fe40000000f00 */
[----:B------:R-:W-:Y:S01]  /*11370*/  @P0 IADD3.X R11, R7, R4, RZ, P1, !PT ;  /* 0x00000004070b0210 */ /* 0x000fe20000ffe4ff */
[----:B------:R3:W-:Y:S02]  /*11380*/  MUFU.EX2 R61, R3 ;  /* 0x00000003003d7308 */ /* 0x0007e40000000800 */
[----:B------:R3:W-:Y:S01]  /*11390*/  @P0 LDGSTS.E.BYPASS.LTC128B.128 [R241+0x6100], [R6.64], !P6 ;  /* 0x0610000006f10fae */ /* 0x0007e2000f101d48 */
[----:B------:R-:W-:Y:S01]  /*113a0*/  FMUL.FTZ R4, R70, R124 ;  /* 0x0000007c46047220 */ /* 0x000fe20000410000 */
[----:B------:R-:W-:Y:S01]  /*113b0*/  MOV R140, R48 ;  /* 0x00000030008c7202 */ /* 0x000fe20000000f00 */
[C---:B----4-:R-:W-:Y:S01]  /*113c0*/  FMUL.FTZ R14, R0.reuse, R130 ;  /* 0x00000082000e7220 */ /* 0x050fe20000410000 */
[----:B------:R-:W-:Y:S01]  /*113d0*/  MOV R130, R33 ;  /* 0x0000002100827202 */ /* 0x000fe20000000f00 */
[----:B------:R-:W-:Y:S01]  /*113e0*/  FMUL.FTZ R15, R0, R131 ;  /* 0x00000083000f7220 */ /* 0x000fe20000410000 */
[----:B------:R-:W-:Y:S01]  /*113f0*/  MOV R131, R32 ;  /* 0x0000002000837202 */ /* 0x000fe20000000f00 */
[----:B------:R-:W-:Y:S01]  /*11400*/  FMUL.FTZ R32, R70, R148 ;  /* 0x0000009446207220 */ /* 0x000fe20000410000 */
[----:B------:R4:W-:Y:S01]  /*11410*/  @P0 LDGSTS.E.BYPASS.LTC128B.128 [R241+0x6900], [R10.64], !P6 ;  /* 0x069000000af10fae */ /* 0x0009e2000f101d48 */
[--C-:B-1----:R-:W-:Y:S01]  /*11420*/  FFMA.FTZ R5, R37, c[0x0][0x2d0], -R96.reuse ;  /* 0x0000b40025057a23 */ /* 0x102fe20000010860 */
[----:B------:R-:W-:Y:S01]  /*11430*/  MOV R148, R106 ;  /* 0x0000006a00947202 */ /* 0x000fe20000000f00 */
[C---:B------:R-:W-:Y:S01]  /*11440*/  FMUL.FTZ R12, R68.reuse, R128 ;  /* 0x00000080440c7220 */ /* 0x040fe20000410000 */
[----:B------:R-:W-:Y:S01]  /*11450*/  MOV R106, R217 ;  /* 0x000000d9006a7202 */ /* 0x000fe20000000f00 */
[----:B------:R1:W1:Y:S01]  /*11460*/  MUFU.EX2 R57, R5 ;  /* 0x0000000500397308 */ /* 0x0002620000000800 */
[----:B------:R-:W-:Y:S01]  /*11470*/  FMUL.FTZ R13, R68, R129 ;  /* 0x00000081440d7220 */ /* 0x000fe20000410000 */
[----:B------:R-:W-:Y:S01]  /*11480*/  MOV R146, R58 ;  /* 0x0000003a00927202 */ /* 0x000fe20000000f00 */
[----:B------:R-:W1:Y:S01]  /*11490*/  LDSM.16.MT88.4 R20, [R224] ;  /* 0x00000000e014783b */ /* 0x000e620000004200 */
[----:B------:R-:W-:Y:S01]  /*114a0*/  FMUL.FTZ R33, R70, R149 ;  /* 0x0000009546217220 */ /* 0x000fe20000410000 */
[----:B------:R-:W-:Y:S01]  /*114b0*/  MOV R149, R214 ;  /* 0x000000d600957202 */ /* 0x000fe20000000f00 */
[C---:B--2---:R-:W-:Y:S01]  /*114c0*/  FMUL.FTZ R8, R68.reuse, R120 ;  /* 0x0000007844087220 */ /* 0x044fe20000410000 */
[----:B------:R-:W-:Y:S01]  /*114d0*/  MOV R120, R89 ;  /* 0x0000005900787202 */ /* 0x000fe20000000f00 */
[----:B------:R-:W-:Y:S01]  /*114e0*/  FMUL.FTZ R9, R68, R121 ;  /* 0x0000007944097220 */ /* 0x000fe20000410000 */
[----:B------:R-:W-:Y:S01]  /*114f0*/  MOV R124, R88 ;  /* 0x00000058007c7202 */ /* 0x000fe20000000f00 */
[----:B---3--:R-:W-:Y:S01]  /*11500*/  FFMA.FTZ R3, R49, c[0x0][0x2d0], -R96 ;  /* 0x0000b40031037a23 */ /* 0x008fe20000010860 */
[----:B------:R-:W-:Y:S01]  /*11510*/  MOV R49, R52 ;  /* 0x0000003400317202 */ /* 0x000fe20000000f00 */
[----:B------:R-:W-:Y:S01]  /*11520*/  FMUL.FTZ R48, R70, R164 ;  /* 0x000000a446307220 */ /* 0x000fe20000410000 */
[----:B------:R-:W-:Y:S01]  /*11530*/  LDSM.16.MT88.4 R52, [R225] ;  /* 0x00000000e134783b */ /* 0x000fe20000004200 */
[----:B------:R-:W2:Y:S01]  /*11540*/  MUFU.EX2 R59, R3 ;  /* 0x00000003003b7308 */ /* 0x000ea20000000800 */
[C---:B------:R-:W-:Y:S01]  /*11550*/  FMUL.FTZ R6, R69.reuse, R126 ;  /* 0x0000007e45067220 */ /* 0x040fe20000410000 */
[----:B------:R-:W-:Y:S01]  /*11560*/  MOV R147, R49 ;  /* 0x0000003100937202 */ /* 0x000fe20000000f00 */
[----:B------:R-:W-:Y:S01]  /*11570*/  FMUL.FTZ R7, R69, R127 ;  /* 0x0000007f45077220 */ /* 0x000fe20000410000 */
[----:B------:R-:W-:Y:S01]  /*11580*/  MOV R49, R81 ;  /* 0x0000005100317202 */ /* 0x000fe20000000f00 */
[C---:B------:R-:W-:Y:S01]  /*11590*/  FMUL.FTZ R58, R0.reuse, R174 ;  /* 0x000000ae003a7220 */ /* 0x040fe20000410000 */
[----:B------:R-:W-:Y:S01]  /*115a0*/  MOV R126, R90 ;  /* 0x0000005a007e7202 */ /* 0x000fe20000000f00 */
[----:B------:R-:W0:Y:S01]  /*115b0*/  LDGDEPBAR ;  /* 0x00000000000079af */ /* 0x000e220000000000 */
[----:B----4-:R-:W-:Y:S01]  /*115c0*/  FMUL.FTZ R10, R0, R122 ;  /* 0x0000007a000a7220 */ /* 0x010fe20000410000 */
[----:B------:R-:W-:Y:S01]  /*115d0*/  MOV R121, R49 ;  /* 0x0000003100797202 */ /* 0x000fe20000000f00 */
[----:B-1----:R-:W-:Y:S01]  /*115e0*/  FMUL.FTZ R5, R70, R125 ;  /* 0x0000007d46057220 */ /* 0x002fe20000410000 */
[----:B------:R-:W-:Y:S01]  /*115f0*/  MOV R127, R94 ;  /* 0x0000005e007f7202 */ /* 0x000fe20000000f00 */
[----:B------:R-:W-:Y:S01]  /*11600*/  FMUL.FTZ R11, R0, R123 ;  /* 0x0000007b000b7220 */ /* 0x000fe20000410000 */
[----:B------:R-:W-:Y:S01]  /*11610*/  MOV R123, R91 ;  /* 0x0000005b007b7202 */ /* 0x000fe20000000f00 */
[----:B------:R-:W-:Y:S01]  /*11620*/  FMUL.FTZ R49, R70, R165 ;  /* 0x000000a546317220 */ /* 0x000fe20000410000 */
[----:B------:R-:W-:Y:S01]  /*11630*/  LDSM.16.MT88.4 R88, [R228+0x800] ;  /* 0x00080000e458783b */ /* 0x000fe20000004200 */
[----:B------:R-:W-:Y:S01]  /*11640*/  MOV R145, R57 ;  /* 0x0000003900917202 */ /* 0x000fe20000000f00 */
[----:B------:R-:W-:Y:S01]  /*11650*/  FMUL.FTZ R57, R68, R173 ;  /* 0x000000ad44397220 */ /* 0x000fe20000410000 */
[----:B------:R-:W-:Y:S01]  /*11660*/  MOV R125, R63 ;  /* 0x0000003f007d7202 */ /* 0x000fe20000000f00 */
[----:B------:R-:W-:Y:S02]  /*11670*/  FMUL.FTZ R63, R0, R179 ;  /* 0x000000b3003f7220 */ /* 0x000fe40000410000 */
[--C-:B------:R-:W-:Y:S02]  /*11680*/  FFMA.FTZ R106, R106, c[0x0][0x2d0], -R105.reuse ;  /* 0x0000b4006a6a7a23 */ /* 0x100fe40000010869 */
[--C-:B------:R-:W-:Y:S01]  /*11690*/  FFMA.FTZ R126, R126, c[0x0][0x2d0], -R105.reuse ;  /* 0x0000b4007e7e7a23 */ /* 0x100fe20000010869 */
[----:B--2---:R-:W-:Y:S01]  /*116a0*/  MOV R128, R59 ;  /* 0x0000003b00807202 */ /* 0x004fe20000000f00 */
[--C-:B------:R-:W-:Y:S02]  /*116b0*/  FFMA.FTZ R3, R38, c[0x0][0x2d0], -R104.reuse ;  /* 0x0000b40026037a23 */ /* 0x100fe40000010868 */
[----:B------:R-:W-:Y:S01]  /*116c0*/  FMUL.FTZ R59, R0, R175 ;  /* 0x000000af003b7220 */ /* 0x000fe20000410000 */
[-C--:B------:R-:W-:Y:S01]  /*116d0*/  HMMA.16816.F32.BF16 R4, R76, R20.reuse, R4 ;  /* 0x000000144c04723c */ /* 0x080fe20000041804 */
[----:B------:R1:W-:Y:S07]  /*116e0*/  MUFU.EX2 R250, R3 ;  /* 0x0000000300fa7308 */ /* 0x0003ee0000000800 */
[C---:B------:R-:W-:Y:S07]  /*116f0*/  HMMA.16816.F32.BF16 R8, R64.reuse, R20, R8 ;  /* 0x000000144008723c */ /* 0x040fee0000041808 */
[C---:B------:R-:W-:Y:S01]  /*11700*/  FMUL.FTZ R21, R70.reuse, R137 ;  /* 0x0000008946157220 */ /* 0x040fe20000410000 */
[-C--:B------:R-:W-:Y:S04]  /*11710*/  HMMA.16816.F32.BF16 R12, R64, R22.reuse, R12 ;  /* 0x00000016400c723c */ /* 0x080fe8000004180c */
[----:B------:R-:W-:Y:S01]  /*11720*/  FMUL.FTZ R20, R70, R136 ;  /* 0x0000008846147220 */ /* 0x000fe20000410000 */
[----:B------:R-:W-:Y:S02]  /*11730*/  MOV R137, R192 ;  /* 0x000000c000897202 */ /* 0x000fe40000000f00 */
[----:B------:R-:W-:Y:S01]  /*11740*/  MOV R136, R61 ;  /* 0x0000003d00887202 */ /* 0x000fe20000000f00 */
[C---:B------:R-:W-:Y:S04]  /*11750*/  HMMA.16816.F32.BF16 R16, R76.reuse, R22, R16 ;  /* 0x000000164c10723c */ /* 0x040fe80000041810 */
[--C-:B-1----:R-:W-:Y:S02]  /*11760*/  FFMA.FTZ R3, R39, c[0x0][0x2d0], -R104.reuse ;  /* 0x0000b40027037a23 */ /* 0x102fe40000010868 */
[----:B------:R-:W1:Y:S01]  /*11770*/  LDSM.16.MT88.4 R36, [R228] ;  /* 0x00000000e424783b */ /* 0x000e620000004200 */
[C---:B------:R-:W-:Y:S01]  /*11780*/  FMUL.FTZ R22, R69.reuse, R138 ;  /* 0x0000008a45167220 */ /* 0x040fe20000410000 */
[----:B------:R2:W-:Y:S01]  /*11790*/  MUFU.EX2 R251, R3 ;  /* 0x0000000300fb7308 */ /* 0x0005e20000000800 */
[C---:B------:R-:W-:Y:S03]  /*117a0*/  FMUL.FTZ R23, R69.reuse, R139 ;  /* 0x0000008b45177220 */ /* 0x040fe60000410000 */
[----:B------:R-:W-:Y:S01]  /*117b0*/  MOV R138, R193 ;  /* 0x000000c1008a7202 */ /* 0x000fe20000000f00 */
[----:B------:R-:W-:Y:S01]  /*117c0*/  FMUL.FTZ R61, R68, R177 ;  /* 0x000000b1443d7220 */ /* 0x000fe20000410000 */
[----:B------:R-:W-:Y:S02]  /*117d0*/  MOV R193, R82 ;  /* 0x0000005200c17202 */ /* 0x000fe40000000f00 */
[----:B------:R-:W-:Y:S02]  /*117e0*/  MOV R139, R117 ;  /* 0x00000075008b7202 */ /* 0x000fe40000000f00 */
[----:B------:R-:W-:Y:S02]  /*117f0*/  MOV R117, R221 ;  /* 0x000000dd00757202 */ /* 0x000fe40000000f00 */
[----:B------:R-:W-:Y:S02]  /*11800*/  MOV R122, R193 ;  /* 0x000000c1007a7202 */ /* 0x000fe40000000f00 */
[----:B------:R-:W-:Y:S02]  /*11810*/  MOV R193, R95 ;  /* 0x0000005f00c17202 */ /* 0x000fe40000000f00 */
[----:B------:R-:W-:Y:S01]  /*11820*/  LDSM.16.MT88.4 R92, [R225+0x800] ;  /* 0x00080000e15c783b */ /* 0x000fe20000004200 */
[--C-:B--2---:R-:W-:Y:S01]  /*11830*/  FFMA.FTZ R3, R50, c[0x0][0x2d0], -R104.reuse ;  /* 0x0000b40032037a23 */ /* 0x104fe20000010868 */
[----:B------:R-:W-:Y:S06]  /*11840*/  MOV R50, R80 ;  /* 0x0000005000327202 */ /* 0x000fec0000000f00 */
[----:B------:R-:W2:Y:S01]  /*11850*/  LDSM.16.MT88.4 R80, [R227] ;  /* 0x00000000e350783b */ /* 0x000ea20000004200 */
[----:B------:R3:W-:Y:S01]  /*11860*/  MUFU.EX2 R252, R3 ;  /* 0x0000000300fc7308 */ /* 0x0007e20000000800 */
[----:B------:R-:W-:Y:S01]  /*11870*/  MOV R164, R50 ;  /* 0x0000003200a47202 */ /* 0x000fe20000000f00 */
[----:B------:R-:W-:Y:S01]  /*11880*/  FMUL.FTZ R50, R69, R166 ;  /* 0x000000a645327220 */ /* 0x000fe20000410000 */
[-C--:B-1----:R-:W-:Y:S08]  /*11890*/  HMMA.16816.F32.BF16 R20, R76, R36.reuse, R20 ;  /* 0x000000244c14723c */ /* 0x082ff00000041814 */
[C---:B------:R-:W-:Y:S04]  /*118a0*/  HMMA.16816.F32.BF16 R24, R64.reuse, R36, R24 ;  /* 0x000000244018723c */ /* 0x040fe80000041818 */
[----:B---3--:R-:W-:Y:S04]  /*118b0*/  FFMA.FTZ R3, R51, c[0x0][0x2d0], -R104 ;  /* 0x0000b40033037a23 */ /* 0x008fe80000010868 */
[-C--:B------:R-:W-:Y:S01]  /*118c0*/  HMMA.16816.F32.BF16 R28, R64, R38.reuse, R28 ;  /* 0x00000026401c723c */ /* 0x080fe2000004181c */
[----:B------:R1:W3:Y:S03]  /*118d0*/  MUFU.EX2 R62, R3 ;  /* 0x00000003003e7308 */ /* 0x0002e60000000800 */
[C---:B------:R-:W-:Y:S02]  /*118e0*/  FMUL.FTZ R36, R70.reuse, R152 ;  /* 0x0000009846247220 */ /* 0x040fe40000410000 */
[----:B------:R-:W-:Y:S02]  /*118f0*/  FMUL.FTZ R37, R70, R153 ;  /* 0x0000009946257220 */ /* 0x000fe40000410000 */
[C---:B------:R-:W-:Y:S04]  /*11900*/  HMMA.16816.F32.BF16 R32, R76.reuse, R38, R32 ;  /* 0x000000264c20723c */ /* 0x040fe80000041820 */
[C---:B------:R-:W-:Y:S03]  /*11910*/  FMUL.FTZ R51, R69.reuse, R167 ;  /* 0x000000a745337220 */ /* 0x040fe60000410000 */
[C---:B------:R-:W-:Y:S02]  /*11920*/  FMUL.FTZ R39, R69.reuse, R155 ;  /* 0x0000009b45277220 */ /* 0x040fe40000410000 */
[----:B------:R-:W-:Y:S07]  /*11930*/  FMUL.FTZ R38, R69, R154 ;  /* 0x0000009a45267220 */ /* 0x000fee0000410000 */
[-C--:B------:R-:W-:Y:S03]  /*11940*/  HMMA.16816.F32.BF16 R36, R76, R52.reuse, R36 ;  /* 0x000000344c24723c */ /* 0x080fe60000041824 */
[--C-:B-1----:R-:W-:Y:S01]  /*11950*/  FFMA.FTZ R3, R40, c[0x0][0x2d0], -R105.reuse ;  /* 0x0000b40028037a23 */ /* 0x102fe20000010869 */
[----:B---3--:R-:W-:Y:S01]  /*11960*/  MOV R129, R62 ;  /* 0x0000003e00817202 */ /* 0x008fe20000000f00 */
[----:B------:R-:W-:Y:S01]  /*11970*/  FMUL.FTZ R40, R68, R156 ;  /* 0x0000009c44287220 */ /* 0x000fe20000410000 */
[----:B------:R-:W-:Y:S01]  /*11980*/  MOV R156, R87 ;  /* 0x00000057009c7202 */ /* 0x000fe20000000f00 */
[----:B------:R1:W-:Y:S01]  /*11990*/  MUFU.EX2 R249, R3 ;  /* 0x0000000300f97308 */ /* 0x0003e20000000800 */
[----:B------:R-:W-:Y:S04]  /*119a0*/  FMUL.FTZ R62, R0, R178 ;  /* 0x000000b2003e7220 */ /* 0x000fe80000410000 */
[----:B------:R-:W-:Y:S02]  /*119b0*/  MOV R165, R156 ;  /* 0x0000009c00a57202 */ /* 0x000fe40000000f00 */
[----:B------:R-:W-:Y:S02]  /*119c0*/  MOV R156, R132 ;  /* 0x00000084009c7202 */ /* 0x000fe40000000f00 */
[----:B------:R-:W-:Y:S01]  /*119d0*/  MOV R132, R240 ;  /* 0x000000f000847202 */ /* 0x000fe20000000f00 */
[--C-:B-1----:R-:W-:Y:S02]  /*119e0*/  FFMA.FTZ R3, R41, c[0x0][0x2d0], -R105.reuse ;  /* 0x0000b40029037a23 */ /* 0x102fe40000010869 */
[----:B------:R-:W-:Y:S01]  /*119f0*/  FMUL.FTZ R41, R68, R157 ;  /* 0x0000009d44297220 */ /* 0x000fe20000410000 */
[----:B------:R-:W-:Y:S01]  /*11a00*/  MOV R157, R85 ;  /* 0x00000055009d7202 */ /* 0x000fe20000000f00 */
[----:B------:R1:W3:Y:S01]  /*11a10*/  MUFU.EX2 R248, R3 ;  /* 0x0000000300f87308 */ /* 0x0002e20000000800 */
[----:B------:R-:W4:Y:S02]  /*11a20*/  LDSM.16.MT88.4 R84, [R224+0x800] ;  /* 0x00080000e054783b */ /* 0x000f240000004200 */
[----:B------:R-:W-:Y:S01]  /*11a30*/  MOV R166, R157 ;  /* 0x0000009d00a67202 */ /* 0x000fe20000000f00 */
[--C-:B-1----:R-:W-:Y:S02]  /*11a40*/  FFMA.FTZ R3, R44, c[0x0][0x2d0], -R105.reuse ;  /* 0x0000b4002c037a23 */ /* 0x102fe40000010869 */
[C---:B------:R-:W-:Y:S01]  /*11a50*/  FMUL.FTZ R44, R68.reuse, R160 ;  /* 0x000000a0442c7220 */ /* 0x040fe20000410000 */
[----:B------:R-:W-:Y:S03]  /*11a60*/  MOV R160, R220 ;  /* 0x000000dc00a07202 */ /* 0x000fe60000000f00 */
[----:B------:R1:W-:Y:S02]  /*11a70*/  MUFU.EX2 R246, R3 ;  /* 0x0000000300f67308 */ /* 0x0003e40000000800 */
[--C-:B-1----:R-:W-:Y:S02]  /*11a80*/  FFMA.FTZ R3, R45, c[0x0][0x2d0], -R105.reuse ;  /* 0x0000b4002d037a23 */ /* 0x102fe40000010869 */
[----:B------:R-:W-:Y:S01]  /*11a90*/  FMUL.FTZ R45, R68, R161 ;  /* 0x000000a1442d7220 */ /* 0x000fe20000410000 */
[----:B------:R-:W-:Y:S05]  /*11aa0*/  MOV R161, R150 ;  /* 0x0000009600a17202 */ /* 0x000fea0000000f00 */
[----:B------:R1:W1:Y:S01]  /*11ab0*/  MUFU.EX2 R247, R3 ;  /* 0x0000000300f77308 */ /* 0x0002620000000800 */
[----:B------:R-:W-:Y:S02]  /*11ac0*/  MOV R150, R122 ;  /* 0x0000007a00967202 */ /* 0x000fe40000000f00 */
[----:B------:R-:W-:Y:S01]  /*11ad0*/  MOV R122, R234 ;  /* 0x000000ea007a7202 */ /* 0x000fe20000000f00 */
[--C-:B-1----:R-:W-:Y:S02]  /*11ae0*/  FFMA.FTZ R3, R42, c[0x0][0x2d0], -R100.reuse ;  /* 0x0000b4002a037a23 */ /* 0x102fe40000010864 */
[C---:B------:R-:W-:Y:S04]  /*11af0*/  FMUL.FTZ R42, R0.reuse, R158 ;  /* 0x0000009e002a7220 */ /* 0x040fe80000410000 */
[----:B------:R1:W-:Y:S02]  /*11b00*/  MUFU.EX2 R144, R3 ;  /* 0x0000000300907308 */ /* 0x0003e40000000800 */
[--C-:B-1----:R-:W-:Y:S02]  /*11b10*/  FFMA.FTZ R3, R43, c[0x0][0x2d0], -R100.reuse ;  /* 0x0000b4002b037a23 */ /* 0x102fe40000010864 */
[----:B------:R-:W-:Y:S06]  /*11b20*/  FMUL.FTZ R43, R0, R159 ;  /* 0x0000009f002b7220 */ /* 0x000fec0000410000 */
[----:B------:R1:W1:Y:S01]  /*11b30*/  MUFU.EX2 R192, R3 ;  /* 0x0000000300c07308 */ /* 0x0002620000000800 */
[C---:B------:R-:W-:Y:S07]  /*11b40*/  HMMA.16816.F32.BF16 R40, R64.reuse, R52, R40 ;  /* 0x000000344028723c */ /* 0x040fee0000041828 */
[C---:B------:R-:W-:Y:S01]  /*11b50*/  FMUL.FTZ R52, R70.reuse, R168 ;  /* 0x000000a846347220 */ /* 0x040fe20000410000 */
[----:B------:R-:W-:Y:S01]  /*11b60*/  MOV R168, R166 ;  /* 0x000000a600a87202 */ /* 0x000fe20000000f00 */
[----:B------:R-:W-:Y:S03]  /*11b70*/  FMUL.FTZ R53, R70, R169 ;  /* 0x000000a946357220 */ /* 0x000fe60000410000 */
[----:B------:R-:W-:Y:S02]  /*11b80*/  MOV R166, R161 ;  /* 0x000000a100a67202 */ /* 0x000fe40000000f00 */
[----:B------:R-:W-:Y:S01]  /*11b90*/  MOV R161, R156 ;  /* 0x0000009c00a17202 */ /* 0x000fe20000000f00 */
[--C-:B-1----:R-:W-:Y:S02]  /*11ba0*/  FFMA.FTZ R3, R46, c[0x0][0x2d0], -R100.reuse ;  /* 0x0000b4002e037a23 */ /* 0x102fe40000010864 */
[C---:B------:R-:W-:Y:S01]  /*11bb0*/  FMUL.FTZ R46, R0.reuse, R162 ;  /* 0x000000a2002e7220 */ /* 0x040fe20000410000 */
[----:B------:R-:W-:Y:S01]  /*11bc0*/  MOV R162, R151 ;  /* 0x0000009700a27202 */ /* 0x000fe20000000f00 */
[----:B------:R1:W-:Y:S01]  /*11bd0*/  MUFU.EX2 R152, R3 ;  /* 0x0000000300987308 */ /* 0x0003e20000000800 */
[----:B------:R-:W-:Y:S02]  /*11be0*/  MOV R151, R117 ;  /* 0x0000007500977202 */ /* 0x000fe40000000f00 */
[----:B------:R-:W-:Y:S01]  /*11bf0*/  MOV R117, R233 ;  /* 0x000000e900757202 */ /* 0x000fe20000000f00 */
[----:B-1----:R-:W-:Y:S01]  /*11c00*/  FFMA.FTZ R3, R199, c[0x0][0x2d0], -R100 ;  /* 0x0000b400c7037a23 */ /* 0x002fe20000010864 */
[----:B------:R-:W-:Y:S05]  /*11c10*/  MOV R199, R218 ;  /* 0x000000da00c77202 */ /* 0x000fea0000000f00 */
[----:B------:R1:W1:Y:S01]  /*11c20*/  MUFU.EX2 R153, R3 ;  /* 0x0000000300997308 */ /* 0x0002620000000800 */
[----:B------:R-:W-:Y:S02]  /*11c30*/  MOV R167, R199 ;  /* 0x000000c700a77202 */ /* 0x000fe40000000f00 */
[----:B------:R-:W-:Y:S02]  /*11c40*/  MOV R199, R148 ;  /* 0x0000009400c77202 */ /* 0x000fe40000000f00 */
[----:B------:R-:W-:Y:S01]  /*11c50*/  MOV R148, R239 ;  /* 0x000000ef00947202 */ /* 0x000fe20000000f00 */
[--C-:B-1----:R-:W-:Y:S02]  /*11c60*/  FFMA.FTZ R3, R47, c[0x0][0x2d0], -R96.reuse ;  /* 0x0000b4002f037a23 */ /* 0x102fe40000010860 */
[----:B------:R-:W-:Y:S02]  /*11c70*/  FMUL.FTZ R47, R0, R163 ;  /* 0x000000a3002f7220 */ /* 0x000fe40000410000 */
[----:B------:R1:W-:Y:S05]  /*11c80*/  MUFU.EX2 R221, R3 ;  /* 0x0000000300dd7308 */ /* 0x0003ea0000000800 */
[-C--:B------:R-:W-:Y:S08]  /*11c90*/  HMMA.16816.F32.BF16 R44, R64, R54.reuse, R44 ;  /* 0x00000036402c723c */ /* 0x080ff0000004182c */
[C---:B------:R-:W-:Y:S07]  /*11ca0*/  HMMA.16816.F32.BF16 R48, R76.reuse, R54, R48 ;  /* 0x000000364c30723c */ /* 0x040fee0000041830 */
[C---:B------:R-:W-:Y:S02]  /*11cb0*/  FMUL.FTZ R54, R69.reuse, R170 ;  /* 0x000000aa45367220 */ /* 0x040fe40000410000 */
[----:B------:R-:W-:Y:S03]  /*11cc0*/  FMUL.FTZ R55, R69, R171 ;  /* 0x000000ab45377220 */ /* 0x000fe60000410000 */
[--C-:B-1----:R-:W-:Y:S01]  /*11cd0*/  FFMA.FTZ R3, R198, c[0x0][0x2d0], -R96.reuse ;  /* 0x0000b400c6037a23 */ /* 0x102fe20000010860 */
[----:B------:R-:W-:Y:S03]  /*11ce0*/  MOV R198, R165 ;  /* 0x000000a500c67202 */ /* 0x000fe60000000f00 */
[-C--:B--2---:R-:W-:Y:S01]  /*11cf0*/  HMMA.16816.F32.BF16 R52, R76, R80.reuse, R52 ;  /* 0x000000504c34723c */ /* 0x084fe20000041834 */
[----:B------:R1:W-:Y:S02]  /*11d00*/  MUFU.EX2 R220, R3 ;  /* 0x0000000300dc7308 */ /* 0x0003e40000000800 */
[--C-:B-1----:R-:W-:Y:S02]  /*11d10*/  FFMA.FTZ R3, R56, c[0x0][0x2d0], -R96.reuse ;  /* 0x0000b40038037a23 */ /* 0x102fe40000010860 */
[----:B------:R-:W-:Y:S06]  /*11d20*/  FMUL.FTZ R56, R68, R172 ;  /* 0x000000ac44387220 */ /* 0x000fec0000410000 */
[----:B------:R1:W-:Y:S01]  /*11d30*/  MUFU.EX2 R218, R3 ;  /* 0x0000000300da7308 */ /* 0x0003e20000000800 */
[C---:B------:R-:W-:Y:S07]  /*11d40*/  HMMA.16816.F32.BF16 R56, R64.reuse, R80, R56 ;  /* 0x000000504038723c */ /* 0x040fee0000041838 */
[----:B------:R-:W-:Y:S02]  /*11d50*/  F2FP.BF16.PACK_AB R80, R137, R143 ;  /* 0x0000008f8950723e */ /* 0x000fe400000010ff */
[----:B------:R-:W-:Y:S03]  /*11d60*/  F2FP.BF16.PACK_AB R81, R195, R194 ;  /* 0x000000c2c351723e */ /* 0x000fe600000010ff */
[----:B-1----:R-:W-:Y:S02]  /*11d70*/  FFMA.FTZ R3, R60, c[0x0][0x2d0], -R96 ;  /* 0x0000b4003c037a23 */ /* 0x002fe40000010860 */
[----:B------:R-:W-:Y:S02]  /*11d80*/  FMUL.FTZ R60, R68, R176 ;  /* 0x000000b0443c7220 */ /* 0x000fe40000410000 */
[----:B------:R1:W-:Y:S05]  /*11d90*/  MUFU.EX2 R217, R3 ;  /* 0x0000000300d97308 */ /* 0x0003ea0000000800 */
[-C--:B------:R-:W-:Y:S07]  /*11da0*/  HMMA.16816.F32.BF16 R60, R64, R82.reuse, R60 ;  /* 0x00000052403c723c */ /* 0x080fee000004183c */
[C---:B------:R-:W-:Y:S02]  /*11db0*/  FMUL.FTZ R64, R70.reuse, R180 ;  /* 0x000000b446407220 */ /* 0x040fe40000410000 */
[----:B------:R-:W-:Y:S03]  /*11dc0*/  FMUL.FTZ R65, R70, R181 ;  /* 0x000000b546417220 */ /* 0x000fe60000410000 */
[C---:B------:R-:W-:Y:S02]  /*11dd0*/  FMUL.FTZ R66, R69.reuse, R182 ;  /* 0x000000b645427220 */ /* 0x040fe40000410000 */
[----:B------:R-:W-:Y:S02]  /*11de0*/  FMUL.FTZ R67, R69, R183 ;  /* 0x000000b745437220 */ /* 0x000fe40000410000 */
[--C-:B-1----:R-:W-:Y:S05]  /*11df0*/  FFMA.FTZ R3, R202, c[0x0][0x2d0], -R104.reuse ;  /* 0x0000b400ca037a23 */ /* 0x102fea0000010868 */
[----:B------:R-:W-:Y:S01]  /*11e00*/  HMMA.16816.F32.BF16 R64, R76, R82, R64 ;  /* 0x000000524c40723c */ /* 0x000fe20000041840 */
[----:B------:R1:W-:Y:S06]  /*11e10*/  MUFU.EX2 R155, R3 ;  /* 0x00000003009b7308 */ /* 0x0003ec0000000800 */
[----:B------:R-:W-:Y:S02]  /*11e20*/  F2FP.BF16.PACK_AB R77, R138, R164 ;  /* 0x000000a48a4d723e */ /* 0x000fe400000010ff */
[----:B------:R-:W-:Y:S03]  /*11e30*/  F2FP.BF16.PACK_AB R76, R139, R244 ;  /* 0x000000f48b4c723e */ /* 0x000fe600000010ff */
[----:B------:R-:W-:Y:S02]  /*11e40*/  F2FP.BF16.PACK_AB R78, R141, R131 ;  /* 0x000000838d4e723e */ /* 0x000fe400000010ff */
[----:B------:R-:W-:Y:S02]  /*11e50*/  F2FP.BF16.PACK_AB R79, R140, R130 ;  /* 0x000000828c4f723e */ /* 0x000fe400000010ff */
[----:B------:R-:W-:Y:S02]  /*11e60*/  F2FP.BF16.PACK_AB R82, R147, R142 ;  /* 0x0000008e9352723e */ /* 0x000fe400000010ff */
[----:B------:R-:W-:Y:S03]  /*11e70*/  F2FP.BF16.PACK_AB R83, R196, R197 ;  /* 0x000000c5c453723e */ /* 0x000fe600000010ff */
[-C--:B----4-:R-:W-:Y:S03]  /*11e80*/  HMMA.16816.F32.BF16 R4, R76, R84.reuse, R4 ;  /* 0x000000544c04723c */ /* 0x090fe60000041804 */
[--C-:B-1----:R-:W-:Y:S05]  /*11e90*/  FFMA.FTZ R3, R203, c[0x0][0x2d0], -R104.reuse ;  /* 0x0000b400cb037a23 */ /* 0x102fea0000010868 */
[C---:B------:R-:W-:Y:S01]  /*11ea0*/  HMMA.16816.F32.BF16 R8, R80.reuse, R84, R8 ;  /* 0x000000545008723c */ /* 0x040fe20000041808 */
[----:B------:R1:W-:Y:S07]  /*11eb0*/  MUFU.EX2 R216, R3 ;  /* 0x0000000300d87308 */ /* 0x0003ee0000000800 */
[-C--:B------:R-:W-:Y:S08]  /*11ec0*/  HMMA.16816.F32.BF16 R12, R80, R86.reuse, R12 ;  /* 0x00000056500c723c */ /* 0x080ff0000004180c */
[C---:B------:R-:W-:Y:S01]  /*11ed0*/  HMMA.16816.F32.BF16 R16, R76.reuse, R86, R16 ;  /* 0x000000564c10723c */ /* 0x040fe20000041810 */
[----:B------:R-:W2:Y:S07]  /*11ee0*/  LDSM.16.MT88.4 R84, [R227+0x800] ;  /* 0x00080000e354783b */ /* 0x000eae0000004200 */
[-C--:B------:R-:W-:Y:S04]  /*11ef0*/  HMMA.16816.F32.BF16 R20, R76, R88.reuse, R20 ;  /* 0x000000584c14723c */ /* 0x080fe80000041814 */
[--C-:B-1----:R-:W-:Y:S04]  /*11f00*/  FFMA.FTZ R3, R200, c[0x0][0x2d0], -R104.reuse ;  /* 0x0000b400c8037a23 */ /* 0x102fe80000010868 */
[C---:B------:R-:W-:Y:S01]  /*11f10*/  HMMA.16816.F32.BF16 R24, R80.reuse, R88, R24 ;  /* 0x000000585018723c */ /* 0x040fe20000041818 */
[----:B------:R1:W-:Y:S07]  /*11f20*/  MUFU.EX2 R159, R3 ;  /* 0x00000003009f7308 */ /* 0x0003ee0000000800 */
[-C--:B------:R-:W-:Y:S08]  /*11f30*/  HMMA.16816.F32.BF16 R28, R80, R90.reuse, R28 ;  /* 0x0000005a501c723c */ /* 0x080ff0000004181c */
[C---:B------:R-:W-:Y:S01]  /*11f40*/  HMMA.16816.F32.BF16 R32, R76.reuse, R90, R32 ;  /* 0x0000005a4c20723c */ /* 0x040fe20000041820 */
[----:B------:R-:W4:Y:S07]  /*11f50*/  LDSM.16.MT88.4 R88, [R224+0x1000] ;  /* 0x00100000e058783b */ /* 0x000f2e0000004200 */
[-C--:B------:R-:W-:Y:S04]  /*11f60*/  HMMA.16816.F32.BF16 R36, R76, R92.reuse, R36 ;  /* 0x0000005c4c24723c */ /* 0x080fe80000041824 */
[----:B-1----:R-:W-:Y:S02]  /*11f70*/  FFMA.FTZ R3, R201, c[0x0][0x2d0], -R104 ;  /* 0x0000b400c9037a23 */ /* 0x002fe40000010868 */
[----:B------:R-:W-:Y:S02]  /*11f80*/  MUFU.EX2 R201, R101 ;  /* 0x0000006500c97308 */ /* 0x000fe40000000800 */
[C---:B------:R-:W-:Y:S07]  /*11f90*/  HMMA.16816.F32.BF16 R40, R80.reuse, R92, R40 ;  /* 0x0000005c5028723c */ /* 0x040fee0000041828 */
[----:B------:R-:W-:Y:S01]  /*11fa0*/  FFMA.FTZ R92, R210, c[0x0][0x2d0], -R96 ;  /* 0x0000b400d25c7a23 */ /* 0x000fe20000010860 */
[-C--:B------:R-:W-:Y:S01]  /*11fb0*/  HMMA.16816.F32.BF16 R44, R80, R94.reuse, R44 ;  /* 0x0000005e502c723c */ /* 0x080fe2000004182c */
[----:B------:R1:W-:Y:S07]  /*11fc0*/  MUFU.EX2 R215, R3 ;  /* 0x0000000300d77308 */ /* 0x0003ee0000000800 */
[C---:B------:R-:W-:Y:S08]  /*11fd0*/  HMMA.16816.F32.BF16 R48, R76.reuse, R94, R48 ;  /* 0x0000005e4c30723c */ /* 0x040ff00000041830 */
[-C--:B--2---:R-:W-:Y:S08]  /*11fe0*/  HMMA.16816.F32.BF16 R52, R76, R84.reuse, R52 ;  /* 0x000000544c34723c */ /* 0x084ff00000041834 */
[C---:B------:R-:W-:Y:S04]  /*11ff0*/  HMMA.16816.F32.BF16 R56, R80.reuse, R84, R56 ;  /* 0x000000545038723c */ /* 0x040fe80000041838 */
[--C-:B-1----:R-:W-:Y:S04]  /*12000*/  FFMA.FTZ R3, R205, c[0x0][0x2d0], -R105.reuse ;  /* 0x0000b400cd037a23 */ /* 0x102fe80000010869 */
[-C--:B------:R-:W-:Y:S01]  /*12010*/  HMMA.16816.F32.BF16 R60, R80, R86.reuse, R60 ;  /* 0x00000056503c723c */ /* 0x080fe2000004183c */
[----:B------:R1:W-:Y:S06]  /*12020*/  MUFU.EX2 R154, R3 ;  /* 0x00000003009a7308 */ /* 0x0003ec0000000800 */
[----:B---3--:R-:W-:Y:S01]  /*12030*/  F2FP.BF16.PACK_AB R80, R248, R249 ;  /* 0x000000f9f850723e */ /* 0x008fe200000010ff */
[----:B------:R-:W-:Y:S01]  /*12040*/  HMMA.16816.F32.BF16 R64, R76, R86, R64 ;  /* 0x000000564c40723c */ /* 0x000fe20000041840 */
[----:B------:R-:W-:Y:S03]  /*12050*/  LDSM.16.MT88.4 R84, [R225+0x1000] ;  /* 0x00100000e154783b */ /* 0x000fe60000004200 */
[----:B------:R-:W-:Y:S02]  /*12060*/  F2FP.BF16.PACK_AB R82, R247, R246 ;  /* 0x000000f6f752723e */ /* 0x000fe400000010ff */
[----:B------:R-:W-:Y:S02]  /*12070*/  F2FP.BF16.PACK_AB R81, R192, R144 ;  /* 0x00000090c051723e */ /* 0x000fe400000010ff */
[----:B------:R-:W-:Y:S04]  /*12080*/  F2FP.BF16.PACK_AB R76, R145, R146 ;  /* 0x00000092914c723e */ /* 0x000fe800000010ff */
[----:B------:R-:W-:Y:S02]  /*12090*/  F2FP.BF16.PACK_AB R78, R128, R136 ;  /* 0x00000088804e723e */ /* 0x000fe400000010ff */
[----:B------:R-:W-:Y:S02]  /*120a0*/  F2FP.BF16.PACK_AB R77, R251, R250 ;  /* 0x000000fafb4d723e */ /* 0x000fe400000010ff */
[----:B------:R-:W-:Y:S01]  /*120b0*/  F2FP.BF16.PACK_AB R79, R129, R252 ;  /* 0x000000fc814f723e */ /* 0x000fe200000010ff */
[--C-:B-1----:R-:W-:Y:S01]  /*120c0*/  FFMA.FTZ R3, R208, c[0x0][0x2d0], -R105.reuse ;  /* 0x0000b400d0037a23 */ /* 0x102fe20000010869 */
[----:B------:R-:W-:Y:S03]  /*120d0*/  F2FP.BF16.PACK_AB R83, R153, R152 ;  /* 0x000000989953723e */ /* 0x000fe600000010ff */
[----:B------:R1:W2:Y:S02]  /*120e0*/  MUFU.EX2 R158, R3 ;  /* 0x00000003009e7308 */ /* 0x0002a40000000800 */
[-C--:B----4-:R-:W-:Y:S08]  /*120f0*/  HMMA.16816.F32.BF16 R4, R76, R88.reuse, R4 ;  /* 0x000000584c04723c */ /* 0x090ff00000041804 */
[C---:B------:R-:W-:Y:S08]  /*12100*/  HMMA.16816.F32.BF16 R8, R80.reuse, R88, R8 ;  /* 0x000000585008723c */ /* 0x040ff00000041808 */
[-C--:B------:R-:W-:Y:S04]  /*12110*/  HMMA.16816.F32.BF16 R12, R80, R90.reuse, R12 ;  /* 0x0000005a500c723c */ /* 0x080fe8000004180c */
[--C-:B-1----:R-:W-:Y:S04]  /*12120*/  FFMA.FTZ R3, R204, c[0x0][0x2d0], -R105.reuse ;  /* 0x0000b400cc037a23 */ /* 0x102fe80000010869 */
[C---:B------:R-:W-:Y:S01]  /*12130*/  HMMA.16816.F32.BF16 R16, R76.reuse, R90, R16 ;  /* 0x0000005a4c10723c */ /* 0x040fe20000041810 */
[----:B------:R-:W-:Y:S01]  /*12140*/  LDSM.16.MT88.4 R88, [R227+0x1000] ;  /* 0x00100000e358783b */ /* 0x000fe20000004200 */
[----:B------:R1:W-:Y:S02]  /*12150*/  MUFU.EX2 R214, R3 ;  /* 0x0000000300d67308 */ /* 0x0003e40000000800 */
[--C-:B-1----:R-:W-:Y:S08]  /*12160*/  FFMA.FTZ R3, R206, c[0x0][0x2d0], -R105.reuse ;  /* 0x0000b400ce037a23 */ /* 0x102ff00000010869 */
[----:B------:R1:W3:Y:S02]  /*12170*/  MUFU.EX2 R163, R3 ;  /* 0x0000000300a37308 */ /* 0x0002e40000000800 */
[--C-:B-1----:R-:W-:Y:S01]  /*12180*/  FFMA.FTZ R3, R160, c[0x0][0x2d0], -R100.reuse ;  /* 0x0000b400a0037a23 */ /* 0x102fe20000010864 */
[----:B------:R-:W-:Y:S02]  /*12190*/  MOV R160, R149 ;  /* 0x0000009500a07202 */ /* 0x000fe40000000f00 */
[----:B------:R-:W-:Y:S05]  /*121a0*/  MOV R149, R238 ;  /* 0x000000ee00957202 */ /* 0x000fea0000000f00 */
[----:B------:R1:W-:Y:S01]  /*121b0*/  MUFU.EX2 R157, R3 ;  /* 0x00000003009d7308 */ /* 0x0003e20000000800 */
[----:B------:R-:W-:Y:S01]  /*121c0*/  MOV R165, R160 ;  /* 0x000000a000a57202 */ /* 0x000fe20000000f00 */
[----:B------:R4:W5:Y:S01]  /*121d0*/  LDL.LU R238, [R1+0xa4] ;  /* 0x0000a40001ee7983 */ /* 0x0009620000300800 */
[----:B------:R-:W-:Y:S02]  /*121e0*/  MOV R160, R149 ;  /* 0x0000009500a07202 */ /* 0x000fe40000000f00 */
[----:B------:R-:W-:Y:S01]  /*121f0*/  MOV R149, R132 ;  /* 0x0000008400957202 */ /* 0x000fe20000000f00 */
[----:B------:R4:W5:Y:S01]  /*12200*/  LDL.LU R239, [R1+0xa0] ;  /* 0x0000a00001ef7983 */ /* 0x0009620000300800 */
[----:B------:R-:W-:Y:S03]  /*12210*/  MOV R132, R119 ;  /* 0x0000007700847202 */ /* 0x000fe60000000f00 */
[----:B------:R4:W5:Y:S04]  /*12220*/  LDL.LU R240, [R1+0x9c] ;  /* 0x00009c0001f07983 */ /* 0x0009680000300800 */
[----:B------:R4:W5:Y:S04]  /*12230*/  LDL.LU R233, [R1+0x98] ;  /* 0x0000980001e97983 */ /* 0x0009680000300800 */
[----:B------:R4:W5:Y:S04]  /*12240*/  LDL.LU R234, [R1+0x94] ;  /* 0x0000940001ea7983 */ /* 0x0009680000300800 */
[----:B------:R4:W5:Y:S01]  /*12250*/  LDL.LU R119, [R1+0x90] ;  /* 0x0000900001777983 */ /* 0x0009620000300800 */
[--C-:B-1----:R-:W-:Y:S01]  /*12260*/  FFMA.FTZ R3, R167, c[0x0][0x2d0], -R100.reuse ;  /* 0x0000b400a7037a23 */ /* 0x102fe20000010864 */
[----:B------:R-:W-:Y:S02]  /*12270*/  MOV R167, R162 ;  /* 0x000000a200a77202 */ /* 0x000fe40000000f00 */
[----:B------:R-:W-:Y:S01]  /*12280*/  MOV R162, R199 ;  /* 0x000000c700a27202 */ /* 0x000fe20000000f00 */
[----:B------:R1:W1:Y:S01]  /*12290*/  MUFU.EX2 R156, R3 ;  /* 0x00000003009c7308 */ /* 0x0002620000000800 */
[----:B------:R-:W-:Y:S02]  /*122a0*/  MOV R199, R151 ;  /* 0x0000009700c77202 */ /* 0x000fe40000000f00 */
[----:B------:R-:W-:Y:S02]  /*122b0*/  MOV R151, R148 ;  /* 0x0000009400977202 */ /* 0x000fe40000000f00 */
[----:B------:R-:W-:Y:S02]  /*122c0*/  MOV R148, R230 ;  /* 0x000000e600947202 */ /* 0x000fe40000000f00 */
[----:B------:R4:W5:Y:S01]  /*122d0*/  LDL.LU R230, [R1+0x8c] ;  /* 0x00008c0001e67983 */ /* 0x0009620000300800 */
[--C-:B-1----:R-:W-:Y:S01]  /*122e0*/  FFMA.FTZ R3, R168, c[0x0][0x2d0], -R100.reuse ;  /* 0x0000b400a8037a23 */ /* 0x102fe20000010864 */
[----:B------:R-:W-:Y:S02]  /*122f0*/  MOV R168, R198 ;  /* 0x000000c600a87202 */ /* 0x000fe40000000f00 */
[----:B------:R-:W-:Y:S02]  /*12300*/  MOV R198, R167 ;  /* 0x000000a700c67202 */ /* 0x000fe40000000f00 */
[----:B------:R-:W-:Y:S02]  /*12310*/  MOV R167, R166 ;  /* 0x000000a600a77202 */ /* 0x000fe40000000f00 */
[----:B------:R-:W-:Y:S02]  /*12320*/  MOV R166, R165 ;  /* 0x000000a500a67202 */ /* 0x000fe40000000f00 */
[----:B------:R-:W-:Y:S02]  /*12330*/  MOV R165, R162 ;  /* 0x000000a200a57202 */ /* 0x000fe40000000f00 */
[----:B------:R-:W-:Y:S02]  /*12340*/  MOV R162, R161 ;  /* 0x000000a100a27202 */ /* 0x000fe40000000f00 */
[----:B------:R1:W-:Y:S01]  /*12350*/  MUFU.EX2 R161, R3 ;  /* 0x0000000300a17308 */ /* 0x0003e20000000800 */
[----:B------:R-:W-:Y:S02]  /*12360*/  MOV R169, R198 ;  /* 0x000000c600a97202 */ /* 0x000fe40000000f00 */
[----:B------:R-:W-:Y:S02]  /*12370*/  MOV R198, R166 ;  /* 0x000000a600c67202 */ /* 0x000fe40000000f00 */
[----:B------:R-:W-:Y:S05]  /*12380*/  MOV R166, R162 ;  /* 0x000000a200a67202 */ /* 0x000fea0000000f00 */
[----:B------:R2:W-:Y:S01]  /*12390*/  MUFU.EX2 R162, R92 ;  /* 0x0000005c00a27308 */ /* 0x0005e20000000800 */
[----:B-1----:R-:W-:Y:S01]  /*123a0*/  FFMA.FTZ R3, R168, c[0x0][0x2d0], -R100 ;  /* 0x0000b400a8037a23 */ /* 0x002fe20000010864 */
[----:B------:R-:W-:Y:S02]  /*123b0*/  MOV R168, R167 ;  /* 0x000000a700a87202 */ /* 0x000fe40000000f00 */
[----:B------:R-:W-:Y:S02]  /*123c0*/  MOV R167, R165 ;  /* 0x000000a500a77202 */ /* 0x000fe40000000f00 */
[----:B------:R-:W-:Y:S04]  /*123d0*/  MOV R165, R160 ;  /* 0x000000a000a57202 */ /* 0x000fe80000000f00 */
[----:B------:R1:W1:Y:S01]  /*123e0*/  MUFU.EX2 R160, R3 ;  /* 0x0000000300a07308 */ /* 0x0002620000000800 */
[----:B--2---:R-:W2:Y:S01]  /*123f0*/  LDSM.16.MT88.4 R92, [R228+0x1000] ;  /* 0x00100000e45c783b */ /* 0x004ea20000004200 */
[----:B-1----:R-:W-:Y:S01]  /*12400*/  FFMA.FTZ R3, R169, c[0x0][0x2d0], -R96 ;  /* 0x0000b400a9037a23 */ /* 0x002fe20000010860 */
        /* <DEDUP_REMOVED lines=8> */
[----:B------:R-:W-:Y:S01]  /*12490*/  MOV R120, R124 ;  /* 0x0000007c00787202 */ /* 0x000fe20000000f00 */
[-C--:B--2---:R-:W-:Y:S03]  /*124a0*/  HMMA.16816.F32.BF16 R20, R76, R92.reuse, R20 ;  /* 0x0000005c4c14723c */ /* 0x084fe60000041814 */
[----:B------:R-:W-:Y:S01]  /*124b0*/  MOV R124, R212 ;  /* 0x000000d4007c7202 */ /* 0x000fe20000000f00 */
[--C-:B------:R-:W-:Y:S01]  /*124c0*/  FFMA.FTZ R120, R120, c[0x0][0x2d0], -R104.reuse ;  /* 0x0000b40078787a23 */ /* 0x100fe20000010868 */
[----:B------:R1:W-:Y:S03]  /*124d0*/  MUFU.EX2 R212, R3 ;  /* 0x0000000300d47308 */ /* 0x0003e60000000800 */
[C---:B------:R-:W-:Y:S07]  /*124e0*/  HMMA.16816.F32.BF16 R24, R80.reuse, R92, R24 ;  /* 0x0000005c5018723c */ /* 0x040fee0000041818 */
[--C-:B------:R-:W-:Y:S01]  /*124f0*/  FFMA.FTZ R92, R150, c[0x0][0x2d0], -R105.reuse ;  /* 0x0000b400965c7a23 */ /* 0x100fe20000010869 */
[-C--:B------:R-:W-:Y:S04]  /*12500*/  HMMA.16816.F32.BF16 R28, R80, R94.reuse, R28 ;  /* 0x0000005e501c723c */ /* 0x080fe8000004181c */
[----:B------:R-:W-:Y:S01]  /*12510*/  MOV R150, R127 ;  /* 0x0000007f00967202 */ /* 0x000fe20000000f00 */
[--C-:B------:R-:W-:Y:S02]  /*12520*/  FFMA.FTZ R127, R191, c[0x0][0x2d0], -R105.reuse ;  /* 0x0000b400bf7f7a23 */ /* 0x100fe40000010869 */
[----:B------:R-:W-:Y:S01]  /*12530*/  MUFU.EX2 R191, R106 ;  /* 0x0000006a00bf7308 */ /* 0x000fe20000000800 */
[C---:B------:R-:W-:Y:S04]  /*12540*/  HMMA.16816.F32.BF16 R32, R76.reuse, R94, R32 ;  /* 0x0000005e4c20723c */ /* 0x040fe80000041820 */
[--C-:B-1----:R-:W-:Y:S04]  /*12550*/  FFMA.FTZ R3, R169, c[0x0][0x2d0], -R104.reuse ;  /* 0x0000b400a9037a23 */ /* 0x102fe80000010868 */
[-C--:B------:R-:W-:Y:S01]  /*12560*/  HMMA.16816.F32.BF16 R36, R76, R84.reuse, R36 ;  /* 0x000000544c24723c */ /* 0x080fe20000041824 */
[----:B------:R1:W-:Y:S07]  /*12570*/  MUFU.EX2 R210, R3 ;  /* 0x0000000300d27308 */ /* 0x0003ee0000000800 */
[C---:B------:R-:W-:Y:S03]  /*12580*/  HMMA.16816.F32.BF16 R40, R80.reuse, R84, R40 ;  /* 0x000000545028723c */ /* 0x040fe60000041828 */
[----:B------:R2:W-:Y:S05]  /*12590*/  MUFU.EX2 R169, R92 ;  /* 0x0000005c00a97308 */ /* 0x0005ea0000000800 */
[-C--:B------:R-:W-:Y:S08]  /*125a0*/  HMMA.16816.F32.BF16 R44, R80, R86.reuse, R44 ;  /* 0x00000056502c723c */ /* 0x080ff0000004182c */
[C---:B------:R-:W-:Y:S01]  /*125b0*/  HMMA.16816.F32.BF16 R48, R76.reuse, R86, R48 ;  /* 0x000000564c30723c */ /* 0x040fe20000041830 */
[----:B------:R-:W4:Y:S03]  /*125c0*/  LDSM.16.MT88.4 R84, [R224+0x1800] ;  /* 0x00180000e054783b */ /* 0x000f260000004200 */
[----:B-1----:R-:W-:Y:S04]  /*125d0*/  FFMA.FTZ R3, R168, c[0x0][0x2d0], -R104 ;  /* 0x0000b400a8037a23 */ /* 0x002fe80000010868 */
[-C--:B------:R-:W-:Y:S01]  /*125e0*/  HMMA.16816.F32.BF16 R52, R76, R88.reuse, R52 ;  /* 0x000000584c34723c */ /* 0x080fe20000041834 */
[----:B------:R1:W-:Y:S01]  /*125f0*/  MUFU.EX2 R208, R3 ;  /* 0x0000000300d07308 */ /* 0x0003e20000000800 */
[----:B--2---:R-:W2:Y:S06]  /*12600*/  LDSM.16.MT88.4 R92, [R228+0x1800] ;  /* 0x00180000e45c783b */ /* 0x004eac0000004200 */
[C---:B------:R-:W-:Y:S07]  /*12610*/  HMMA.16816.F32.BF16 R56, R80.reuse, R88, R56 ;  /* 0x000000585038723c */ /* 0x040fee0000041838 */
[--C-:B------:R-:W-:Y:S01]  /*12620*/  FFMA.FTZ R88, R118, c[0x0][0x2d0], -R96.reuse ;  /* 0x0000b40076587a23 */ /* 0x100fe20000010860 */
[-C--:B------:R-:W-:Y:S03]  /*12630*/  HMMA.16816.F32.BF16 R60, R80, R90.reuse, R60 ;  /* 0x0000005a503c723c */ /* 0x080fe6000004183c */
[----:B------:R2:W-:Y:S01]  /*12640*/  MUFU.EX2 R200, R88 ;  /* 0x0000005800c87308 */ /* 0x0005e20000000800 */
[--C-:B------:R-:W-:Y:S03]  /*12650*/  FFMA.FTZ R118, R99, c[0x0][0x2d0], -R96.reuse ;  /* 0x0000b40063767a23 */ /* 0x100fe60000010860 */
[----:B------:R-:W-:Y:S01]  /*12660*/  F2FP.BF16.PACK_AB R80, R158, R154 ;  /* 0x0000009a9e50723e */ /* 0x000fe200000010ff */
[----:B------:R-:W-:Y:S04]  /*12670*/  HMMA.16816.F32.BF16 R64, R76, R90, R64 ;  /* 0x0000005a4c40723c */ /* 0x000fe80000041840 */
[--C-:B-1----:R-:W-:Y:S01]  /*12680*/  FFMA.FTZ R3, R198, c[0x0][0x2d0], -R96.reuse ;  /* 0x0000b400c6037a23 */ /* 0x102fe20000010860 */
[----:B---3--:R-:W-:Y:S01]  /*12690*/  F2FP.BF16.PACK_AB R82, R163, R214 ;  /* 0x000000d6a352723e */ /* 0x008fe200000010ff */
[----:B------:R-:W-:Y:S01]  /*126a0*/  MUFU.EX2 R198, R103 ;  /* 0x0000006700c67308 */ /* 0x000fe20000000800 */
[----:B------:R-:W-:Y:S02]  /*126b0*/  F2FP.BF16.PACK_AB R76, R220, R221 ;  /* 0x000000dddc4c723e */ /* 0x000fe400000010ff */
[----:B------:R-:W-:Y:S03]  /*126c0*/  F2FP.BF16.PACK_AB R78, R217, R218 ;  /* 0x000000dad94e723e */ /* 0x000fe600000010ff */
[----:B------:R-:W-:Y:S02]  /*126d0*/  F2FP.BF16.PACK_AB R77, R216, R155 ;  /* 0x0000009bd84d723e */ /* 0x000fe400000010ff */
[----:B------:R-:W-:Y:S02]  /*126e0*/  F2FP.BF16.PACK_AB R79, R215, R159 ;  /* 0x0000009fd74f723e */ /* 0x000fe400000010ff */
[----:B------:R1:W-:Y:S01]  /*126f0*/  MUFU.EX2 R206, R3 ;  /* 0x0000000300ce7308 */ /* 0x0003e20000000800 */
[----:B------:R-:W-:Y:S01]  /*12700*/  F2FP.BF16.PACK_AB R81, R156, R157 ;  /* 0x0000009d9c51723e */ /* 0x000fe200000010ff */
[----:B--2---:R-:W-:Y:S01]  /*12710*/  LDSM.16.MT88.4 R88, [R227+0x1800] ;  /* 0x00180000e358783b */ /* 0x004fe20000004200 */
[----:B------:R-:W-:Y:S02]  /*12720*/  F2FP.BF16.PACK_AB R83, R160, R161 ;  /* 0x000000a1a053723e */ /* 0x000fe400000010ff */
[-C--:B----4-:R-:W-:Y:S08]  /*12730*/  HMMA.16816.F32.BF16 R4, R76, R84.reuse, R4 ;  /* 0x000000544c04723c */ /* 0x090ff00000041804 */
[C---:B------:R-:W-:Y:S08]  /*12740*/  HMMA.16816.F32.BF16 R8, R80.reuse, R84, R8 ;  /* 0x000000545008723c */ /* 0x040ff00000041808 */
[-C--:B------:R-:W-:Y:S04]  /*12750*/  HMMA.16816.F32.BF16 R12, R80, R86.reuse, R12 ;  /* 0x00000056500c723c */ /* 0x080fe8000004180c */
[----:B-1----:R-:W-:Y:S04]  /*12760*/  FFMA.FTZ R3, R167, c[0x0][0x2d0], -R96 ;  /* 0x0000b400a7037a23 */ /* 0x002fe80000010860 */
[C---:B------:R-:W-:Y:S01]  /*12770*/  HMMA.16816.F32.BF16 R16, R76.reuse, R86, R16 ;  /* 0x000000564c10723c */ /* 0x040fe20000041810 */
[----:B------:R1:W-:Y:S01]  /*12780*/  MUFU.EX2 R205, R3 ;  /* 0x0000000300cd7308 */ /* 0x0003e20000000800 */
[----:B------:R-:W-:Y:S06]  /*12790*/  LDSM.16.MT88.4 R84, [R224+0x2000] ;  /* 0x00200000e054783b */ /* 0x000fec0000004200 */
[-C--:B------:R-:W-:Y:S08]  /*127a0*/  HMMA.16816.F32.BF16 R20, R76, R92.reuse, R20 ;  /* 0x0000005c4c14723c */ /* 0x080ff00000041814 */
[C---:B------:R-:W-:Y:S08]  /*127b0*/  HMMA.16816.F32.BF16 R24, R80.reuse, R92, R24 ;  /* 0x0000005c5018723c */ /* 0x040ff00000041818 */
[-C--:B------:R-:W-:Y:S04]  /*127c0*/  HMMA.16816.F32.BF16 R28, R80, R94.reuse, R28 ;  /* 0x0000005e501c723c */ /* 0x080fe8000004181c */
[--C-:B-1----:R-:W-:Y:S04]  /*127d0*/  FFMA.FTZ R3, R166, c[0x0][0x2d0], -R104.reuse ;  /* 0x0000b400a6037a23 */ /* 0x102fe80000010868 */
[C---:B------:R-:W-:Y:S01]  /*127e0*/  HMMA.16816.F32.BF16 R32, R76.reuse, R94, R32 ;  /* 0x0000005e4c20723c */ /* 0x040fe20000041820 */
[----:B------:R1:W-:Y:S01]  /*127f0*/  MUFU.EX2 R204, R3 ;  /* 0x0000000300cc7308 */ /* 0x0003e20000000800 */
[----:B------:R-:W-:Y:S02]  /*12800*/  LDSM.16.MT88.4 R92, [R228+0x2000] ;  /* 0x00200000e45c783b */ /* 0x000fe40000004200 */
[----:B-1----:R-:W-:Y:S07]  /*12810*/  FFMA.FTZ R3, R165, c[0x0][0x2d0], -R104 ;  /* 0x0000b400a5037a23 */ /* 0x002fee0000010868 */
[----:B------:R1:W-:Y:S02]  /*12820*/  MUFU.EX2 R203, R3 ;  /* 0x0000000300cb7308 */ /* 0x0003e40000000800 */
[--C-:B-1----:R-:W-:Y:S08]  /*12830*/  FFMA.FTZ R3, R199, c[0x0][0x2d0], -R105.reuse ;  /* 0x0000b400c7037a23 */ /* 0x102ff00000010869 */
[----:B------:R-:W-:Y:S10]  /*12840*/  MUFU.EX2 R199, R102 ;  /* 0x0000006600c77308 */ /* 0x000ff40000000800 */
[----:B------:R1:W-:Y:S02]  /*12850*/  MUFU.EX2 R171, R3 ;  /* 0x0000000300ab7308 */ /* 0x0003e40000000800 */
[--C-:B-1----:R-:W-:Y:S01]  /*12860*/  FFMA.FTZ R3, R151, c[0x0][0x2d0], -R105.reuse ;  /* 0x0000b40097037a23 */ /* 0x102fe20000010869 */
[----:B------:R-:W-:Y:S07]  /*12870*/  MOV R151, R193 ;  /* 0x000000c100977202 */ /* 0x000fee0000000f00 */
[----:B------:R1:W2:Y:S02]  /*12880*/  MUFU.EX2 R170, R3 ;  /* 0x0000000300aa7308 */ /* 0x0002a40000000800 */
[--C-:B-1----:R-:W-:Y:S01]  /*12890*/  FFMA.FTZ R3, R122, c[0x0][0x2d0], -R100.reuse ;  /* 0x0000b4007a037a23 */ /* 0x102fe20000010864 */
[----:B------:R-:W-:Y:S07]  /*128a0*/  MOV R122, R117 ;  /* 0x00000075007a7202 */ /* 0x000fee0000000f00 */
[----:B------:R1:W-:Y:S02]  /*128b0*/  MUFU.EX2 R117, R3 ;  /* 0x0000000300757308 */ /* 0x0003e40000000800 */
[--C-:B-1----:R-:W-:Y:S01]  /*128c0*/  FFMA.FTZ R3, R148, c[0x0][0x2d0], -R100.reuse ;  /* 0x0000b40094037a23 */ /* 0x102fe20000010864 */
[----:B------:R-:W-:Y:S02]  /*128d0*/  MOV R148, R135 ;  /* 0x0000008700947202 */ /* 0x000fe40000000f00 */
[----:B------:R-:W-:Y:S02]  /*128e0*/  MOV R135, R134 ;  /* 0x0000008600877202 */ /* 0x000fe40000000f00 */
[----:B------:R-:W-:Y:S02]  /*128f0*/  MOV R134, R133 ;  /* 0x0000008500867202 */ /* 0x000fe40000000f00 */
[----:B------:R-:W-:Y:S02]  /*12900*/  MOV R133, R132 ;  /* 0x0000008400857202 */ /* 0x000fe40000000f00 */
[----:B------:R-:W-:Y:S02]  /*12910*/  MOV R132, R125 ;  /* 0x0000007d00847202 */ /* 0x000fe40000000f00 */
[----:B------:R-:W-:Y:S02]  /*12920*/  MOV R125, R116 ;  /* 0x00000074007d7202 */ /* 0x000fe40000000f00 */
[----:B------:R1:W3:Y:S03]  /*12930*/  MUFU.EX2 R116, R3 ;  /* 0x0000000300747308 */ /* 0x0002e60000000800 */
[--C-:B------:R-:W-:Y:S02]  /*12940*/  FFMA.FTZ R125, R125, c[0x0][0x2d0], -R105.reuse ;  /* 0x0000b4007d7d7a23 */ /* 0x100fe40000010869 */
[--C-:B-1----:R-:W-:Y:S01]  /*12950*/  FFMA.FTZ R3, R149, c[0x0][0x2d0], -R105.reuse ;  /* 0x0000b40095037a23 */ /* 0x102fe20000010869 */
[----:B------:R-:W-:Y:S04]  /*12960*/  MOV R149, R132 ;  /* 0x0000008400957202 */ /* 0x000fe80000000f00 */
[----:B------:R1:W4:Y:S02]  /*12970*/  MUFU.EX2 R168, R3 ;  /* 0x0000000300a87308 */ /* 0x0003240000000800 */
[--C-:B-1----:R-:W-:Y:S08]  /*12980*/  FFMA.FTZ R3, R113, c[0x0][0x2d0], -R100.reuse ;  /* 0x0000b40071037a23 */ /* 0x102ff00000010864 */
[----:B------:R1:W-:Y:S02]  /*12990*/  MUFU.EX2 R113, R3 ;  /* 0x0000000300717308 */ /* 0x0003e40000000800 */
[----:B-1----:R-:W-:Y:S01]  /*129a0*/  FFMA.FTZ R3, R122, c[0x0][0x2d0], -R100 ;  /* 0x0000b4007a037a23 */ /* 0x002fe20000010864 */
[----:B------:R-:W-:Y:S07]  /*129b0*/  MOV R122, R114 ;  /* 0x00000072007a7202 */ /* 0x000fee0000000f00 */
[----:B------:R1:W1:Y:S02]  /*129c0*/  MUFU.EX2 R114, R3 ;  /* 0x0000000300727308 */ /* 0x0002640000000800 */
[--C-:B-1----:R-:W-:Y:S08]  /*129d0*/  FFMA.FTZ R3, R148, c[0x0][0x2d0], -R96.reuse ;  /* 0x0000b40094037a23 */ /* 0x102ff00000010860 */
[----:B------:R1:W-:Y:S02]  /*129e0*/  MUFU.EX2 R202, R3 ;  /* 0x0000000300ca7308 */ /* 0x0003e40000000800 */
[--C-:B-1----:R-:W-:Y:S01]  /*129f0*/  FFMA.FTZ R3, R135, c[0x0][0x2d0], -R96.reuse ;  /* 0x0000b40087037a23 */ /* 0x102fe20000010860 */
[----:B------:R-:W-:Y:S02]  /*12a00*/  MOV R135, R134 ;  /* 0x0000008600877202 */ /* 0x000fe40000000f00 */
[----:B------:R-:W-:Y:S05]  /*12a10*/  MOV R134, R133 ;  /* 0x0000008500867202 */ /* 0x000fea0000000f00 */
[----:B------:R1:W-:Y:S01]  /*12a20*/  MUFU.EX2 R175, R3 ;  /* 0x0000000300af7308 */ /* 0x0003e20000000800 */
[----:B------:R-:W-:Y:S01]  /*12a30*/  MOV R133, R123 ;  /* 0x0000007b00857202 */ /* 0x000fe20000000f00 */
[----:B------:R-:W-:Y:S03]  /*12a40*/  FFMA.FTZ R123, R97, c[0x0][0x2d0], -R96 ;  /* 0x0000b400617b7a23 */ /* 0x000fe60000010860 */
[----:B------:R-:W-:Y:S05]  /*12a50*/  MOV R148, R133 ;  /* 0x0000008500947202 */ /* 0x000fea0000000f00 */
[----:B------:R-:W-:Y:S02]  /*12a60*/  FFMA.FTZ R106, R148, c[0x0][0x2d0], -R100 ;  /* 0x0000b400946a7a23 */ /* 0x000fe40000010864 */
[----:B-1----:R-:W-:Y:S02]  /*12a70*/  FFMA.FTZ R3, R121, c[0x0][0x2d0], -R104 ;  /* 0x0000b40079037a23 */ /* 0x002fe40000010868 */
[----:B------:R-:W-:Y:S02]  /*12a80*/  FFMA.FTZ R121, R98, c[0x0][0x2d0], -R96 ;  /* 0x0000b40062797a23 */ /* 0x000fe40000010860 */
[----:B------:R1:W-:Y:S01]  /*12a90*/  MUFU.EX2 R174, R3 ;  /* 0x0000000300ae7308 */ /* 0x0003e20000000800 */
[----:B------:R-:W2:Y:S01]  /*12aa0*/  LDSM.16.MT88.4 R96, [R225+0x1800] ;  /* 0x00180000e160783b */ /* 0x000ea20000004200 */
[--C-:B-1----:R-:W-:Y:S02]  /*12ab0*/  FFMA.FTZ R3, R122, c[0x0][0x2d0], -R104.reuse ;  /* 0x0000b4007a037a23 */ /* 0x102fe40000010868 */
[--C-:B------:R-:W-:Y:S06]  /*12ac0*/  FFMA.FTZ R122, R124, c[0x0][0x2d0], -R104.reuse ;  /* 0x0000b4007c7a7a23 */ /* 0x100fec0000010868 */
[----:B------:R1:W-:Y:S01]  /*12ad0*/  MUFU.EX2 R173, R3 ;  /* 0x0000000300ad7308 */ /* 0x0003e20000000800 */
[----:B------:R-:W-:Y:S02]  /*12ae0*/  FFMA.FTZ R124, R190, c[0x0][0x2d0], -R104 ;  /* 0x0000b400be7c7a23 */ /* 0x000fe40000010868 */
[--C-:B------:R-:W-:Y:S07]  /*12af0*/  FFMA.FTZ R104, R134, c[0x0][0x2d0], -R105.reuse ;  /* 0x0000b40086687a23 */ /* 0x100fee0000010869 */
[----:B------:R3:W-:Y:S01]  /*12b00*/  MUFU.EX2 R193, R104 ;  /* 0x0000006800c17308 */ /* 0x0007e20000000800 */
[-C--:B--2---:R-:W-:Y:S09]  /*12b10*/  HMMA.16816.F32.BF16 R36, R76, R96.reuse, R36 ;  /* 0x000000604c24723c */ /* 0x084ff20000041824 */
[----:B------:R-:W-:Y:S01]  /*12b20*/  MUFU.EX2 R190, R107 ;  /* 0x0000006b00be7308 */ /* 0x000fe20000000800 */
[C---:B------:R-:W-:Y:S04]  /*12b30*/  HMMA.16816.F32.BF16 R40, R80.reuse, R96, R40 ;  /* 0x000000605028723c */ /* 0x040fe80000041828 */
[--C-:B-1----:R-:W-:Y:S02]  /*12b40*/  FFMA.FTZ R3, R135, c[0x0][0x2d0], -R105.reuse ;  /* 0x0000b40087037a23 */ /* 0x102fe40000010869 */
[----:B------:R-:W2:Y:S01]  /*12b50*/  LDL.LU R135, [R1+0x10] ;  /* 0x0000100001877983 */ /* 0x000ea20000300800 */
[----:B------:R-:W-:Y:S01]  /*12b60*/  FFMA.FTZ R105, R109, c[0x0][0x2d0], -R105 ;  /* 0x0000b4006d697a23 */ /* 0x000fe20000010869 */
[-C--:B------:R-:W-:Y:S01]  /*12b70*/  HMMA.16816.F32.BF16 R44, R80, R98.reuse, R44 ;  /* 0x00000062502c723c */ /* 0x080fe2000004182c */
[----:B------:R1:W-:Y:S01]  /*12b80*/  MUFU.EX2 R172, R3 ;  /* 0x0000000300ac7308 */ /* 0x0003e20000000800 */
[----:B------:R-:W2:Y:S02]  /*12b90*/  LDL.LU R134, [R1+0x18] ;  /* 0x0000180001867983 */ /* 0x000ea40000300800 */
[--C-:B------:R-:W-:Y:S02]  /*12ba0*/  FFMA.FTZ R109, R75, c[0x0][0x2d0], -R100.reuse ;  /* 0x0000b4004b6d7a23 */ /* 0x100fe40000010864 */
[----:B------:R-:W2:Y:S01]  /*12bb0*/  LDL.LU R133, [R1+0x14] ;  /* 0x0000140001857983 */ /* 0x000ea20000300800 */
[--C-:B---3--:R-:W-:Y:S01]  /*12bc0*/  FFMA.FTZ R104, R149, c[0x0][0x2d0], -R100.reuse ;  /* 0x0000b40095687a23 */ /* 0x108fe20000010864 */
[C---:B------:R-:W-:Y:S02]  /*12bd0*/  HMMA.16816.F32.BF16 R48, R76.reuse, R98, R48 ;  /* 0x000000624c30723c */ /* 0x040fe40000041830 */
[----:B------:R-:W3:Y:S01]  /*12be0*/  LDL.LU R132, [R1+0x1c] ;  /* 0x00001c0001847983 */ /* 0x000ee20000300800 */
[----:B------:R-:W-:Y:S03]  /*12bf0*/  MUFU.EX2 R105, R105 ;  /* 0x0000006900697308 */ /* 0x000fe60000000800 */
[----:B------:R-:W2:Y:S02]  /*12c00*/  LDSM.16.MT88.4 R96, [R225+0x2000] ;  /* 0x00200000e160783b */ /* 0x000ea40000004200 */
[-C--:B------:R-:W-:Y:S08]  /*12c10*/  HMMA.16816.F32.BF16 R52, R76, R88.reuse, R52 ;  /* 0x000000584c34723c */ /* 0x080ff00000041834 */
[C---:B------:R-:W-:Y:S04]  /*12c20*/  HMMA.16816.F32.BF16 R56, R80.reuse, R88, R56 ;  /* 0x000000585038723c */ /* 0x040fe80000041838 */
[--C-:B-1----:R-:W-:Y:S03]  /*12c30*/  FFMA.FTZ R3, R110, c[0x0][0x2d0], -R100.reuse ;  /* 0x0000b4006e037a23 */ /* 0x102fe60000010864 */
[--C-:B------:R-:W-:Y:S01]  /*12c40*/  FFMA.FTZ R88, R150, c[0x0][0x2d0], -R100.reuse ;  /* 0x0000b40096587a23 */ /* 0x100fe20000010864 */
[-C--:B------:R-:W-:Y:S01]  /*12c50*/  HMMA.16816.F32.BF16 R60, R80, R90.reuse, R60 ;  /* 0x0000005a503c723c */ /* 0x080fe2000004183c */
[----:B------:R1:W-:Y:S01]  /*12c60*/  MUFU.EX2 R110, R3 ;  /* 0x00000003006e7308 */ /* 0x0003e20000000800 */
[----:B------:R-:W2:Y:S06]  /*12c70*/  LDSM.16.MT88.4 R80, [R227+0x2000] ;  /* 0x00200000e350783b */ /* 0x000eac0000004200 */
[----:B------:R-:W-:Y:S03]  /*12c80*/  HMMA.16816.F32.BF16 R64, R76, R90, R64 ;  /* 0x0000005a4c40723c */ /* 0x000fe60000041840 */
[----:B------:R1:W-:Y:S04]  /*12c90*/  MUFU.EX2 R107, R88 ;  /* 0x00000058006b7308 */ /* 0x0003e80000000800 */
[----:B------:R-:W-:Y:S02]  /*12ca0*/  F2FP.BF16.PACK_AB R76, R170, R171 ;  /* 0x000000abaa4c723e */ /* 0x000fe400000010ff */
[----:B------:R-:W-:Y:S03]  /*12cb0*/  F2FP.BF16.PACK_AB R77, R116, R117 ;  /* 0x00000075744d723e */ /* 0x000fe600000010ff */
[----:B----4-:R-:W-:Y:S02]  /*12cc0*/  F2FP.BF16.PACK_AB R78, R168, R169 ;  /* 0x000000a9a84e723e */ /* 0x010fe400000010ff */
[----:B------:R-:W-:Y:S01]  /*12cd0*/  F2FP.BF16.PACK_AB R79, R114, R113 ;  /* 0x00000071724f723e */ /* 0x000fe200000010ff */
[--C-:B-1----:R-:W-:Y:S04]  /*12ce0*/  FFMA.FTZ R3, R111, c[0x0][0x2d0], -R100.reuse ;  /* 0x0000b4006f037a23 */ /* 0x102fe80000010864 */
[----:B------:R1:W-:Y:S01]  /*12cf0*/  MUFU.EX2 R111, R3 ;  /* 0x00000003006f7308 */ /* 0x0003e20000000800 */
[----:B------:R-:W-:Y:S01]  /*12d00*/  LDSM.16.MT88.4 R88, [R228+0x2800] ;  /* 0x00280000e458783b */ /* 0x000fe20000004200 */
[--C-:B-1----:R-:W-:Y:S02]  /*12d10*/  FFMA.FTZ R3, R151, c[0x0][0x2d0], -R100.reuse ;  /* 0x0000b40097037a23 */ /* 0x102fe40000010864 */
[----:B------:R-:W-:Y:S01]  /*12d20*/  FFMA.FTZ R100, R71, c[0x0][0x2d0], -R100 ;  /* 0x0000b40047647a23 */ /* 0x000fe20000010864 */
[----:B------:R-:W-:Y:S04]  /*12d30*/  F2FP.BF16.PACK_AB R71, R203, R204 ;  /* 0x000000cccb47723e */ /* 0x000fe800000010ff */
[----:B------:R-:W-:Y:S01]  /*12d40*/  LDSM.16.MT88.4 R148, [R228+0x3000] ;  /* 0x00300000e494783b */ /* 0x000fe20000004200 */
[----:B------:R-:W-:Y:S01]  /*12d50*/  MUFU.EX2 R100, R100 ;  /* 0x0000006400647308 */ /* 0x000fe20000000800 */
[----:B--2---:R-:W-:Y:S01]  /*12d60*/  FFMA.FTZ R70, R70, R135, R207 ;  /* 0x0000008746467223 */ /* 0x004fe200000100cf */
[----:B------:R-:W-:Y:S01]  /*12d70*/  MOV R207, R129 ;  /* 0x0000008100cf7202 */ /* 0x000fe20000000f00 */
[----:B------:R-:W-:Y:S02]  /*12d80*/  FFMA.FTZ R69, R69, R134, R187 ;  /* 0x0000008645457223 */ /* 0x000fe400000100bb */
[----:B------:R-:W-:Y:S01]  /*12d90*/  FADD.FTZ R75, R211, R70 ;  /* 0x00000046d34b7221 */ /* 0x000fe20000010000 */
[----:B------:R-:W-:Y:S01]  /*12da0*/  F2FP.BF16.PACK_AB R70, R205, R206 ;  /* 0x000000cecd46723e */ /* 0x000fe200000010ff */
[----:B------:R-:W-:Y:S03]  /*12db0*/  FFMA.FTZ R68, R68, R133, R185 ;  /* 0x0000008544447223 */ /* 0x000fe600000100b9 */
[----:B------:R-:W-:Y:S01]  /*12dc0*/  MUFU.EX2 R187, R112 ;  /* 0x0000007000bb7308 */ /* 0x000fe20000000800 */
[----:B------:R-:W-:Y:S01]  /*12dd0*/  FADD.FTZ R102, R209, R69 ;  /* 0x00000045d1667221 */ /* 0x000fe20000010000 */
[----:B------:R-:W-:Y:S01]  /*12de0*/  F2FP.BF16.PACK_AB R69, R208, R210 ;  /* 0x000000d2d045723e */ /* 0x000fe200000010ff */
[----:B------:R-:W-:Y:S01]  /*12df0*/  FADD.FTZ R103, R186, R68 ;  /* 0x00000044ba677221 */ /* 0x000fe20000010000 */
[----:B------:R-:W-:Y:S01]  /*12e00*/  F2FP.BF16.PACK_AB R68, R212, R162 ;  /* 0x000000a2d444723e */ /* 0x000fe200000010ff */
[----:B---3--:R-:W-:Y:S01]  /*12e10*/  FFMA.FTZ R0, R0, R132, R108 ;  /* 0x0000008400007223 */ /* 0x008fe2000001006c */
[----:B------:R-:W-:Y:S01]  /*12e20*/  MOV R209, R136 ;  /* 0x0000008800d17202 */ /* 0x000fe20000000f00 */
[----:B------:R-:W-:Y:S01]  /*12e30*/  LDSM.16.MT88.4 R132, [R224+0x3000] ;  /* 0x00300000e084783b */ /* 0x000fe20000004200 */
[----:B------:R-:W-:Y:S01]  /*12e40*/  MOV R211, R128 ;  /* 0x0000008000d37202 */ /* 0x000fe20000000f00 */
[----:B------:R-:W-:Y:S01]  /*12e50*/  FADD.FTZ R101, R184, R0 ;  /* 0x00000000b8657221 */ /* 0x000fe20000010000 */
[----:B------:R-:W-:Y:S01]  /*12e60*/  MUFU.EX2 R185, R115 ;  /* 0x0000007300b97308 */ /* 0x000fe20000000800 */
[-C--:B------:R-:W-:Y:S05]  /*12e70*/  HMMA.16816.F32.BF16 R4, R68, R84.reuse, R4 ;  /* 0x000000544404723c */ /* 0x080fea0000041804 */
[----:B------:R-:W-:Y:S02]  /*12e80*/  FADD.FTZ R0, R219, R103 ;  /* 0x00000067db007221 */ /* 0x000fe40000010000 */
[----:B------:R-:W-:Y:S01]  /*12e90*/  FADD.FTZ R75, R213, R75 ;  /* 0x0000004bd54b7221 */ /* 0x000fe20000010000 */
[C---:B------:R-:W-:Y:S01]  /*12ea0*/  HMMA.16816.F32.BF16 R8, R76.reuse, R84, R8 ;  /* 0x000000544c08723c */ /* 0x040fe20000041808 */
[----:B------:R-:W-:Y:S03]  /*12eb0*/  MUFU.EX2 R115, R123 ;  /* 0x0000007b00737308 */ /* 0x000fe60000000800 */
[----:B------:R-:W-:Y:S02]  /*12ec0*/  FADD.FTZ R0, R223, R0 ;  /* 0x00000000df007221 */ /* 0x000fe40000010000 */
[----:B------:R-:W-:Y:S02]  /*12ed0*/  FADD.FTZ R75, R245, R75 ;  /* 0x0000004bf54b7221 */ /* 0x000fe40000010000 */
[-C--:B------:R-:W-:Y:S03]  /*12ee0*/  HMMA.16816.F32.BF16 R12, R76, R86.reuse, R12 ;  /* 0x000000564c0c723c */ /* 0x080fe6000004180c */
[----:B------:R-:W1:Y:S01]  /*12ef0*/  MUFU.EX2 R184, R120 ;  /* 0x0000007800b87308 */ /* 0x000e620000000800 */
[----:B------:R-:W-:Y:S02]  /*12f00*/  FADD.FTZ R0, R143, R0 ;  /* 0x000000008f007221 */ /* 0x000fe40000010000 */
[----:B------:R-:W-:Y:S02]  /*12f10*/  FADD.FTZ R75, R244, R75 ;  /* 0x0000004bf44b7221 */ /* 0x000fe40000010000 */
[C---:B------:R-:W-:Y:S01]  /*12f20*/  HMMA.16816.F32.BF16 R16, R68.reuse, R86, R16 ;  /* 0x000000564410723c */ /* 0x040fe20000041810 */
[----:B------:R-:W2:Y:S03]  /*12f30*/  LDSM.16.MT88.4 R84, [R224+0x2800] ;  /* 0x00280000e054783b */ /* 0x000ea60000004200 */
[----:B------:R-:W-:Y:S01]  /*12f40*/  FADD.FTZ R75, R139, R75 ;  /* 0x0000004b8b4b7221 */ /* 0x000fe20000010000 */
[----:B------:R-:W-:Y:S03]  /*12f50*/  MUFU.EX2 R112, R122 ;  /* 0x0000007a00707308 */ /* 0x000fe60000000800 */
[-C--:B------:R-:W-:Y:S07]  /*12f60*/  HMMA.16816.F32.BF16 R20, R68, R92.reuse, R20 ;  /* 0x0000005c4414723c */ /* 0x080fee0000041814 */
[----:B------:R3:W-:Y:S01]  /*12f70*/  MUFU.EX2 R108, R3 ;  /* 0x00000003006c7308 */ /* 0x0007e20000000800 */
[C---:B------:R-:W-:Y:S04]  /*12f80*/  HMMA.16816.F32.BF16 R24, R76.reuse, R92, R24 ;  /* 0x0000005c4c18723c */ /* 0x040fe80000041818 */
[----:B-1----:R-:W-:Y:S04]  /*12f90*/  F2FP.BF16.PACK_AB R181, R184, R185 ;  /* 0x000000b9b8b5723e */ /* 0x002fe800000010ff */
[-C--:B------:R-:W-:Y:S01]  /*12fa0*/  HMMA.16816.F32.BF16 R28, R76, R94.reuse, R28 ;  /* 0x0000005e4c1c723c */ /* 0x080fe2000004181c */
[----:B------:R-:W1:Y:S07]  /*12fb0*/  MUFU.EX2 R186, R118 ;  /* 0x0000007600ba7308 */ /* 0x000e6e0000000800 */
[C---:B------:R-:W-:Y:S01]  /*12fc0*/  HMMA.16816.F32.BF16 R32, R68.reuse, R94, R32 ;  /* 0x0000005e4420723c */ /* 0x040fe20000041820 */
[----:B------:R-:W4:Y:S02]  /*12fd0*/  LDSM.16.MT88.4 R92, [R225+0x2800] ;  /* 0x00280000e15c783b */ /* 0x000f240000004200 */
[----:B------:R-:W2:Y:S01]  /*12fe0*/  MUFU.EX2 R118, R121 ;  /* 0x0000007900767308 */ /* 0x000ea20000000800 */
[----:B---3--:R-:W-:Y:S04]  /*12ff0*/  FADD.FTZ R3, R222, R102 ;  /* 0x00000066de037221 */ /* 0x008fe80000010000 */
[-C--:B------:R-:W-:Y:S04]  /*13000*/  HMMA.16816.F32.BF16 R36, R68, R96.reuse, R36 ;  /* 0x000000604424723c */ /* 0x080fe80000041824 */
[----:B------:R-:W-:Y:S04]  /*13010*/  FADD.FTZ R3, R243, R3 ;  /* 0x00000003f3037221 */ /* 0x000fe80000010000 */
[C---:B------:R-:W-:Y:S01]  /*13020*/  HMMA.16816.F32.BF16 R40, R76.reuse, R96, R40 ;  /* 0x000000604c28723c */ /* 0x040fe20000041828 */
[----:B------:R-:W-:Y:S03]  /*13030*/  MUFU.EX2 R97, R126 ;  /* 0x0000007e00617308 */ /* 0x000fe60000000800 */
[----:B------:R-:W-:Y:S01]  /*13040*/  FADD.FTZ R3, R164, R3 ;  /* 0x00000003a4037221 */ /* 0x000fe20000010000 */
[----:B-1----:R-:W-:Y:S01]  /*13050*/  F2FP.BF16.PACK_AB R180, R186, R187 ;  /* 0x000000bbbab4723e */ /* 0x002fe200000010ff */
[----:B------:R-:W-:Y:S02]  /*13060*/  LDSM.16.MT88.4 R164, [R225+0x3000] ;  /* 0x00300000e1a4783b */ /* 0x000fe40000004200 */
[-C--:B------:R-:W-:Y:S04]  /*13070*/  HMMA.16816.F32.BF16 R44, R76, R98.reuse, R44 ;  /* 0x000000624c2c723c */ /* 0x080fe8000004182c */
[----:B--2---:R-:W-:Y:S01]  /*13080*/  F2FP.BF16.PACK_AB R182, R115, R118 ;  /* 0x0000007673b6723e */ /* 0x004fe200000010ff */
[----:B------:R-:W-:Y:S03]  /*13090*/  FADD.FTZ R3, R138, R3 ;  /* 0x000000038a037221 */ /* 0x000fe60000010000 */
[C---:B------:R-:W-:Y:S01]  /*130a0*/  HMMA.16816.F32.BF16 R48, R68.reuse, R98, R48 ;  /* 0x000000624430723c */ /* 0x040fe20000041830 */
[----:B------:R-:W1:Y:S07]  /*130b0*/  MUFU.EX2 R99, R124 ;  /* 0x0000007c00637308 */ /* 0x000e6e0000000800 */
[-C--:B------:R-:W-:Y:S03]  /*130c0*/  HMMA.16816.F32.BF16 R52, R68, R80.reuse, R52 ;  /* 0x000000504434723c */ /* 0x080fe60000041834 */
[----:B------:R-:W2:Y:S05]  /*130d0*/  MUFU.EX2 R98, R125 ;  /* 0x0000007d00627308 */ /* 0x000eaa0000000800 */
[C---:B------:R-:W-:Y:S08]  /*130e0*/  HMMA.16816.F32.BF16 R56, R76.reuse, R80, R56 ;  /* 0x000000504c38723c */ /* 0x040ff00000041838 */
[-C--:B------:R-:W-:Y:S04]  /*130f0*/  HMMA.16816.F32.BF16 R60, R76, R82.reuse, R60 ;  /* 0x000000524c3c723c */ /* 0x080fe8000004183c */
[----:B-1----:R-:W-:Y:S03]  /*13100*/  F2FP.BF16.PACK_AB R183, R99, R112 ;  /* 0x0000007063b7723e */ /* 0x002fe600000010ff */
[----:B------:R-:W-:Y:S01]  /*13110*/  F2FP.BF16.PACK_AB R77, R111, R110 ;  /* 0x0000006e6f4d723e */ /* 0x000fe200000010ff */
[----:B------:R-:W-:Y:S01]  /*13120*/  HMMA.16816.F32.BF16 R64, R68, R82, R64 ;  /* 0x000000524440723c */ /* 0x000fe20000041840 */
[----:B------:R-:W1:Y:S03]  /*13130*/  LDSM.16.MT88.4 R80, [R227+0x2800] ;  /* 0x00280000e350783b */ /* 0x000e660000004200 */
[----:B------:R-:W-:Y:S01]  /*13140*/  FADD.FTZ R76, R188, R101 ;  /* 0x00000065bc4c7221 */ /* 0x000fe20000010000 */
[----:B------:R-:W-:Y:S02]  /*13150*/  F2FP.BF16.PACK_AB R78, R190, R191 ;  /* 0x000000bfbe4e723e */ /* 0x000fe400000010ff */
[----:B------:R-:W-:Y:S01]  /*13160*/  F2FP.BF16.PACK_AB R68, R175, R202 ;  /* 0x000000caaf44723e */ /* 0x000fe200000010ff */
[----:B------:R-:W-:Y:S01]  /*13170*/  FADD.FTZ R96, R189, R76 ;  /* 0x0000004cbd607221 */ /* 0x000fe20000010000 */
[----:B------:R-:W-:Y:S03]  /*13180*/  F2FP.BF16.PACK_AB R69, R173, R174 ;  /* 0x000000aead45723e */ /* 0x000fe600000010ff */
[----:B------:R-:W-:Y:S02]  /*13190*/  F2FP.BF16.PACK_AB R70, R201, R200 ;  /* 0x000000c8c946723e */ /* 0x000fe400000010ff */
[----:B------:R-:W-:Y:S02]  /*131a0*/  F2FP.BF16.PACK_AB R71, R198, R199 ;  /* 0x000000c7c647723e */ /* 0x000fe400000010ff */
[----:B------:R-:W-:Y:S02]  /*131b0*/  F2FP.BF16.PACK_AB R76, R193, R172 ;  /* 0x000000acc14c723e */ /* 0x000fe400000010ff */
[----:B------:R-:W-:Y:S02]  /*131c0*/  F2FP.BF16.PACK_AB R79, R107, R108 ;  /* 0x0000006c6b4f723e */ /* 0x000fe400000010ff */
[----:B--2---:R-:W-:Y:S01]  /*131d0*/  F2FP.BF16.PACK_AB R176, R97, R98 ;  /* 0x0000006261b0723e */ /* 0x004fe200000010ff */
[-C--:B------:R-:W-:Y:S08]  /*131e0*/  HMMA.16816.F32.BF16 R4, R68, R84.reuse, R4 ;  /* 0x000000544404723c */ /* 0x080ff00000041804 */
[C---:B------:R-:W-:Y:S01]  /*131f0*/  HMMA.16816.F32.BF16 R8, R76.reuse, R84, R8 ;  /* 0x000000544c08723c */ /* 0x040fe20000041808 */
[----:B------:R-:W2:Y:S07]  /*13200*/  MUFU.EX2 R84, R109 ;  /* 0x0000006d00547308 */ /* 0x000eae0000000800 */
[-C--:B------:R-:W-:Y:S03]  /*13210*/  HMMA.16816.F32.BF16 R12, R76, R86.reuse, R12 ;  /* 0x000000564c0c723c */ /* 0x080fe6000004180c */
[----:B------:R-:W-:Y:S05]  /*13220*/  MUFU.EX2 R85, R106 ;  /* 0x0000006a00557308 */ /* 0x000fea0000000800 */
[C---:B------:R-:W-:Y:S05]  /*13230*/  HMMA.16816.F32.BF16 R16, R68.reuse, R86, R16 ;  /* 0x000000564410723c */ /* 0x040fea0000041810 */
[----:B------:R-:W3:Y:S03]  /*13240*/  MUFU.EX2 R87, R127 ;  /* 0x0000007f00577308 */ /* 0x000ee60000000800 */
[-C--:B------:R-:W-:Y:S04]  /*13250*/  HMMA.16816.F32.BF16 R20, R68, R88.reuse, R20 ;  /* 0x000000584414723c */ /* 0x080fe80000041814 */
[----:B--2---:R-:W-:Y:S03]  /*13260*/  F2FP.BF16.PACK_AB R179, R100, R84 ;  /* 0x0000005464b3723e */ /* 0x004fe600000010ff */
[----:B------:R-:W2:Y:S01]  /*13270*/  MUFU.EX2 R86, R104 ;  /* 0x0000006800567308 */ /* 0x000ea20000000800 */
[C---:B------:R-:W-:Y:S08]  /*13280*/  HMMA.16816.F32.BF16 R24, R76.reuse, R88, R24 ;  /* 0x000000584c18723c */ /* 0x040ff00000041818 */
[-C--:B------:R-:W-:Y:S04]  /*13290*/  HMMA.16816.F32.BF16 R28, R76, R90.reuse, R28 ;  /* 0x0000005a4c1c723c */ /* 0x080fe8000004181c */
[----:B---3--:R-:W-:Y:S04]  /*132a0*/  F2FP.BF16.PACK_AB R178, R105, R87 ;  /* 0x0000005769b2723e */ /* 0x008fe800000010ff */
[C---:B------:R-:W-:Y:S04]  /*132b0*/  HMMA.16816.F32.BF16 R32, R68.reuse, R90, R32 ;  /* 0x0000005a4420723c */ /* 0x040fe80000041820 */
[----:B--2---:R-:W-:Y:S04]  /*132c0*/  F2FP.BF16.PACK_AB R177, R85, R86 ;  /* 0x0000005655b1723e */ /* 0x004fe800000010ff */
[-C--:B----4-:R-:W-:Y:S08]  /*132d0*/  HMMA.16816.F32.BF16 R36, R68, R92.reuse, R36 ;  /* 0x0000005c4424723c */ /* 0x090ff00000041824 */
[C---:B------:R-:W-:Y:S08]  /*132e0*/  HMMA.16816.F32.BF16 R40, R76.reuse, R92, R40 ;  /* 0x0000005c4c28723c */ /* 0x040ff00000041828 */
[-C--:B------:R-:W-:Y:S08]  /*132f0*/  HMMA.16816.F32.BF16 R44, R76, R94.reuse, R44 ;  /* 0x0000005e4c2c723c */ /* 0x080ff0000004182c */
[C---:B------:R-:W-:Y:S08]  /*13300*/  HMMA.16816.F32.BF16 R48, R68.reuse, R94, R48 ;  /* 0x0000005e4430723c */ /* 0x040ff00000041830 */
[-C--:B-1----:R-:W-:Y:S08]  /*13310*/  HMMA.16816.F32.BF16 R52, R68, R80.reuse, R52 ;  /* 0x000000504434723c */ /* 0x082ff00000041834 */
[C---:B------:R-:W-:Y:S08]  /*13320*/  HMMA.16816.F32.BF16 R56, R76.reuse, R80, R56 ;  /* 0x000000504c38723c */ /* 0x040ff00000041838 */
[-C--:B------:R-:W-:Y:S07]  /*13330*/  HMMA.16816.F32.BF16 R60, R76, R82.reuse, R60 ;  /* 0x000000524c3c723c */ /* 0x080fee000004183c */
[----:B------:R-:W-:Y:S01]  /*13340*/  FADD.FTZ R77, R137, R0 ;  /* 0x00000000894d7221 */ /* 0x000fe20000010000 */
[----:B------:R-:W-:Y:S04]  /*13350*/  HMMA.16816.F32.BF16 R64, R68, R82, R64 ;  /* 0x000000524440723c */ /* 0x000fe80000041840 */
[----:B------:R-:W-:Y:S02]  /*13360*/  FADD.FTZ R0, R131, R75 ;  /* 0x0000004b83007221 */ /* 0x000fe40000010000 */
[----:B------:R-:W-:Y:S01]  /*13370*/  FADD.FTZ R76, R194, R96 ;  /* 0x00000060c24c7221 */ /* 0x000fe20000010000 */
[-C--:B------:R-:W-:Y:S01]  /*13380*/  MOV R70, R2.reuse ;  /* 0x0000000200467202 */ /* 0x080fe20000000f00 */
        /* <DEDUP_REMOVED lines=55> */
[----:B------:R-:W-:Y:S01]  /*13700*/  FADD.FTZ R0, R117, R10 ;  /* 0x0000000a75007221 */ /* 0x000fe20000010000 */
[----:B------:R-:W-:Y:S01]  /*13710*/  MOV R117, R2 ;  /* 0x0000000200757202 */ /* 0x000fe20000000f00 */
[----:B------:R-:W-:Y:S01]  /*13720*/  FADD.FTZ R12, R212, R9 ;  /* 0x00000009d40c7221 */ /* 0x000fe20000010000 */
[C---:B------:R-:W-:Y:S04]  /*13730*/  HMMA.16816.F32.BF16 R164, R180.reuse, R166, R48 ;  /* 0x000000a6b4a4723c */ /* 0x040fe80000041830 */
[----:B------:R-:W-:Y:S01]  /*13740*/  FADD.FTZ R11, R208, R8 ;  /* 0x00000008d00b7221 */ /* 0x000fe20000010000 */
[----:B------:R-:W-:Y:S01]  /*13750*/  MOV R2, R74 ;  /* 0x0000004a00027202 */ /* 0x000fe20000000f00 */
[----:B------:R-:W-:Y:S02]  /*13760*/  FADD.FTZ R10, R170, R3 ;  /* 0x00000003aa0a7221 */ /* 0x000fe40000010000 */
[----:B------:R-:W-:Y:S01]  /*13770*/  FADD.FTZ R9, R116, R0 ;  /* 0x0000000074097221 */ /* 0x000fe20000010000 */
[----:B------:R-:W-:Y:S03]  /*13780*/  MOV R116, R72 ;  /* 0x0000004800747202 */ /* 0x000fe60000000f00 */
        /* <DEDUP_REMOVED lines=50> */
.L_x_519:
[----:B------:R-:W-:Y:S02]  /*13ab0*/  MOV R10, 0x1f ;  /* 0x0000001f000a7802 */ /* 0x000fe40000000f00 */
[----:B------:R-:W-:Y:S01]  /*13ac0*/  MOV R7, 0xffffffff ;  /* 0xffffffff00077802 */ /* 0x000fe20000000f00 */
[----:B------:R-:W-:Y:S05]  /*13ad0*/  BRA.DIV ~URZ, `(.L_x_521) ;  /* 0x00002a427f007947 */ /* 0x000fea000b800000 */
[----:B--2---:R-:W2:Y:S04]  /*13ae0*/  LDL R0, [R1+0x10] ;  /* 0x0000100001007983 */ /* 0x004ea80000100800 */
[----:B--2---:R1:W2:Y:S02]  /*13af0*/  SHFL.BFLY PT, R2, R0, 0x2, 0x1f ;  /* 0x0c401f0000027f89 */ /* 0x0042a400000e0000 */
.L_x_559:
[----:B-1----:R-:W3:Y:S02]  /*13b00*/  LDL.LU R0, [R1+0x10] ;  /* 0x0000100001007983 */ /* 0x002ee40000300800 */
[----:B--23--:R-:W-:Y:S01]  /*13b10*/  FADD.FTZ R2, R2, R0 ;  /* 0x0000000002027221 */ /* 0x00cfe20000010000 */
[----:B------:R-:W-:Y:S05]  /*13b20*/  BRA.DIV ~URZ, `(.L_x_522) ;  /* 0x00002a527f007947 */ /* 0x000fea000b800000 */
[----:B------:R-:W2:Y:S04]  /*13b30*/  LDL.LU R3, [R1+0x18] ;  /* 0x0000180001037983 */ /* 0x000ea80000300800 */
[----:B------:R-:W3:Y:S04]  /*13b40*/  LDL.LU R0, [R1+0x14] ;  /* 0x0000140001007983 */ /* 0x000ee80000300800 */
[----:B------:R-:W4:Y:S04]  /*13b50*/  LDL.LU R9, [R1+0x1c] ;  /* 0x00001c0001097983 */ /* 0x000f280000300800 */
[----:B--2---:R-:W1:Y:S04]  /*13b60*/  SHFL.BFLY PT, R4, R3, 0x2, 0x1f ;  /* 0x0c401f0003047f89 */ /* 0x004e6800000e0000 */
[----:B---3--:R-:W2:Y:S04]  /*13b70*/  SHFL.BFLY PT, R6, R0, 0x2, 0x1f ;  /* 0x0c401f0000067f89 */ /* 0x008ea800000e0000 */
[----:B----4-:R-:W3:Y:S01]  /*13b80*/  SHFL.BFLY PT, R5, R9, 0x2, 0x1f ;  /* 0x0c401f0009057f89 */ /* 0x010ee200000e0000 */
[----:B-1----:R-:W-:-:S02]  /*13b90*/  FADD.FTZ R4, R4, R3 ;  /* 0x0000000304047221 */ /* 0x002fc40000010000 */
[----:B--2---:R-:W-:-:S03]  /*13ba0*/  FADD.FTZ R6, R6, R0 ;  /* 0x0000000006067221 */ /* 0x004fc60000010000 */
[----:B------:R-:W1:Y:S01]  /*13bb0*/  SHFL.BFLY PT, R3, R4, 0x1, 0x1f ;  /* 0x0c201f0004037f89 */ /* 0x000e6200000e0000 */
[----:B---3--:R-:W-:-:S03]  /*13bc0*/  FADD.FTZ R5, R5, R9 ;  /* 0x0000000905057221 */ /* 0x008fc60000010000 */
[----:B------:R-:W2:Y:S04]  /*13bd0*/  SHFL.BFLY PT, R0, R2, 0x1, 0x1f ;  /* 0x0c201f0002007f89 */ /* 0x000ea800000e0000 */
[----:B------:R-:W3:Y:S04]  /*13be0*/  SHFL.BFLY PT, R7, R6, 0x1, 0x1f ;  /* 0x0c201f0006077f89 */ /* 0x000ee800000e0000 */
[----:B------:R4:W4:Y:S01]  /*13bf0*/  SHFL.BFLY PT, R8, R5, 0x1, 0x1f ;  /* 0x0c201f0005087f89 */ /* 0x00092200000e0000 */
[----:B-1----:R-:W-:Y:S02]  /*13c00*/  FADD.FTZ R4, R4, R3 ;  /* 0x0000000304047221 */ /* 0x002fe40000010000 */
[----:B--2---:R-:W-:-:S02]  /*13c10*/  FADD.FTZ R2, R2, R0 ;  /* 0x0000000002027221 */ /* 0x004fc40000010000 */
[----:B---3--:R-:W-:-:S03]  /*13c20*/  FADD.FTZ R6, R6, R7 ;  /* 0x0000000706067221 */ /* 0x008fc60000010000 */
.L_x_560:
[----:B------:R-:W-:Y:S01]  /*13c30*/  FSETP.NE.FTZ.AND P3, PT, R2, RZ, PT ;  /* 0x000000ff0200720b */ /* 0x000fe20003f75000 */
[----:B----4-:R-:W-:Y:S01]  /*13c40*/  FADD.FTZ R5, R8, R5 ;  /* 0x0000000508057221 */ /* 0x010fe20000010000 */
[----:B------:R-:W-:Y:S02]  /*13c50*/  MOV R0, RZ ;  /* 0x000000ff00007202 */ /* 0x000fe40000000f00 */
[----:B------:R-:W-:Y:S02]  /*13c60*/  FSETP.NE.FTZ.AND P2, PT, R4, RZ, PT ;  /* 0x000000ff0400720b */ /* 0x000fe40003f55000 */
[----:B------:R-:W-:Y:S02]  /*13c70*/  FSETP.NE.FTZ.AND P1, PT, R6, RZ, PT ;  /* 0x000000ff0600720b */ /* 0x000fe40003f35000 */
[----:B------:R-:W-:Y:S02]  /*13c80*/  FSETP.NE.FTZ.AND P0, PT, R5, RZ, PT ;  /* 0x000000ff0500720b */ /* 0x000fe40003f15000 */
[----:B------:R-:W-:-:S02]  /*13c90*/  MOV R34, 0xff800000 ;  /* 0xff80000000227802 */ /* 0x000fc40000000f00 */
[----:B------:R-:W-:Y:S01]  /*13ca0*/  MOV R33, 0xff800000 ;  /* 0xff80000000217802 */ /* 0x000fe20000000f00 */
[----:B------:R-:W1:Y:S01]  /*13cb0*/  @P3 MUFU.RCP R0, R2 ;  /* 0x0000000200003308 */ /* 0x000e620000001000 */
[----:B------:R-:W-:Y:S02]  /*13cc0*/  MOV R32, 0xff800000 ;  /* 0xff80000000207802 */ /* 0x000fe40000000f00 */
[----:B------:R-:W-:Y:S02]  /*13cd0*/  MOV R31, 0xff800000 ;  /* 0xff800000001f7802 */ /* 0x000fe40000000f00 */
[----:B------:R-:W-:Y:S02]  /*13ce0*/  @P2 MOV R9, 0x3f317218 ;  /* 0x3f31721800092802 */ /* 0x000fe40000000f00 */
[----:B------:R-:W-:Y:S01]  /*13cf0*/  @P1 MOV R21, 0x3f317218 ;  /* 0x3f31721800151802 */ /* 0x000fe20000000f00 */
[----:B------:R2:W-:Y:S01]  /*13d00*/  @P3 MUFU.LG2 R17, R2 ;  /* 0x0000000200113308 */ /* 0x0005e20000000c00 */
[----:B-1----:R-:W-:-:S02]  /*13d10*/  FMUL.FTZ R124, R0, R124 ;  /* 0x0000007c007c7220 */ /* 0x002fc40000410000 */
[C---:B------:R-:W-:Y:S02]  /*13d20*/  FMUL.FTZ R30, R0.reuse, R125 ;  /* 0x0000007d001e7220 */ /* 0x040fe40000410000 */
[C---:B------:R-:W-:Y:S02]  /*13d30*/  FMUL.FTZ R132, R0.reuse, R132 ;  /* 0x0000008400847220 */ /* 0x040fe40000410000 */
[C---:B------:R-:W-:Y:S01]  /*13d40*/  FMUL.FTZ R27, R0.reuse, R133 ;  /* 0x00000085001b7220 */ /* 0x040fe20000410000 */
[----:B--2---:R-:W-:Y:S01]  /*13d50*/  CS2R R2, SRZ ;  /* 0x0000000000027805 */ /* 0x004fe2000001ff00 */
[C---:B------:R-:W-:Y:S02]  /*13d60*/  FMUL.FTZ R136, R0.reuse, R136 ;  /* 0x0000008800887220 */ /* 0x040fe40000410000 */
[C---:B------:R-:W-:Y:S02]  /*13d70*/  FMUL.FTZ R24, R0.reuse, R137 ;  /* 0x0000008900187220 */ /* 0x040fe40000410000 */
[C---:B------:R-:W-:Y:S01]  /*13d80*/  FMUL.FTZ R148, R0.reuse, R148 ;  /* 0x0000009400947220 */ /* 0x040fe20000410000 */
[----:B------:R-:W1:Y:S01]  /*13d90*/  @P2 MUFU.RCP R3, R4 ;  /* 0x0000000400032308 */ /* 0x000e620000001000 */
[----:B------:R-:W-:-:S02]  /*13da0*/  FMUL.FTZ R20, R0, R149 ;  /* 0x0000009500147220 */ /* 0x000fc40000410000 */
[C---:B------:R-:W-:Y:S02]  /*13db0*/  FMUL.FTZ R152, R0.reuse, R152 ;  /* 0x0000009800987220 */ /* 0x040fe40000410000 */
[C---:B------:R-:W-:Y:S02]  /*13dc0*/  FMUL.FTZ R16, R0.reuse, R153 ;  /* 0x0000009900107220 */ /* 0x040fe40000410000 */
[C---:B------:R-:W-:Y:S01]  /*13dd0*/  FMUL.FTZ R164, R0.reuse, R164 ;  /* 0x000000a400a47220 */ /* 0x040fe20000410000 */
[----:B------:R-:W2:Y:S01]  /*13de0*/  @P1 MUFU.RCP R2, R6 ;  /* 0x0000000600021308 */ /* 0x000ea20000001000 */
[C---:B------:R-:W-:Y:S02]  /*13df0*/  FMUL.FTZ R12, R0.reuse, R165 ;  /* 0x000000a5000c7220 */ /* 0x040fe40000410000 */
[C---:B------:R-:W-:Y:S02]  /*13e00*/  FMUL.FTZ R168, R0.reuse, R168 ;  /* 0x000000a800a87220 */ /* 0x040fe40000410000 */
[----:B------:R-:W-:-:S02]  /*13e10*/  FMUL.FTZ R8, R0, R169 ;  /* 0x000000a900087220 */ /* 0x000fc40000410000 */
[----:B------:R-:W-:Y:S01]  /*13e20*/  FMUL.FTZ R180, R0, R180 ;  /* 0x000000b400b47220 */ /* 0x000fe20000410000 */
[----:B------:R-:W3:Y:S01]  /*13e30*/  @P2 MUFU.LG2 R4, R4 ;  /* 0x0000000400042308 */ /* 0x000ee20000000c00 */
[C---:B-1----:R-:W-:Y:S02]  /*13e40*/  FMUL.FTZ R126, R3.reuse, R126 ;  /* 0x0000007e037e7220 */ /* 0x042fe40000410000 */
        /* <DEDUP_REMOVED lines=14> */
[----:B------:R-:W-:Y:S02]  /*13f30*/  FMUL.FTZ R183, R3, R183 ;  /* 0x000000b703b77220 */ /* 0x000fe40000410000 */
[----:B------:R1:W4:Y:S01]  /*13f40*/  @P1 MUFU.LG2 R3, R6 ;  /* 0x0000000600031308 */ /* 0x0003220000000c00 */
[----:B------:R-:W-:Y:S01]  /*13f50*/  FMUL.FTZ R181, R0, R181 ;  /* 0x000000b500b57220 */ /* 0x000fe20000410000 */
[----:B------:R-:W-:Y:S01]  /*13f60*/  MOV R0, RZ ;  /* 0x000000ff00007202 */ /* 0x000fe20000000f00 */
[----:B--2---:R-:W-:-:S02]  /*13f70*/  FMUL.FTZ R120, R2, R120 ;  /* 0x0000007802787220 */ /* 0x004fc40000410000 */
[C---:B------:R-:W-:Y:S02]  /*13f80*/  FMUL.FTZ R28, R2.reuse, R121 ;  /* 0x00000079021c7220 */ /* 0x040fe40000410000 */
[C---:B------:R-:W-:Y:S01]  /*13f90*/  FMUL.FTZ R128, R2.reuse, R128 ;  /* 0x0000008002807220 */ /* 0x040fe20000410000 */
[----:B------:R-:W-:Y:S01]  /*13fa0*/  @P0 MUFU.RCP R0, R5 ;  /* 0x0000000500000308 */ /* 0x000fe20000001000 */
[C---:B------:R-:W-:Y:S02]  /*13fb0*/  FMUL.FTZ R25, R2.reuse, R129 ;  /* 0x0000008102197220 */ /* 0x040fe40000410000 */
[C---:B------:R-:W-:Y:S02]  /*13fc0*/  FMUL.FTZ R140, R2.reuse, R140 ;  /* 0x0000008c028c7220 */ /* 0x040fe40000410000 */
[C---:B------:R-:W-:Y:S02]  /*13fd0*/  FMUL.FTZ R22, R2.reuse, R141 ;  /* 0x0000008d02167220 */ /* 0x040fe40000410000 */
[C---:B------:R-:W-:Y:S01]  /*13fe0*/  FMUL.FTZ R144, R2.reuse, R144 ;  /* 0x0000009002907220 */ /* 0x040fe20000410000 */
[----:B-1----:R-:W-:Y:S01]  /*13ff0*/  @P3 MOV R6, 0x3f317218 ;  /* 0x3f31721800063802 */ /* 0x002fe20000000f00 */
        /* <DEDUP_REMOVED lines=8> */
[----:B------:R-:W-:Y:S02]  /*14080*/  FMUL.FTZ R177, R2, R177 ;  /* 0x000000b102b17220 */ /* 0x000fe40000410000 */
[----:B------:R-:W1:Y:S01]  /*14090*/  @P0 MUFU.LG2 R2, R5 ;  /* 0x0000000500020308 */ /* 0x000e620000000c00 */
[----:B---3--:R-:W-:Y:S02]  /*140a0*/  @P2 FMUL.FTZ R13, R4, 0.69314718246459960938 ;  /* 0x3f317218040d2820 */ /* 0x008fe40000410000 */
[----:B------:R-:W-:Y:S02]  /*140b0*/  @P2 FMUL.FTZ R4, R9, c[0x0][0x2d0] ;  /* 0x0000b40009042a20 */ /* 0x000fe40000410000 */
[----:B----4-:R-:W-:Y:S02]  /*140c0*/  @P1 FMUL.FTZ R9, R3, 0.69314718246459960938 ;  /* 0x3f31721803091820 */ /* 0x010fe40000410000 */
[----:B------:R-:W-:-:S02]  /*140d0*/  @P1 FMUL.FTZ R3, R21, c[0x0][0x2d0] ;  /* 0x0000b40015031a20 */ /* 0x000fc40000410000 */
[----:B------:R-:W-:Y:S02]  /*140e0*/  @P3 FMUL.FTZ R17, R17, 0.69314718246459960938 ;  /* 0x3f31721811113820 */ /* 0x000fe40000410000 */
[----:B------:R-:W-:Y:S01]  /*140f0*/  @P1 FFMA.FTZ R34, R3, R72, R9 ;  /* 0x0000004803221223 */ /* 0x000fe20000010009 */
[----:B------:R-:W-:Y:S01]  /*14100*/  @P0 MOV R3, 0x3f317218 ;  /* 0x3f31721800030802 */ /* 0x000fe20000000f00 */
[----:B------:R-:W-:Y:S02]  /*14110*/  @P3 FMUL.FTZ R6, R6, c[0x0][0x2d0] ;  /* 0x0000b40006063a20 */ /* 0x000fe40000410000 */
[----:B------:R-:W-:Y:S01]  /*14120*/  @P2 FFMA.FTZ R33, R4, R73, R13 ;  /* 0x0000004904212223 */ /* 0x000fe2000001000d */
[----:B------:R-:W-:Y:S01]  /*14130*/  MOV R4, 0x1 ;  /* 0x0000000100047802 */ /* 0x000fe20000000f00 */
[----:B-1----:R-:W-:Y:S02]  /*14140*/  @P0 FMUL.FTZ R2, R2, 0.69314718246459960938 ;  /* 0x3f31721802020820 */ /* 0x002fe40000410000 */
[----:B------:R-:W-:-:S02]  /*14150*/  @P0 FMUL.FTZ R3, R3, c[0x0][0x2d0] ;  /* 0x0000b40003030a20 */ /* 0x000fc40000410000 */
[----:B------:R-:W-:Y:S02]  /*14160*/  @P3 FFMA.FTZ R32, R6, R74, R17 ;  /* 0x0000004a06203223 */ /* 0x000fe40000010011 */
        /* <DEDUP_REMOVED lines=15> */
[----:B------:R-:W-:Y:S01]  /*14260*/  FMUL.FTZ R179, R0, R179 ;  /* 0x000000b300b37220 */ /* 0x000fe20000410000 */
[----:B------:R-:W-:Y:S01]  /*14270*/  PRMT R0, R4, 0x7610, R0 ;  /* 0x0000761004007816 */ /* 0x000fe20000000000 */
[----:B------:R-:W-:-:S02]  /*14280*/  @P0 FFMA.FTZ R31, R3, R70, R2 ;  /* 0x00000046031f0223 */ /* 0x000fc40000010002 */
.L_x_488:
[----:B------:R1:W5:Y:S01]  /*14290*/  LDL R6, [R1+0x54] ;  /* 0x0000540001067983 */ /* 0x0003620000100800 */
[----:B------:R-:W-:Y:S03]  /*142a0*/  BSSY B0, `(.L_x_523) ;  /* 0x0000012000007945 */ /* 0x000fe60003800000 */
[----:B------:R-:W2:Y:S02]  /*142b0*/  S2R R35, SR_TID.X ;  /* 0x0000000000237919 */ /* 0x000ea40000002100 */
[----:B--2---:R-:W-:-:S13]  /*142c0*/  LOP3.LUT P6, RZ, R35, 0x7f, RZ, 0xc0, !PT ;  /* 0x0000007f23ff7812 */ /* 0x004fda00078cc0ff */
[----:B------:R-:W-:Y:S05]  /*142d0*/  @P6 BRA `(.L_x_524) ;  /* 0x000000e000006947 */ /* 0x000fea0003800000 */
[----:B-1----:R-:W1:Y:S01]  /*142e0*/  S2R R4, SR_LANEID ;  /* 0x0000000000047919 */ /* 0x002e620000000000 */
[----:B------:R-:W-:Y:S01]  /*142f0*/  VOTEU.ANY UR4, UPT, PT ;  /* 0x0000000000047886 */ /* 0x000fe200038e0100 */
[----:B------:R-:W-:Y:S01]  /*14300*/  IMAD.MOV.U32 R36, RZ, RZ, c[0x0][0x580] ;  /* 0x00016000ff247624 */ /* 0x000fe200078e00ff */
[----:B------:R-:W1:Y:S01]  /*14310*/  FLO.U32 R3, UR4 ;  /* 0x0000000400037d00 */ /* 0x000e6200080e0000 */
[----:B------:R-:W-:-:S07]  /*14320*/  IMAD.MOV.U32 R37, RZ, RZ, c[0x0][0x584] ;  /* 0x00016100ff257624 */ /* 0x000fce00078e00ff */
[----:B------:R-:W2:Y:S01]  /*14330*/  POPC R2, UR4 ;  /* 0x0000000400027d09 */ /* 0x000ea20008000000 */
[----:B-1----:R-:W-:-:S13]  /*14340*/  ISETP.EQ.U32.AND P0, PT, R3, R4, PT ;  /* 0x000000040300720c */ /* 0x002fda0003f02070 */
[----:B--2---:R-:W2:Y:S04]  /*14350*/  @P0 ATOMG.E.ADD.STRONG.GPU PT, R2, [R36.64], R2 ;  /* 0x00000002240209a8 */ /* 0x004ea800081ee1c8 */
[----:B------:R-:W1:Y:S04]  /*14360*/  S2R R4, SR_LTMASK ;  /* 0x0000000000047919 */ /* 0x000e680000003900 */
[----:B--2---:R1:W2:Y:S02]  /*14370*/  SHFL.IDX PT, R3, R2, R3, 0x1f ;  /* 0x00001f0302037589 */ /* 0x0042a400000e0000 */
[----:B-1----:R-:W-:-:S06]  /*14380*/  LOP3.LUT R2, R4, UR4, RZ, 0xc0, !PT ;  /* 0x0000000404027c12 */ /* 0x002fcc000f8ec0ff */
[----:B------:R-:W2:Y:S02]  /*14390*/  POPC R2, R2 ;  /* 0x0000000200027309 */ /* 0x000ea40000000000 */
[----:B--2--5:R-:W-:-:S05]  /*143a0*/  IADD3 R6, R3, c[0x0][0xc], R2 ;  /* 0x0000030003067a10 */ /* 0x024fca0007ffe002 */
[----:B------:R1:W-:Y:S02]  /*143b0*/  STL [R1+0x54], R6 ;  /* 0x0000540601007387 */ /* 0x0003e40000100800 */
.L_x_524:
[----:B-1----:R-:W-:Y:S05]  /*143c0*/  BSYNC B0 ;  /* 0x0000000000007941 */ /* 0x002fea0003800000 */
.L_x_523:
[----:B------:R-:W-:Y:S01]  /*143d0*/  PRMT R0, R0, 0x9910, RZ ;  /* 0x0000991000007816 */ /* 0x000fe200000000ff */
[----:B------:R-:W-:Y:S01]  /*143e0*/  BSSY B1, `(.L_x_525) ;  /* 0x0000193000017945 */ /* 0x000fe20003800000 */
[----:B-----5:R-:W-:Y:S02]  /*143f0*/  IMAD.MOV.U32 R47, RZ, RZ, R6 ;  /* 0x000000ffff2f7224 */ /* 0x020fe400078e0006 */
[----:B------:R-:W-:-:S13]  /*14400*/  ISETP.NE.AND P0, PT, R0, RZ, PT ;  /* 0x000000ff0000720c */ /* 0x000fda0003f05270 */
[----:B------:R-:W-:Y:S05]  /*14410*/  @!P0 BRA `(.L_x_526) ;  /* 0x00000f6000008947 */ /* 0x000fea0003800000 */
[----:B------:R-:W2:Y:S04]  /*14420*/  LDL R44, [R1+0x58] ;  /* 0x00005800012c7983 */ /* 0x000ea80000100800 */
[----:B------:R-:W3:Y:S04]  /*14430*/  LDL R43, [R1+0x68] ;  /* 0x00006800012b7983 */ /* 0x000ee80000100800 */
[----:B------:R-:W4:Y:S04]  /*14440*/  LDL R42, [R1+0x70] ;  /* 0x00007000012a7983 */ /* 0x000f280000100800 */
[----:B------:R-:W5:Y:S04]  /*14450*/  LDL R41, [R1+0x6c] ;  /* 0x00006c0001297983 */ /* 0x000f680000100800 */
[----:B------:R-:W4:Y:S04]  /*14460*/  LDL R40, [R1+0x5c] ;  /* 0x00005c0001287983 */ /* 0x000f280000100800 */
[----:B------:R-:W4:Y:S04]  /*14470*/  LDL R39, [R1+0x64] ;  /* 0x0000640001277983 */ /* 0x000f280000100800 */
[----:B------:R-:W4:Y:S04]  /*14480*/  LDL R38, [R1+0x60] ;  /* 0x0000600001267983 */ /* 0x000f280000100800 */
[----:B------:R-:W4:Y:S04]  /*14490*/  LDL R37, [R1+0x7c] ;  /* 0x00007c0001257983 */ /* 0x000f280000100800 */
[----:B------:R-:W4:Y:S01]  /*144a0*/  LDL R36, [R1+0x80] ;  /* 0x0000800001247983 */ /* 0x000f220000100800 */
[----:B------:R-:W-:Y:S01]  /*144b0*/  WARPSYNC 0xffffffff ;  /* 0xffffffff00007948 */ /* 0x000fe20003800000 */
[----:B------:R-:W-:-:S02]  /*144c0*/  F2FP.BF16.PACK_AB R30, R30, R124 ;  /* 0x0000007c1e1e723e */ /* 0x000fc400000010ff */
[----:B------:R-:W-:Y:S01]  /*144d0*/  BAR.SYNC.DEFER_BLOCKING 0x1, 0x80 ;  /* 0x0042000000007b1d */ /* 0x000fe20000010000 */
        /* <DEDUP_REMOVED lines=31> */
[----:B--2---:R1:W-:Y:S04]  /*146d0*/  STS [R44], R30 ;  /* 0x0000001e2c007388 */ /* 0x0043e80000000800 */
[----:B------:R1:W-:Y:S04]  /*146e0*/  STS [R44+0x400], R29 ;  /* 0x0004001d2c007388 */ /* 0x0003e80000000800 */
[----:B---3--:R1:W-:Y:S04]  /*146f0*/  STS [R43], R27 ;  /* 0x0000001b2b007388 */ /* 0x0083e80000000800 */
[----:B------:R1:W-:Y:S04]  /*14700*/  STS [R43+0x400], R26 ;  /* 0x0004001a2b007388 */ /* 0x0003e80000000800 */
[----:B------:R1:W-:Y:S04]  /*14710*/  STS [R44+0x2000], R28 ;  /* 0x0020001c2c007388 */ /* 0x0003e80000000800 */
[----:B------:R1:W-:Y:S04]  /*14720*/  STS [R44+0x2400], R122 ;  /* 0x0024007a2c007388 */ /* 0x0003e80000000800 */
[----:B------:R1:W-:Y:S04]  /*14730*/  STS [R43+0x2000], R25 ;  /* 0x002000192b007388 */ /* 0x0003e80000000800 */
[----:B------:R1:W-:Y:S04]  /*14740*/  STS [R43+0x2400], R130 ;  /* 0x002400822b007388 */ /* 0x0003e80000000800 */
[----:B----4-:R1:W-:Y:S04]  /*14750*/  STS [R42], R24 ;  /* 0x000000182a007388 */ /* 0x0103e80000000800 */
[----:B------:R1:W-:Y:S04]  /*14760*/  STS [R42+0x400], R23 ;  /* 0x000400172a007388 */ /* 0x0003e80000000800 */
[----:B-----5:R1:W-:Y:S04]  /*14770*/  STS [R41], R20 ;  /* 0x0000001429007388 */ /* 0x0203e80000000800 */
[----:B------:R1:W-:Y:S04]  /*14780*/  STS [R41+0x400], R19 ;  /* 0x0004001329007388 */ /* 0x0003e80000000800 */
[----:B------:R1:W-:Y:S04]  /*14790*/  STS [R42+0x2000], R22 ;  /* 0x002000162a007388 */ /* 0x0003e80000000800 */
[----:B------:R1:W-:Y:S04]  /*147a0*/  STS [R42+0x2400], R21 ;  /* 0x002400152a007388 */ /* 0x0003e80000000800 */
[----:B------:R1:W-:Y:S04]  /*147b0*/  STS [R41+0x2000], R18 ;  /* 0x0020001229007388 */ /* 0x0003e80000000800 */
[----:B------:R1:W-:Y:S04]  /*147c0*/  STS [R41+0x2400], R17 ;  /* 0x0024001129007388 */ /* 0x0003e80000000800 */
[----:B------:R1:W-:Y:S04]  /*147d0*/  STS [R40], R16 ;  /* 0x0000001028007388 */ /* 0x0003e80000000800 */
[----:B------:R1:W-:Y:S04]  /*147e0*/  STS [R40+0x400], R15 ;  /* 0x0004000f28007388 */ /* 0x0003e80000000800 */
[----:B------:R1:W-:Y:S04]  /*147f0*/  STS [R39], R12 ;  /* 0x0000000c27007388 */ /* 0x0003e80000000800 */
        /* <DEDUP_REMOVED lines=13> */
[----:B------:R-:W-:Y:S06]  /*148d0*/  BAR.SYNC.DEFER_BLOCKING 0x1, 0x80 ;  /* 0x0042000000007b1d */ /* 0x000fec0000010000 */
[----:B------:R-:W-:Y:S05]  /*148e0*/  BRA.CONV ~URZ, `(.L_x_527) ;  /* 0x000000737f007947 */ /* 0x000fea000b800000 */
[----:B-1----:R-:W-:Y:S01]  /*148f0*/  SHF.R.S32.HI R10, RZ, 0x1f, R35 ;  /* 0x0000001fff0a7819 */ /* 0x002fe20000011423 */
[----:B------:R-:W-:Y:S01]  /*14900*/  IMAD.MOV.U32 R8, RZ, RZ, RZ ;  /* 0x000000ffff087224 */ /* 0x000fe200078e00ff */
[----:B------:R-:W-:Y:S01]  /*14910*/  MOV R9, 0x14960 ;  /* 0x0001496000097802 */ /* 0x000fe20000000f00 */
[----:B------:R-:W-:Y:S01]  /*14920*/  IMAD.MOV.U32 R7, RZ, RZ, 0x1f ;  /* 0x0000001fff077424 */ /* 0x000fe200078e00ff */
[----:B------:R-:W-:-:S04]  /*14930*/  LEA.HI R10, R10, R35, RZ, 0x7 ;  /* 0x000000230a0a7211 */ /* 0x000fc800078f38ff */
[----:B------:R-:W-:Y:S02]  /*14940*/  SHF.R.S32.HI R10, RZ, 0x7, R10 ;  /* 0x00000007ff0a7819 */ /* 0x000fe4000001140a */
[----:B------:R-:W-:Y:S05]  /*14950*/  CALL.REL.NOINC `($__internal_1_$__cuda_sm70_shflsync_idx_p) ;  /* 0x0000260000007944 */ /* 0x000fea0003c00000 */
.L_x_527:
[----:B-1----:R-:W2:Y:S04]  /*14960*/  LDL R2, [R1+0x74] ;  /* 0x0000740001027983 */ /* 0x002ea80000100800 */
[----:B------:R-:W3:Y:S04]  /*14970*/  LDL R5, [R1+0x78] ;  /* 0x0000780001057983 */ /* 0x000ee80000100800 */
[----:B------:R-:W4:Y:S04]  /*14980*/  LDL.LU R4, [R1+0x44] ;  /* 0x0000440001047983 */ /* 0x000f280000300800 */
[----:B------:R-:W5:Y:S04]  /*14990*/  LDL.LU R15, [R1+0x48] ;  /* 0x00004800010f7983 */ /* 0x000f680000300800 */
[----:B------:R-:W2:Y:S01]  /*149a0*/  LDL.LU R17, [R1+0x50] ;  /* 0x0000500001117983 */ /* 0x000ea20000300800 */
[----:B------:R-:W-:-:S03]  /*149b0*/  IMAD.MOV.U32 R0, RZ, RZ, 0x1 ;  /* 0x00000001ff007424 */ /* 0x000fc600078e00ff */
[----:B------:R-:W3:Y:S02]  /*149c0*/  LDL R14, [R1+0x88] ;  /* 0x00008800010e7983 */ /* 0x000ee40000100800 */
[----:B------:R-:W-:Y:S02]  /*149d0*/  ISETP.NE.AND P0, PT, R0, c[0x0][0x4e8], PT ;  /* 0x00013a0000007a0c */ /* 0x000fe40003f05270 */
[----:B------:R-:W3:Y:S04]  /*149e0*/  LDL.64 R48, [R1+0x28] ;  /* 0x0000280001307983 */ /* 0x000ee80000100a00 */
[----:B------:R-:W1:Y:S04]  /*149f0*/  S2R R16, SR_TID.X ;  /* 0x0000000000107919 */ /* 0x000e680000002100 */
[----:B------:R-:W1:Y:S01]  /*14a00*/  S2R R18, SR_TID.X ;  /* 0x0000000000127919 */ /* 0x000e620000002100 */
[----:B------:R-:W-:-:S02]  /*14a10*/  ULDC UR5, c[0x0][0x4e8] ;  /* 0x00013a0000057ab9 */ /* 0x000fc40000000800 */
[----:B------:R-:W-:Y:S02]  /*14a20*/  ULDC UR4, c[0x0][0x388] ;  /* 0x0000e20000047ab9 */ /* 0x000fe40000000800 */
[----:B------:R-:W-:Y:S01]  /*14a30*/  UIMAD UR4, UR5, UR4, URZ ;  /* 0x00000004050472a4 */ /* 0x000fe2000f8e023f */
[----:B----4-:R-:W-:Y:S01]  /*14a40*/  SHF.R.S32.HI R0, RZ, 0x1f, R4 ;  /* 0x0000001fff007819 */ /* 0x010fe20000011404 */
[----:B------:R-:W-:Y:S01]  /*14a50*/  IMAD.WIDE.U32 R6, R4, c[0x0][0x490], RZ ;  /* 0x0001240004067a25 */ /* 0x000fe200078e00ff */
[----:B-----5:R-:W-:-:S03]  /*14a60*/  SHF.R.S32.HI R8, RZ, 0x1f, R15 ;  /* 0x0000001fff087819 */ /* 0x020fc6000001140f */
[----:B--2---:R-:W-:Y:S02]  /*14a70*/  IMAD.IADD R3, R2, 0x1, R17 ;  /* 0x0000000102037824 */ /* 0x004fe400078e0211 */
[C---:B------:R-:W-:Y:S02]  /*14a80*/  IMAD R2, R0.reuse, c[0x0][0x490], RZ ;  /* 0x0001240000027a24 */ /* 0x040fe400078e02ff */
[----:B------:R-:W-:Y:S02]  /*14a90*/  IMAD R0, R0, c[0x0][0x3e8], RZ ;  /* 0x0000fa0000007a24 */ /* 0x000fe400078e02ff */
[----:B------:R-:W-:-:S04]  /*14aa0*/  @P0 IMAD.HI.U32 R12, R3, c[0x0][0x4ec], RZ ;  /* 0x00013b00030c0a27 */ /* 0x000fc800078e00ff */
[----:B---3--:R-:W-:Y:S02]  /*14ab0*/  IMAD.IADD R10, R5, 0x1, R17 ;  /* 0x00000001050a7824 */ /* 0x008fe400078e0211 */
[C---:B------:R-:W-:Y:S02]  /*14ac0*/  IMAD R9, R4.reuse, c[0x0][0x494], R2 ;  /* 0x0001250004097a24 */ /* 0x040fe400078e0202 */
[C---:B------:R-:W-:Y:S02]  /*14ad0*/  IMAD R11, R4.reuse, c[0x0][0x3ec], R0 ;  /* 0x0000fb00040b7a24 */ /* 0x040fe400078e0200 */
[----:B------:R-:W-:Y:S01]  /*14ae0*/  IMAD.MOV.U32 R2, RZ, RZ, R3 ;  /* 0x000000ffff027224 */ /* 0x000fe200078e0003 */
[----:B------:R-:W-:Y:S01]  /*14af0*/  @P0 SHF.R.U32.HI R2, RZ, c[0x0][0x4f0], R12 ;  /* 0x00013c00ff020a19 */ /* 0x000fe2000001160c */
[----:B------:R-:W-:-:S04]  /*14b00*/  IMAD.WIDE.U32 R4, R4, c[0x0][0x3e8], RZ ;  /* 0x0000fa0004047a25 */ /* 0x000fc800078e00ff */
[----:B------:R-:W-:-:S04]  /*14b10*/  @P0 IMAD.HI.U32 R13, R10, c[0x0][0x4ec], RZ ;  /* 0x00013b000a0d0a27 */ /* 0x000fc800078e00ff */
[----:B------:R-:W-:Y:S02]  /*14b20*/  IMAD.IADD R7, R7, 0x1, R9 ;  /* 0x0000000107077824 */ /* 0x000fe400078e0209 */
[C---:B------:R-:W-:Y:S02]  /*14b30*/  IMAD R9, R8.reuse, c[0x0][0x498], RZ ;  /* 0x0001260008097a24 */ /* 0x040fe400078e02ff */
[----:B------:R-:W-:Y:S02]  /*14b40*/  IMAD R8, R8, c[0x0][0x3f0], RZ ;  /* 0x0000fc0008087a24 */ /* 0x000fe400078e02ff */
[----:B------:R-:W-:Y:S01]  /*14b50*/  IMAD.MOV.U32 R0, RZ, RZ, R10 ;  /* 0x000000ffff007224 */ /* 0x000fe200078e000a */
[----:B------:R-:W-:Y:S01]  /*14b60*/  @P0 SHF.R.U32.HI R0, RZ, c[0x0][0x4f0], R13 ;  /* 0x00013c00ff000a19 */ /* 0x000fe2000001160d */
[----:B------:R-:W-:Y:S02]  /*14b70*/  IMAD.IADD R5, R5, 0x1, R11 ;  /* 0x0000000105057824 */ /* 0x000fe400078e020b */
[----:B------:R-:W-:-:S02]  /*14b80*/  IMAD.MOV R11, RZ, RZ, -R2 ;  /* 0x000000ffff0b7224 */ /* 0x000fc400078e0a02 */
[C---:B------:R-:W-:Y:S02]  /*14b90*/  IMAD R13, R15.reuse, c[0x0][0x49c], R9 ;  /* 0x000127000f0d7a24 */ /* 0x040fe400078e0209 */
[C---:B------:R-:W-:Y:S02]  /*14ba0*/  IMAD R12, R15.reuse, c[0x0][0x3f4], R8 ;  /* 0x0000fd000f0c7a24 */ /* 0x040fe400078e0208 */
[----:B------:R-:W-:Y:S01]  /*14bb0*/  IMAD.WIDE.U32 R8, R15, c[0x0][0x3f0], R4 ;  /* 0x0000fc000f087a25 */ /* 0x000fe200078e0004 */
[----:B------:R-:W-:-:S03]  /*14bc0*/  SHF.R.S32.HI R5, RZ, 0x1f, R0 ;  /* 0x0000001fff057819 */ /* 0x000fc60000011400 */
[----:B------:R-:W-:-:S04]  /*14bd0*/  IMAD.WIDE.U32 R6, R15, c[0x0][0x498], R6 ;  /* 0x000126000f067a25 */ /* 0x000fc800078e0006 */
[----:B------:R-:W-:Y:S01]  /*14be0*/  IMAD R4, R11, c[0x0][0x4e8], R3 ;  /* 0x00013a000b047a24 */ /* 0x000fe200078e0203 */
[----:B------:R-:W-:Y:S01]  /*14bf0*/  SHF.R.S32.HI R11, RZ, 0x1f, R2 ;  /* 0x0000001fff0b7819 */ /* 0x000fe20000011402 */
[----:B------:R-:W-:Y:S01]  /*14c00*/  IMAD.IADD R3, R9, 0x1, R12 ;  /* 0x0000000109037824 */ /* 0x000fe200078e020c */
[----:B------:R-:W-:Y:S01]  /*14c10*/  IADD3 R6, P0, R2, R6, RZ ;  /* 0x0000000602067210 */ /* 0x000fe20007f1e0ff */
[----:B------:R-:W-:Y:S01]  /*14c20*/  IMAD R5, R5, c[0x0][0x3e0], RZ ;  /* 0x0000f80005057a24 */ /* 0x000fe200078e02ff */
[----:B------:R-:W-:Y:S01]  /*14c30*/  SHF.R.S32.HI R9, RZ, 0x1f, R4 ;  /* 0x0000001fff097819 */ /* 0x000fe20000011404 */
[----:B------:R-:W-:Y:S01]  /*14c40*/  IMAD.MOV.U32 R2, RZ, RZ, R8 ;  /* 0x000000ffff027224 */ /* 0x000fe200078e0008 */
[----:B------:R-:W-:Y:S01]  /*14c50*/  IADD3.X R7, R11, R7, R13, P0, !PT ;  /* 0x000000070b077210 */ /* 0x000fe200007fe40d */
[----:B------:R-:W-:Y:S01]  /*14c60*/  IMAD R12, R0, c[0x0][0x3e4], R5 ;  /* 0x0000f900000c7a24 */ /* 0x000fe200078e0205 */
[----:B-1----:R-:W-:Y:S01]  /*14c70*/  SHF.R.S32.HI R15, RZ, 0x1f, R16 ;  /* 0x0000001fff0f7819 */ /* 0x002fe20000011410 */
[----:B------:R-:W-:-:S02]  /*14c80*/  IMAD R5, R9, c[0x0][0x488], RZ ;  /* 0x0001220009057a24 */ /* 0x000fc400078e02ff */
[----:B------:R-:W-:Y:S01]  /*14c90*/  IMAD.WIDE.U32 R8, R0, c[0x0][0x3e0], R2 ;  /* 0x0000f80000087a25 */ /* 0x000fe200078e0002 */
[----:B------:R-:W-:-:S03]  /*14ca0*/  LEA.HI R15, R15, R16, RZ, 0x5 ;  /* 0x000000100f0f7211 */ /* 0x000fc600078f28ff */
[----:B------:R-:W-:Y:S02]  /*14cb0*/  IMAD.MOV R0, RZ, RZ, -R0 ;  /* 0x000000ffff007224 */ /* 0x000fe400078e0a00 */
[C---:B------:R-:W-:Y:S02]  /*14cc0*/  IMAD R11, R4.reuse, c[0x0][0x48c], R5 ;  /* 0x00012300040b7a24 */ /* 0x040fe400078e0205 */
[----:B------:R-:W-:Y:S01]  /*14cd0*/  IMAD.WIDE.U32 R2, R4, c[0x0][0x488], R6 ;  /* 0x0001220004027a25 */ /* 0x000fe200078e0006 */
[----:B------:R-:W-:-:S03]  /*14ce0*/  LOP3.LUT R15, R15, 0xffffffe0, RZ, 0xc0, !PT ;  /* 0xffffffe00f0f7812 */ /* 0x000fc600078ec0ff */
[----:B------:R-:W-:Y:S02]  /*14cf0*/  IMAD R6, R0, c[0x0][0x4e8], R10 ;  /* 0x00013a0000067a24 */ /* 0x000fe400078e020a */
[----:B------:R-:W-:Y:S01]  /*14d00*/  IMAD.IADD R0, R3, 0x1, R11 ;  /* 0x0000000103007824 */ /* 0x000fe200078e020b */
[----:B------:R-:W-:Y:S01]  /*14d10*/  LEA R3, P0, R2, c[0x0][0x450], 0x2 ;  /* 0x0001140002037a11 */ /* 0x000fe200078010ff */
[----:B------:R-:W-:-:S03]  /*14d20*/  IMAD.IADD R15, R16, 0x1, -R15 ;  /* 0x00000001100f7824 */ /* 0x000fc600078e0a0f */
[----:B------:R-:W-:Y:S01]  /*14d30*/  LEA.HI.X R2, R2, c[0x0][0x454], R0, 0x2, P0 ;  /* 0x0001150002027a11 */ /* 0x000fe200000f1400 */
[----:B------:R-:W-:Y:S01]  /*14d40*/  IMAD.IADD R0, R14, 0x1, R17 ;  /* 0x000000010e007824 */ /* 0x000fe200078e0211 */
[----:B------:R-:W-:Y:S01]  /*14d50*/  LOP3.LUT P1, RZ, R15, 0x3, RZ, 0xc0, !PT ;  /* 0x000000030fff7812 */ /* 0x000fe2000782c0ff */
[----:B------:R-:W-:Y:S01]  /*14d60*/  IMAD.IADD R5, R9, 0x1, R12 ;  /* 0x0000000109057824 */ /* 0x000fe200078e020c */
[----:B------:R-:W-:Y:S01]  /*14d70*/  SHFL.IDX PT, R14, R3, RZ, 0x1c1f ;  /* 0x001c1fff030e7589 */ /* 0x000fe200000e0000 */
[----:B------:R-:W-:-:S03]  /*14d80*/  IMAD.MOV.U32 R4, RZ, RZ, R8 ;  /* 0x000000ffff047224 */ /* 0x000fc600078e0008 */
[----:B------:R-:W1:Y:S04]  /*14d90*/  SHFL.IDX PT, R15, R2, RZ, 0x1c1f ;  /* 0x001c1fff020f7589 */ /* 0x000e6800000e0000 */
[----:B------:R-:W-:Y:S04]  /*14da0*/  SHFL.IDX PT, R12, R3, 0x1, 0x1c1f ;  /* 0x003c1f00030c7f89 */ /* 0x000fe800000e0000 */
[----:B------:R-:W2:Y:S04]  /*14db0*/  SHFL.IDX PT, R13, R2, 0x1, 0x1c1f ;  /* 0x003c1f00020d7f89 */ /* 0x000ea800000e0000 */
[----:B------:R-:W-:Y:S04]  /*14dc0*/  SHFL.IDX PT, R10, R3, 0x2, 0x1c1f ;  /* 0x005c1f00030a7f89 */ /* 0x000fe800000e0000 */
[----:B------:R-:W3:Y:S04]  /*14dd0*/  SHFL.IDX PT, R11, R2, 0x2, 0x1c1f ;  /* 0x005c1f00020b7f89 */ /* 0x000ee800000e0000 */
[----:B------:R4:W-:Y:S04]  /*14de0*/  SHFL.IDX PT, R8, R3, 0x3, 0x1c1f ;  /* 0x007c1f0003087f89 */ /* 0x0009e800000e0000 */
[----:B------:R5:W1:Y:S01]  /*14df0*/  SHFL.IDX PT, R9, R2, 0x3, 0x1c1f ;  /* 0x007c1f0002097f89 */ /* 0x000a6200000e0000 */
[----:B------:R-:W-:-:S02]  /*14e00*/  SHF.R.S32.HI R7, RZ, 0x1f, R6 ;  /* 0x0000001fff077819 */ /* 0x000fc40000011406 */
[----:B------:R-:W-:-:S03]  /*14e10*/  ISETP.GE.OR P4, PT, R0, UR4, P1 ;  /* 0x0000000400007c0c */ /* 0x000fc60008f86670 */
[----:B------:R-:W-:Y:S01]  /*14e20*/  IMAD R7, R7, c[0x0][0x3d8], RZ ;  /* 0x0000f60007077a24 */ /* 0x000fe200078e02ff */
[----:B------:R-:W-:Y:S01]  /*14e30*/  SHF.R.S32.HI R16, RZ, 0x1f, R18 ;  /* 0x0000001fff107819 */ /* 0x000fe20000011412 */
[----:B------:R-:W-:Y:S01]  /*14e40*/  IMAD.WIDE.U32 R4, R6, c[0x0][0x3d8], R4 ;  /* 0x0000f60006047a25 */ /* 0x000fe200078e0004 */
[C---:B----4-:R-:W-:Y:S02]  /*14e50*/  IADD3 R3, R0.reuse, 0x8, RZ ;  /* 0x0000000800037810 */ /* 0x050fe40007ffe0ff */
[C---:B-----5:R-:W-:Y:S02]  /*14e60*/  IADD3 R2, R0.reuse, 0x40, RZ ;  /* 0x0000004000027810 */ /* 0x060fe40007ffe0ff */
[----:B------:R-:W-:Y:S02]  /*14e70*/  IADD3 R0, R0, 0x48, RZ ;  /* 0x0000004800007810 */ /* 0x000fe40007ffe0ff */
[----:B------:R-:W-:Y:S02]  /*14e80*/  ISETP.GE.OR P3, PT, R3, UR4, P1 ;  /* 0x0000000403007c0c */ /* 0x000fe40008f66670 */
[----:B------:R-:W-:-:S02]  /*14e90*/  ISETP.GE.OR P2, PT, R2, UR4, P1 ;  /* 0x0000000402007c0c */ /* 0x000fc40008f46670 */
[----:B------:R-:W-:Y:S01]  /*14ea0*/  ISETP.GE.OR P1, PT, R0, UR4, P1 ;  /* 0x0000000400007c0c */ /* 0x000fe20008f26670 */
[----:B------:R-:W-:Y:S01]  /*14eb0*/  IMAD R7, R6, c[0x0][0x3dc], R7 ;  /* 0x0000f70006077a24 */ /* 0x000fe200078e0207 */
[----:B------:R-:W-:Y:S01]  /*14ec0*/  LEA.HI R16, R16, R18, RZ, 0x3 ;  /* 0x0000001210107211 */ /* 0x000fe200078f18ff */
[----:B-1----:R-:W-:Y:S01]  /*14ed0*/  @!P4 ST.E [R14.64], R32 ;  /* 0x000000200e00c985 */ /* 0x002fe2000c101908 */
[----:B------:R-:W-:Y:S01]  /*14ee0*/  LEA R2, P0, R4, c[0x0][0x380], 0x1 ;  /* 0x0000e00004027a11 */ /* 0x000fe200078008ff */
[----:B------:R-:W-:Y:S01]  /*14ef0*/  IMAD.IADD R0, R5, 0x1, R7 ;  /* 0x0000000105007824 */ /* 0x000fe200078e0207 */
[----:B------:R-:W-:-:S03]  /*14f00*/  SHF.R.S32.HI R16, RZ, 0x3, R16 ;  /* 0x00000003ff107819 */ /* 0x000fc60000011410 */
[----:B--2---:R-:W-:Y:S01]  /*14f10*/  @!P3 ST.E [R12.64], R33 ;  /* 0x000000210c00b985 */ /* 0x004fe2000c101908 */
[----:B------:R-:W-:-:S03]  /*14f20*/  LEA.HI.X R0, R4, c[0x0][0x384], R0, 0x1, P0 ;  /* 0x0000e10004007a11 */ /* 0x000fc600000f0c00 */
[----:B---3--:R-:W-:Y:S01]  /*14f30*/  @!P2 ST.E [R10.64], R34 ;  /* 0x000000220a00a985 */ /* 0x008fe2000c101908 */
[----:B------:R-:W-:-:S03]  /*14f40*/  IMAD.IADD R3, R16, 0x1, R17 ;  /* 0x0000000110037824 */ /* 0x000fc600078e0211 */
[----:B------:R-:W-:Y:S04]  /*14f50*/  @!P1 ST.E [R8.64], R31 ;  /* 0x0000001f08009985 */ /* 0x000fe8000c101908 */
[----:B------:R-:W1:Y:S04]  /*14f60*/  SHFL.IDX PT, R8, R2, RZ, 0x181f ;  /* 0x00181fff02087589 */ /* 0x000e6800000e0000 */
[----:B------:R-:W-:Y:S01]  /*14f70*/  LDS.128 R20, [R241+0x80] ;  /* 0x00008000f1147984 */ /* 0x000fe20000000c00 */
[----:B------:R-:W-:-:S03]  /*14f80*/  ISETP.GE.AND P5, PT, R48, c[0x0][0x3c8], PT ;  /* 0x0000f20030007a0c */ /* 0x000fc60003fa6270 */
[----:B------:R-:W2:Y:S01]  /*14f90*/  SHFL.IDX PT, R7, R0, RZ, 0x181f ;  /* 0x00181fff00077589 */ /* 0x000ea200000e0000 */
[----:B------:R-:W-:-:S03]  /*14fa0*/  IADD3 R4, R3, 0x10, RZ ;  /* 0x0000001003047810 */ /* 0x000fc60007ffe0ff */
[----:B------:R-:W3:Y:S04]  /*14fb0*/  SHFL.IDX PT, R6, R2, 0x1, 0x181f ;  /* 0x00381f0002067f89 */ /* 0x000ee800000e0000 */
[----:B------:R-:W4:Y:S01]  /*14fc0*/  SHFL.IDX PT, R5, R2, 0x2, 0x181f ;  /* 0x00581f0002057f89 */ /* 0x000f2200000e0000 */
[----:B------:R-:W-:-:S03]  /*14fd0*/  ISETP.GE.OR P2, PT, R4, UR4, P5 ;  /* 0x0000000404007c0c */ /* 0x000fc6000af46670 */
[----:B------:R-:W5:Y:S01]  /*14fe0*/  SHFL.IDX PT, R11, R0, 0x1, 0x181f ;  /* 0x00381f00000b7f89 */ /* 0x000f6200000e0000 */
[----:B------:R-:W-:-:S03]  /*14ff0*/  ISETP.GE.OR P3, PT, R3, UR4, P5 ;  /* 0x0000000403007c0c */ /* 0x000fc6000af66670 */
[----:B------:R-:W5:Y:S01]  /*15000*/  SHFL.IDX PT, R10, R0, 0x2, 0x181f ;  /* 0x00581f00000a7f89 */ /* 0x000f6200000e0000 */
[----:B------:R-:W-:-:S03]  /*15010*/  IADD3 R4, R3, 0x20, RZ ;  /* 0x0000002003047810 */ /* 0x000fc60007ffe0ff */
[----:B------:R-:W5:Y:S01]  /*15020*/  LDS.128 R16, [R241+0x880] ;  /* 0x00088000f1107984 */ /* 0x000f620000000c00 */
[----:B------:R-:W-:-:S03]  /*15030*/  ISETP.GE.OR P0, PT, R4, UR4, P5 ;  /* 0x0000000404007c0c */ /* 0x000fc6000af06670 */
[----:B------:R-:W5:Y:S02]  /*15040*/  LDS.128 R12, [R241+0x1080] ;  /* 0x00108000f10c7984 */ /* 0x000f640000000c00 */
[C---:B-1----:R-:W-:Y:S02]  /*15050*/  @!P3 LEA R8, P4, R48.reuse, R8, 0x1 ;  /* 0x000000083008b211 */ /* 0x042fe400078808ff */
[----:B------:R-:W-:Y:S01]  /*15060*/  LDS.128 R24, [R241+0x1880] ;  /* 0x00188000f1187984 */ /* 0x000fe20000000c00 */
[C---:B------:R-:W-:Y:S02]  /*15070*/  IADD3 R29, R3.reuse, 0x30, RZ ;  /* 0x00000030031d7810 */ /* 0x040fe40007ffe0ff */
[C---:B--2---:R-:W-:Y:S01]  /*15080*/  @!P3 LEA.HI.X R9, R48.reuse, R7, R49, 0x1, P4 ;  /* 0x000000073009b211 */ /* 0x044fe200020f0c31 */
[----:B------:R-:W1:Y:S01]  /*15090*/  SHFL.IDX PT, R45, R2, 0x3, 0x181f ;  /* 0x00781f00022d7f89 */ /* 0x000e6200000e0000 */
[C---:B---3--:R-:W-:Y:S02]  /*150a0*/  @!P2 LEA R6, P1, R48.reuse, R6, 0x1 ;  /* 0x000000063006a211 */ /* 0x048fe400078208ff */
[----:B------:R-:W-:Y:S01]  /*150b0*/  IADD3 R28, R3, 0x40, RZ ;  /* 0x00000040031c7810 */ /* 0x000fe20007ffe0ff */
[----:B------:R-:W2:Y:S01]  /*150c0*/  SHFL.IDX PT, R46, R0, 0x3, 0x181f ;  /* 0x00781f00002e7f89 */ /* 0x000ea200000e0000 */
[----:B----4-:R-:W-:-:S02]  /*150d0*/  @!P0 LEA R4, P4, R48, R5, 0x1 ;  /* 0x0000000530048211 */ /* 0x010fc400078808ff */
[C-C-:B-----5:R-:W-:Y:S01]  /*150e0*/  @!P2 LEA.HI.X R7, R48.reuse, R11, R49.reuse, 0x1, P1 ;  /* 0x0000000b3007a211 */ /* 0x160fe200008f0c31 */
[----:B------:R-:W-:Y:S01]  /*150f0*/  LDS.128 R32, [R241+0x2880] ;  /* 0x00288000f1207984 */ /* 0x000fe20000000c00 */
[----:B------:R-:W-:Y:S02]  /*15100*/  @!P0 LEA.HI.X R5, R48, R10, R49, 0x1, P4 ;  /* 0x0000000a30058211 */ /* 0x000fe400020f0c31 */
[----:B------:R-:W-:Y:S01]  /*15110*/  ISETP.GE.OR P1, PT, R29, UR4, P5 ;  /* 0x000000041d007c0c */ /* 0x000fe2000af26670 */
[----:B------:R-:W-:Y:S01]  /*15120*/  LDS.128 R36, [R241+0x3080] ;  /* 0x00308000f1247984 */ /* 0x000fe20000000c00 */
[----:B------:R-:W-:-:S03]  /*15130*/  ISETP.GE.OR P4, PT, R28, UR4, P5 ;  /* 0x000000041c007c0c */ /* 0x000fc6000af86670 */
[----:B------:R-:W-:Y:S04]  /*15140*/  LDS.128 R28, [R241+0x2080] ;  /* 0x00208000f11c7984 */ /* 0x000fe80000000c00 */
[----:B------:R-:W3:Y:S04]  /*15150*/  SHFL.IDX PT, R44, R2, 0x4, 0x181f ;  /* 0x00981f00022c7f89 */ /* 0x000ee800000e0000 */
[----:B------:R-:W-:Y:S04]  /*15160*/  LDS.128 R40, [R241+0x3880] ;  /* 0x00388000f1287984 */ /* 0x000fe80000000c00 */
[----:B------:R4:W-:Y:S04]  /*15170*/  @!P3 ST.E.128 [R8.64], R20 ;  /* 0x000000140800b985 */ /* 0x0009e8000c101d08 */
[----:B------:R-:W5:Y:S04]  /*15180*/  SHFL.IDX PT, R9, R2, 0x5, 0x181f ;  /* 0x00b81f0002097f89 */ /* 0x000f6800000e0000 */
[----:B------:R-:W1:Y:S04]  /*15190*/  SHFL.IDX PT, R11, R0, 0x4, 0x181f ;  /* 0x00981f00000b7f89 */ /* 0x000e6800000e0000 */
[----:B------:R-:W-:Y:S04]  /*151a0*/  SHFL.IDX PT, R10, R2, 0x6, 0x181f ;  /* 0x00d81f00020a7f89 */ /* 0x000fe800000e0000 */
[----:B------:R-:W1:Y:S04]  /*151b0*/  SHFL.IDX PT, R21, R0, 0x5, 0x181f ;  /* 0x00b81f0000157f89 */ /* 0x000e6800000e0000 */
[----:B------:R-:W1:Y:S04]  /*151c0*/  SHFL.IDX PT, R20, R0, 0x6, 0x181f ;  /* 0x00d81f0000147f89 */ /* 0x000e6800000e0000 */
[----:B------:R-:W-:Y:S01]  /*151d0*/  @!P2 ST.E.128 [R6.64], R16 ;  /* 0x000000100600a985 */ /* 0x000fe2000c101d08 */
[----:B----4-:R-:W-:-:S02]  /*151e0*/  IADD3 R22, R3, 0x50, RZ ;  /* 0x0000005003167810 */ /* 0x010fc40007ffe0ff */
[C---:B------:R-:W-:Y:S02]  /*151f0*/  IADD3 R8, R3.reuse, 0x60, RZ ;  /* 0x0000006003087810 */ /* 0x040fe40007ffe0ff */
[----:B------:R-:W-:Y:S01]  /*15200*/  ISETP.GE.OR P3, PT, R22, UR4, P5 ;  /* 0x0000000416007c0c */ /* 0x000fe2000af66670 */
[----:B------:R1:W-:Y:S01]  /*15210*/  @!P0 ST.E.128 [R4.64], R12 ;  /* 0x0000000c04008985 */ /* 0x0003e2000c101d08 */
[----:B------:R-:W-:Y:S02]  /*15220*/  ISETP.GE.OR P2, PT, R8, UR4, P5 ;  /* 0x0000000408007c0c */ /* 0x000fe4000af46670 */
[----:B------:R-:W-:-:S04]  /*15230*/  IADD3 R3, R3, 0x70, RZ ;  /* 0x0000007003037810 */ /* 0x000fc80007ffe0ff */
[----:B------:R-:W-:Y:S02]  /*15240*/  ISETP.GE.OR P5, PT, R3, UR4, P5 ;  /* 0x0000000403007c0c */ /* 0x000fe4000afa6670 */
[----:B-1----:R-:W-:-:S04]  /*15250*/  @!P1 LEA R4, P0, R48, R45, 0x1 ;  /* 0x0000002d30049211 */ /* 0x002fc800078008ff */
[C---:B--2---:R-:W-:Y:S02]  /*15260*/  @!P1 LEA.HI.X R5, R48.reuse, R46, R49, 0x1, P0 ;  /* 0x0000002e30059211 */ /* 0x044fe400000f0c31 */
[----:B---3--:R-:W-:-:S03]  /*15270*/  @!P4 LEA R8, P0, R48, R44, 0x1 ;  /* 0x0000002c3008c211 */ /* 0x008fc600078008ff */
[----:B------:R1:W-:Y:S01]  /*15280*/  @!P1 ST.E.128 [R4.64], R24 ;  /* 0x0000001804009985 */ /* 0x0003e2000c101d08 */
[C---:B-----5:R-:W-:Y:S02]  /*15290*/  @!P3 LEA R6, P1, R48.reuse, R9, 0x1 ;  /* 0x000000093006b211 */ /* 0x060fe400078208ff */
[C-C-:B------:R-:W-:Y:S02]  /*152a0*/  @!P4 LEA.HI.X R9, R48.reuse, R11, R49.reuse, 0x1, P0 ;  /* 0x0000000b3009c211 */ /* 0x140fe400000f0c31 */
[----:B------:R-:W-:-:S03]  /*152b0*/  @!P3 LEA.HI.X R7, R48, R21, R49, 0x1, P1 ;  /* 0x000000153007b211 */ /* 0x000fc600008f0c31 */
[----:B------:R2:W-:Y:S04]  /*152c0*/  @!P4 ST.E.128 [R8.64], R28 ;  /* 0x0000001c0800c985 */ /* 0x0005e8000c101d08 */
[----:B------:R2:W-:Y:S01]  /*152d0*/  @!P3 ST.E.128 [R6.64], R32 ;  /* 0x000000200600b985 */ /* 0x0005e2000c101d08 */
[----:B-1----:R-:W-:-:S04]  /*152e0*/  @!P2 LEA R4, P0, R48, R10, 0x1 ;  /* 0x0000000a3004a211 */ /* 0x002fc800078008ff */
[----:B------:R-:W-:-:S05]  /*152f0*/  @!P2 LEA.HI.X R5, R48, R20, R49, 0x1, P0 ;  /* 0x000000143005a211 */ /* 0x000fca00000f0c31 */
[----:B------:R2:W-:Y:S04]  /*15300*/  @!P2 ST.E.128 [R4.64], R36 ;  /* 0x000000240400a985 */ /* 0x0005e8000c101d08 */
[----:B------:R-:W1:Y:S04]  /*15310*/  SHFL.IDX PT, R2, R2, 0x7, 0x181f ;  /* 0x00f81f0002027f89 */ /* 0x000e6800000e0000 */
[----:B------:R-:W3:Y:S01]  /*15320*/  SHFL.IDX PT, R0, R0, 0x7, 0x181f ;  /* 0x00f81f0000007f89 */ /* 0x000ee200000e0000 */
[----:B------:R-:W-:Y:S05]  /*15330*/  @P5 BRA `(.L_x_528) ;  /* 0x000009d000005947 */ /* 0x000fea0003800000 */
[----:B-1----:R-:W-:-:S04]  /*15340*/  LEA R2, P0, R48, R2, 0x1 ;  /* 0x0000000230027211 */ /* 0x002fc800078008ff */
[----:B---3--:R-:W-:-:S05]  /*15350*/  LEA.HI.X R3, R48, R0, R49, 0x1, P0 ;  /* 0x0000000030037211 */ /* 0x008fca00000f0c31 */
[----:B------:R1:W-:Y:S01]  /*15360*/  ST.E.128 [R2.64], R40 ;  /* 0x0000002802007985 */ /* 0x0003e2000c101d08 */
[----:B------:R-:W-:Y:S05]  /*15370*/  BRA `(.L_x_528) ;  /* 0x0000099000007947 */ /* 0x000fea0003800000 */
.L_x_526:
[----:B------:R-:W2:Y:S04]  /*15380*/  LDL R0, [R1+0x50] ;  /* 0x0000500001007983 */ /* 0x000ea80000100800 */
[----:B------:R-:W3:Y:S04]  /*15390*/  LDL R16, [R1+0x44] ;  /* 0x0000440001107983 */ /* 0x000ee80000100800 */
[----:B------:R-:W4:Y:S01]  /*153a0*/  LDL R15, [R1+0x48] ;  /* 0x00004800010f7983 */ /* 0x000f220000100800 */
[----:B------:R-:W-:Y:S03]  /*153b0*/  BSSY B0, `(.L_x_529) ;  /* 0x0000025000007945 */ /* 0x000fe60003800000 */
[----:B------:R-:W1:Y:S02]  /*153c0*/  S2R R14, SR_TID.X ;  /* 0x00000000000e7919 */ /* 0x000e640000002100 */
[----:B-1----:R-:W-:Y:S01]  /*153d0*/  ISETP.GE.AND P0, PT, R14, 0x80, PT ;  /* 0x000000800e00780c */ /* 0x002fe20003f06270 */
[----:B--2---:R-:W-:Y:S01]  /*153e0*/  IMAD.MOV.U32 R11, RZ, RZ, R0 ;  /* 0x000000ffff0b7224 */ /* 0x004fe200078e0000 */
[----:B---3--:R-:W-:-:S02]  /*153f0*/  SHF.R.S32.HI R7, RZ, 0x1f, R16 ;  /* 0x0000001fff077819 */ /* 0x008fc40000011410 */
[----:B----4-:R-:W-:-:S09]  /*15400*/  SHF.R.S32.HI R10, RZ, 0x1f, R15 ;  /* 0x0000001fff0a7819 */ /* 0x010fd2000001140f */
[----:B------:R-:W-:Y:S05]  /*15410*/  @P0 BRA `(.L_x_530) ;  /* 0x000001e000000947 */ /* 0x000fea0003800000 */
[----:B------:R-:W-:Y:S02]  /*15420*/  MOV R2, c[0x0][0x4e8] ;  /* 0x00013a0000027a02 */ /* 0x000fe40000000f00 */
[----:B------:R-:W-:-:S03]  /*15430*/  IADD3 R6, R11, R14, RZ ;  /* 0x0000000e0b067210 */ /* 0x000fc60007ffe0ff */
[----:B------:R-:W-:-:S05]  /*15440*/  IMAD R0, R2, c[0x0][0x388], RZ ;  /* 0x0000e20002007a24 */ /* 0x000fca00078e02ff */
[----:B------:R-:W-:-:S13]  /*15450*/  ISETP.GE.AND P0, PT, R6, R0, PT ;  /* 0x000000000600720c */ /* 0x000fda0003f06270 */
[----:B------:R-:W-:Y:S05]  /*15460*/  @P0 BRA `(.L_x_530) ;  /* 0x0000019000000947 */ /* 0x000fea0003800000 */
[----:B------:R-:W-:Y:S01]  /*15470*/  ISETP.NE.AND P0, PT, R2, 0x1, PT ;  /* 0x000000010200780c */ /* 0x000fe20003f05270 */
[----:B------:R-:W-:Y:S01]  /*15480*/  IMAD R4, R7, c[0x0][0x490], RZ ;  /* 0x0001240007047a24 */ /* 0x000fe200078e02ff */
[----:B------:R-:W-:Y:S01]  /*15490*/  MOV R0, R6 ;  /* 0x0000000600007202 */ /* 0x000fe20000000f00 */
[----:B------:R-:W-:-:S04]  /*154a0*/  IMAD.WIDE.U32 R2, R16, c[0x0][0x490], RZ ;  /* 0x0001240010027a25 */ /* 0x000fc800078e00ff */
[----:B------:R-:W-:Y:S02]  /*154b0*/  IMAD R4, R16, c[0x0][0x494], R4 ;  /* 0x0001250010047a24 */ /* 0x000fe400078e0204 */
[----:B------:R-:W-:-:S03]  /*154c0*/  IMAD R9, R10, c[0x0][0x498], RZ ;  /* 0x000126000a097a24 */ /* 0x000fc600078e02ff */
[----:B------:R-:W-:Y:S01]  /*154d0*/  IADD3 R3, R3, R4, RZ ;  /* 0x0000000403037210 */ /* 0x000fe20007ffe0ff */
[----:B------:R-:W-:-:S05]  /*154e0*/  @P0 IMAD.HI.U32 R5, R6, c[0x0][0x4ec], RZ ;  /* 0x00013b0006050a27 */ /* 0x000fca00078e00ff */
[----:B------:R-:W-:Y:S01]  /*154f0*/  @P0 SHF.R.U32.HI R0, RZ, c[0x0][0x4f0], R5 ;  /* 0x00013c00ff000a19 */ /* 0x000fe20000011605 */
[----:B------:R-:W-:-:S03]  /*15500*/  IMAD.WIDE.U32 R4, R15, c[0x0][0x498], R2 ;  /* 0x000126000f047a25 */ /* 0x000fc600078e0002 */
[C---:B------:R-:W-:Y:S01]  /*15510*/  IADD3 R8, -R0.reuse, RZ, RZ ;  /* 0x000000ff00087210 */ /* 0x040fe20007ffe1ff */
[----:B------:R-:W-:Y:S01]  /*15520*/  IMAD R3, R15, c[0x0][0x49c], R9 ;  /* 0x000127000f037a24 */ /* 0x000fe200078e0209 */
[----:B------:R-:W-:-:S03]  /*15530*/  IADD3 R4, P0, R0, R4, RZ ;  /* 0x0000000400047210 */ /* 0x000fc60007f1e0ff */
[----:B------:R-:W-:Y:S01]  /*15540*/  IMAD R2, R8, c[0x0][0x4e8], R6 ;  /* 0x00013a0008027a24 */ /* 0x000fe200078e0206 */
[----:B------:R-:W-:-:S04]  /*15550*/  SHF.R.S32.HI R6, RZ, 0x1f, R0 ;  /* 0x0000001fff067819 */ /* 0x000fc80000011400 */
[----:B------:R-:W-:Y:S02]  /*15560*/  SHF.R.S32.HI R0, RZ, 0x1f, R2 ;  /* 0x0000001fff007819 */ /* 0x000fe40000011402 */
[----:B------:R-:W-:-:S03]  /*15570*/  IADD3.X R5, R6, R5, R3, P0, !PT ;  /* 0x0000000506057210 */ /* 0x000fc600007fe403 */
[----:B------:R-:W-:-:S04]  /*15580*/  IMAD R0, R0, c[0x0][0x488], RZ ;  /* 0x0001220000007a24 */ /* 0x000fc800078e02ff */
[C---:B------:R-:W-:Y:S02]  /*15590*/  IMAD R0, R2.reuse, c[0x0][0x48c], R0 ;  /* 0x0001230002007a24 */ /* 0x040fe400078e0200 */
[----:B------:R-:W-:-:S05]  /*155a0*/  IMAD.WIDE.U32 R2, R2, c[0x0][0x488], R4 ;  /* 0x0001220002027a25 */ /* 0x000fca00078e0004 */
[----:B------:R-:W-:Y:S02]  /*155b0*/  IADD3 R0, R3, R0, RZ ;  /* 0x0000000003007210 */ /* 0x000fe40007ffe0ff */
[----:B------:R-:W-:-:S04]  /*155c0*/  LEA R4, P0, R2, c[0x0][0x450], 0x2 ;  /* 0x0001140002047a11 */ /* 0x000fc800078010ff */
[----:B------:R-:W-:Y:S02]  /*155d0*/  LEA.HI.X R5, R2, c[0x0][0x454], R0, 0x2, P0 ;  /* 0x0001150002057a11 */ /* 0x000fe400000f1400 */
[----:B------:R-:W-:-:S05]  /*155e0*/  MOV R0, 0xff800000 ;  /* 0xff80000000007802 */ /* 0x000fca0000000f00 */
[----:B------:R1:W-:Y:S02]  /*155f0*/  STG.E [R4.64], R0 ;  /* 0x0000000004007986 */ /* 0x0003e4000c101908 */
.L_x_530:
[----:B------:R-:W-:Y:S05]  /*15600*/  BSYNC B0 ;  /* 0x0000000000007941 */ /* 0x000fea0003800000 */
.L_x_529:
[----:B------:R-:W2:Y:S04]  /*15610*/  LDL R2, [R1+0x78] ;  /* 0x0000780001027983 */ /* 0x000ea80000100800 */
[----:B------:R-:W3:Y:S01]  /*15620*/  LDL.64 R12, [R1+0x28] ;  /* 0x00002800010c7983 */ /* 0x000ee20000100a00 */
[----:B-1----:R-:W-:Y:S01]  /*15630*/  MOV R0, c[0x0][0x4e8] ;  /* 0x00013a0000007a02 */ /* 0x002fe20000000f00 */
[----:B------:R-:W-:Y:S01]  /*15640*/  IMAD R6, R10, c[0x0][0x3f0], RZ ;  /* 0x0000fc000a067a24 */ /* 0x000fe200078e02ff */
[----:B------:R-:W-:Y:S02]  /*15650*/  SHF.R.S32.HI R9, RZ, 0x1f, R14 ;  /* 0x0000001fff097819 */ /* 0x000fe4000001140e */
[----:B------:R-:W-:Y:S01]  /*15660*/  ISETP.NE.AND P0, PT, R0, 0x1, PT ;  /* 0x000000010000780c */ /* 0x000fe20003f05270 */
[----:B------:R-:W-:Y:S01]  /*15670*/  IMAD R0, R7, c[0x0][0x3e8], RZ ;  /* 0x0000fa0007007a24 */ /* 0x000fe200078e02ff */
[----:B------:R-:W-:Y:S01]  /*15680*/  LEA.HI R9, R9, R14, RZ, 0x3 ;  /* 0x0000000e09097211 */ /* 0x000fe200078f18ff */
[----:B------:R-:W-:-:S02]  /*15690*/  IMAD R8, R15, c[0x0][0x3f4], R6 ;  /* 0x0000fd000f087a24 */ /* 0x000fc400078e0206 */
[----:B------:R-:W-:Y:S01]  /*156a0*/  IMAD R5, R16, c[0x0][0x3ec], R0 ;  /* 0x0000fb0010057a24 */ /* 0x000fe200078e0200 */
[----:B------:R-:W-:Y:S02]  /*156b0*/  SHF.R.S32.HI R9, RZ, 0x3, R9 ;  /* 0x00000003ff097819 */ /* 0x000fe40000011409 */
[----:B--2---:R-:W-:Y:S01]  /*156c0*/  IADD3 R4, R2, R11, RZ ;  /* 0x0000000b02047210 */ /* 0x004fe20007ffe0ff */
[----:B------:R-:W-:-:S03]  /*156d0*/  IMAD.WIDE.U32 R2, R16, c[0x0][0x3e8], RZ ;  /* 0x0000fa0010027a25 */ /* 0x000fc600078e00ff */
[----:B------:R-:W-:Y:S01]  /*156e0*/  MOV R0, R4 ;  /* 0x0000000400007202 */ /* 0x000fe20000000f00 */
[----:B------:R-:W-:-:S04]  /*156f0*/  @P0 IMAD.HI.U32 R7, R4, c[0x0][0x4ec], RZ ;  /* 0x00013b0004070a27 */ /* 0x000fc800078e00ff */
[----:B------:R-:W-:Y:S01]  /*15700*/  IMAD.IADD R3, R3, 0x1, R5 ;  /* 0x0000000103037824 */ /* 0x000fe200078e0205 */
[----:B------:R-:W-:Y:S02]  /*15710*/  @P0 SHF.R.U32.HI R0, RZ, c[0x0][0x4f0], R7 ;  /* 0x00013c00ff000a19 */ /* 0x000fe40000011607 */
[----:B---3--:R-:W-:Y:S01]  /*15720*/  ISETP.GE.AND P0, PT, R12, c[0x0][0x3c8], PT ;  /* 0x0000f2000c007a0c */ /* 0x008fe20003f06270 */
[----:B------:R-:W-:Y:S01]  /*15730*/  IMAD.WIDE.U32 R2, R15, c[0x0][0x3f0], R2 ;  /* 0x0000fc000f027a25 */ /* 0x000fe200078e0002 */
[----:B------:R-:W-:Y:S02]  /*15740*/  SHF.R.S32.HI R5, RZ, 0x1f, R0 ;  /* 0x0000001fff057819 */ /* 0x000fe40000011400 */
[----:B------:R-:W-:Y:S02]  /*15750*/  IADD3 R6, -R0, RZ, RZ ;  /* 0x000000ff00067210 */ /* 0x000fe40007ffe1ff */
[----:B------:R-:W-:Y:S01]  /*15760*/  IADD3 R3, R3, R8, RZ ;  /* 0x0000000803037210 */ /* 0x000fe20007ffe0ff */
[----:B------:R-:W-:-:S02]  /*15770*/  IMAD R5, R5, c[0x0][0x3e0], RZ ;  /* 0x0000f80005057a24 */ /* 0x000fc400078e02ff */
[----:B------:R-:W-:Y:S02]  /*15780*/  IMAD R6, R6, c[0x0][0x4e8], R4 ;  /* 0x00013a0006067a24 */ /* 0x000fe400078e0204 */
[C---:B------:R-:W-:Y:S02]  /*15790*/  IMAD R4, R0.reuse, c[0x0][0x3e4], R5 ;  /* 0x0000f90000047a24 */ /* 0x040fe400078e0205 */
[----:B------:R-:W-:Y:S01]  /*157a0*/  IMAD.WIDE.U32 R2, R0, c[0x0][0x3e0], R2 ;  /* 0x0000f80000027a25 */ /* 0x000fe200078e0002 */
[----:B------:R-:W-:-:S03]  /*157b0*/  SHF.R.S32.HI R0, RZ, 0x1f, R6 ;  /* 0x0000001fff007819 */ /* 0x000fc60000011406 */
[----:B------:R-:W-:Y:S02]  /*157c0*/  IMAD.IADD R3, R3, 0x1, R4 ;  /* 0x0000000103037824 */ /* 0x000fe400078e0204 */
[----:B------:R-:W-:Y:S02]  /*157d0*/  IMAD R0, R0, c[0x0][0x3d8], RZ ;  /* 0x0000f60000007a24 */ /* 0x000fe400078e02ff */
[----:B------:R-:W-:-:S04]  /*157e0*/  IMAD.WIDE.U32 R4, R6, c[0x0][0x3d8], R2 ;  /* 0x0000f60006047a25 */ /* 0x000fc800078e0002 */
[----:B------:R-:W-:Y:S01]  /*157f0*/  IMAD R6, R6, c[0x0][0x3dc], R0 ;  /* 0x0000f70006067a24 */ /* 0x000fe200078e0200 */
[----:B------:R-:W-:Y:S02]  /*15800*/  LEA R3, P1, R4, c[0x0][0x380], 0x1 ;  /* 0x0000e00004037a11 */ /* 0x000fe400078208ff */
[----:B------:R-:W-:Y:S02]  /*15810*/  IADD3 R0, R9, R11, RZ ;  /* 0x0000000b09007210 */ /* 0x000fe40007ffe0ff */
[----:B------:R-:W-:-:S04]  /*15820*/  IADD3 R2, R5, R6, RZ ;  /* 0x0000000605027210 */ /* 0x000fc80007ffe0ff */
[----:B------:R-:W-:Y:S01]  /*15830*/  LEA.HI.X R2, R4, c[0x0][0x384], R2, 0x1, P1 ;  /* 0x0000e10004027a11 */ /* 0x000fe200008f0c02 */
[----:B------:R-:W-:Y:S05]  /*15840*/  BRA.DIV ~URZ, `(.L_x_531) ;  /* 0x00000fa27f007947 */ /* 0x000fea000b800000 */
[----:B------:R1:W2:Y:S02]  /*15850*/  SHFL.IDX PT, R5, R2, RZ, 0x181f ;  /* 0x00181fff02057589 */ /* 0x0002a400000e0000 */
.L_x_561:
[----:B------:R-:W-:Y:S05]  /*15860*/  BRA.DIV ~URZ, `(.L_x_532) ;  /* 0x00000ff27f007947 */ /* 0x000fea000b800000 */
[----:B------:R3:W4:Y:S02]  /*15870*/  SHFL.IDX PT, R4, R3, RZ, 0x181f ;  /* 0x00181fff03047589 */ /* 0x00072400000e0000 */
.L_x_562:
[----:B------:R-:W5:Y:S01]  /*15880*/  LDL.64 R6, [R1+0x28] ;  /* 0x0000280001067983 */ /* 0x000f620000100a00 */
[----:B------:R-:W-:-:S04]  /*15890*/  IMAD.MOV.U32 R11, RZ, RZ, c[0x0][0x4e8] ;  /* 0x00013a00ff0b7624 */ /* 0x000fc800078e00ff */
[----:B------:R-:W-:-:S05]  /*158a0*/  IMAD R11, R11, c[0x0][0x388], RZ ;  /* 0x0000e2000b0b7a24 */ /* 0x000fca00078e02ff */
[----:B------:R-:W-:-:S13]  /*158b0*/  ISETP.GE.OR P2, PT, R0, R11, P0 ;  /* 0x0000000b0000720c */ /* 0x000fda0000746670 */
[----:B----45:R-:W-:-:S04]  /*158c0*/  @!P2 LEA R4, P1, R6, R4, 0x1 ;  /* 0x000000040604a211 */ /* 0x030fc800078208ff */
[----:B--2---:R-:W-:-:S05]  /*158d0*/  @!P2 LEA.HI.X R5, R6, R5, R7, 0x1, P1 ;  /* 0x000000050605a211 */ /* 0x004fca00008f0c07 */
[----:B------:R2:W-:Y:S01]  /*158e0*/  @!P2 ST.E.128 [R4.64], RZ ;  /* 0x000000ff0400a985 */ /* 0x0005e2000c101d08 */
[----:B------:R-:W-:Y:S05]  /*158f0*/  BRA.DIV ~URZ, `(.L_x_533) ;  /* 0x00000fd27f007947 */ /* 0x000fea000b800000 */
[----:B------:R4:W1:Y:S04]  /*15900*/  SHFL.IDX PT, R6, R2, 0x1, 0x181f ;  /* 0x00381f0002067f89 */ /* 0x00086800000e0000 */
[----:B--2---:R4:W2:Y:S02]  /*15910*/  SHFL.IDX PT, R4, R3, 0x1, 0x181f ;  /* 0x00381f0003047f89 */ /* 0x0048a400000e0000 */
.L_x_563:
[----:B------:R-:W5:Y:S01]  /*15920*/  LDL.64 R8, [R1+0x28] ;  /* 0x0000280001087983 */ /* 0x000f620000100a00 */
[----:B------:R-:W-:-:S04]  /*15930*/  IADD3 R5, R0, 0x10, RZ ;  /* 0x0000001000057810 */ /* 0x000fc80007ffe0ff */
[----:B------:R-:W-:-:S13]  /*15940*/  ISETP.GE.OR P2, PT, R5, R11, P0 ;  /* 0x0000000b0500720c */ /* 0x000fda0000746670 */
[----:B--2--5:R-:W-:-:S04]  /*15950*/  @!P2 LEA R4, P1, R8, R4, 0x1 ;  /* 0x000000040804a211 */ /* 0x024fc800078208ff */
[----:B-1----:R-:W-:-:S05]  /*15960*/  @!P2 LEA.HI.X R5, R8, R6, R9, 0x1, P1 ;  /* 0x000000060805a211 */ /* 0x002fca00008f0c09 */
[----:B------:R1:W-:Y:S01]  /*15970*/  @!P2 ST.E.128 [R4.64], RZ ;  /* 0x000000ff0400a985 */ /* 0x0003e2000c101d08 */
[----:B------:R-:W-:Y:S05]  /*15980*/  BRA.DIV ~URZ, `(.L_x_534) ;  /* 0x000010127f007947 */ /* 0x000fea000b800000 */
[----:B------:R2:W1:Y:S02]  /*15990*/  SHFL.IDX PT, R6, R2, 0x2, 0x181f ;  /* 0x00581f0002067f89 */ /* 0x00046400000e0000 */
.L_x_564:
[----:B------:R-:W-:Y:S05]  /*159a0*/  BRA.DIV ~URZ, `(.L_x_535) ;  /* 0x000010627f007947 */ /* 0x000fea000b800000 */
[----:B-1----:R1:W2:Y:S02]  /*159b0*/  SHFL.IDX PT, R4, R3, 0x2, 0x181f ;  /* 0x00581f0003047f89 */ /* 0x0022a400000e0000 */
.L_x_565:
[----:B------:R-:W5:Y:S01]  /*159c0*/  LDL.64 R8, [R1+0x28] ;  /* 0x0000280001087983 */ /* 0x000f620000100a00 */
[----:B------:R-:W-:-:S04]  /*159d0*/  IADD3 R5, R0, 0x20, RZ ;  /* 0x0000002000057810 */ /* 0x000fc80007ffe0ff */
[----:B------:R-:W-:-:S13]  /*159e0*/  ISETP.GE.OR P2, PT, R5, R11, P0 ;  /* 0x0000000b0500720c */ /* 0x000fda0000746670 */
[----:B--2--5:R-:W-:-:S04]  /*159f0*/  @!P2 LEA R4, P1, R8, R4, 0x1 ;  /* 0x000000040804a211 */ /* 0x024fc800078208ff */
[----:B------:R-:W-:-:S05]  /*15a00*/  @!P2 LEA.HI.X R5, R8, R6, R9, 0x1, P1 ;  /* 0x000000060805a211 */ /* 0x000fca00008f0c09 */
[----:B------:R2:W-:Y:S01]  /*15a10*/  @!P2 ST.E.128 [R4.64], RZ ;  /* 0x000000ff0400a985 */ /* 0x0005e2000c101d08 */
[----:B------:R-:W-:Y:S05]  /*15a20*/  BRA.DIV ~URZ, `(.L_x_536) ;  /* 0x000010527f007947 */ /* 0x000fea000b800000 */
[----:B------:R1:W2:Y:S04]  /*15a30*/  SHFL.IDX PT, R6, R2, 0x3, 0x181f ;  /* 0x00781f0002067f89 */ /* 0x0002a800000e0000 */
[----:B--2---:R1:W2:Y:S02]  /*15a40*/  SHFL.IDX PT, R4, R3, 0x3, 0x181f ;  /* 0x00781f0003047f89 */ /* 0x0042a400000e0000 */
.L_x_566:
[----:B------:R-:W5:Y:S01]  /*15a50*/  LDL.64 R8, [R1+0x28] ;  /* 0x0000280001087983 */ /* 0x000f620000100a00 */
[----:B------:R-:W-:-:S04]  /*15a60*/  IADD3 R5, R0, 0x30, RZ ;  /* 0x0000003000057810 */ /* 0x000fc80007ffe0ff */
[----:B------:R-:W-:-:S13]  /*15a70*/  ISETP.GE.OR P2, PT, R5, R11, P0 ;  /* 0x0000000b0500720c */ /* 0x000fda0000746670 */
[----:B--2--5:R-:W-:-:S04]  /*15a80*/  @!P2 LEA R4, P1, R8, R4, 0x1 ;  /* 0x000000040804a211 */ /* 0x024fc800078208ff */
[----:B------:R-:W-:-:S05]  /*15a90*/  @!P2 LEA.HI.X R5, R8, R6, R9, 0x1, P1 ;  /* 0x000000060805a211 */ /* 0x000fca00008f0c09 */
[----:B------:R2:W-:Y:S01]  /*15aa0*/  @!P2 ST.E.128 [R4.64], RZ ;  /* 0x000000ff0400a985 */ /* 0x0005e2000c101d08 */
[----:B------:R-:W-:Y:S05]  /*15ab0*/  BRA.DIV ~URZ, `(.L_x_537) ;  /* 0x000010927f007947 */ /* 0x000fea000b800000 */
[----:B------:R1:W2:Y:S02]  /*15ac0*/  SHFL.IDX PT, R6, R2, 0x4, 0x181f ;  /* 0x00981f0002067f89 */ /* 0x0002a400000e0000 */
.L_x_567:
[----:B------:R-:W-:Y:S05]  /*15ad0*/  BRA.DIV ~URZ, `(.L_x_538) ;  /* 0x000010e27f007947 */ /* 0x000fea000b800000 */
[----:B--2---:R2:W1:Y:S02]  /*15ae0*/  SHFL.IDX PT, R4, R3, 0x4, 0x181f ;  /* 0x00981f0003047f89 */ /* 0x00446400000e0000 */
.L_x_568:
[----:B------:R-:W5:Y:S01]  /*15af0*/  LDL.64 R8, [R1+0x28] ;  /* 0x0000280001087983 */ /* 0x000f620000100a00 */
[----:B------:R-:W-:-:S04]  /*15b00*/  IADD3 R5, R0, 0x40, RZ ;  /* 0x0000004000057810 */ /* 0x000fc80007ffe0ff */
[----:B------:R-:W-:-:S13]  /*15b10*/  ISETP.GE.OR P2, PT, R5, R11, P0 ;  /* 0x0000000b0500720c */ /* 0x000fda0000746670 */
[----:B-1---5:R-:W-:-:S04]  /*15b20*/  @!P2 LEA R4, P1, R8, R4, 0x1 ;  /* 0x000000040804a211 */ /* 0x022fc800078208ff */
[----:B------:R-:W-:-:S05]  /*15b30*/  @!P2 LEA.HI.X R5, R8, R6, R9, 0x1, P1 ;  /* 0x000000060805a211 */ /* 0x000fca00008f0c09 */
[----:B------:R1:W-:Y:S01]  /*15b40*/  @!P2 ST.E.128 [R4.64], RZ ;  /* 0x000000ff0400a985 */ /* 0x0003e2000c101d08 */
[----:B------:R-:W-:Y:S05]  /*15b50*/  BRA.DIV ~URZ, `(.L_x_539) ;  /* 0x000010d27f007947 */ /* 0x000fea000b800000 */
[----:B------:R1:W2:Y:S04]  /*15b60*/  SHFL.IDX PT, R6, R2, 0x5, 0x181f ;  /* 0x00b81f0002067f89 */ /* 0x0002a800000e0000 */
[----:B-1----:R1:W3:Y:S02]  /*15b70*/  SHFL.IDX PT, R4, R3, 0x5, 0x181f ;  /* 0x00b81f0003047f89 */ /* 0x0022e400000e0000 */
.L_x_569:
[----:B------:R-:W5:Y:S01]  /*15b80*/  LDL.64 R8, [R1+0x28] ;  /* 0x0000280001087983 */ /* 0x000f620000100a00 */
[----:B------:R-:W-:-:S04]  /*15b90*/  IADD3 R5, R0, 0x50, RZ ;  /* 0x0000005000057810 */ /* 0x000fc80007ffe0ff */
[----:B------:R-:W-:-:S13]  /*15ba0*/  ISETP.GE.OR P2, PT, R5, R11, P0 ;  /* 0x0000000b0500720c */ /* 0x000fda0000746670 */
[----:B---3-5:R-:W-:-:S04]  /*15bb0*/  @!P2 LEA R4, P1, R8, R4, 0x1 ;  /* 0x000000040804a211 */ /* 0x028fc800078208ff */
[----:B--2---:R-:W-:-:S05]  /*15bc0*/  @!P2 LEA.HI.X R5, R8, R6, R9, 0x1, P1 ;  /* 0x000000060805a211 */ /* 0x004fca00008f0c09 */
[----:B------:R2:W-:Y:S01]  /*15bd0*/  @!P2 ST.E.128 [R4.64], RZ ;  /* 0x000000ff0400a985 */ /* 0x0005e2000c101d08 */
[----:B------:R-:W-:Y:S05]  /*15be0*/  BRA.DIV ~URZ, `(.L_x_540) ;  /* 0x000011127f007947 */ /* 0x000fea000b800000 */
[----:B------:R3:W1:Y:S02]  /*15bf0*/  SHFL.IDX PT, R6, R2, 0x6, 0x181f ;  /* 0x00d81f0002067f89 */ /* 0x00066400000e0000 */
.L_x_570:
[----:B------:R-:W-:Y:S05]  /*15c00*/  BRA.DIV ~URZ, `(.L_x_541) ;  /* 0x000011627f007947 */ /* 0x000fea000b800000 */
[----:B--2---:R2:W3:Y:S02]  /*15c10*/  SHFL.IDX PT, R4, R3, 0x6, 0x181f ;  /* 0x00d81f0003047f89 */ /* 0x0044e400000e0000 */
.L_x_571:
[----:B------:R-:W5:Y:S01]  /*15c20*/  LDL.64 R8, [R1+0x28] ;  /* 0x0000280001087983 */ /* 0x000f620000100a00 */
[----:B------:R-:W-:-:S04]  /*15c30*/  IADD3 R5, R0, 0x60, RZ ;  /* 0x0000006000057810 */ /* 0x000fc80007ffe0ff */
[----:B------:R-:W-:-:S13]  /*15c40*/  ISETP.GE.OR P2, PT, R5, R11, P0 ;  /* 0x0000000b0500720c */ /* 0x000fda0000746670 */
[----:B---3-5:R-:W-:-:S04]  /*15c50*/  @!P2 LEA R4, P1, R8, R4, 0x1 ;  /* 0x000000040804a211 */ /* 0x028fc800078208ff */
[----:B-1----:R-:W-:-:S05]  /*15c60*/  @!P2 LEA.HI.X R5, R8, R6, R9, 0x1, P1 ;  /* 0x000000060805a211 */ /* 0x002fca00008f0c09 */
[----:B------:R1:W-:Y:S01]  /*15c70*/  @!P2 ST.E.128 [R4.64], RZ ;  /* 0x000000ff0400a985 */ /* 0x0003e2000c101d08 */
[----:B------:R-:W-:Y:S05]  /*15c80*/  BRA.DIV ~URZ, `(.L_x_542) ;  /* 0x000011527f007947 */ /* 0x000fea000b800000 */
[----:B-1----:R1:W3:Y:S04]  /*15c90*/  SHFL.IDX PT, R4, R2, 0x7, 0x181f ;  /* 0x00f81f0002047f89 */ /* 0x0022e800000e0000 */
[----:B--2-4-:R-:W2:Y:S02]  /*15ca0*/  SHFL.IDX PT, R3, R3, 0x7, 0x181f ;  /* 0x00f81f0003037f89 */ /* 0x014ea400000e0000 */
.L_x_572:
[----:B------:R-:W4:Y:S01]  /*15cb0*/  LDL.64 R6, [R1+0x28] ;  /* 0x0000280001067983 */ /* 0x000f220000100a00 */
[----:B------:R-:W-:-:S04]  /*15cc0*/  IADD3 R0, R0, 0x70, RZ ;  /* 0x0000007000007810 */ /* 0x000fc80007ffe0ff */
[----:B------:R-:W-:-:S13]  /*15cd0*/  ISETP.GE.OR P1, PT, R0, R11, P0 ;  /* 0x0000000b0000720c */ /* 0x000fda0000726670 */
[----:B-12-4-:R-:W-:-:S04]  /*15ce0*/  @!P1 LEA R2, P0, R6, R3, 0x1 ;  /* 0x0000000306029211 */ /* 0x016fc800078008ff */
[----:B---3--:R-:W-:-:S05]  /*15cf0*/  @!P1 LEA.HI.X R3, R6, R4, R7, 0x1, P0 ;  /* 0x0000000406039211 */ /* 0x008fca00000f0c07 */
[----:B------:R1:W-:Y:S04]  /*15d00*/  @!P1 ST.E.128 [R2.64], RZ ;  /* 0x000000ff02009985 */ /* 0x0003e8000c101d08 */
.L_x_528:
[----:B------:R-:W-:Y:S05]  /*15d10*/  BSYNC B1 ;  /* 0x0000000000017941 */ /* 0x000fea0003800000 */
.L_x_525:
[----:B---3--:R-:W3:Y:S02]  /*15d20*/  LDL R0, [R1+0x84] ;  /* 0x0000840001007983 */ /* 0x008ee40000100800 */
[----:B---3--:R-:W-:-:S13]  /*15d30*/  ISETP.NE.AND P0, PT, R0, RZ, PT ;  /* 0x000000ff0000720c */ /* 0x008fda0003f05270 */
[----:B------:R-:W-:Y:S01]  /*15d40*/  @P0 WARPSYNC 0xffffffff ;  /* 0xffffffff00000948 */ /* 0x000fe20003800000 */
[----:B------:R-:W-:Y:S06]  /*15d50*/  @P0 BAR.SYNC.DEFER_BLOCKING 0x5, 0x80 ;  /* 0x0142000000000b1d */ /* 0x000fec0000010000 */
[----:B------:R-:W3:Y:S04]  /*15d60*/  @P0 LDS R0, [0xb100] ;  /* 0x00b10000ff000984 */ /* 0x000ee80000000800 */
[----:B---3--:R3:W-:Y:S04]  /*15d70*/  @P0 STL [R1+0x54], R0 ;  /* 0x0000540001000387 */ /* 0x0087e80000100800 */
[----:B------:R-:W-:Y:S06]  /*15d80*/  @P0 BAR.ARV 0x4, 0x80 ;  /* 0x0102000000000b1d */ /* 0x000fec0000002000 */
[----:B------:R-:W-:Y:S05]  /*15d90*/  @P0 BRA `(.L_x_543) ;  /* 0x0000007000000947 */ /* 0x000fea0003800000 */
[----:B------:R-:W-:Y:S05]  /*15da0*/  BRA.DIV ~URZ, `(.L_x_544) ;  /* 0x000011027f007947 */ /* 0x000fea000b800000 */
[----:B---3--:R3:W4:Y:S02]  /*15db0*/  SHFL.IDX PT, R0, R47, RZ, 0x1f ;  /* 0x00001fff2f007589 */ /* 0x00872400000e0000 */
.L_x_573:
[----:B------:R-:W-:Y:S01]  /*15dc0*/  WARPSYNC 0xffffffff ;  /* 0xffffffff00007948 */ /* 0x000fe20003800000 */
[----:B------:R-:W-:Y:S06]  /*15dd0*/  BAR.SYNC.DEFER_BLOCKING 0x4, 0x80 ;  /* 0x0102000000007b1d */ /* 0x000fec0000010000 */
[----:B----4-:R4:W-:Y:S04]  /*15de0*/  STL [R1+0x54], R0 ;  /* 0x0000540001007387 */ /* 0x0109e80000100800 */
[----:B------:R4:W-:Y:S04]  /*15df0*/  @!P6 STS [0xb100], R47 ;  /* 0x00b1002fff00e388 */ /* 0x0009e80000000800 */
[----:B------:R-:W-:Y:S06]  /*15e00*/  BAR.ARV 0x5, 0x80 ;  /* 0x0142000000007b1d */ /* 0x000fec0000002000 */
.L_x_543:
[----:B---34-:R-:W3:Y:S02]  /*15e10*/  LDL R0, [R1+0x54] ;  /* 0x0000540001007983 */ /* 0x018ee40000100800 */
[----:B---3--:R-:W-:-:S13]  /*15e20*/  ISETP.GE.AND P0, PT, R0, c[0x0][0x538], PT ;  /* 0x00014e0000007a0c */ /* 0x008fda0003f06270 */
[----:B-12---:R-:W-:Y:S01]  /*15e30*/  @P0 CALL.REL.NOINC `(.L_x_545) ;  /* 0x0000001000000944 */ /* 0x006fe20003c00000 */
[----:B------:R-:W-:Y:S05]  /*15e40*/  BRA `(.L_x_546) ;  /* 0xfffeab2000007947 */ /* 0x000fea000383ffff */
.L_x_545:
[----:B------:R-:W-:Y:S05]  /*15e50*/  EXIT ;  /* 0x000000000000794d */ /* 0x000fea0003800000 */
.L_x_489:
[----:B------:R-:W-:Y:S01]  /*15e60*/  IMAD.MOV.U32 R10, RZ, RZ, R2 ;  /* 0x000000ffff0a7224 */ /* 0x000fe200078e0002 */
[----:B-1----:R-:W-:Y:S01]  /*15e70*/  MOV R8, RZ ;  /* 0x000000ff00087202 */ /* 0x002fe20000000f00 */
[----:B------:R-:W-:Y:S01]  /*15e80*/  IMAD.MOV.U32 R7, RZ, RZ, 0x181f ;  /* 0x0000181fff077424 */ /* 0x000fe200078e00ff */
[----:B------:R-:W-:Y:S02]  /*15e90*/  MOV R9, 0x15eb0 ;  /* 0x00015eb000097802 */ /* 0x000fe40000000f00 */
[----:B------:R-:W-:Y:S05]  /*15ea0*/  CALL.REL.NOINC `($__internal_1_$__cuda_sm70_shflsync_idx_p) ;  /* 0x000010b000007944 */ /* 0x000fea0003c00000 */
[----:B------:R-:W-:Y:S01]  /*15eb0*/  MOV R5, R7 ;  /* 0x0000000700057202 */ /* 0x000fe20000000f00 */
[----:B------:R-:W-:Y:S05]  /*15ec0*/  BRA `(.L_x_547) ;  /* 0xfffeb6a000007947 */ /* 0x000fea000383ffff */
.L_x_490:
[----:B------:R-:W-:Y:S01]  /*15ed0*/  IMAD.MOV.U32 R10, RZ, RZ, R3 ;  /* 0x000000ffff0a7224 */ /* 0x000fe200078e0003 */
[----:B-1----:R-:W-:Y:S01]  /*15ee0*/  MOV R8, RZ ;  /* 0x000000ff00087202 */ /* 0x002fe20000000f00 */
[----:B------:R-:W-:Y:S01]  /*15ef0*/  IMAD.MOV.U32 R7, RZ, RZ, 0x181f ;  /* 0x0000181fff077424 */ /* 0x000fe200078e00ff */
[----:B------:R-:W-:Y:S02]  /*15f00*/  MOV R9, 0x15f20 ;  /* 0x00015f2000097802 */ /* 0x000fe40000000f00 */
[----:B--23--:R-:W-:Y:S05]  /*15f10*/  CALL.REL.NOINC `($__internal_1_$__cuda_sm70_shflsync_idx_p) ;  /* 0x0000104000007944 */ /* 0x00cfea0003c00000 */
[----:B------:R-:W-:Y:S01]  /*15f20*/  MOV R4, R7 ;  /* 0x0000000700047202 */ /* 0x000fe20000000f00 */
[----:B------:R-:W-:Y:S05]  /*15f30*/  BRA `(.L_x_548) ;  /* 0xfffeb65000007947 */ /* 0x000fea000383ffff */
.L_x_493:
[----:B------:R-:W-:Y:S01]  /*15f40*/  IMAD.MOV.U32 R10, RZ, RZ, R2 ;  /* 0x000000ffff0a7224 */ /* 0x000fe200078e0002 */
[----:B------:R-:W-:Y:S01]  /*15f50*/  MOV R8, 0x1 ;  /* 0x0000000100087802 */ /* 0x000fe20000000f00 */
[----:B------:R-:W-:Y:S01]  /*15f60*/  IMAD.MOV.U32 R7, RZ, RZ, 0x181f ;  /* 0x0000181fff077424 */ /* 0x000fe200078e00ff */
[----:B------:R-:W-:-:S02]  /*15f70*/  MOV R9, 0x15f90 ;  /* 0x00015f9000097802 */ /* 0x000fc40000000f00 */
[----:B-1234-:R-:W-:Y:S05]  /*15f80*/  CALL.REL.NOINC `($__internal_1_$__cuda_sm70_shflsync_idx_p) ;  /* 0x00000fd000007944 */ /* 0x01efea0003c00000 */
[----:B------:R-:W-:Y:S01]  /*15f90*/  IMAD.MOV.U32 R6, RZ, RZ, R7 ;  /* 0x000000ffff067224 */ /* 0x000fe200078e0007 */
[----:B------:R-:W-:Y:S01]  /*15fa0*/  MOV R8, 0x1 ;  /* 0x0000000100087802 */ /* 0x000fe20000000f00 */
[----:B------:R-:W-:Y:S01]  /*15fb0*/  IMAD.MOV.U32 R10, RZ, RZ, R3 ;  /* 0x000000ffff0a7224 */ /* 0x000fe200078e0003 */
[----:B------:R-:W-:-:S02]  /*15fc0*/  MOV R7, 0x181f ;  /* 0x0000181f00077802 */ /* 0x000fc40000000f00 */
[----:B------:R-:W-:Y:S02]  /*15fd0*/  MOV R9, 0x15ff0 ;  /* 0x00015ff000097802 */ /* 0x000fe40000000f00 */
[----:B------:R-:W-:Y:S05]  /*15fe0*/  CALL.REL.NOINC `($__internal_1_$__cuda_sm70_shflsync_idx_p) ;  /* 0x00000f7000007944 */ /* 0x000fea0003c00000 */
[----:B------:R-:W-:Y:S01]  /*15ff0*/  MOV R4, R7 ;  /* 0x0000000700047202 */ /* 0x000fe20000000f00 */
[----:B------:R-:W-:Y:S05]  /*16000*/  BRA `(.L_x_549) ;  /* 0xfffeb68000007947 */ /* 0x000fea000383ffff */
.L_x_496:
[----:B------:R-:W-:Y:S01]  /*16010*/  IMAD.MOV.U32 R10, RZ, RZ, R2 ;  /* 0x000000ffff0a7224 */ /* 0x000fe200078e0002 */
[----:B------:R-:W-:Y:S01]  /*16020*/  MOV R8, 0x2 ;  /* 0x0000000200087802 */ /* 0x000fe20000000f00 */
[----:B------:R-:W-:Y:S01]  /*16030*/  IMAD.MOV.U32 R7, RZ, RZ, 0x181f ;  /* 0x0000181fff077424 */ /* 0x000fe200078e00ff */
[----:B------:R-:W-:Y:S02]  /*16040*/  MOV R9, 0x16060 ;  /* 0x0001606000097802 */ /* 0x000fe40000000f00 */
[----:B-123--:R-:W-:Y:S05]  /*16050*/  CALL.REL.NOINC `($__internal_1_$__cuda_sm70_shflsync_idx_p) ;  /* 0x00000f0000007944 */ /* 0x00efea0003c00000 */
[----:B------:R-:W-:Y:S01]  /*16060*/  MOV R6, R7 ;  /* 0x0000000700067202 */ /* 0x000fe20000000f00 */
[----:B------:R-:W-:Y:S05]  /*16070*/  BRA `(.L_x_550) ;  /* 0xfffeb6f000007947 */ /* 0x000fea000383ffff */
.L_x_497:
[----:B------:R-:W-:Y:S01]  /*16080*/  IMAD.MOV.U32 R10, RZ, RZ, R3 ;  /* 0x000000ffff0a7224 */ /* 0x000fe200078e0003 */
[----:B------:R-:W-:Y:S01]  /*16090*/  MOV R8, 0x2 ;  /* 0x0000000200087802 */ /* 0x000fe20000000f00 */
[----:B------:R-:W-:Y:S01]  /*160a0*/  IMAD.MOV.U32 R7, RZ, RZ, 0x181f ;  /* 0x0000181fff077424 */ /* 0x000fe200078e00ff */
[----:B------:R-:W-:Y:S02]  /*160b0*/  MOV R9, 0x160d0 ;  /* 0x000160d000097802 */ /* 0x000fe40000000f00 */
[----:B-1234-:R-:W-:Y:S05]  /*160c0*/  CALL.REL.NOINC `($__internal_1_$__cuda_sm70_shflsync_idx_p) ;  /* 0x00000e9000007944 */ /* 0x01efea0003c00000 */
[----:B------:R-:W-:Y:S01]  /*160d0*/  MOV R4, R7 ;  /* 0x0000000700047202 */ /* 0x000fe20000000f00 */
[----:B------:R-:W-:Y:S05]  /*160e0*/  BRA `(.L_x_551) ;  /* 0xfffeb6a000007947 */ /* 0x000fea000383ffff */
.L_x_500:
        /* <DEDUP_REMOVED lines=13> */
.L_x_503:
[----:B------:R-:W-:Y:S01]  /*161c0*/  IMAD.MOV.U32 R10, RZ, RZ, R2 ;  /* 0x000000ffff0a7224 */ /* 0x000fe200078e0002 */
[----:B------:R-:W-:Y:S01]  /*161d0*/  MOV R8, 0x4 ;  /* 0x0000000400087802 */ /* 0x000fe20000000f00 */
[----:B------:R-:W-:Y:S01]  /*161e0*/  IMAD.MOV.U32 R7, RZ, RZ, 0x181f ;  /* 0x0000181fff077424 */ /* 0x000fe200078e00ff */
[----:B------:R-:W-:Y:S02]  /*161f0*/  MOV R9, 0x16210 ;  /* 0x0001621000097802 */ /* 0x000fe40000000f00 */
[----:B-1234-:R-:W-:Y:S05]  /*16200*/  CALL.REL.NOINC `($__internal_1_$__cuda_sm70_shflsync_idx_p) ;  /* 0x00000d5000007944 */ /* 0x01efea0003c00000 */
[----:B------:R-:W-:Y:S01]  /*16210*/  MOV R6, R7 ;  /* 0x0000000700067202 */ /* 0x000fe20000000f00 */
[----:B------:R-:W-:Y:S05]  /*16220*/  BRA `(.L_x_553) ;  /* 0xfffeb73000007947 */ /* 0x000fea000383ffff */
.L_x_504:
[----:B------:R-:W-:Y:S01]  /*16230*/  IMAD.MOV.U32 R10, RZ, RZ, R3 ;  /* 0x000000ffff0a7224 */ /* 0x000fe200078e0003 */
[----:B------:R-:W-:Y:S01]  /*16240*/  MOV R8, 0x4 ;  /* 0x0000000400087802 */ /* 0x000fe20000000f00 */
[----:B------:R-:W-:Y:S01]  /*16250*/  IMAD.MOV.U32 R7, RZ, RZ, 0x181f ;  /* 0x0000181fff077424 */ /* 0x000fe200078e00ff */
[----:B------:R-:W-:Y:S02]  /*16260*/  MOV R9, 0x16280 ;  /* 0x0001628000097802 */ /* 0x000fe40000000f00 */
[----:B-1234-:R-:W-:Y:S05]  /*16270*/  CALL.REL.NOINC `($__internal_1_$__cuda_sm70_shflsync_idx_p) ;  /* 0x00000ce000007944 */ /* 0x01efea0003c00000 */
[----:B------:R-:W-:Y:S01]  /*16280*/  MOV R4, R7 ;  /* 0x0000000700047202 */ /* 0x000fe20000000f00 */
[----:B------:R-:W-:Y:S05]  /*16290*/  BRA `(.L_x_554) ;  /* 0xfffeb6e000007947 */ /* 0x000fea000383ffff */
.L_x_507:
        /* <DEDUP_REMOVED lines=13> */
.L_x_510:
[----:B------:R-:W-:Y:S01]  /*16370*/  IMAD.MOV.U32 R10, RZ, RZ, R2 ;  /* 0x000000ffff0a7224 */ /* 0x000fe200078e0002 */
[----:B------:R-:W-:Y:S01]  /*16380*/  MOV R8, 0x6 ;  /* 0x0000000600087802 */ /* 0x000fe20000000f00 */
[----:B------:R-:W-:Y:S01]  /*16390*/  IMAD.MOV.U32 R7, RZ, RZ, 0x181f ;  /* 0x0000181fff077424 */ /* 0x000fe200078e00ff */
[----:B------:R-:W-:Y:S02]  /*163a0*/  MOV R9, 0x163c0 ;  /* 0x000163c000097802 */ /* 0x000fe40000000f00 */
[----:B-1234-:R-:W-:Y:S05]  /*163b0*/  CALL.REL.NOINC `($__internal_1_$__cuda_sm70_shflsync_idx_p) ;  /* 0x00000ba000007944 */ /* 0x01efea0003c00000 */
[----:B------:R-:W-:Y:S01]  /*163c0*/  MOV R6, R7 ;  /* 0x0000000700067202 */ /* 0x000fe20000000f00 */
[----:B------:R-:W-:Y:S05]  /*163d0*/  BRA `(.L_x_556) ;  /* 0xfffeb77000007947 */ /* 0x000fea000383ffff */
.L_x_511:
[----:B------:R-:W-:Y:S01]  /*163e0*/  IMAD.MOV.U32 R10, RZ, RZ, R3 ;  /* 0x000000ffff0a7224 */ /* 0x000fe200078e0003 */
[----:B------:R-:W-:Y:S01]  /*163f0*/  MOV R8, 0x6 ;  /* 0x0000000600087802 */ /* 0x000fe20000000f00 */
[----:B------:R-:W-:Y:S01]  /*16400*/  IMAD.MOV.U32 R7, RZ, RZ, 0x181f ;  /* 0x0000181fff077424 */ /* 0x000fe200078e00ff */
[----:B------:R-:W-:Y:S02]  /*16410*/  MOV R9, 0x16430 ;  /* 0x0001643000097802 */ /* 0x000fe40000000f00 */
[----:B-1234-:R-:W-:Y:S05]  /*16420*/  CALL.REL.NOINC `($__internal_1_$__cuda_sm70_shflsync_idx_p) ;  /* 0x00000b3000007944 */ /* 0x01efea0003c00000 */
[----:B------:R-:W-:Y:S01]  /*16430*/  MOV R4, R7 ;  /* 0x0000000700047202 */ /* 0x000fe20000000f00 */
[----:B------:R-:W-:Y:S05]  /*16440*/  BRA `(.L_x_557) ;  /* 0xfffeb72000007947 */ /* 0x000fea000383ffff */
.L_x_514:
        /* <DEDUP_REMOVED lines=13> */
.L_x_521:
[----:B--2---:R1:W5:Y:S01]  /*16520*/  LDL R0, [R1+0x10] ;  /* 0x0000100001007983 */ /* 0x0043620000100800 */
[----:B------:R-:W-:Y:S02]  /*16530*/  MOV R3, 0x2 ;  /* 0x0000000200037802 */ /* 0x000fe40000000f00 */
[----:B------:R-:W-:Y:S02]  /*16540*/  MOV R8, 0x16560 ;  /* 0x0001656000087802 */ /* 0x000fe40000000f00 */
[----:B-1---5:R-:W-:Y:S05]  /*16550*/  CALL.REL.NOINC `($__internal_0_$__cuda_sm70_shflsync_bfly_p) ;  /* 0x000009c000007944 */ /* 0x022fea0003c00000 */
[----:B--2---:R-:W-:Y:S01]  /*16560*/  MOV R2, R3 ;  /* 0x0000000300027202 */ /* 0x004fe20000000f00 */
[----:B-1----:R-:W-:Y:S05]  /*16570*/  BRA `(.L_x_559) ;  /* 0xffffd58000007947 */ /* 0x002fea000383ffff */
.L_x_522:
[----:B------:R-:W-:Y:S01]  /*16580*/  IMAD.MOV.U32 R0, RZ, RZ, R2 ;  /* 0x000000ffff007224 */ /* 0x000fe200078e0002 */
[----:B------:R-:W-:Y:S02]  /*16590*/  MOV R3, 0x1 ;  /* 0x0000000100037802 */ /* 0x000fe40000000f00 */
[----:B------:R-:W-:Y:S02]  /*165a0*/  MOV R8, 0x165c0 ;  /* 0x000165c000087802 */ /* 0x000fe40000000f00 */
[----:B-----5:R-:W-:Y:S05]  /*165b0*/  CALL.REL.NOINC `($__internal_0_$__cuda_sm70_shflsync_bfly_p) ;  /* 0x0000096000007944 */ /* 0x020fea0003c00000 */
[----:B-1----:R1:W5:Y:S01]  /*165c0*/  LDL R0, [R1+0x18] ;  /* 0x0000180001007983 */ /* 0x0023620000100800 */
[----:B--2---:R-:W-:Y:S01]  /*165d0*/  FADD.FTZ R2, R2, R3 ;  /* 0x0000000302027221 */ /* 0x004fe20000010000 */
[----:B------:R-:W-:-:S02]  /*165e0*/  MOV R3, 0x2 ;  /* 0x0000000200037802 */ /* 0x000fc40000000f00 */
[----:B------:R-:W-:Y:S02]  /*165f0*/  MOV R8, 0x16610 ;  /* 0x0001661000087802 */ /* 0x000fe40000000f00 */
[----:B-1---5:R-:W-:Y:S05]  /*16600*/  CALL.REL.NOINC `($__internal_0_$__cuda_sm70_shflsync_bfly_p) ;  /* 0x0000091000007944 */ /* 0x022fea0003c00000 */
[----:B-1----:R-:W3:Y:S01]  /*16610*/  LDL.LU R0, [R1+0x18] ;  /* 0x0000180001007983 */ /* 0x002ee20000300800 */
[----:B------:R-:W-:Y:S01]  /*16620*/  MOV R8, 0x16670 ;  /* 0x0001667000087802 */ /* 0x000fe20000000f00 */
[----:B--23--:R-:W-:Y:S01]  /*16630*/  FADD.FTZ R4, R0, R3 ;  /* 0x0000000300047221 */ /* 0x00cfe20000010000 */
[----:B------:R-:W-:-:S04]  /*16640*/  MOV R3, 0x1 ;  /* 0x0000000100037802 */ /* 0x000fc80000000f00 */
[----:B------:R-:W-:Y:S02]  /*16650*/  MOV R0, R4 ;  /* 0x0000000400007202 */ /* 0x000fe40000000f00 */
[----:B------:R-:W-:Y:S05]  /*16660*/  CALL.REL.NOINC `($__internal_0_$__cuda_sm70_shflsync_bfly_p) ;  /* 0x000008b000007944 */ /* 0x000fea0003c00000 */
[----:B-1----:R1:W5:Y:S01]  /*16670*/  LDL R0, [R1+0x14] ;  /* 0x0000140001007983 */ /* 0x0023620000100800 */
[----:B--2---:R-:W-:Y:S01]  /*16680*/  FADD.FTZ R4, R4, R3 ;  /* 0x0000000304047221 */ /* 0x004fe20000010000 */
[----:B------:R-:W-:Y:S02]  /*16690*/  MOV R3, 0x2 ;  /* 0x0000000200037802 */ /* 0x000fe40000000f00 */
        /* <DEDUP_REMOVED lines=19> */
[----:B--2---:R-:W-:Y:S01]  /*167d0*/  MOV R8, R3 ;  /* 0x0000000300087202 */ /* 0x004fe20000000f00 */
[----:B-1----:R-:W-:Y:S05]  /*167e0*/  BRA `(.L_x_560) ;  /* 0xffffd44000007947 */ /* 0x002fea000383ffff */
.L_x_531:
[----:B------:R-:W-:Y:S01]  /*167f0*/  IMAD.MOV.U32 R10, RZ, RZ, R2 ;  /* 0x000000ffff0a7224 */ /* 0x000fe200078e0002 */
[----:B------:R-:W-:Y:S01]  /*16800*/  MOV R8, RZ ;  /* 0x000000ff00087202 */ /* 0x000fe20000000f00 */
[----:B------:R-:W-:Y:S01]  /*16810*/  IMAD.MOV.U32 R7, RZ, RZ, 0x181f ;  /* 0x0000181fff077424 */ /* 0x000fe200078e00ff */
[----:B------:R-:W-:Y:S02]  /*16820*/  MOV R9, 0x16840 ;  /* 0x0001684000097802 */ /* 0x000fe40000000f00 */
[----:B------:R-:W-:Y:S05]  /*16830*/  CALL.REL.NOINC `($__internal_1_$__cuda_sm70_shflsync_idx_p) ;  /* 0x0000072000007944 */ /* 0x000fea0003c00000 */
[----:B------:R-:W-:Y:S01]  /*16840*/  MOV R5, R7 ;  /* 0x0000000700057202 */ /* 0x000fe20000000f00 */
[----:B------:R-:W-:Y:S05]  /*16850*/  BRA `(.L_x_561) ;  /* 0xfffff00000007947 */ /* 0x000fea000383ffff */
.L_x_532:
[----:B------:R-:W-:Y:S01]  /*16860*/  IMAD.MOV.U32 R10, RZ, RZ, R3 ;  /* 0x000000ffff0a7224 */ /* 0x000fe200078e0003 */
[----:B------:R-:W-:Y:S01]  /*16870*/  MOV R8, RZ ;  /* 0x000000ff00087202 */ /* 0x000fe20000000f00 */
[----:B------:R-:W-:Y:S01]  /*16880*/  IMAD.MOV.U32 R7, RZ, RZ, 0x181f ;  /* 0x0000181fff077424 */ /* 0x000fe200078e00ff */
[----:B------:R-:W-:Y:S02]  /*16890*/  MOV R9, 0x168b0 ;  /* 0x000168b000097802 */ /* 0x000fe40000000f00 */
[----:B-12---:R-:W-:Y:S05]  /*168a0*/  CALL.REL.NOINC `($__internal_1_$__cuda_sm70_shflsync_idx_p) ;  /* 0x000006b000007944 */ /* 0x006fea0003c00000 */
[----:B------:R-:W-:Y:S01]  /*168b0*/  MOV R4, R7 ;  /* 0x0000000700047202 */ /* 0x000fe20000000f00 */
[----:B------:R-:W-:Y:S05]  /*168c0*/  BRA `(.L_x_562) ;  /* 0xffffefb000007947 */ /* 0x000fea000383ffff */
.L_x_533:
[----:B------:R-:W-:Y:S01]  /*168d0*/  IMAD.MOV.U32 R10, RZ, RZ, R2 ;  /* 0x000000ffff0a7224 */ /* 0x000fe200078e0002 */
[----:B------:R-:W-:Y:S01]  /*168e0*/  MOV R8, 0x1 ;  /* 0x0000000100087802 */ /* 0x000fe20000000f00 */
[----:B------:R-:W-:Y:S01]  /*168f0*/  IMAD.MOV.U32 R7, RZ, RZ, 0x181f ;  /* 0x0000181fff077424 */ /* 0x000fe200078e00ff */
[----:B------:R-:W-:-:S02]  /*16900*/  MOV R9, 0x16920 ;  /* 0x0001692000097802 */ /* 0x000fc40000000f00 */
[----:B-123--:R-:W-:Y:S05]  /*16910*/  CALL.REL.NOINC `($__internal_1_$__cuda_sm70_shflsync_idx_p) ;  /* 0x0000064000007944 */ /* 0x00efea0003c00000 */
        /* <DEDUP_REMOVED lines=8> */
.L_x_534:
[----:B------:R-:W-:Y:S01]  /*169a0*/  IMAD.MOV.U32 R10, RZ, RZ, R2 ;  /* 0x000000ffff0a7224 */ /* 0x000fe200078e0002 */
[----:B------:R-:W-:Y:S01]  /*169b0*/  MOV R8, 0x2 ;  /* 0x0000000200087802 */ /* 0x000fe20000000f00 */
[----:B------:R-:W-:Y:S01]  /*169c0*/  IMAD.MOV.U32 R7, RZ, RZ, 0x181f ;  /* 0x0000181fff077424 */ /* 0x000fe200078e00ff */
[----:B------:R-:W-:Y:S02]  /*169d0*/  MOV R9, 0x169f0 ;  /* 0x000169f000097802 */ /* 0x000fe40000000f00 */
[----:B-1-34-:R-:W-:Y:S05]  /*169e0*/  CALL.REL.NOINC `($__internal_1_$__cuda_sm70_shflsync_idx_p) ;  /* 0x0000057000007944 */ /* 0x01afea0003c00000 */
[----:B------:R-:W-:Y:S01]  /*169f0*/  MOV R6, R7 ;  /* 0x0000000700067202 */ /* 0x000fe20000000f00 */
[----:B------:R-:W-:Y:S05]  /*16a00*/  BRA `(.L_x_564) ;  /* 0xffffef9000007947 */ /* 0x000fea000383ffff */
.L_x_535:
[----:B------:R-:W-:Y:S01]  /*16a10*/  IMAD.MOV.U32 R10, RZ, RZ, R3 ;  /* 0x000000ffff0a7224 */ /* 0x000fe200078e0003 */
[----:B------:R-:W-:Y:S01]  /*16a20*/  MOV R8, 0x2 ;  /* 0x0000000200087802 */ /* 0x000fe20000000f00 */
[----:B------:R-:W-:Y:S01]  /*16a30*/  IMAD.MOV.U32 R7, RZ, RZ, 0x181f ;  /* 0x0000181fff077424 */ /* 0x000fe200078e00ff */
[----:B------:R-:W-:Y:S02]  /*16a40*/  MOV R9, 0x16a60 ;  /* 0x00016a6000097802 */ /* 0x000fe40000000f00 */
[----:B-1234-:R-:W-:Y:S05]  /*16a50*/  CALL.REL.NOINC `($__internal_1_$__cuda_sm70_shflsync_idx_p) ;  /* 0x0000050000007944 */ /* 0x01efea0003c00000 */
[----:B------:R-:W-:Y:S01]  /*16a60*/  MOV R4, R7 ;  /* 0x0000000700047202 */ /* 0x000fe20000000f00 */
[----:B------:R-:W-:Y:S05]  /*16a70*/  BRA `(.L_x_565) ;  /* 0xffffef4000007947 */ /* 0x000fea000383ffff */
.L_x_536:
        /* <DEDUP_REMOVED lines=13> */
.L_x_537:
[----:B------:R-:W-:Y:S01]  /*16b50*/  IMAD.MOV.U32 R10, RZ, RZ, R2 ;  /* 0x000000ffff0a7224 */ /* 0x000fe200078e0002 */
[----:B------:R-:W-:Y:S01]  /*16b60*/  MOV R8, 0x4 ;  /* 0x0000000400087802 */ /* 0x000fe20000000f00 */
[----:B------:R-:W-:Y:S01]  /*16b70*/  IMAD.MOV.U32 R7, RZ, RZ, 0x181f ;  /* 0x0000181fff077424 */ /* 0x000fe200078e00ff */
[----:B------:R-:W-:Y:S02]  /*16b80*/  MOV R9, 0x16ba0 ;  /* 0x00016ba000097802 */ /* 0x000fe40000000f00 */
[----:B-1234-:R-:W-:Y:S05]  /*16b90*/  CALL.REL.NOINC `($__internal_1_$__cuda_sm70_shflsync_idx_p) ;  /* 0x000003c000007944 */ /* 0x01efea0003c00000 */
[----:B------:R-:W-:Y:S01]  /*16ba0*/  MOV R6, R7 ;  /* 0x0000000700067202 */ /* 0x000fe20000000f00 */
[----:B------:R-:W-:Y:S05]  /*16bb0*/  BRA `(.L_x_567) ;  /* 0xffffef1000007947 */ /* 0x000fea000383ffff */
.L_x_538:
[----:B------:R-:W-:Y:S01]  /*16bc0*/  IMAD.MOV.U32 R10, RZ, RZ, R3 ;  /* 0x000000ffff0a7224 */ /* 0x000fe200078e0003 */
[----:B------:R-:W-:Y:S01]  /*16bd0*/  MOV R8, 0x4 ;  /* 0x0000000400087802 */ /* 0x000fe20000000f00 */
[----:B------:R-:W-:Y:S01]  /*16be0*/  IMAD.MOV.U32 R7, RZ, RZ, 0x181f ;  /* 0x0000181fff077424 */ /* 0x000fe200078e00ff */
[----:B------:R-:W-:Y:S02]  /*16bf0*/  MOV R9, 0x16c10 ;  /* 0x00016c1000097802 */ /* 0x000fe40000000f00 */
[----:B-1234-:R-:W-:Y:S05]  /*16c00*/  CALL.REL.NOINC `($__internal_1_$__cuda_sm70_shflsync_idx_p) ;  /* 0x0000035000007944 */ /* 0x01efea0003c00000 */
[----:B------:R-:W-:Y:S01]  /*16c10*/  MOV R4, R7 ;  /* 0x0000000700047202 */ /* 0x000fe20000000f00 */
[----:B------:R-:W-:Y:S05]  /*16c20*/  BRA `(.L_x_568) ;  /* 0xffffeec000007947 */ /* 0x000fea000383ffff */
.L_x_539:
        /* <DEDUP_REMOVED lines=13> */
.L_x_540:
[----:B------:R-:W-:Y:S01]  /*16d00*/  IMAD.MOV.U32 R10, RZ, RZ, R2 ;  /* 0x000000ffff0a7224 */ /* 0x000fe200078e0002 */
[----:B------:R-:W-:Y:S01]  /*16d10*/  MOV R8, 0x6 ;  /* 0x0000000600087802 */ /* 0x000fe20000000f00 */
[----:B------:R-:W-:Y:S01]  /*16d20*/  IMAD.MOV.U32 R7, RZ, RZ, 0x181f ;  /* 0x0000181fff077424 */ /* 0x000fe200078e00ff */
[----:B------:R-:W-:Y:S02]  /*16d30*/  MOV R9, 0x16d50 ;  /* 0x00016d5000097802 */ /* 0x000fe40000000f00 */
[----:B-12-4-:R-:W-:Y:S05]  /*16d40*/  CALL.REL.NOINC `($__internal_1_$__cuda_sm70_shflsync_idx_p) ;  /* 0x0000021000007944 */ /* 0x016fea0003c00000 */
[----:B------:R-:W-:Y:S01]  /*16d50*/  MOV R6, R7 ;  /* 0x0000000700067202 */ /* 0x000fe20000000f00 */
[----:B------:R-:W-:Y:S05]  /*16d60*/  BRA `(.L_x_570) ;  /* 0xffffee9000007947 */ /* 0x000fea000383ffff */
.L_x_541:
[----:B------:R-:W-:Y:S01]  /*16d70*/  IMAD.MOV.U32 R10, RZ, RZ, R3 ;  /* 0x000000ffff0a7224 */ /* 0x000fe200078e0003 */
[----:B------:R-:W-:Y:S01]  /*16d80*/  MOV R8, 0x6 ;  /* 0x0000000600087802 */ /* 0x000fe20000000f00 */
[----:B------:R-:W-:Y:S01]  /*16d90*/  IMAD.MOV.U32 R7, RZ, RZ, 0x181f ;  /* 0x0000181fff077424 */ /* 0x000fe200078e00ff */
[----:B------:R-:W-:Y:S02]  /*16da0*/  MOV R9, 0x16dc0 ;  /* 0x00016dc000097802 */ /* 0x000fe40000000f00 */
[----:B-1234-:R-:W-:Y:S05]  /*16db0*/  CALL.REL.NOINC `($__internal_1_$__cuda_sm70_shflsync_idx_p) ;  /* 0x000001a000007944 */ /* 0x01efea0003c00000 */
[----:B------:R-:W-:Y:S01]  /*16dc0*/  MOV R4, R7 ;  /* 0x0000000700047202 */ /* 0x000fe20000000f00 */
[----:B------:R-:W-:Y:S05]  /*16dd0*/  BRA `(.L_x_571) ;  /* 0xffffee4000007947 */ /* 0x000fea000383ffff */
.L_x_542:
[----:B------:R-:W-:Y:S01]  /*16de0*/  IMAD.MOV.U32 R10, RZ, RZ, R2 ;  /* 0x000000ffff0a7224 */ /* 0x000fe200078e0002 */
[----:B------:R-:W-:Y:S01]  /*16df0*/  MOV R8, 0x7 ;  /* 0x0000000700087802 */ /* 0x000fe20000000f00 */
[----:B------:R-:W-:Y:S01]  /*16e00*/  IMAD.MOV.U32 R7, RZ, RZ, 0x181f ;  /* 0x0000181fff077424 */ /* 0x000fe200078e00ff */
[----:B------:R-:W-:-:S02]  /*16e10*/  MOV R9, 0x16e30 ;  /* 0x00016e3000097802 */ /* 0x000fc40000000f00 */
[----:B-12-4-:R-:W-:Y:S05]  /*16e20*/  CALL.REL.NOINC `($__internal_1_$__cuda_sm70_shflsync_idx_p) ;  /* 0x0000013000007944 */ /* 0x016fea0003c00000 */
        /* <DEDUP_REMOVED lines=8> */
.L_x_544:
[----:B------:R-:W-:Y:S01]  /*16eb0*/  IMAD.MOV.U32 R10, RZ, RZ, R47 ;  /* 0x000000ffff0a7224 */ /* 0x000fe200078e002f */
[----:B--2---:R-:W-:Y:S01]  /*16ec0*/  MOV R8, RZ ;  /* 0x000000ff00087202 */ /* 0x004fe20000000f00 */
[----:B------:R-:W-:Y:S01]  /*16ed0*/  IMAD.MOV.U32 R7, RZ, RZ, 0x1f ;  /* 0x0000001fff077424 */ /* 0x000fe200078e00ff */
[----:B------:R-:W-:Y:S02]  /*16ee0*/  MOV R9, 0x16f00 ;  /* 0x00016f0000097802 */ /* 0x000fe40000000f00 */
[----:B-1-3--:R-:W-:Y:S05]  /*16ef0*/  CALL.REL.NOINC `($__internal_1_$__cuda_sm70_shflsync_idx_p) ;  /* 0x0000006000007944 */ /* 0x00afea0003c00000 */
[----:B------:R-:W-:Y:S01]  /*16f00*/  MOV R0, R7 ;  /* 0x0000000700007202 */ /* 0x000fe20000000f00 */
[----:B------:R-:W-:Y:S05]  /*16f10*/  BRA `(.L_x_573) ;  /* 0xffffeea000007947 */ /* 0x000fea000383ffff */
        .weak           $__internal_0_$__cuda_sm70_shflsync_bfly_p
        .type           $__internal_0_$__cuda_sm70_shflsync_bfly_p,@function
        .size           $__internal_0_$__cuda_sm70_shflsync_bfly_p,($__internal_1_$__cuda_sm70_shflsync_idx_p - $__internal_0_$__cuda_sm70_shflsync_bfly_p)
$__internal_0_$__cuda_sm70_shflsync_bfly_p:
[----:B------:R-:W-:Y:S01]  /*16f20*/  MOV R9, 0x0 ;  /* 0x0000000000097802 */ /* 0x000fe20000000f00 */
[----:B------:R-:W-:Y:S04]  /*16f30*/  WARPSYNC R7 ;  /* 0x0000000700007348 */ /* 0x000fe80003800000 */
[----:B------:R1:W2:Y:S01]  /*16f40*/  SHFL.BFLY PT, R3, R0, R3, R10 ;  /* 0x0c00000300037389 */ /* 0x0002a200000e000a */
[----:B------:R-:W-:Y:S05]  /*16f50*/  RET.REL.NODEC R8 `(_ZN7cutlass13device_kernelIN5flash19enable_sm80_to_sm89INS1_16FlashAttnFwdSm80INS1_25CollectiveMainloopFwdSm80ILi4ELi1ELb0EN4cute5tupleIJNS5_1CILi128EEENS7_ILi112EEENS7_ILi64EEEEEELi64ENS_10bfloat16_tEfNS_4arch4Sm80ELb1ELb0ELb1ELb0ELb0ELb0ELb1ELb0EEENS1_21CollectiveEpilogueFwdINS6_IJS8_SA_S9_EEENS6_IJNS7_ILi1EEESI_SI_EEESC_SE_Li128ELb0ELb1ELb0ELb0EEENS1_30DynamicPersistentTileSchedulerILi128ELi128ELb0ELb1ELb0EEEEEEEEEvNT_6ParamsE) ;  /* 0xfffe90a008007950 */ /* 0x000fea0003c3ffff */
        .weak           $__internal_1_$__cuda_sm70_shflsync_idx_p
        .type           $__internal_1_$__cuda_sm70_shflsync_idx_p,@function
        .size           $__internal_1_$__cuda_sm70_shflsync_idx_p,(.L_x_741 - $__internal_1_$__cuda_sm70_shflsync_idx_p)
$__internal_1_$__cuda_sm70_shflsync_idx_p:
[----:B------:R-:W-:-:S04]  /*16f60*/  MOV R12, 0xffffffff ;  /* 0xffffffff000c7802 */ /* 0x000fc80000000f00 */
[----:B------:R-:W-:Y:S04]  /*16f70*/  WARPSYNC R12 ;  /* 0x0000000c00007348 */ /* 0x000fe80003800000 */
[----:B------:R1:W2:Y:S02]  /*16f80*/  SHFL.IDX PT, R7, R10, R8, R7 ;  /* 0x000000080a077389 */ /* 0x0002a400000e0007 */
[----:B-1----:R-:W-:Y:S02]  /*16f90*/  MOV R8, R9 ;  /* 0x0000000900087202 */ /* 0x002fe40000000f00 */
[----:B------:R-:W-:-:S04]  /*16fa0*/  MOV R9, 0x0 ;  /* 0x0000000000097802 */ /* 0x000fc80000000f00 */
[----:B--2---:R-:W-:Y:S05]  /*16fb0*/  RET.REL.NODEC R8 `(_ZN7cutlass13device_kernelIN5flash19enable_sm80_to_sm89INS1_16FlashAttnFwdSm80INS1_25CollectiveMainloopFwdSm80ILi4ELi1ELb0EN4cute5tupleIJNS5_1CILi128EEENS7_ILi112EEENS7_ILi64EEEEEELi64ENS_10bfloat16_tEfNS_4arch4Sm80ELb1ELb0ELb1ELb0ELb0ELb0ELb1ELb0EEENS1_21CollectiveEpilogueFwdINS6_IJS8_SA_S9_EEENS6_IJNS7_ILi1EEESI_SI_EEESC_SE_Li128ELb0ELb1ELb0ELb0EEENS1_30DynamicPersistentTileSchedulerILi128ELi128ELb0ELb1ELb0EEEEEEEEEvNT_6ParamsE) ;  /* 0xfffe904008007950 */ /* 0x004fea0003c3ffff */
.L_x_574:
        /* <DEDUP_REMOVED lines=12> */
.L_x_741:


//--------------------- .text._ZN7cutlass13device_kernelIN5flash19enable_sm80_to_sm89INS1_16FlashAttnFwdSm80INS1_25CollectiveMainloopFwdSm80ILi4ELi1ELb0EN4cute5tupleIJNS5_1CILi128EEENS7_ILi112EEENS7_ILi64EEEEEELi64ENS_10bfloat16_tEfNS_4arch4Sm80ELb1ELb0ELb1ELb1ELb0ELb0ELb1ELb0EEENS1_21CollectiveEpilogueFwdINS6_IJS8_SA_S9_EEENS6_IJNS7_ILi1EEESI_SI_EEESC_SE_Li128ELb1ELb1ELb0ELb0EEENS1_19SingleTileSchedulerILb1ELb0ELb1ELi128EEEEEEEEEvNT_6ParamsE --------------------------
	.section	.text._ZN7cutlass13device_kernelIN5flash19enable_sm80_to_sm89INS1_16FlashAttnFwdSm80INS1_25CollectiveMainloopFwdSm80ILi4ELi1ELb0EN4cute5tupleIJNS5_1CILi128EEENS7_ILi112EEENS7_ILi64EEEEEELi64ENS_10bfloat16_tEfNS_4arch4Sm80ELb1ELb0ELb1ELb1ELb0ELb0ELb1ELb0EEENS1_21CollectiveEpilogueFwdINS6_IJS8_SA_S9_EEENS6_IJNS7_ILi1EEESI_SI_EEESC_SE_Li128ELb1ELb1ELb0ELb0EEENS1_19SingleTileSchedulerILb1ELb0ELb1ELi128EEEEEEEEEvNT_6ParamsE,"ax",@progbits
	.sectioninfo	@"SHI_REGISTERS=255"
	.align	128
.text._ZN7cutlass13device_kernelIN5flash19enable_sm80_to_sm89INS1_16FlashAttnFwdSm80INS1_25CollectiveMainloopFwdSm80ILi4ELi1ELb0EN4cute5tupleIJNS5_1CILi128EEENS7_ILi112EEENS7_ILi64EEEEEELi64ENS_10bfloat16_tEfNS_4arch4Sm80ELb1ELb0ELb1ELb1ELb0ELb0ELb1ELb0EEENS1_21CollectiveEpilogueFwdINS6_IJS8_SA_S9_EEENS6_IJNS7_ILi1EEESI_SI_EEESC_SE_Li128ELb1ELb1ELb0ELb0EEENS1_19SingleTileSchedulerILb1ELb0ELb1ELi128EEEEEEEEEvNT_6ParamsE:
        .type           _ZN7cutlass13device_kernelIN5flash19enable_sm80_to_sm89INS1_16FlashAttnFwdSm80INS1_25CollectiveMainloopFwdSm80ILi4ELi1ELb0EN4cute5tupleIJNS5_1CILi128EEENS7_ILi112EEENS7_ILi64EEEEEELi64ENS_10bfloat16_tEfNS_4arch4Sm80ELb1ELb0ELb1ELb1ELb0ELb0ELb1ELb0EEENS1_21CollectiveEpilogueFwdINS6_IJS8_SA_S9_EEENS6_IJNS7_ILi1EEESI_SI_EEESC_SE_Li128ELb1ELb1ELb0ELb0EEENS1_19SingleTileSchedulerILb1ELb0ELb1ELi128EEEEEEEEEvNT_6ParamsE,@function
        .size           _ZN7cutlass13device_kernelIN5flash19enable_sm80_to_sm89INS1_16FlashAttnFwdSm80INS1_25CollectiveMainloopFwdSm80ILi4ELi1ELb0EN4cute5tupleIJNS5_1CILi128EEENS7_ILi112EEENS7_ILi64EEEEEELi64ENS_10bfloat16_tEfNS_4arch4Sm80ELb1ELb0ELb1ELb1ELb0ELb0ELb1ELb0EEENS1_21CollectiveEpilogueFwdINS6_IJS8_SA_S9_EEENS6_IJNS7_ILi1EEESI_SI_EEESC_SE_Li128ELb1ELb1ELb0ELb0EEENS1_19SingleTileSchedulerILb1ELb0ELb1ELi128EEEEEEEEEvNT_6ParamsE,(.L_x_744 - _ZN7cutlass13device_kernelIN5flash19enable_sm80_to_sm89INS1_16FlashAttnFwdSm80INS1_25CollectiveMainloopFwdSm80ILi4ELi1ELb0EN4cute5tupleIJNS5_1CILi128EEENS7_ILi112EEENS7_ILi64EEEEEELi64ENS_10bfloat16_tEfNS_4arch4Sm80ELb1ELb0ELb1ELb1ELb0ELb0ELb1ELb0EEENS1_21CollectiveEpilogueFwdINS6_IJS8_SA_S9_EEENS6_IJNS7_ILi1EEESI_SI_EEESC_SE_Li128ELb1ELb1ELb0ELb0EEENS1_19SingleTileSchedulerILb1ELb0ELb1ELi128EEEEEEEEEvNT_6ParamsE)
        .other          _ZN7cutlass13device_kernelIN5flash19enable_sm80_to_sm89INS1_16FlashAttnFwdSm80INS1_25CollectiveMainloopFwdSm80ILi4ELi1ELb0EN4cute5tupleIJNS5_1CILi128EEENS7_ILi112EEENS7_ILi64EEEEEELi64ENS_10bfloat16_tEfNS_4arch4Sm80ELb1ELb0ELb1ELb1ELb0ELb0ELb1ELb0EEENS1_21CollectiveEpilogueFwdINS6_IJS8_SA_S9_EEENS6_IJNS7_ILi1EEESI_SI_EEESC_SE_Li128ELb1ELb1ELb0ELb0EEENS1_19SingleTileSchedulerILb1ELb0ELb1ELi128EEEEEEEEEvNT_6ParamsE,@"STO_CUDA_ENTRY STV_DEFAULT"
_ZN7cutlass13device_kernelIN5flash19enable_sm80_to_sm89INS1_16FlashAttnFwdSm80INS1_25CollectiveMainloopFwdSm80ILi4ELi1ELb0EN4cute5tupleIJNS5_1CILi128EEENS7_ILi112EEENS7_ILi64EEEEEELi64ENS_10bfloat16_tEfNS_4arch4Sm80ELb1ELb0ELb1ELb1ELb0ELb0ELb1ELb0EEENS1_21CollectiveEpilogueFwdINS6_IJS8_SA_S9_EEENS6_IJNS7_ILi1EEESI_SI_EEESC_SE_Li128ELb1ELb1ELb0ELb0EEENS1_19SingleTileSchedulerILb1ELb0ELb1ELi128EEEEEEEEEvNT_6ParamsE:
        /* <DEDUP_REMOVED lines=17> */
.L_x_576:
        /* <DEDUP_REMOVED lines=8> */
.L_x_578:
[----:B------:R-:W-:-:S04]  /*0190*/  MOV R0, c[0x0][0x54c] ;  /* 0x0001530000007a02 */ /* 0x000fc80000000f00 */
.L_x_577:
[----:B------:R-:W-:Y:S01]  /*01a0*/  USHF.L.U32 UR4, UR4, 0x7, URZ ;  /* 0x0000000704047899 */ /* 0x000fe2000800063f */
[----:B-----5:R-:W-:-:S05]  /*01b0*/  IMAD R0, R0, c[0x0][0x548], RZ ;  /* 0x0001520000007a24 */ /* 0x020fca00078e02ff */
[----:B------:R-:W-:-:S04]  /*01c0*/  MOV R10, UR4 ;  /* 0x00000004000a7c02 */ /* 0x000fc80008000f00 */
[----:B------:R-:W-:-:S04]  /*01d0*/  ISETP.GE.AND P0, PT, R10, R0, PT ;  /* 0x000000000a00720c */ /* 0x000fc80003f06270 */
[----:B------:R-:W-:-:S05]  /*01e0*/  SEL R0, R5, 0xffffffff, !P0 ;  /* 0xffffffff05007807 */ /* 0x000fca0004000000 */
[----:B------:R2:W-:Y:S01]  /*01f0*/  STL [R1+0x4c], R0 ;  /* 0x00004c0001007387 */ /* 0x0005e20000100800 */
[----:B------:R-:W-:Y:S05]  /*0200*/  BRA `(.L_x_579) ;  /* 0x0000014000007947 */ /* 0x000fea0003800000 */
.L_x_575:
[----:B------:R-:W-:-:S04]  /*0210*/  ISETP.NE.U32.AND P0, PT, RZ, c[0x0][0x568], PT ;  /* 0x00015a00ff007a0c */ /* 0x000fc80003f05070 */
[----:B------:R-:W-:-:S13]  /*0220*/  ISETP.NE.AND.EX P0, PT, RZ, c[0x0][0x56c], PT, P0 ;  /* 0x00015b00ff007a0c */ /* 0x000fda0003f05300 */
[----:B------:R-:W-:Y:S05]  /*0230*/  @!P0 BRA `(.L_x_580) ;  /* 0x0000002000008947 */ /* 0x000fea0003800000 */
[----:B------:R1:W5:Y:S01]  /*0240*/  LDG.E R0, [R2.64] ;  /* 0x0000000a02007981 */ /* 0x000362000c1e1900 */
[----:B------:R-:W-:Y:S05]  /*0250*/  BRA `(.L_x_581) ;  /* 0x0000009000007947 */ /* 0x000fea0003800000 */
.L_x_580:
        /* <DEDUP_REMOVED lines=8> */
.L_x_582:
[----:B------:R-:W-:-:S04]  /*02e0*/  MOV R0, c[0x0][0x54c] ;  /* 0x0001530000007a02 */ /* 0x000fc80000000f00 */
.L_x_581:
[----:B------:R-:W-:Y:S01]  /*02f0*/  USHF.L.U32 UR4, UR4, 0x7, URZ ;  /* 0x0000000704047899 */ /* 0x000fe2000800063f */
[----:B-----5:R-:W-:-:S05]  /*0300*/  IMAD R0, R0, c[0x0][0x548], RZ ;  /* 0x0001520000007a24 */ /* 0x020fca00078e02ff */
[----:B------:R-:W-:-:S04]  /*0310*/  MOV R10, UR4 ;  /* 0x00000004000a7c02 */ /* 0x000fc80008000f00 */
[----:B------:R-:W-:-:S04]  /*0320*/  ISETP.GE.AND P0, PT, R10, R0, PT ;  /* 0x000000000a00720c */ /* 0x000fc80003f06270 */
[----:B------:R-:W-:-:S05]  /*0330*/  SEL R0, R5, 0xffffffff, !P0 ;  /* 0xffffffff05007807 */ /* 0x000fca0004000000 */
[----:B------:R2:W-:Y:S04]  /*0340*/  STL [R1+0x4c], R0 ;  /* 0x00004c0001007387 */ /* 0x0005e80000100800 */
.L_x_579:
        /* <DEDUP_REMOVED lines=10> */
[CC--:B------:R-:W-:Y:S01]  /*03f0*/  IMAD.WIDE R4, R35.reuse, R18.reuse, c[0x0][0x348] ;  /* 0x0000d20023047625 */ /* 0x0c0fe200078e0212 */
[----:B------:R-:W-:Y:S02]  /*0400*/  ISETP.NE.U32.AND P2, PT, RZ, c[0x0][0x348], PT ;  /* 0x0000d200ff007a0c */ /* 0x000fe40003f45070 */
[----:B------:R-:W-:Y:S01]  /*0410*/  ISETP.NE.U32.AND P1, PT, RZ, c[0x0][0x350], PT ;  /* 0x0000d400ff007a0c */ /* 0x000fe20003f25070 */
[----:B-1----:R-:W-:Y:S01]  /*0420*/  IMAD.WIDE R2, R35, R18, c[0x0][0x350] ;  /* 0x0000d40023027625 */ /* 0x002fe200078e0212 */
[----:B------:R-:W-:-:S02]  /*0430*/  ISETP.NE.AND.EX P2, PT, RZ, c[0x0][0x34c], PT, P2 ;  /* 0x0000d300ff007a0c */ /* 0x000fc40003f45320 */
[----:B------:R-:W-:-:S03]  /*0440*/  ISETP.NE.AND.EX P1, PT, RZ, c[0x0][0x354], PT, P1 ;  /* 0x0000d500ff007a0c */ /* 0x000fc60003f25310 */
[----:B------:R-:W-:-:S04]  /*0450*/  @P0 IMAD.WIDE R6, R35, R18, c[0x0][0x360] ;  /* 0x0000d80023060625 */ /* 0x000fc800078e0212 */
[----:B------:R-:W-:Y:S01]  /*0460*/  @P3 IMAD.WIDE R8, R35, R18, c[0x0][0x370] ;  /* 0x0000dc0023083625 */ /* 0x000fe200078e0212 */
[----:B------:R1:W2:Y:S04]  /*0470*/  @P0 LDG.E R0, [R6.64] ;  /* 0x0000000a06000981 */ /* 0x0002a8000c1e1900 */
[----:B------:R3:W5:Y:S04]  /*0480*/  @P3 LDG.E R12, [R8.64] ;  /* 0x0000000a080c3981 */ /* 0x000768000c1e1900 */
[----:B------:R3:W5:Y:S04]  /*0490*/  @P2 LDG.E R11, [R4.64] ;  /* 0x0000000a040b2981 */ /* 0x000768000c1e1900 */
[----:B------:R3:W5:Y:S01]  /*04a0*/  @P1 LDG.E R13, [R2.64] ;  /* 0x0000000a020d1981 */ /* 0x000762000c1e1900 */
[----:B-1----:R-:W-:-:S03]  /*04b0*/  IMAD.MOV.U32 R6, RZ, RZ, c[0x0][0x1d0] ;  /* 0x00007400ff067624 */ /* 0x002fc600078e00ff */
[----:B--2---:R3:W-:Y:S01]  /*04c0*/  STL [R1+0x20], R0 ;  /* 0x0000200001007387 */ /* 0x0047e20000100800 */
[----:B------:R-:W-:Y:S01]  /*04d0*/  IMAD.MOV.U32 R252, RZ, RZ, R0 ;  /* 0x000000fffffc7224 */ /* 0x000fe200078e0000 */
[----:B------:R-:W-:Y:S05]  /*04e0*/  @P0 BRA `(.L_x_583) ;  /* 0x0000005000000947 */ /* 0x000fea0003800000 */
[----:B------:R-:W-:Y:S05]  /*04f0*/  @!P2 BRA `(.L_x_583) ;  /* 0x000000400000a947 */ /* 0x000fea0003800000 */
[----:B---3--:R1:W2:Y:S04]  /*0500*/  LDG.E R0, [R4.64] ;  /* 0x0000000a04007981 */ /* 0x0082a8000c1e1900 */
[----:B-1----:R-:W2:Y:S02]  /*0510*/  LDG.E R4, [R4.64+0x4] ;  /* 0x0000040a04047981 */ /* 0x002ea4000c1e1900 */
[----:B--2---:R-:W-:-:S05]  /*0520*/  IADD3 R252, -R0, R4, RZ ;  /* 0x0000000400fc7210 */ /* 0x004fca0007ffe1ff */
[----:B------:R1:W-:Y:S02]  /*0530*/  STL [R1+0x20], R252 ;  /* 0x000020fc01007387 */ /* 0x0003e40000100800 */
.L_x_583:
[----:B------:R-:W-:-:S04]  /*0540*/  ISETP.NE.U32.AND P0, PT, RZ, c[0x0][0x368], PT ;  /* 0x0000da00ff007a0c */ /* 0x000fc80003f05070 */
[----:B------:R-:W-:-:S13]  /*0550*/  ISETP.NE.AND.EX P0, PT, RZ, c[0x0][0x36c], PT, P0 ;  /* 0x0000db00ff007a0c */ /* 0x000fda0003f05300 */
[----:B------:R-:W-:Y:S05]  /*0560*/  @!P0 BRA `(.L_x_584) ;  /* 0x0000003000008947 */ /* 0x000fea0003800000 */
[----:B---3--:R-:W-:-:S05]  /*0570*/  IMAD.WIDE R2, R35, R18, c[0x0][0x368] ;  /* 0x0000da0023027625 */ /* 0x008fca00078e0212 */
[----:B------:R2:W5:Y:S01]  /*0580*/  LDG.E R6, [R2.64] ;  /* 0x0000000a02067981 */ /* 0x000562000c1e1900 */
[----:B------:R-:W-:Y:S05]  /*0590*/  BRA `(.L_x_585) ;  /* 0x0000004000007947 */ /* 0x000fea0003800000 */
.L_x_584:
[----:B------:R-:W-:Y:S05]  /*05a0*/  @!P1 BRA `(.L_x_585) ;  /* 0x0000003000009947 */ /* 0x000fea0003800000 */
[----:B------:R2:W4:Y:S04]  /*05b0*/  LDG.E R6, [R2.64] ;  /* 0x0000000a02067981 */ /* 0x000528000c1e1900 */
[----:B--23--:R-:W4:Y:S02]  /*05c0*/  LDG.E R2, [R2.64+0x4] ;  /* 0x0000040a02027981 */ /* 0x00cf24000c1e1900 */
[----:B----4-:R-:W-:-:S03]  /*05d0*/  IADD3 R6, -R6, R2, RZ ;  /* 0x0000000206067210 */ /* 0x010fc60007ffe1ff */
.L_x_585:
[----:B---3--:R-:W-:Y:S01]  /*05e0*/  IMAD.MOV.U32 R0, RZ, RZ, c[0x0][0x2c4] ;  /* 0x0000b100ff007624 */ /* 0x008fe200078e00ff */
[----:B-----5:R-:W-:Y:S01]  /*05f0*/  IADD3 R249, -R12, R6, RZ ;  /* 0x000000060cf97210 */ /* 0x020fe20007ffe1ff */
[----:B------:R-:W-:Y:S01]  /*0600*/  IMAD.MOV.U32 R243, RZ, RZ, R10 ;  /* 0x000000fffff37224 */ /* 0x000fe200078e000a */
[----:B--2---:R-:W-:Y:S01]  /*0610*/  IADD3 R2, R10, 0x7f, RZ ;  /* 0x0000007f0a027810 */ /* 0x004fe20007ffe0ff */
[----:B------:R-:W-:Y:S01]  /*0620*/  IMAD.MOV.U32 R4, RZ, RZ, RZ ;  /* 0x000000ffff047224 */ /* 0x000fe200078e00ff */
[----:B------:R-:W-:Y:S01]  /*0630*/  ISETP.NE.AND P4, PT, R0, 0x1, PT ;  /* 0x000000010000780c */ /* 0x000fe20003f85270 */
[----:B------:R2:W-:Y:S01]  /*0640*/  STL [R1+0x38], R249 ;  /* 0x000038f901007387 */ /* 0x0005e20000100800 */
[----:B------:R-:W-:Y:S01]  /*0650*/  IADD3 R3, R249, 0x70, -R252 ;  /* 0x00000070f9037810 */ /* 0x000fe20007ffe8fc */
[----:B------:R-:W-:Y:S01]  /*0660*/  IMAD.IADD R6, R13, 0x1, R12 ;  /* 0x000000010d067824 */ /* 0x000fe200078e020c */
[----:B------:R-:W-:Y:S01]  /*0670*/  IADD3 R5, R249, 0x6f, RZ ;  /* 0x0000006ff9057810 */ /* 0x000fe20007ffe0ff */
[----:B------:R-:W-:Y:S01]  /*0680*/  CS2R R178, SRZ ;  /* 0x0000000000b27805 */ /* 0x000fe2000001ff00 */
[----:B------:R-:W-:Y:S01]  /*0690*/  PLOP3.LUT P0, PT, PT, PT, PT, 0x80, 0x0 ;  /* 0x000000000000781c */ /* 0x000fe20003f0f070 */
[----:B------:R-:W-:Y:S01]  /*06a0*/  CS2R R176, SRZ ;  /* 0x0000000000b07805 */ /* 0x000fe2000001ff00 */
[----:B------:R-:W-:Y:S01]  /*06b0*/  CS2R R182, SRZ ;  /* 0x0000000000b67805 */ /* 0x000fe2000001ff00 */
[----:B------:R-:W-:Y:S01]  /*06c0*/  IMAD.HI R4, R5, -0x6db6db6d, R4 ;  /* 0x9249249305047827 */ /* 0x000fe200078e0204 */
[----:B------:R-:W-:Y:S01]  /*06d0*/  CS2R R12, SRZ ;  /* 0x00000000000c7805 */ /* 0x000fe2000001ff00 */
[----:B------:R-:W-:Y:S01]  /*06e0*/  CS2R R14, SRZ ;  /* 0x00000000000e7805 */ /* 0x000fe2000001ff00 */
[----:B------:R-:W-:Y:S01]  /*06f0*/  MOV R174, RZ ;  /* 0x000000ff00ae7202 */ /* 0x000fe20000000f00 */
[----:B------:R-:W-:Y:S01]  /*0700*/  IMAD.MOV.U32 R180, RZ, RZ, RZ ;  /* 0x000000ffffb47224 */ /* 0x000fe200078e00ff */
[----:B------:R-:W-:Y:S01]  /*0710*/  @P4 IADD3 R0, R243, 0x7f, RZ ;  /* 0x0000007ff3004810 */ /* 0x000fe20007ffe0ff */
[----:B------:R-:W-:Y:S01]  /*0720*/  IMAD.MOV.U32 R172, RZ, RZ, RZ ;  /* 0x000000ffffac7224 */ /* 0x000fe200078e00ff */
[----:B------:R-:W-:Y:S01]  /*0730*/  CS2R R16, SRZ ;  /* 0x0000000000107805 */ /* 0x000fe2000001ff00 */
[----:B------:R-:W-:Y:S01]  /*0740*/  IMAD.MOV.U32 R170, RZ, RZ, RZ ;  /* 0x000000ffffaa7224 */ /* 0x000fe200078e00ff */
[----:B------:R-:W-:Y:S01]  /*0750*/  MOV R19, RZ ;  /* 0x000000ff00137202 */ /* 0x000fe20000000f00 */
[----:B------:R-:W-:Y:S01]  /*0760*/  @P4 IMAD.HI.U32 R0, R0, c[0x0][0x2c8], RZ ;  /* 0x0000b20000004a27 */ /* 0x000fe200078e00ff */
[----:B------:R-:W-:Y:S01]  /*0770*/  CS2R R26, SRZ ;  /* 0x00000000001a7805 */ /* 0x000fe2000001ff00 */
[----:B------:R-:W-:Y:S01]  /*0780*/  CS2R R20, SRZ ;  /* 0x0000000000147805 */ /* 0x000fe2000001ff00 */
[----:B------:R-:W-:Y:S01]  /*0790*/  MOV R160, RZ ;  /* 0x000000ff00a07202 */ /* 0x000fe20000000f00 */
[----:B------:R-:W-:Y:S01]  /*07a0*/  IMAD.MOV.U32 R168, RZ, RZ, RZ ;  /* 0x000000ffffa87224 */ /* 0x000fe200078e00ff */
[----:B------:R-:W-:Y:S01]  /*07b0*/  @P4 SHF.R.U32.HI R2, RZ, c[0x0][0x2cc], R0 ;  /* 0x0000b300ff024a19 */ /* 0x000fe20000011600 */
[----:B------:R-:W-:Y:S01]  /*07c0*/  IMAD.MOV.U32 R162, RZ, RZ, RZ ;  /* 0x000000ffffa27224 */ /* 0x000fe200078e00ff */
[----:B------:R-:W-:Y:S01]  /*07d0*/  SHF.R.U32.HI R0, RZ, 0x1f, R4 ;  /* 0x0000001fff007819 */ /* 0x000fe20000011604 */
[----:B------:R-:W-:Y:S01]  /*07e0*/  IMAD.MOV.U32 R166, RZ, RZ, RZ ;  /* 0x000000ffffa67224 */ /* 0x000fe200078e00ff */
[----:B------:R-:W-:Y:S01]  /*07f0*/  CS2R R22, SRZ ;  /* 0x0000000000167805 */ /* 0x000fe2000001ff00 */
[----:B------:R-:W-:Y:S01]  /*0800*/  IMAD.IADD R3, R3, 0x1, R2 ;  /* 0x0000000103037824 */ /* 0x000fe200078e0202 */
[----:B------:R-:W-:Y:S01]  /*0810*/  MOV R2, RZ ;  /* 0x000000ff00027202 */ /* 0x000fe20000000f00 */
[----:B------:R-:W-:Y:S01]  /*0820*/  IMAD.MOV.U32 R164, RZ, RZ, RZ ;  /* 0x000000ffffa47224 */ /* 0x000fe200078e00ff */
[----:B------:R-:W-:Y:S01]  /*0830*/  LEA.HI.SX32 R0, R4, R0, 0x1a ;  /* 0x0000000004007211 */ /* 0x000fe200078fd2ff */
[----:B------:R-:W-:Y:S01]  /*0840*/  IMAD.MOV.U32 R156, RZ, RZ, RZ ;  /* 0x000000ffff9c7224 */ /* 0x000fe200078e00ff */
[----:B------:R-:W-:Y:S01]  /*0850*/  MOV R158, RZ ;  /* 0x000000ff009e7202 */ /* 0x000fe20000000f00 */
[----:B------:R-:W-:Y:S01]  /*0860*/  IMAD.HI R2, R3, -0x6db6db6d, R2 ;  /* 0x9249249303027827 */ /* 0x000fe200078e0202 */
[----:B------:R-:W-:Y:S01]  /*0870*/  CS2R R24, SRZ ;  /* 0x0000000000187805 */ /* 0x000fe2000001ff00 */
[----:B------:R-:W-:Y:S01]  /*0880*/  MOV R152, RZ ;  /* 0x000000ff00987202 */ /* 0x000fe20000000f00 */
[----:B------:R-:W-:Y:S01]  /*0890*/  CS2R R146, SRZ ;  /* 0x0000000000927805 */ /* 0x000fe2000001ff00 */
[----:B------:R-:W-:Y:S01]  /*08a0*/  IMAD.MOV.U32 R154, RZ, RZ, RZ ;  /* 0x000000ffff9a7224 */ /* 0x000fe200078e00ff */
[----:B------:R-:W-:Y:S01]  /*08b0*/  SHF.R.U32.HI R3, RZ, 0x1f, R2 ;  /* 0x0000001fff037819 */ /* 0x000fe20000011602 */
[----:B------:R-:W-:Y:S01]  /*08c0*/  CS2R R30, SRZ ;  /* 0x00000000001e7805 */ /* 0x000fe2000001ff00 */
[----:B------:R-:W-:Y:S01]  /*08d0*/  IMAD.MOV.U32 R144, RZ, RZ, RZ ;  /* 0x000000ffff907224 */ /* 0x000fe200078e00ff */
[----:B------:R-:W-:Y:S01]  /*08e0*/  MOV R150, RZ ;  /* 0x000000ff00967202 */ /* 0x000fe20000000f00 */
[----:B------:R-:W-:Y:S01]  /*08f0*/  IMAD.MOV.U32 R148, RZ, RZ, RZ ;  /* 0x000000ffff947224 */ /* 0x000fe200078e00ff */
[----:B------:R-:W-:Y:S01]  /*0900*/  LEA.HI.SX32 R2, R2, R3, 0x1a ;  /* 0x0000000302027211 */ /* 0x000fe200078fd2ff */
[----:B------:R-:W-:Y:S01]  /*0910*/  CS2R R142, SRZ ;  /* 0x00000000008e7805 */ /* 0x000fe2000001ff00 */
[----:B------:R-:W-:Y:S01]  /*0920*/  CS2R R32, SRZ ;  /* 0x0000000000207805 */ /* 0x000fe2000001ff00 */
[----:B------:R-:W-:Y:S01]  /*0930*/  MOV R140, RZ ;  /* 0x000000ff008c7202 */ /* 0x000fe20000000f00 */
[----:B------:R-:W-:Y:S01]  /*0940*/  CS2R R28, SRZ ;  /* 0x00000000001c7805 */ /* 0x000fe2000001ff00 */
[----:B------:R-:W-:Y:S01]  /*0950*/  IMNMX R46, R0, R2, PT ;  /* 0x00000002002e7217 */ /* 0x000fe20003800200 */
[----:B------:R-:W-:Y:S01]  /*0960*/  IMAD.MOV.U32 R138, RZ, RZ, RZ ;  /* 0x000000ffff8a7224 */ /* 0x000fe200078e00ff */
[----:B------:R-:W-:Y:S01]  /*0970*/  MOV R136, RZ ;  /* 0x000000ff00887202 */ /* 0x000fe20000000f00 */
[----:B------:R-:W-:Y:S01]  /*0980*/  CS2R R130, SRZ ;  /* 0x0000000000827805 */ /* 0x000fe2000001ff00 */
[----:B------:R-:W-:Y:S01]  /*0990*/  ISETP.GE.AND P3, PT, R46, 0x1, PT ;  /* 0x000000012e00780c */ /* 0x000fe20003f66270 */
        /* <DEDUP_REMOVED lines=13> */
[----:B------:R-:W-:-:S04]  /*0a70*/  ISETP.NE.U32.AND P3, PT, RZ, c[0x0][0x340], PT ;  /* 0x0000d000ff007a0c */ /* 0x000fc80003f65070 */
[----:B------:R-:W-:-:S13]  /*0a80*/  ISETP.NE.AND.EX P3, PT, RZ, c[0x0][0x344], PT, P3 ;  /* 0x0000d100ff007a0c */ /* 0x000fda0003f65330 */
[----:B------:R-:W-:-:S05]  /*0a90*/  @P3 IMAD.WIDE R2, R35, R18, c[0x0][0x340] ;  /* 0x0000d00023023625 */ /* 0x000fca00078e0212 */
[----:B------:R3:W4:Y:S01]  /*0aa0*/  @P3 LDG.E R16, [R2.64] ;  /* 0x0000000a02103981 */ /* 0x000722000c1e1900 */
[----:B------:R-:W-:Y:S01]  /*0ab0*/  SHF.R.S32.HI R246, RZ, 0x1f, R247 ;  /* 0x0000001ffff67819 */ /* 0x000fe200000114f7 */
[----:B------:R-:W-:Y:S01]  /*0ac0*/  IMAD.MOV.U32 R23, RZ, RZ, 0x10 ;  /* 0x00000010ff177424 */ /* 0x000fe200078e00ff */
[----:B------:R-:W-:Y:S01]  /*0ad0*/  SHF.R.S32.HI R0, RZ, 0x1f, R11 ;  /* 0x0000001fff007819 */ /* 0x000fe2000001140b */
[----:B------:R-:W5:Y:S01]  /*0ae0*/  S2R R19, SR_CTAID.Y ;  /* 0x0000000000137919 */ /* 0x000f620000002600 */
[-C--:B------:R-:W-:Y:S01]  /*0af0*/  LEA.HI R4, R246, R247.reuse, RZ, 0x3 ;  /* 0x000000f7f6047211 */ /* 0x080fe200078f18ff */
[----:B------:R-:W-:Y:S01]  /*0b00*/  BSSY B0, `(.L_x_587) ;  /* 0x000006d000007945 */ /* 0x000fe20003800000 */
[----:B------:R-:W-:Y:S01]  /*0b10*/  SHF.R.S32.HI R7, RZ, 0x1f, R6 ;  /* 0x0000001fff077819 */ /* 0x000fe20000011406 */
        /* <DEDUP_REMOVED lines=10> */
[----:B------:R-:W-:Y:S02]  /*0bc0*/  SEL R10, R15, RZ, !P2 ;  /* 0x000000ff0f0a7207 */ /* 0x000fe40005000000 */
[----:B------:R-:W-:Y:S02]  /*0bd0*/  LEA.HI R24, R246, R247, RZ, 0x4 ;  /* 0x000000f7f6187211 */ /* 0x000fe400078f20ff */
[----:B------:R-:W-:Y:S01]  /*0be0*/  LOP3.LUT R6, R5, 0x38, R20, 0xf8, !PT ;  /* 0x0000003805067812 */ /* 0x000fe200078ef814 */
[----:B---3--:R-:W-:Y:S01]  /*0bf0*/  IMAD.WIDE.U32 R2, R11, c[0x0][0x178], RZ ;  /* 0x00005e000b027a25 */ /* 0x008fe200078e00ff */
[----:B------:R-:W-:-:S02]  /*0c00*/  SHF.R.U32.HI R5, RZ, 0x3, R5 ;  /* 0x00000003ff057819 */ /* 0x000fc40000011605 */
[----:B-----5:R-:W-:Y:S01]  /*0c10*/  SHF.R.S32.HI R14, RZ, 0x1f, R19 ;  /* 0x0000001fff0e7819 */ /* 0x020fe20000011413 */
[----:B------:R-:W-:Y:S01]  /*0c20*/  IMAD R10, R10, c[0x0][0x1c0], RZ ;  /* 0x000070000a0a7a24 */ /* 0x000fe200078e02ff */
[----:B------:R-:W-:Y:S01]  /*0c30*/  LOP3.LUT R18, R6, R5, RZ, 0x3c, !PT ;  /* 0x0000000506127212 */ /* 0x000fe200078e3cff */
[----:B------:R-:W-:Y:S01]  /*0c40*/  IMAD R5, R45, 0x10, R17 ;  /* 0x000000102d057824 */ /* 0x000fe200078e0211 */
[----:B------:R-:W-:Y:S01]  /*0c50*/  IADD3 R3, R3, R0, RZ ;  /* 0x0000000003037210 */ /* 0x000fe20007ffe0ff */
[----:B------:R-:W-:Y:S01]  /*0c60*/  IMAD R8, R14, c[0x0][0x1b8], RZ ;  /* 0x00006e000e087a24 */ /* 0x000fe200078e02ff */
[----:B------:R-:W-:Y:S02]  /*0c70*/  LEA.HI.X.SX32 R0, R17, R7, 0x1, P0 ;  /* 0x0000000711007211 */ /* 0x000fe400000f0eff */
[----:B------:R-:W-:Y:S01]  /*0c80*/  IADD3 R9, R243, R5, RZ ;  /* 0x00000005f3097210 */ /* 0x000fe20007ffe0ff */
[C---:B------:R-:W-:Y:S01]  /*0c90*/  IMAD R8, R19.reuse, c[0x0][0x1bc], R8 ;  /* 0x00006f0013087a24 */ /* 0x040fe200078e0208 */
[----:B------:R-:W-:Y:S01]  /*0ca0*/  SHF.R.S32.HI R21, RZ, 0x1f, R20 ;  /* 0x0000001fff157819 */ /* 0x000fe20000011414 */
[----:B------:R-:W-:Y:S01]  /*0cb0*/  IMAD R6, R0, c[0x0][0x1e0], RZ ;  /* 0x0000780000067a24 */ /* 0x000fe200078e02ff */
[----:B------:R-:W-:Y:S01]  /*0cc0*/  ISETP.GE.AND P5, PT, R20, c[0x0][0x198], PT ;  /* 0x0000660014007a0c */ /* 0x000fe20003fa6270 */
[----:B------:R-:W-:Y:S01]  /*0cd0*/  IMAD R0, R0, c[0x0][0x208], RZ ;  /* 0x0000820000007a24 */ /* 0x000fe200078e02ff */
[----:B------:R-:W-:Y:S01]  /*0ce0*/  MOV R25, 0x20 ;  /* 0x0000002000197802 */ /* 0x000fe20000000f00 */
[----:B------:R-:W-:-:S04]  /*0cf0*/  IMAD.WIDE.U32 R2, R19, c[0x0][0x1b8], R2 ;  /* 0x00006e0013027a25 */ /* 0x000fc800078e0002 */
[----:B------:R-:W-:-:S04]  /*0d00*/  @P4 IMAD.HI.U32 R11, R9, c[0x0][0x2c8], RZ ;  /* 0x0000b200090b4a27 */ /* 0x000fc800078e00ff */
[C---:B------:R-:W-:Y:S01]  /*0d10*/  IMAD R13, R4.reuse, c[0x0][0x20c], R0 ;  /* 0x00008300040d7a24 */ /* 0x040fe200078e0200 */
[----:B------:R-:W-:Y:S01]  /*0d20*/  MOV R0, R9 ;  /* 0x0000000900007202 */ /* 0x000fe20000000f00 */
[----:B------:R-:W-:Y:S01]  /*0d30*/  IMAD.IADD R3, R3, 0x1, R8 ;  /* 0x0000000103037824 */ /* 0x000fe200078e0208 */
[----:B------:R-:W-:Y:S01]  /*0d40*/  SEL R8, R35, RZ, !P2 ;  /* 0x000000ff23087207 */ /* 0x000fe20005000000 */
[C---:B------:R-:W-:Y:S01]  /*0d50*/  IMAD R12, R4.reuse, c[0x0][0x1e4], R6 ;  /* 0x00007900040c7a24 */ /* 0x040fe200078e0206 */
[----:B------:R-:W-:Y:S01]  /*0d60*/  @P4 SHF.R.U32.HI R0, RZ, c[0x0][0x2cc], R11 ;  /* 0x0000b300ff004a19 */ /* 0x000fe2000001160b */
[----:B------:R-:W-:-:S04]  /*0d70*/  IMAD.WIDE.U32 R6, R4, c[0x0][0x1e0], R20 ;  /* 0x0000780004067a25 */ /* 0x000fc800078e0014 */
[C---:B------:R-:W-:Y:S02]  /*0d80*/  IMAD R11, R8.reuse, c[0x0][0x1c4], R10 ;  /* 0x00007100080b7a24 */ /* 0x040fe400078e020a */
[----:B------:R-:W-:Y:S01]  /*0d90*/  IMAD.WIDE.U32 R2, R8, c[0x0][0x1c0], R2 ;  /* 0x0000700008027a25 */ /* 0x000fe200078e0002 */
[----:B------:R-:W-:-:S03]  /*0da0*/  SHF.R.S32.HI R8, RZ, 0x1f, R0 ;  /* 0x0000001fff087819 */ /* 0x000fc60000011400 */
[----:B------:R-:W-:Y:S01]  /*0db0*/  IMAD.MOV R10, RZ, RZ, -R0 ;  /* 0x000000ffff0a7224 */ /* 0x000fe200078e0a00 */
[----:B------:R-:W-:Y:S01]  /*0dc0*/  IADD3 R3, R3, R11, RZ ;  /* 0x0000000b03037210 */ /* 0x000fe20007ffe0ff */
[----:B------:R-:W-:Y:S02]  /*0dd0*/  IMAD R8, R8, c[0x0][0x1b0], RZ ;  /* 0x00006c0008087a24 */ /* 0x000fe400078e02ff */
[----:B------:R-:W-:Y:S01]  /*0de0*/  IMAD R10, R10, c[0x0][0x2c4], R9 ;  /* 0x0000b1000a0a7a24 */ /* 0x000fe200078e0209 */
[----:B------:R-:W-:Y:S01]  /*0df0*/  LOP3.LUT R9, R24, 0xfffffff0, RZ, 0xc0, !PT ;  /* 0xfffffff018097812 */ /* 0x000fe200078ec0ff */
[----:B------:R-:W-:-:S03]  /*0e00*/  IMAD.WIDE.U32 R4, R4, c[0x0][0x208], R20 ;  /* 0x0000820004047a25 */ /* 0x000fc600078e0014 */
[----:B------:R-:W-:Y:S01]  /*0e10*/  SHF.R.S32.HI R11, RZ, 0x1f, R10 ;  /* 0x0000001fff0b7819 */ /* 0x000fe2000001140a */
        /* <DEDUP_REMOVED lines=14> */
[----:B------:R-:W-:Y:S02]  /*0f00*/  IMAD R11, R11, c[0x0][0x1a8], RZ ;  /* 0x00006a000b0b7a24 */ /* 0x000fe400078e02ff */
[C---:B------:R-:W-:Y:S02]  /*0f10*/  IMAD R12, R19.reuse, c[0x0][0x1ec], R12 ;  /* 0x00007b00130c7a24 */ /* 0x040fe400078e020c */
[----:B------:R-:W-:Y:S01]  /*0f20*/  IMAD R13, R19, c[0x0][0x214], R13 ;  /* 0x00008500130d7a24 */ /* 0x000fe200078e020d */
[----:B------:R-:W-:Y:S01]  /*0f30*/  IADD3 R19, R0, -R2, RZ ;  /* 0x8000000200137210 */ /* 0x000fe20007ffe0ff */
[----:B------:R-:W-:Y:S02]  /*0f40*/  IMAD R11, R10, c[0x0][0x1ac], R11 ;  /* 0x00006b000a0b7a24 */ /* 0x000fe400078e020b */
[----:B------:R-:W-:Y:S01]  /*0f50*/  IMAD.IADD R9, R9, 0x1, R12 ;  /* 0x0000000109097824 */ /* 0x000fe200078e020c */
[----:B------:R-:W-:Y:S01]  /*0f60*/  LEA R12, P0, R4, c[0x0][0x160], 0x1 ;  /* 0x00005800040c7a11 */ /* 0x000fe200078008ff */
[----:B------:R-:W-:Y:S01]  /*0f70*/  IMAD.IADD R11, R5, 0x1, R11 ;  /* 0x00000001050b7824 */ /* 0x000fe200078e020b */
[----:B------:R-:W-:Y:S01]  /*0f80*/  IADD3 R7, R7, R13, RZ ;  /* 0x0000000d07077210 */ /* 0x000fe20007ffe0ff */
[----:B------:R-:W-:Y:S01]  /*0f90*/  IMAD R10, R252, c[0x0][0x2c4], RZ ;  /* 0x0000b100fc0a7a24 */ /* 0x000fe200078e02ff */
[----:B------:R-:W-:-:S02]  /*0fa0*/  LEA.HI R5, R246, R247, RZ, 0x6 ;  /* 0x000000f7f6057211 */ /* 0x000fc400078f30ff */
[----:B------:R-:W-:-:S03]  /*0fb0*/  LEA.HI.X R11, R4, c[0x0][0x164], R11, 0x1, P0 ;  /* 0x00005900040b7a11 */ /* 0x000fc600000f0c0b */
[----:B------:R-:W-:-:S05]  /*0fc0*/  IMAD.SHL.U32 R5, R5, 0x8, RZ ;  /* 0x0000000805057824 */ /* 0x000fca00078e00ff */
[----:B------:R-:W-:Y:S02]  /*0fd0*/  LOP3.LUT R5, R18, 0xfffffe00, R5, 0xf8, !PT ;  /* 0xfffffe0012057812 */ /* 0x000fe400078ef805 */
[--C-:B----4-:R-:W-:Y:S01]  /*0fe0*/  @P3 SHF.R.S32.HI R3, RZ, 0x1f, R16.reuse ;  /* 0x0000001fff033819 */ /* 0x110fe20000011410 */
[----:B------:R-:W-:Y:S01]  /*0ff0*/  @P3 IMAD.MOV.U32 R2, RZ, RZ, R16 ;  /* 0x000000ffff023224 */ /* 0x000fe200078e0010 */
[----:B------:R-:W-:Y:S01]  /*1000*/  @!P3 MOV R2, R35 ;  /* 0x000000230002b202 */ /* 0x000fe20000000f00 */
[----:B------:R-:W-:Y:S01]  /*1010*/  @!P3 IMAD.MOV.U32 R3, RZ, RZ, R15 ;  /* 0x000000ffff03b224 */ /* 0x000fe200078e000f */
[----:B------:R3:W4:Y:S02]  /*1020*/  SHFL.IDX PT, R16, R11, RZ, 0x181f ;  /* 0x00181fff0b107589 */ /* 0x00072400000e0000 */
[----:B------:R-:W-:Y:S02]  /*1030*/  SEL R0, R2, RZ, !P1 ;  /* 0x000000ff02007207 */ /* 0x000fe40004800000 */
[----:B------:R-:W-:Y:S01]  /*1040*/  SEL R2, R3, RZ, !P1 ;  /* 0x000000ff03027207 */ /* 0x000fe20004800000 */
[----:B------:R3:W1:Y:S01]  /*1050*/  SHFL.IDX PT, R15, R12, RZ, 0x181f ;  /* 0x00181fff0c0f7589 */ /* 0x00066200000e0000 */
[----:B------:R-:W-:Y:S01]  /*1060*/  IADD3 R3, R243, R17, RZ ;  /* 0x00000011f3037210 */ /* 0x000fe20007ffe0ff */
[----:B------:R-:W-:-:S03]  /*1070*/  IMAD.WIDE.U32 R28, R0, c[0x0][0x1f0], R8 ;  /* 0x00007c00001c7a25 */ /* 0x000fc600078e0008 */
[----:B------:R-:W-:Y:S01]  /*1080*/  ISETP.GE.AND P0, PT, R3, R10, PT ;  /* 0x0000000a0300720c */ /* 0x000fe20003f06270 */
[C---:B------:R-:W-:Y:S01]  /*1090*/  IMAD R4, R2.reuse, c[0x0][0x1f0], RZ ;  /* 0x00007c0002047a24 */ /* 0x040fe200078e02ff */
[----:B------:R3:W-:Y:S01]  /*10a0*/  STL.64 [R1+0x60], R28 ;  /* 0x0000601c01007387 */ /* 0x0007e20000100a00 */
[----:B------:R-:W-:Y:S01]  /*10b0*/  IMAD R2, R2, c[0x0][0x218], RZ ;  /* 0x0000860002027a24 */ /* 0x000fe200078e02ff */
[----:B------:R-:W-:Y:S01]  /*10c0*/  R2P PR, R19, 0x6 ;  /* 0x0000000613007804 */ /* 0x000fe20000000000 */
[C---:B------:R-:W-:Y:S02]  /*10d0*/  IMAD R14, R0.reuse, c[0x0][0x1f4], R4 ;  /* 0x00007d00000e7a24 */ /* 0x040fe400078e0204 */
[C---:B------:R-:W-:Y:S02]  /*10e0*/  IMAD R13, R0.reuse, c[0x0][0x21c], R2 ;  /* 0x00008700000d7a24 */ /* 0x040fe400078e0202 */
[----:B------:R-:W-:Y:S01]  /*10f0*/  IMAD.WIDE.U32 R102, R0, c[0x0][0x218], R6 ;  /* 0x0000860000667a25 */ /* 0x000fe200078e0006 */
[----:B------:R-:W-:-:S02]  /*1100*/  IADD3 R31, R29, R14, RZ ;  /* 0x0000000e1d1f7210 */ /* 0x000fc40007ffe0ff */
[----:B------:R-:W-:Y:S01]  /*1110*/  SEL R2, R23, 0xfffffff0, !P1 ;  /* 0xfffffff017027807 */ /* 0x000fe20004800000 */
[----:B------:R-:W-:Y:S01]  /*1120*/  IMAD.IADD R27, R103, 0x1, R13 ;  /* 0x00000001671b7824 */ /* 0x000fe200078e020d */
[----:B------:R3:W-:Y:S01]  /*1130*/  STL.64 [R1+0x30], R102 ;  /* 0x0000306601007387 */ /* 0x0007e20000100a00 */
[----:B------:R-:W-:-:S03]  /*1140*/  SEL R4, R25, 0xffffffe0, !P2 ;  /* 0xffffffe019047807 */ /* 0x000fc60005000000 */
[----:B------:R3:W-:Y:S04]  /*1150*/  STL [R1+0x2c], R27 ;  /* 0x00002c1b01007387 */ /* 0x0007e80000100800 */
[----:B------:R3:W-:Y:S01]  /*1160*/  STL [R1+0x5c], R31 ;  /* 0x00005c1f01007387 */ /* 0x0007e20000100800 */
[----:B------:R-:W-:Y:S05]  /*1170*/  @P0 BRA `(.L_x_588) ;  /* 0x0000005000000947 */ /* 0x000fea0003800000 */
[----:B-1--4-:R-:W-:Y:S01]  /*1180*/  LEA R6, P0, R20, R15, 0x1 ;  /* 0x0000000f14067211 */ /* 0x012fe200078008ff */
[----:B------:R-:W-:-:S03]  /*1190*/  IMAD.SHL.U32 R0, R5, 0x2, RZ ;  /* 0x0000000205007824 */ /* 0x000fc600078e00ff */
[----:B------:R-:W-:-:S05]  /*11a0*/  LEA.HI.X R7, R20, R16, R21, 0x1, P0 ;  /* 0x0000001014077211 */ /* 0x000fca00000f0c15 */
[----:B------:R-:W-:Y:S01]  /*11b0*/  @!PT LDS RZ, [RZ] ;  /* 0x00000000fffff984 */ /* 0x000fe20000000800 */
[----:B------:R1:W-:Y:S04]  /*11c0*/  LDGSTS.E.BYPASS.LTC128B.128 [R0+0x7100], [R6.64], !P5 ;  /* 0x0710000006007fae */ /* 0x0003e8000e901d4a */
.L_x_588:
[----:B-1--4-:R-:W-:Y:S05]  /*11d0*/  BSYNC B0 ;  /* 0x0000000000007941 */ /* 0x012fea0003800000 */
.L_x_587:
[----:B------:R-:W-:Y:S01]  /*11e0*/  IADD3 R0, R3, 0x10, RZ ;  /* 0x0000001003007810 */ /* 0x000fe20007ffe0ff */
[----:B------:R1:W4:Y:S01]  /*11f0*/  SHFL.IDX PT, R7, R11, 0x1, 0x181f ;  /* 0x00381f000b077f89 */ /* 0x00032200000e0000 */
[----:B------:R-:W-:Y:S02]  /*1200*/  BSSY B0, `(.L_x_589) ;  /* 0x0000009000007945 */ /* 0x000fe40003800000 */
[----:B------:R-:W-:Y:S01]  /*1210*/  ISETP.GE.AND P0, PT, R0, R10, PT ;  /* 0x0000000a0000720c */ /* 0x000fe20003f06270 */
[----:B------:R1:W2:-:S12]  /*1220*/  SHFL.IDX PT, R6, R12, 0x1, 0x181f ;  /* 0x00381f000c067f89 */ /* 0x00029800000e0000 */
[----:B------:R-:W-:Y:S05]  /*1230*/  @P0 BRA `(.L_x_590) ;  /* 0x0000005000000947 */ /* 0x000fea0003800000 */
[----:B--2---:R-:W-:Y:S01]  /*1240*/  LEA R6, P0, R20, R6, 0x1 ;  /* 0x0000000614067211 */ /* 0x004fe200078008ff */
[----:B------:R-:W-:-:S03]  /*1250*/  IMAD.SHL.U32 R0, R5, 0x2, RZ ;  /* 0x0000000205007824 */ /* 0x000fc600078e00ff */
[----:B----4-:R-:W-:-:S05]  /*1260*/  LEA.HI.X R7, R20, R7, R21, 0x1, P0 ;  /* 0x0000000714077211 */ /* 0x010fca00000f0c15 */
[----:B------:R-:W-:Y:S01]  /*1270*/  @!PT LDS RZ, [RZ] ;  /* 0x00000000fffff984 */ /* 0x000fe20000000800 */
[----:B------:R2:W-:Y:S04]  /*1280*/  LDGSTS.E.BYPASS.LTC128B.128 [R0+0x7900], [R6.64], !P5 ;  /* 0x0790000006007fae */ /* 0x0005e8000e901d4a */
.L_x_590:
[----:B------:R-:W-:Y:S05]  /*1290*/  BSYNC B0 ;  /* 0x0000000000007941 */ /* 0x000fea0003800000 */
.L_x_589:
[----:B--2---:R-:W-:Y:S01]  /*12a0*/  IADD3 R0, R3, 0x20, RZ ;  /* 0x0000002003007810 */ /* 0x004fe20007ffe0ff */
[----:B----4-:R2:W4:Y:S01]  /*12b0*/  SHFL.IDX PT, R7, R11, 0x2, 0x181f ;  /* 0x00581f000b077f89 */ /* 0x01052200000e0000 */
[----:B------:R-:W-:Y:S02]  /*12c0*/  BSSY B0, `(.L_x_591) ;  /* 0x0000009000007945 */ /* 0x000fe40003800000 */
[----:B------:R-:W-:Y:S01]  /*12d0*/  ISETP.GE.AND P0, PT, R0, R10, PT ;  /* 0x0000000a0000720c */ /* 0x000fe20003f06270 */
[----:B------:R2:W1:-:S12]  /*12e0*/  SHFL.IDX PT, R6, R12, 0x2, 0x181f ;  /* 0x00581f000c067f89 */ /* 0x00045800000e0000 */
[----:B------:R-:W-:Y:S05]  /*12f0*/  @P0 BRA `(.L_x_592) ;  /* 0x0000005000000947 */ /* 0x000fea0003800000 */
[----:B-1----:R-:W-:Y:S01]  /*1300*/  LEA R6, P0, R20, R6, 0x1 ;  /* 0x0000000614067211 */ /* 0x002fe200078008ff */
[----:B------:R-:W-:-:S03]  /*1310*/  IMAD.SHL.U32 R0, R5, 0x2, RZ ;  /* 0x0000000205007824 */ /* 0x000fc600078e00ff */
[----:B----4-:R-:W-:-:S05]  /*1320*/  LEA.HI.X R7, R20, R7, R21, 0x1, P0 ;  /* 0x0000000714077211 */ /* 0x010fca00000f0c15 */
[----:B------:R-:W-:Y:S01]  /*1330*/  @!PT LDS RZ, [RZ] ;  /* 0x00000000fffff984 */ /* 0x000fe20000000800 */
[----:B------:R1:W-:Y:S04]  /*1340*/  LDGSTS.E.BYPASS.LTC128B.128 [R0+0x8100], [R6.64], !P5 ;  /* 0x0810000006007fae */ /* 0x0003e8000e901d4a */
.L_x_592:
[----:B------:R-:W-:Y:S05]  /*1350*/  BSYNC B0 ;  /* 0x0000000000007941 */ /* 0x000fea0003800000 */
.L_x_591:
[----:B-1----:R-:W-:Y:S01]  /*1360*/  IADD3 R0, R3, 0x30, RZ ;  /* 0x0000003003007810 */ /* 0x002fe20007ffe0ff */
[----:B----4-:R1:W4:Y:S01]  /*1370*/  SHFL.IDX PT, R7, R11, 0x3, 0x181f ;  /* 0x00781f000b077f89 */ /* 0x01032200000e0000 */
        /* <DEDUP_REMOVED lines=9> */
.L_x_594:
[----:B------:R-:W-:Y:S05]  /*1410*/  BSYNC B0 ;  /* 0x0000000000007941 */ /* 0x000fea0003800000 */
.L_x_593:
        /* <DEDUP_REMOVED lines=11> */
.L_x_596:
[----:B------:R-:W-:Y:S05]  /*14d0*/  BSYNC B0 ;  /* 0x0000000000007941 */ /* 0x000fea0003800000 */
.L_x_595:
        /* <DEDUP_REMOVED lines=11> */
.L_x_598:
[----:B------:R-:W-:Y:S05]  /*1590*/  BSYNC B0 ;  /* 0x0000000000007941 */ /* 0x000fea0003800000 */
.L_x_597:
        /* <DEDUP_REMOVED lines=11> */
.L_x_600:
[----:B------:R-:W-:Y:S05]  /*1650*/  BSYNC B0 ;  /* 0x0000000000007941 */ /* 0x000fea0003800000 */
.L_x_599:
[----:B------:R-:W5:Y:S01]  /*1660*/  SHFL.IDX PT, R8, R12, 0x7, 0x181f ;  /* 0x00f81f000c087f89 */ /* 0x000f6200000e0000 */
[----:B-1----:R-:W-:Y:S01]  /*1670*/  IADD3 R0, R3, 0x70, RZ ;  /* 0x0000007003007810 */ /* 0x002fe20007ffe0ff */
[----:B------:R-:W-:Y:S01]  /*1680*/  IMAD.SHL.U32 R241, R5, 0x2, RZ ;  /* 0x0000000205f17824 */ /* 0x000fe200078e00ff */
[----:B------:R-:W-:Y:S01]  /*1690*/  IADD3 R23, R46, -0x1, RZ ;  /* 0xffffffff2e177810 */ /* 0x000fe20007ffe0ff */
[----:B--23--:R-:W1:Y:S01]  /*16a0*/  SHFL.IDX PT, R11, R11, 0x7, 0x181f ;  /* 0x00f81f000b0b7f89 */ /* 0x00ce6200000e0000 */
[----:B------:R-:W-:Y:S01]  /*16b0*/  ISETP.GE.AND P6, PT, R0, R10, PT ;  /* 0x0000000a0000720c */ /* 0x000fe20003fc6270 */
[----:B------:R-:W-:Y:S01]  /*16c0*/  IMAD.MOV.U32 R0, RZ, RZ, 0x70 ;  /* 0x00000070ff007424 */ /* 0x000fe200078e00ff */
[----:B------:R-:W-:Y:S01]  /*16d0*/  SHF.R.S32.HI R16, RZ, 0x4, R24 ;  /* 0x00000004ff107819 */ /* 0x000fe20000011418 */
[----:B------:R-:W-:Y:S01]  /*16e0*/  IMAD.MOV.U32 R6, RZ, RZ, R30 ;  /* 0x000000ffff067224 */ /* 0x000fe200078e001e */
[----:B------:R-:W-:Y:S01]  /*16f0*/  LEA.HI R245, R246, R247, RZ, 0x5 ;  /* 0x000000f7f6f57211 */ /* 0x000fe200078f28ff */
[----:B------:R-:W-:Y:S01]  /*1700*/  IMAD R242, R46, -0x70, R0 ;  /* 0xffffff902ef27824 */ /* 0x000fe200078e0200 */
[----:B------:R-:W-:Y:S01]  /*1710*/  ULDC.64 UR4, c[0x0][0x208] ;  /* 0x0000820000047ab9 */ /* 0x000fe20000000a00 */
[C---:B------:R-:W-:Y:S01]  /*1720*/  IMAD R3, R0.reuse, c[0x0][0x1e4], RZ ;  /* 0x0000790000037a24 */ /* 0x040fe200078e02ff */
[----:B------:R-:W-:Y:S01]  /*1730*/  SHF.R.S32.HI R244, RZ, 0x5, R245 ;  /* 0x00000005fff47819 */ /* 0x000fe200000114f5 */
[----:B------:R-:W-:Y:S01]  /*1740*/  IMAD.WIDE.U32 R250, R0, c[0x0][0x1e0], RZ ;  /* 0x0000780000fa7a25 */ /* 0x000fe200078e00ff */
[----:B------:R-:W-:Y:S01]  /*1750*/  IADD3 R44, R242, R249, -R17 ;  /* 0x000000f9f22c7210 */ /* 0x000fe20007ffe811 */
[----:B------:R-:W-:-:S02]  /*1760*/  USHF.L.U32 UR9, UR4, 0x5, URZ ;  /* 0x0000000504097899 */ /* 0x000fc4000800063f */
[----:B------:R-:W-:Y:S01]  /*1770*/  IMAD.IADD R117, R251, 0x1, R3 ;  /* 0x00000001fb757824 */ /* 0x000fe200078e0203 */
[C---:B------:R-:W-:Y:S01]  /*1780*/  ISETP.GE.AND P2, PT, R44.reuse, 0x11, PT ;  /* 0x000000112c00780c */ /* 0x040fe20003f46270 */
[----:B----4-:R-:W-:Y:S01]  /*1790*/  IMAD.MOV.U32 R7, RZ, RZ, R31 ;  /* 0x000000ffff077224 */ /* 0x010fe200078e001f */
[----:B------:R-:W-:Y:S01]  /*17a0*/  ISETP.GE.AND P3, PT, R44, 0x1, PT ;  /* 0x000000012c00780c */ /* 0x000fe20003f66270 */
[----:B------:R-:W-:Y:S01]  /*17b0*/  IMAD.MOV.U32 R6, RZ, RZ, R28 ;  /* 0x000000ffff067224 */ /* 0x000fe200078e001c */
[----:B------:R-:W-:Y:S01]  /*17c0*/  UMOV UR8, 0x5 ;  /* 0x0000000500087882 */ /* 0x000fe20000000000 */
[C---:B-----5:R-:W-:Y:S01]  /*17d0*/  @!P6 LEA R8, P0, R20.reuse, R8, 0x1 ;  /* 0x000000081408e211 */ /* 0x060fe200078008ff */
[----:B------:R-:W-:Y:S01]  /*17e0*/  IMAD R3, R117, R23, RZ ;  /* 0x0000001775037224 */ /* 0x000fe200078e02ff */
[----:B------:R-:W-:Y:S01]  /*17f0*/  USHF.L.U64.HI UR8, UR4, UR8, UR5 ;  /* 0x0000000804087299 */ /* 0x000fe20008010205 */
[----:B------:R2:W-:Y:S01]  /*1800*/  STL.64 [R1+0x58], R6 ;  /* 0x0000580601007387 */ /* 0x0005e20000100a00 */
[----:B-1----:R-:W-:Y:S01]  /*1810*/  @!P6 LEA.HI.X R9, R20, R11, R21, 0x1, P0 ;  /* 0x0000000b1409e211 */ /* 0x002fe200000f0c15 */
[----:B------:R-:W-:Y:S01]  /*1820*/  IMAD.MOV.U32 R118, RZ, RZ, c[0x0][0x1e0] ;  /* 0x00007800ff767624 */ /* 0x000fe200078e00ff */
[----:B------:R-:W-:Y:S01]  /*1830*/  SHF.R.S32.HI R21, RZ, 0x1f, R23 ;  /* 0x0000001fff157819 */ /* 0x000fe20000011417 */
[----:B------:R-:W-:Y:S01]  /*1840*/  IMAD.MOV.U32 R248, RZ, RZ, c[0x0][0x1e4] ;  /* 0x00007900fff87624 */ /* 0x000fe200078e00ff */
[----:B------:R-:W-:Y:S01]  /*1850*/  ISETP.GE.AND P0, PT, R44, 0x21, PT ;  /* 0x000000212c00780c */ /* 0x000fe20003f06270 */
[----:B------:R-:W-:Y:S01]  /*1860*/  @!PT LDS RZ, [RZ] ;  /* 0x00000000fffff984 */ /* 0x000fe20000000800 */
[----:B------:R1:W-:Y:S01]  /*1870*/  @!P6 LDGSTS.E.BYPASS.LTC128B.128 [R241+0xa900], [R8.64], !P5 ;  /* 0x0a90000008f1efae */ /* 0x0003e2000e901d4a */
[----:B------:R-:W-:Y:S01]  /*1880*/  ISETP.GE.AND P6, PT, R20, c[0x0][0x1d4], PT ;  /* 0x0000750014007a0c */ /* 0x000fe20003fc6270 */
[----:B------:R-:W-:-:S02]  /*1890*/  IMAD R3, R21, R250, R3 ;  /* 0x000000fa15037224 */ /* 0x000fc400078e0203 */
[----:B------:R-:W0:Y:S01]  /*18a0*/  LDGDEPBAR ;  /* 0x00000000000079af */ /* 0x000e220000000000 */
[----:B------:R-:W-:-:S04]  /*18b0*/  IMAD.WIDE.U32 R10, R118, 0x20, RZ ;  /* 0x00000020760a7825 */ /* 0x000fc800078e00ff */
[----:B------:R-:W-:Y:S02]  /*18c0*/  IMAD.MOV.U32 R100, RZ, RZ, R26 ;  /* 0x000000ffff647224 */ /* 0x000fe400078e001a */
[----:B------:R-:W-:Y:S02]  /*18d0*/  IMAD.MOV.U32 R101, RZ, RZ, R27 ;  /* 0x000000ffff657224 */ /* 0x000fe400078e001b */
[----:B------:R-:W-:-:S05]  /*18e0*/  IMAD.MOV.U32 R100, RZ, RZ, R102 ;  /* 0x000000ffff647224 */ /* 0x000fca00078e0066 */
[----:B------:R-:W-:Y:S01]  /*18f0*/  STL.64 [R1+0x28], R100 ;  /* 0x0000286401007387 */ /* 0x000fe20000100a00 */
[----:B--2---:R-:W-:-:S04]  /*1900*/  IMAD.WIDE.U32 R6, R23, R250, R6 ;  /* 0x000000fa17067225 */ /* 0x004fc800078e0006 */
[----:B------:R-:W-:Y:S01]  /*1910*/  IMAD.IADD R7, R7, 0x1, R3 ;  /* 0x0000000107077824 */ /* 0x000fe200078e0203 */
[----:B------:R-:W-:Y:S01]  /*1920*/  BAR.SYNC.DEFER_BLOCKING 0x0 ;  /* 0x0000000000007b1d */ /* 0x000fe20000010000 */
[----:B------:R-:W-:Y:S02]  /*1930*/  @P2 LEA R0, P1, R118, R6, 0x4 ;  /* 0x0000000676002211 */ /* 0x000fe400078220ff */
[----:B-1----:R-:W-:Y:S02]  /*1940*/  @P3 LEA R8, P5, R6, c[0x0][0x1c8], 0x1 ;  /* 0x0000720006083a11 */ /* 0x002fe400078a08ff */
[----:B------:R-:W-:Y:S02]  /*1950*/  @P2 LEA.HI.X R3, R118, R7, R248, 0x4, P1 ;  /* 0x0000000776032211 */ /* 0x000fe400008f24f8 */
[----:B------:R-:W-:Y:S02]  /*1960*/  @P2 LEA R12, P1, R0, c[0x0][0x1c8], 0x1 ;  /* 0x00007200000c2a11 */ /* 0x000fe400078208ff */
[----:B------:R-:W-:-:S02]  /*1970*/  @P3 LEA.HI.X R9, R6, c[0x0][0x1cc], R7, 0x1, P5 ;  /* 0x0000730006093a11 */ /* 0x000fc400028f0c07 */
[----:B------:R-:W-:Y:S02]  /*1980*/  ISETP.GE.AND P5, PT, R44, 0x31, PT ;  /* 0x000000312c00780c */ /* 0x000fe40003fa6270 */
[----:B------:R-:W-:Y:S01]  /*1990*/  @P2 LEA.HI.X R13, R0, c[0x0][0x1cc], R3, 0x1, P1 ;  /* 0x00007300000d2a11 */ /* 0x000fe200008f0c03 */
[----:B------:R-:W-:Y:S01]  /*19a0*/  IMAD.SHL.U32 R3, R248, 0x20, RZ ;  /* 0x00000020f8037824 */ /* 0x000fe200078e00ff */
[----:B------:R-:W-:-:S04]  /*19b0*/  @P0 IADD3 R0, P1, R6, R10, RZ ;  /* 0x0000000a06000210 */ /* 0x000fc80007f3e0ff */
[----:B------:R-:W-:Y:S02]  /*19c0*/  @P0 IADD3.X R3, R7, R11, R3, P1, !PT ;  /* 0x0000000b07030210 */ /* 0x000fe40000ffe403 */
[----:B------:R-:W-:Y:S01]  /*19d0*/  @P0 LEA R10, P1, R0, c[0x0][0x1c8], 0x1 ;  /* 0x00007200000a0a11 */ /* 0x000fe200078208ff */
[----:B------:R-:W-:Y:S01]  /*19e0*/  @!PT LDS RZ, [RZ] ;  /* 0x00000000fffff984 */ /* 0x000fe20000000800 */
[----:B------:R-:W-:Y:S01]  /*19f0*/  @!PT LDS RZ, [RZ] ;  /* 0x00000000fffff984 */ /* 0x000fe20000000800 */
[----:B------:R-:W-:Y:S01]  /*1a00*/  @!PT LDS RZ, [RZ] ;  /* 0x00000000fffff984 */ /* 0x000fe20000000800 */
[----:B------:R1:W-:Y:S01]  /*1a10*/  @P3 LDGSTS.E.BYPASS.LTC128B.128 [R241+0x3900], [R8.64], !P6 ;  /* 0x0390000008f13fae */ /* 0x0003e2000f101d4a */
[----:B------:R-:W-:Y:S02]  /*1a20*/  ISETP.GE.AND P3, PT, R44, 0x41, PT ;  /* 0x000000412c00780c */ /* 0x000fe40003f66270 */
[----:B------:R-:W-:Y:S01]  /*1a30*/  @P0 LEA.HI.X R11, R0, c[0x0][0x1cc], R3, 0x1, P1 ;  /* 0x00007300000b0a11 */ /* 0x000fe200008f0c03 */
[----:B------:R-:W-:Y:S01]  /*1a40*/  @P5 IMAD R0, R248, 0x30, RZ ;  /* 0x00000030f8005824 */ /* 0x000fe200078e02ff */
[----:B------:R2:W-:Y:S01]  /*1a50*/  @P2 LDGSTS.E.BYPASS.LTC128B.128 [R241+0x4100], [R12.64], !P6 ;  /* 0x041000000cf12fae */ /* 0x0005e2000f101d4a */
[C---:B------:R-:W-:Y:S02]  /*1a60*/  ISETP.GE.AND P2, PT, R44.reuse, 0x51, PT ;  /* 0x000000512c00780c */ /* 0x040fe40003f46270 */
[----:B------:R-:W-:Y:S01]  /*1a70*/  ISETP.GE.AND P1, PT, R44, 0x61, PT ;  /* 0x000000612c00780c */ /* 0x000fe20003f26270 */
[----:B------:R3:W-:-:S12]  /*1a80*/  @P0 LDGSTS.E.BYPASS.LTC128B.128 [R241+0x4900], [R10.64], !P6 ;  /* 0x049000000af10fae */ /* 0x0007d8000f101d4a */
[----:B------:R-:W-:Y:S02]  /*1a90*/  @P1 IMAD R5, R248, 0x60, RZ ;  /* 0x00000060f8051824 */ /* 0x000fe400078e02ff */
[----:B-1----:R-:W-:-:S04]  /*1aa0*/  @P5 IMAD.WIDE.U32 R8, R118, 0x30, R6 ;  /* 0x0000003076085825 */ /* 0x002fc800078e0006 */
[----:B------:R-:W-:Y:S01]  /*1ab0*/  @P5 IMAD.IADD R0, R9, 0x1, R0 ;  /* 0x0000000109005824 */ /* 0x000fe200078e0200 */
[----:B------:R-:W-:-:S04]  /*1ac0*/  @P5 LEA R14, P0, R8, c[0x0][0x1c8], 0x1 ;  /* 0x00007200080e5a11 */ /* 0x000fc800078008ff */
[----:B------:R-:W-:Y:S01]  /*1ad0*/  @P5 LEA.HI.X R15, R8, c[0x0][0x1cc], R0, 0x1, P0 ;  /* 0x00007300080f5a11 */ /* 0x000fe200000f0c00 */
[----:B---3--:R-:W-:Y:S01]  /*1ae0*/  @P2 IMAD R10, R248, 0x50, RZ ;  /* 0x00000050f80a2824 */ /* 0x008fe200078e02ff */
[C---:B------:R-:W-:Y:S01]  /*1af0*/  @P3 LEA R0, P0, R118.reuse, R6, 0x6 ;  /* 0x0000000676003211 */ /* 0x040fe200078030ff */
[C---:B------:R-:W-:Y:S02]  /*1b00*/  @P2 IMAD.WIDE.U32 R8, R118.reuse, 0x50, R6 ;  /* 0x0000005076082825 */ /* 0x040fe400078e0006 */
[----:B------:R1:W-:Y:S01]  /*1b10*/  @P5 LDGSTS.E.BYPASS.LTC128B.128 [R241+0x5100], [R14.64], !P6 ;  /* 0x051000000ef15fae */ /* 0x0003e2000f101d4a */
[C---:B------:R-:W-:Y:S01]  /*1b20*/  @P3 LEA.HI.X R3, R118.reuse, R7, R248, 0x6, P0 ;  /* 0x0000000776033211 */ /* 0x040fe200000f34f8 */
[----:B------:R-:W-:Y:S01]  /*1b30*/  @P1 IMAD.WIDE.U32 R6, R118, 0x60, R6 ;  /* 0x0000006076061825 */ /* 0x000fe200078e0006 */
[----:B--2---:R-:W-:-:S04]  /*1b40*/  @P3 LEA R12, P0, R0, c[0x0][0x1c8], 0x1 ;  /* 0x00007200000c3a11 */ /* 0x004fc800078008ff */
[----:B------:R-:W-:Y:S01]  /*1b50*/  @P3 LEA.HI.X R13, R0, c[0x0][0x1cc], R3, 0x1, P0 ;  /* 0x00007300000d3a11 */ /* 0x000fe200000f0c03 */
[----:B------:R-:W-:Y:S01]  /*1b60*/  @P2 IMAD.IADD R0, R9, 0x1, R10 ;  /* 0x0000000109002824 */ /* 0x000fe200078e020a */
[----:B------:R-:W-:Y:S02]  /*1b70*/  @P2 LEA R10, P0, R8, c[0x0][0x1c8], 0x1 ;  /* 0x00007200080a2a11 */ /* 0x000fe400078008ff */
[----:B------:R-:W-:Y:S01]  /*1b80*/  LEA.HI R3, R24, R16, RZ, 0x1 ;  /* 0x0000001018037211 */ /* 0x000fe200078f08ff */
[----:B------:R1:W-:Y:S01]  /*1b90*/  @P3 LDGSTS.E.BYPASS.LTC128B.128 [R241+0x5900], [R12.64], !P6 ;  /* 0x059000000cf13fae */ /* 0x0003e2000f101d4a */
[----:B------:R-:W-:Y:S01]  /*1ba0*/  @P2 LEA.HI.X R11, R8, c[0x0][0x1cc], R0, 0x1, P0 ;  /* 0x00007300080b2a11 */ /* 0x000fe200000f0c00 */
[----:B------:R-:W-:Y:S01]  /*1bb0*/  @P1 IMAD.IADD R0, R7, 0x1, R5 ;  /* 0x0000000107001824 */ /* 0x000fe200078e0205 */
[----:B------:R-:W-:Y:S01]  /*1bc0*/  @P1 LEA R8, P0, R6, c[0x0][0x1c8], 0x1 ;  /* 0x0000720006081a11 */ /* 0x000fe200078008ff */
[----:B------:R-:W-:Y:S01]  /*1bd0*/  IMAD.SHL.U32 R5, R22, 0x40, RZ ;  /* 0x0000004016057824 */ /* 0x000fe200078e00ff */
[----:B------:R-:W-:Y:S01]  /*1be0*/  LOP3.LUT R3, R3, 0xfffffffe, RZ, 0xc0, !PT ;  /* 0xfffffffe03037812 */ /* 0x000fe200078ec0ff */
[----:B------:R2:W-:Y:S01]  /*1bf0*/  @P2 LDGSTS.E.BYPASS.LTC128B.128 [R241+0x6100], [R10.64], !P6 ;  /* 0x061000000af12fae */ /* 0x0005e2000f101d4a */
[----:B------:R-:W-:Y:S01]  /*1c00*/  @P1 LEA.HI.X R9, R6, c[0x0][0x1cc], R0, 0x1, P0 ;  /* 0x0000730006091a11 */ /* 0x000fe200000f0c00 */
[----:B------:R-:W-:Y:S01]  /*1c10*/  IMAD.SHL.U32 R0, R45, 0x40, RZ ;  /* 0x000000402d007824 */ /* 0x000fe200078e00ff */
[----:B------:R-:W-:Y:S01]  /*1c20*/  LOP3.LUT R116, R5, 0xfffffe00, RZ, 0xc0, !PT ;  /* 0xfffffe0005747812 */ /* 0x000fe200078ec0ff */
[----:B------:R-:W-:Y:S01]  /*1c30*/  IMAD.IADD R16, R16, 0x1, -R3 ;  /* 0x0000000110107824 */ /* 0x000fe200078e0a03 */
[----:B------:R-:W-:Y:S01]  /*1c40*/  LOP3.LUT P0, RZ, R45, 0x2, RZ, 0xc0, !PT ;  /* 0x000000022dff7812 */ /* 0x000fe2000780c0ff */
[----:B------:R2:W-:Y:S01]  /*1c50*/  @P1 LDGSTS.E.BYPASS.LTC128B.128 [R241+0x6900], [R8.64], !P6 ;  /* 0x0690000008f11fae */ /* 0x0005e2000f101d4a */
[----:B------:R-:W-:Y:S01]  /*1c60*/  IMAD.SHL.U32 R3, R19, 0x40, RZ ;  /* 0x0000004013037824 */ /* 0x000fe200078e00ff */
[----:B------:R-:W-:Y:S01]  /*1c70*/  LOP3.LUT R0, R0, 0x1c0, RZ, 0xc0, !PT ;  /* 0x000001c000007812 */ /* 0x000fe200078ec0ff */
[----:B------:R-:W-:Y:S01]  /*1c80*/  IMAD.SHL.U32 R7, R17, 0x8, RZ ;  /* 0x0000000811077824 */ /* 0x000fe200078e00ff */
[----:B------:R-:W0:Y:S01]  /*1c90*/  LDGDEPBAR ;  /* 0x00000000000079af */ /* 0x000e220000000000 */
[----:B------:R-:W-:Y:S01]  /*1ca0*/  IMAD.SHL.U32 R6, R16, 0x8, RZ ;  /* 0x0000000810067824 */ /* 0x000fe200078e00ff */
[----:B------:R-:W-:-:S02]  /*1cb0*/  LOP3.LUT R3, R3, 0x1c0, RZ, 0xc0, !PT ;  /* 0x000001c003037812 */ /* 0x000fc400078ec0ff */
[----:B------:R-:W-:Y:S02]  /*1cc0*/  LOP3.LUT R7, R0, 0x8, R7, 0xf8, !PT ;  /* 0x0000000800077812 */ /* 0x000fe400078ef807 */
[----:B------:R-:W-:Y:S02]  /*1cd0*/  LOP3.LUT R5, R3, 0x8, R6, 0xf8, !PT ;  /* 0x0000000803057812 */ /* 0x000fe400078ef806 */
[----:B------:R-:W-:Y:S02]  /*1ce0*/  SHF.R.U32.HI R0, RZ, 0x3, R0 ;  /* 0x00000003ff007819 */ /* 0x000fe40000011600 */
[----:B------:R-:W-:Y:S02]  /*1cf0*/  SHF.R.U32.HI R3, RZ, 0x3, R3 ;  /* 0x00000003ff037819 */ /* 0x000fe40000011603 */
[----:B------:R-:W-:Y:S01]  /*1d00*/  LOP3.LUT R0, R7, R0, RZ, 0x3c, !PT ;  /* 0x0000000007007212 */ /* 0x000fe200078e3cff */
[----:B------:R-:W-:Y:S01]  /*1d10*/  IMAD.WIDE.U32 R6, R23, c[0x0][0x208], RZ ;  /* 0x0000820017067a25 */ /* 0x000fe200078e00ff */
[----:B------:R-:W-:-:S02]  /*1d20*/  LOP3.LUT R5, R5, R3, RZ, 0x3c, !PT ;  /* 0x0000000305057212 */ /* 0x000fc400078e3cff */
[----:B------:R-:W-:Y:S01]  /*1d30*/  ISETP.GE.AND P2, PT, R20, c[0x0][0x1d4], PT ;  /* 0x0000750014007a0c */ /* 0x000fe20003f46270 */
[----:B------:R-:W-:Y:S02]  /*1d40*/  IMAD R3, R244, 0x400, R116 ;  /* 0x00000400f4037824 */ /* 0x000fe400078e0274 */
[----:B------:R-:W-:Y:S01]  /*1d50*/  IMAD R0, R16, 0x200, R0 ;  /* 0x0000020010007824 */ /* 0x000fe200078e0200 */
[----:B------:R-:W-:Y:S01]  /*1d60*/  ISETP.LT.OR P5, PT, R44, 0x1, P2 ;  /* 0x000000012c00780c */ /* 0x000fe200017a1670 */
[----:B------:R-:W-:Y:S02]  /*1d70*/  IMAD.IADD R3, R5, 0x1, R3 ;  /* 0x0000000105037824 */ /* 0x000fe400078e0203 */
[----:B------:R-:W-:Y:S01]  /*1d80*/  IMAD.SHL.U32 R119, R0, 0x2, RZ ;  /* 0x0000000200777824 */ /* 0x000fe200078e00ff */
[----:B------:R-:W-:-:S04]  /*1d90*/  DEPBAR.LE SB0, 0x1 ;  /* 0x000080400000791a */ /* 0x000fc80000000000 */
[----:B------:R-:W-:-:S04]  /*1da0*/  DEPBAR.LE SB0, 0x0 ;  /* 0x000080000000791a */ /* 0x000fc80000000000 */
[----:B------:R-:W-:Y:S01]  /*1db0*/  BAR.SYNC.DEFER_BLOCKING 0x0 ;  /* 0x0000000000007b1d */ /* 0x000fe20000010000 */
[----:B------:R-:W-:Y:S01]  /*1dc0*/  IMAD.SHL.U32 R230, R3, 0x2, RZ ;  /* 0x0000000203e67824 */ /* 0x000fe200078e00ff */
[C---:B------:R-:W-:Y:S01]  /*1dd0*/  IADD3 R0, R119.reuse, 0x3900, RZ ;  /* 0x0000390077007810 */ /* 0x040fe20007ffe0ff */
[----:B------:R-:W-:Y:S01]  /*1de0*/  IMAD.MOV.U32 R3, RZ, RZ, R46 ;  /* 0x000000ffff037224 */ /* 0x000fe200078e002e */
[----:B------:R-:W-:Y:S01]  /*1df0*/  IADD3 R234, R119, 0x3920, RZ ;  /* 0x0000392077ea7810 */ /* 0x000fe20007ffe0ff */
[--C-:B------:R-:W-:Y:S01]  /*1e00*/  IMAD R233, R2, 0x2, R230.reuse ;  /* 0x0000000202e97824 */ /* 0x100fe200078e02e6 */
[----:B------:R-:W-:Y:S01]  /*1e10*/  @P0 IADD3 R234, R0, -0x20, RZ ;  /* 0xffffffe000ea0810 */ /* 0x000fe20007ffe0ff */
[----:B------:R-:W-:Y:S02]  /*1e20*/  IMAD R0, R21, c[0x0][0x208], RZ ;  /* 0x0000820015007a24 */ /* 0x000fe400078e02ff */
[----:B------:R-:W-:Y:S01]  /*1e30*/  IMAD R231, R4, 0x2, R230 ;  /* 0x0000000204e77824 */ /* 0x000fe200078e02e6 */
[C---:B------:R-:W-:Y:S01]  /*1e40*/  IADD3 R240, R234.reuse, 0x800, RZ ;  /* 0x00000800eaf07810 */ /* 0x040fe20007ffe0ff */
[----:B------:R-:W-:Y:S01]  /*1e50*/  IMAD R0, R23, c[0x0][0x20c], R0 ;  /* 0x0000830017007a24 */ /* 0x000fe200078e0200 */
[----:B------:R-:W-:Y:S01]  /*1e60*/  IADD3 R235, R234, 0x3000, RZ ;  /* 0x00003000eaeb7810 */ /* 0x000fe20007ffe0ff */
[----:B------:R-:W-:-:S02]  /*1e70*/  IMAD R232, R2, 0x2, R231 ;  /* 0x0000000202e87824 */ /* 0x000fc400078e02e7 */
[----:B------:R-:W-:Y:S02]  /*1e80*/  IMAD.IADD R0, R7, 0x1, R0 ;  /* 0x0000000107007824 */ /* 0x000fe400078e0200 */
[----:B------:R-:W-:-:S04]  /*1e90*/  IMAD.WIDE.U32 R6, R6, 0x70, R100 ;  /* 0x0000007006067825 */ /* 0x000fc800078e0064 */
[----:B------:R-:W-:Y:S01]  /*1ea0*/  IMAD R0, R0, 0x70, RZ ;  /* 0x0000007000007824 */ /* 0x000fe200078e02ff */
[----:B--2---:R-:W-:Y:S03]  /*1eb0*/  LDSM.16.M88.4 R8, [R230+0x9100] ;  /* 0x00910000e608783b */ /* 0x004fe60000000200 */
[----:B------:R-:W-:Y:S01]  /*1ec0*/  IMAD.IADD R0, R7, 0x1, R0 ;  /* 0x0000000107007824 */ /* 0x000fe200078e0200 */
[----:B------:R-:W2:Y:S04]  /*1ed0*/  LDSM.16.M88.4 R24, [R119+0x4100] ;  /* 0x004100007718783b */ /* 0x000ea80000000200 */
[----:B-1----:R-:W1:Y:S04]  /*1ee0*/  LDSM.16.M88.4 R12, [R230+0x7100] ;  /* 0x00710000e60c783b */ /* 0x002e680000000200 */
[----:B------:R-:W3:Y:S04]  /*1ef0*/  LDSM.16.M88.4 R28, [R119+0x3900] ;  /* 0x00390000771c783b */ /* 0x000ee80000000200 */
[----:B------:R-:W4:Y:S04]  /*1f00*/  LDSM.16.M88.4 R16, [R119+0x4900] ;  /* 0x004900007710783b */ /* 0x000f280000000200 */
[----:B------:R-:W5:Y:S04]  /*1f10*/  LDSM.16.M88.4 R32, [R119+0x5100] ;  /* 0x005100007720783b */ /* 0x000f680000000200 */
[----:B------:R-:W4:Y:S04]  /*1f20*/  LDSM.16.M88.4 R36, [R119+0x5900] ;  /* 0x005900007724783b */ /* 0x000f280000000200 */
[----:B------:R-:W4:Y:S04]  /*1f30*/  LDSM.16.M88.4 R48, [R119+0x6100] ;  /* 0x006100007730783b */ /* 0x000f280000000200 */
[----:B------:R-:W4:Y:S04]  /*1f40*/  LDSM.16.M88.4 R40, [R119+0x6900] ;  /* 0x006900007728783b */ /* 0x000f280000000200 */
[----:B------:R-:W-:Y:S04]  /*1f50*/  LDSM.16.M88.4 R60, [R234] ;  /* 0x00000000ea3c783b */ /* 0x000fe80000000200 */
[----:B------:R-:W-:Y:S01]  /*1f60*/  LDSM.16.M88.4 R56, [R234+0x800] ;  /* 0x00080000ea38783b */ /* 0x000fe20000000200 */
[-C--:B--2---:R-:W-:Y:S03]  /*1f70*/  HMMA.16816.F32.BF16 R68, R8, R24.reuse, RZ ;  /* 0x000000180844723c */ /* 0x084fe600000418ff */
[----:B------:R-:W-:Y:S05]  /*1f80*/  LDSM.16.M88.4 R52, [R234+0x1000] ;  /* 0x00100000ea34783b */ /* 0x000fea0000000200 */
[C---:B-1----:R-:W-:Y:S07]  /*1f90*/  HMMA.16816.F32.BF16 R156, R12.reuse, R24, RZ ;  /* 0x000000180c9c723c */ /* 0x042fee00000418ff */
[----:B------:R-:W-:Y:S01]  /*1fa0*/  LEA R24, P1, R6, c[0x0][0x1f8], 0x1 ;  /* 0x00007e0006187a11 */ /* 0x000fe200078208ff */
[----:B---3--:R-:W-:Y:S03]  /*1fb0*/  HMMA.16816.F32.BF16 R184, R12, R28, RZ ;  /* 0x0000001c0cb8723c */ /* 0x008fe600000418ff */
[----:B------:R-:W-:-:S02]  /*1fc0*/  IADD3 R22, P0, R24, UR9, RZ ;  /* 0x0000000918167c10 */ /* 0x000fc4000ff1e0ff */
[----:B------:R-:W-:Y:S01]  /*1fd0*/  LEA.HI.X R25, R6, c[0x0][0x1fc], R0, 0x1, P1 ;  /* 0x00007f0006197a11 */ /* 0x000fe200008f0c00 */
[----:B------:R-:W-:Y:S02]  /*1fe0*/  IMAD.MOV.U32 R0, RZ, RZ, 0x40 ;  /* 0x00000040ff007424 */ /* 0x000fe400078e00ff */
[----:B------:R-:W-:Y:S01]  /*1ff0*/  HMMA.16816.F32.BF16 R180, R12, R30, RZ ;  /* 0x0000001e0cb4723c */ /* 0x000fe200000418ff */
[----:B------:R-:W-:-:S07]  /*2000*/  IADD3.X R23, R25, UR8, RZ, P0, !PT ;  /* 0x0000000819177c10 */ /* 0x000fce00087fe4ff */
[C---:B------:R-:W-:Y:S08]  /*2010*/  HMMA.16816.F32.BF16 R176, R12.reuse, R26, RZ ;  /* 0x0000001a0cb0723c */ /* 0x040ff000000418ff */
[C---:B----4-:R-:W-:Y:S08]  /*2020*/  HMMA.16816.F32.BF16 R148, R12.reuse, R16, RZ ;  /* 0x000000100c94723c */ /* 0x050ff000000418ff */
[C---:B------:R-:W-:Y:S08]  /*2030*/  HMMA.16816.F32.BF16 R172, R12.reuse, R18, RZ ;  /* 0x000000120cac723c */ /* 0x040ff000000418ff */
[C---:B-----5:R-:W-:Y:S08]  /*2040*/  HMMA.16816.F32.BF16 R144, R12.reuse, R32, RZ ;  /* 0x000000200c90723c */ /* 0x060ff000000418ff */
[C---:B------:R-:W-:Y:S08]  /*2050*/  HMMA.16816.F32.BF16 R168, R12.reuse, R34, RZ ;  /* 0x000000220ca8723c */ /* 0x040ff000000418ff */
[C---:B------:R-:W-:Y:S08]  /*2060*/  HMMA.16816.F32.BF16 R140, R12.reuse, R36, RZ ;  /* 0x000000240c8c723c */ /* 0x040ff000000418ff */
[C---:B------:R-:W-:Y:S08]  /*2070*/  HMMA.16816.F32.BF16 R160, R12.reuse, R38, RZ ;  /* 0x000000260ca0723c */ /* 0x040ff000000418ff */
[C---:B------:R-:W-:Y:S08]  /*2080*/  HMMA.16816.F32.BF16 R132, R12.reuse, R48, RZ ;  /* 0x000000300c84723c */ /* 0x040ff000000418ff */
[C---:B------:R-:W-:Y:S08]  /*2090*/  HMMA.16816.F32.BF16 R152, R12.reuse, R50, RZ ;  /* 0x000000320c98723c */ /* 0x040ff000000418ff */
[C---:B------:R-:W-:Y:S08]  /*20a0*/  HMMA.16816.F32.BF16 R128, R12.reuse, R40, RZ ;  /* 0x000000280c80723c */ /* 0x040ff000000418ff */
[----:B------:R-:W-:Y:S07]  /*20b0*/  HMMA.16816.F32.BF16 R136, R12, R42, RZ ;  /* 0x0000002a0c88723c */ /* 0x000fee00000418ff */
[----:B------:R-:W-:Y:S01]  /*20c0*/  IADD3 R14, P1, R22, UR9, RZ ;  /* 0x00000009160e7c10 */ /* 0x000fe2000ff3e0ff */
[----:B------:R-:W-:Y:S03]  /*20d0*/  HMMA.16816.F32.BF16 R72, R8, R16, RZ ;  /* 0x000000100848723c */ /* 0x000fe600000418ff */
[----:B------:R-:W-:-:S02]  /*20e0*/  IADD3 R12, P0, R14, UR9, RZ ;  /* 0x000000090e0c7c10 */ /* 0x000fc4000ff1e0ff */
[----:B------:R-:W-:Y:S02]  /*20f0*/  IADD3.X R15, R23, UR8, RZ, P1, !PT ;  /* 0x00000008170f7c10 */ /* 0x000fe40008ffe4ff */
[----:B------:R-:W-:Y:S01]  /*2100*/  IADD3 R6, P3, R12, UR9, RZ ;  /* 0x000000090c067c10 */ /* 0x000fe2000ff7e0ff */
[C---:B------:R-:W-:Y:S01]  /*2110*/  HMMA.16816.F32.BF16 R80, R8.reuse, R36, RZ ;  /* 0x000000240850723c */ /* 0x040fe200000418ff */
[----:B------:R-:W-:Y:S02]  /*2120*/  IADD3.X R13, R15, UR8, RZ, P0, !PT ;  /* 0x000000080f0d7c10 */ /* 0x000fe400087fe4ff */
[----:B------:R-:W-:Y:S02]  /*2130*/  ISETP.LT.OR P1, PT, R44, 0x11, P2 ;  /* 0x000000112c00780c */ /* 0x000fe40001721670 */
[----:B------:R-:W-:Y:S02]  /*2140*/  IADD3.X R7, R13, UR8, RZ, P3, !PT ;  /* 0x000000080d077c10 */ /* 0x000fe40009ffe4ff */
[----:B------:R-:W-:Y:S01]  /*2150*/  IADD3 R20, P0, R6, UR9, RZ ;  /* 0x0000000906147c10 */ /* 0x000fe2000ff1e0ff */
[----:B------:R-:W-:Y:S01]  /*2160*/  HMMA.16816.F32.BF16 R112, R8, R18, RZ ;  /* 0x000000120870723c */ /* 0x000fe200000418ff */
[----:B------:R-:W1:Y:S01]  /*2170*/  LDSM.16.M88.4 R16, [R233+0x9100] ;  /* 0x00910000e910783b */ /* 0x000e620000000200 */
[----:B------:R-:W-:-:S02]  /*2180*/  ISETP.LT.OR P3, PT, R44, 0x21, P2 ;  /* 0x000000212c00780c */ /* 0x000fc40001761670 */
[----:B------:R-:W-:Y:S02]  /*2190*/  IADD3.X R21, R7, UR8, RZ, P0, !PT ;  /* 0x0000000807157c10 */ /* 0x000fe400087fe4ff */
[C---:B------:R-:W-:Y:S02]  /*21a0*/  ISETP.LT.OR P0, PT, R44.reuse, 0x31, P2 ;  /* 0x000000312c00780c */ /* 0x040fe40001701670 */
[C---:B------:R-:W-:Y:S01]  /*21b0*/  HMMA.16816.F32.BF16 R164, R8.reuse, R38, RZ ;  /* 0x0000002608a4723c */ /* 0x040fe200000418ff */
[----:B------:R-:W2:Y:S07]  /*21c0*/  LDSM.16.M88.4 R36, [R234+0x2000] ;  /* 0x00200000ea24783b */ /* 0x000eae0000000200 */
[C---:B------:R-:W-:Y:S08]  /*21d0*/  HMMA.16816.F32.BF16 R88, R8.reuse, R48, RZ ;  /* 0x000000300858723c */ /* 0x040ff000000418ff */
[C---:B------:R-:W-:Y:S01]  /*21e0*/  HMMA.16816.F32.BF16 R192, R8.reuse, R50, RZ ;  /* 0x0000003208c0723c */ /* 0x040fe200000418ff */
[----:B------:R-:W3:Y:S07]  /*21f0*/  LDSM.16.M88.4 R48, [R234+0x1800] ;  /* 0x00180000ea30783b */ /* 0x000eee0000000200 */
[C---:B------:R-:W-:Y:S08]  /*2200*/  HMMA.16816.F32.BF16 R64, R8.reuse, R28, RZ ;  /* 0x0000001c0840723c */ /* 0x040ff000000418ff */
[C---:B------:R-:W-:Y:S08]  /*2210*/  HMMA.16816.F32.BF16 R76, R8.reuse, R32, RZ ;  /* 0x00000020084c723c */ /* 0x040ff000000418ff */
[C---:B------:R-:W-:Y:S01]  /*2220*/  HMMA.16816.F32.BF16 R96, R8.reuse, R30, RZ ;  /* 0x0000001e0860723c */ /* 0x040fe200000418ff */
[----:B------:R-:W-:Y:S07]  /*2230*/  LDSM.16.M88.4 R28, [R234+0x3000] ;  /* 0x00300000ea1c783b */ /* 0x000fee0000000200 */
[C---:B------:R-:W-:Y:S01]  /*2240*/  HMMA.16816.F32.BF16 R124, R8.reuse, R34, RZ ;  /* 0x00000022087c723c */ /* 0x040fe200000418ff */
[----:B------:R-:W4:Y:S07]  /*2250*/  LDSM.16.M88.4 R32, [R234+0x2800] ;  /* 0x00280000ea20783b */ /* 0x000f2e0000000200 */
[C---:B------:R-:W-:Y:S08]  /*2260*/  HMMA.16816.F32.BF16 R92, R8.reuse, R40, RZ ;  /* 0x00000028085c723c */ /* 0x040ff000000418ff */
[C---:B------:R-:W-:Y:S08]  /*2270*/  HMMA.16816.F32.BF16 R84, R8.reuse, R26, RZ ;  /* 0x0000001a0854723c */ /* 0x040ff000000418ff */
[----:B------:R-:W-:Y:S01]  /*2280*/  HMMA.16816.F32.BF16 R188, R8, R42, RZ ;  /* 0x0000002a08bc723c */ /* 0x000fe200000418ff */
[----:B------:R-:W5:Y:S04]  /*2290*/  LDSM.16.M88.4 R8, [R233+0x7100] ;  /* 0x00710000e908783b */ /* 0x000f680000000200 */
[----:B------:R-:W-:Y:S01]  /*22a0*/  @!PT LDS RZ, [RZ] ;  /* 0x00000000fffff984 */ /* 0x000fe20000000800 */
[----:B------:R-:W-:Y:S01]  /*22b0*/  @!PT LDS RZ, [RZ] ;  /* 0x00000000fffff984 */ /* 0x000fe20000000800 */
[----:B------:R-:W-:Y:S01]  /*22c0*/  @!PT LDS RZ, [RZ] ;  /* 0x00000000fffff984 */ /* 0x000fe20000000800 */
[----:B------:R3:W-:Y:S01]  /*22d0*/  LDGSTS.E.BYPASS.LTC128B.128 [R241+0x100], [R24.64], !P5 ;  /* 0x0010000018f17fae */ /* 0x0007e2000e901d4a */
[----:B------:R-:W-:-:S02]  /*22e0*/  ISETP.LT.OR P5, PT, R44, 0x41, P2 ;  /* 0x000000412c00780c */ /* 0x000fc400017a1670 */
[----:B-1----:R-:W-:Y:S01]  /*22f0*/  HMMA.16816.F32.BF16 R120, R16, R60, R64 ;  /* 0x0000003c1078723c */ /* 0x002fe20000041840 */
[----:B------:R1:W-:Y:S01]  /*2300*/  LDGSTS.E.BYPASS.LTC128B.128 [R241+0x900], [R22.64], !P1 ;  /* 0x0090000016f17fae */ /* 0x0003e2000c901d4a */
[----:B------:R-:W-:-:S03]  /*2310*/  LOP3.LUT P1, RZ, R45, 0x4, RZ, 0xc0, !PT ;  /* 0x000000042dff7812 */ /* 0x000fc6000782c0ff */
[----:B------:R1:W-:Y:S01]  /*2320*/  LDGSTS.E.BYPASS.LTC128B.128 [R241+0x1100], [R14.64], !P3 ;  /* 0x011000000ef17fae */ /* 0x0003e2000d901d4a */
[C---:B------:R-:W-:Y:S02]  /*2330*/  ISETP.LT.OR P3, PT, R44.reuse, 0x51, P2 ;  /* 0x000000512c00780c */ /* 0x040fe40001761670 */
[----:B------:R-:W-:Y:S01]  /*2340*/  ISETP.LT.OR P2, PT, R44, 0x61, P2 ;  /* 0x000000612c00780c */ /* 0x000fe20001741670 */
[----:B------:R1:W-:Y:S01]  /*2350*/  LDGSTS.E.BYPASS.LTC128B.128 [R241+0x1900], [R12.64], !P0 ;  /* 0x019000000cf17fae */ /* 0x0003e2000c101d4a */
[----:B------:R-:W-:Y:S01]  /*2360*/  SEL R0, R0, 0xffffffc0, !P1 ;  /* 0xffffffc000007807 */ /* 0x000fe20004800000 */
[----:B--2---:R-:W-:Y:S02]  /*2370*/  HMMA.16816.F32.BF16 R40, R16, R36, R80 ;  /* 0x000000241028723c */ /* 0x004fe40000041850 */
[----:B------:R2:W-:Y:S02]  /*2380*/  LDGSTS.E.BYPASS.LTC128B.128 [R241+0x2100], [R6.64], !P5 ;  /* 0x0210000006f17fae */ /* 0x0005e4000e901d4a */
[----:B------:R-:W-:-:S02]  /*2390*/  IMAD.IADD R229, R119, 0x1, R0 ;  /* 0x0000000177e57824 */ /* 0x000fc400078e0200 */
[----:B------:R-:W-:Y:S01]  /*23a0*/  IMAD.IADD R228, R0, 0x1, R234 ;  /* 0x0000000100e47824 */ /* 0x000fe200078e02ea */
[----:B------:R-:W-:Y:S01]  /*23b0*/  LOP3.LUT R0, R5, R116, RZ, 0xfc, !PT ;  /* 0x0000007405007212 */ /* 0x000fe200078efcff */
[----:B------:R2:W-:Y:S01]  /*23c0*/  LDGSTS.E.BYPASS.LTC128B.128 [R241+0x2900], [R20.64], !P3 ;  /* 0x0290000014f17fae */ /* 0x0005e2000d901d4a */
[C---:B------:R-:W-:Y:S08]  /*23d0*/  HMMA.16816.F32.BF16 R108, R16.reuse, R56, R68 ;  /* 0x00000038106c723c */ /* 0x040ff00000041844 */
[----:B------:R-:W-:Y:S01]  /*23e0*/  HMMA.16816.F32.BF16 R104, R16, R52, R72 ;  /* 0x000000341068723c */ /* 0x000fe20000041848 */
[----:B-1----:R-:W-:-:S07]  /*23f0*/  IADD3 R12, P0, R20, UR9, RZ ;  /* 0x00000009140c7c10 */ /* 0x002fce000ff1e0ff */
[----:B---3--:R-:W-:Y:S01]  /*2400*/  HMMA.16816.F32.BF16 R24, R16, R62, R96 ;  /* 0x0000003e1018723c */ /* 0x008fe20000041860 */
[----:B------:R-:W-:Y:S02]  /*2410*/  IADD3.X R13, R21, UR8, RZ, P0, !PT ;  /* 0x00000008150d7c10 */ /* 0x000fe400087fe4ff */
[----:B------:R-:W-:-:S03]  /*2420*/  ISETP.GE.AND P0, PT, R3, 0x2, PT ;  /* 0x000000020300780c */ /* 0x000fc60003f06270 */
[----:B------:R1:W-:Y:S02]  /*2430*/  LDGSTS.E.BYPASS.LTC128B.128 [R241+0x3100], [R12.64], !P2 ;  /* 0x031000000cf17fae */ /* 0x0003e4000d101d4a */
[C---:B------:R-:W-:Y:S02]  /*2440*/  HMMA.16816.F32.BF16 R224, R16.reuse, R58, R84 ;  /* 0x0000003a10e0723c */ /* 0x040fe40000041854 */
[----:B--2---:R-:W-:Y:S04]  /*2450*/  LDSM.16.M88.4 R20, [R231+0x9100] ;  /* 0x00910000e714783b */ /* 0x004fe80000000200 */
[----:B------:R-:W-:Y:S02]  /*2460*/  LDSM.16.M88.4 R80, [R229+0x3900] ;  /* 0x00390000e550783b */ /* 0x000fe40000000200 */
[C---:B------:R-:W-:Y:S02]  /*2470*/  HMMA.16816.F32.BF16 R204, R16.reuse, R50, R124 ;  /* 0x0000003210cc723c */ /* 0x040fe4000004187c */
[----:B------:R-:W2:Y:S04]  /*2480*/  LDSM.16.M88.4 R64, [R229+0x5900] ;  /* 0x00590000e540783b */ /* 0x000ea80000000200 */
[----:B------:R-:W3:Y:S02]  /*2490*/  LDSM.16.M88.4 R72, [R229+0x4900] ;  /* 0x00490000e548783b */ /* 0x000ee40000000200 */
[C---:B------:R-:W-:Y:S02]  /*24a0*/  HMMA.16816.F32.BF16 R100, R16.reuse, R48, R76 ;  /* 0x000000301064723c */ /* 0x040fe4000004184c */
[----:B------:R-:W2:Y:S04]  /*24b0*/  LDSM.16.M88.4 R68, [R229+0x5100] ;  /* 0x00510000e544783b */ /* 0x000ea80000000200 */
[----:B------:R-:W2:Y:S02]  /*24c0*/  LDSM.16.M88.4 R84, [R229+0x6100] ;  /* 0x00610000e554783b */ /* 0x000ea40000000200 */
[C---:B----4-:R-:W-:Y:S02]  /*24d0*/  HMMA.16816.F32.BF16 R88, R16.reuse, R32, R88 ;  /* 0x000000201058723c */ /* 0x050fe40000041858 */
[----:B------:R-:W4:Y:S04]  /*24e0*/  LDSM.16.M88.4 R96, [R229+0x6900] ;  /* 0x00690000e560783b */ /* 0x000f280000000200 */
[----:B------:R-:W2:Y:S02]  /*24f0*/  LDSM.16.M88.4 R76, [R229+0x4100] ;  /* 0x00410000e54c783b */ /* 0x000ea40000000200 */
[C---:B------:R-:W-:Y:S02]  /*2500*/  HMMA.16816.F32.BF16 R92, R16.reuse, R28, R92 ;  /* 0x0000001c105c723c */ /* 0x040fe4000004185c */
[----:B------:R-:W-:Y:S04]  /*2510*/  LDSM.16.M88.4 R44, [R228+0x800] ;  /* 0x00080000e42c783b */ /* 0x000fe80000000200 */
[----:B-1----:R-:W-:Y:S02]  /*2520*/  LDSM.16.M88.4 R12, [R232+0x7100] ;  /* 0x00710000e80c783b */ /* 0x002fe40000000200 */
[C---:B------:R-:W-:Y:S02]  /*2530*/  HMMA.16816.F32.BF16 R220, R16.reuse, R54, R112 ;  /* 0x0000003610dc723c */ /* 0x040fe40000041870 */
[----:B------:R-:W0:Y:S06]  /*2540*/  LDGDEPBAR ;  /* 0x00000000000079af */ /* 0x000e2c0000000000 */
[C---:B------:R-:W-:Y:S08]  /*2550*/  HMMA.16816.F32.BF16 R124, R16.reuse, R38, R164 ;  /* 0x00000026107c723c */ /* 0x040ff000000418a4 */
[C---:B------:R-:W-:Y:S08]  /*2560*/  HMMA.16816.F32.BF16 R200, R16.reuse, R34, R192 ;  /* 0x0000002210c8723c */ /* 0x040ff000000418c0 */
[----:B------:R-:W-:Y:S01]  /*2570*/  HMMA.16816.F32.BF16 R188, R16, R30, R188 ;  /* 0x0000001e10bc723c */ /* 0x000fe200000418bc */
[----:B------:R-:W1:Y:S07]  /*2580*/  LDSM.16.M88.4 R16, [R231+0x7100] ;  /* 0x00710000e710783b */ /* 0x000e6e0000000200 */
[C---:B-----5:R-:W-:Y:S08]  /*2590*/  HMMA.16816.F32.BF16 R184, R8.reuse, R60, R184 ;  /* 0x0000003c08b8723c */ /* 0x060ff000000418b8 */
        /* <DEDUP_REMOVED lines=13> */
[C---:B------:R-:W-:Y:S01]  /*2670*/  HMMA.16816.F32.BF16 R180, R8.reuse, R34, R152 ;  /* 0x0000002208b4723c */ /* 0x040fe20000041898 */
[----:B------:R-:W-:Y:S07]  /*2680*/  LDSM.16.M88.4 R32, [R228+0x2000] ;  /* 0x00200000e420783b */ /* 0x000fee0000000200 */
[----:B------:R-:W-:Y:S01]  /*2690*/  HMMA.16816.F32.BF16 R172, R8, R30, R136 ;  /* 0x0000001e08ac723c */ /* 0x000fe20000041888 */
[----:B------:R-:W5:Y:S04]  /*26a0*/  LDSM.16.M88.4 R8, [R232+0x9100] ;  /* 0x00910000e808783b */ /* 0x000f680000000200 */
[----:B------:R-:W-:Y:S03]  /*26b0*/  LDSM.16.M88.4 R28, [R228+0x2800] ;  /* 0x00280000e41c783b */ /* 0x000fe60000000200 */
[C---:B--2---:R-:W-:Y:S01]  /*26c0*/  HMMA.16816.F32.BF16 R148, R20.reuse, R64, R40 ;  /* 0x000000401494723c */ /* 0x044fe20000041828 */
[----:B------:R-:W2:Y:S07]  /*26d0*/  LDSM.16.M88.4 R40, [R228+0x1000] ;  /* 0x00100000e428783b */ /* 0x000eae0000000200 */
[----:B------:R-:W-:Y:S01]  /*26e0*/  HMMA.16816.F32.BF16 R140, R20, R82, R24 ;  /* 0x00000052148c723c */ /* 0x000fe20000041818 */
[----:B------:R-:W1:Y:S01]  /*26f0*/  LDSM.16.M88.4 R24, [R228+0x3000] ;  /* 0x00300000e418783b */ /* 0x000e620000000200 */
[----:B------:R-:W-:-:S06]  /*2700*/  DEPBAR.LE SB0, 0x0 ;  /* 0x000080000000791a */ /* 0x000fcc0000000000 */
[C---:B---3--:R-:W-:Y:S08]  /*2710*/  HMMA.16816.F32.BF16 R160, R20.reuse, R72, R104 ;  /* 0x0000004814a0723c */ /* 0x048ff00000041868 */
[C---:B------:R-:W-:Y:S08]  /*2720*/  HMMA.16816.F32.BF16 R152, R20.reuse, R68, R100 ;  /* 0x000000441498723c */ /* 0x040ff00000041864 */
[C---:B------:R-:W-:Y:S08]  /*2730*/  HMMA.16816.F32.BF16 R144, R20.reuse, R84, R88 ;  /* 0x000000541490723c */ /* 0x040ff00000041858 */
[C---:B----4-:R-:W-:Y:S08]  /*2740*/  HMMA.16816.F32.BF16 R112, R20.reuse, R96, R92 ;  /* 0x000000601470723c */ /* 0x050ff0000004185c */
[C---:B------:R-:W-:Y:S08]  /*2750*/  HMMA.16816.F32.BF16 R168, R20.reuse, R80, R120 ;  /* 0x0000005014a8723c */ /* 0x040ff00000041878 */
[C---:B------:R-:W-:Y:S08]  /*2760*/  HMMA.16816.F32.BF16 R164, R20.reuse, R76, R108 ;  /* 0x0000004c14a4723c */ /* 0x040ff0000004186c */
[----:B------:R-:W-:Y:S08]  /*2770*/  HMMA.16816.F32.BF16 R136, R20, R78, R224 ;  /* 0x0000004e1488723c */ /* 0x000ff000000418e0 */
[C---:B-1----:R-:W-:Y:S08]  /*2780*/  HMMA.16816.F32.BF16 R104, R16.reuse, R80, R184 ;  /* 0x000000501068723c */ /* 0x042ff000000418b8 */
[C---:B------:R-:W-:Y:S08]  /*2790*/  HMMA.16816.F32.BF16 R100, R16.reuse, R82, R60 ;  /* 0x000000521064723c */ /* 0x040ff0000004183c */
[C---:B------:R-:W-:Y:S08]  /*27a0*/  HMMA.16816.F32.BF16 R92, R16.reuse, R76, R192 ;  /* 0x0000004c105c723c */ /* 0x040ff000000418c0 */
[----:B------:R-:W-:Y:S08]  /*27b0*/  HMMA.16816.F32.BF16 R88, R16, R78, R56 ;  /* 0x0000004e1058723c */ /* 0x000ff00000041838 */
        /* <DEDUP_REMOVED lines=19> */
[C---:B-----5:R-:W-:Y:S08]  /*28f0*/  HMMA.16816.F32.BF16 R168, R8.reuse, R48, R168 ;  /* 0x0000003008a8723c */ /* 0x060ff000000418a8 */
[C---:B------:R-:W-:Y:S08]  /*2900*/  HMMA.16816.F32.BF16 R140, R8.reuse, R50, R140 ;  /* 0x00000032088c723c */ /* 0x040ff0000004188c */
[C---:B------:R-:W-:Y:S08]  /*2910*/  HMMA.16816.F32.BF16 R164, R8.reuse, R44, R164 ;  /* 0x0000002c08a4723c */ /* 0x040ff000000418a4 */
[----:B------:R-:W-:Y:S08]  /*2920*/  HMMA.16816.F32.BF16 R136, R8, R46, R136 ;  /* 0x0000002e0888723c */ /* 0x000ff00000041888 */
        /* <DEDUP_REMOVED lines=25> */
[----:B------:R-:W-:Y:S06]  /*2ac0*/  @!UPT UIADD3 URZ, URZ, URZ, URZ ;  /* 0x0000003f3f3ff290 */ /* 0x000fec000fffe03f */
[----:B------:R-:W-:Y:S11]  /*2ad0*/  @!P0 BRA `(.L_x_601) ;  /* 0x0000021000008947 */ /* 0x000ff60003800000 */
[----:B------:R-:W2:Y:S01]  /*2ae0*/  LDL.64 R226, [R1+0x58] ;  /* 0x0000580001e27983 */ /* 0x000ea20000100a00 */
[----:B------:R-:W-:Y:S01]  /*2af0*/  IADD3 R3, R3, -0x2, RZ ;  /* 0xfffffffe03037810 */ /* 0x000fe20007ffe0ff */
[----:B------:R-:W-:-:S03]  /*2b00*/  IMAD.SHL.U32 R16, R118, 0x20, RZ ;  /* 0x0000002076107824 */ /* 0x000fc600078e00ff */
[----:B------:R-:W-:Y:S01]  /*2b10*/  SHF.R.S32.HI R6, RZ, 0x1f, R3 ;  /* 0x0000001fff067819 */ /* 0x000fe20000011403 */
[----:B------:R-:W-:Y:S02]  /*2b20*/  IMAD R5, R117, R3, RZ ;  /* 0x0000000375057224 */ /* 0x000fe400078e02ff */
[----:B--2---:R-:W-:-:S04]  /*2b30*/  IMAD.WIDE.U32 R8, R3, R250, R226 ;  /* 0x000000fa03087225 */ /* 0x004fc800078e00e2 */
        /* <DEDUP_REMOVED lines=27> */
.L_x_601:
[----:B------:R-:W-:Y:S01]  /*2cf0*/  FMUL.FTZ R3, R45, c[0x0][0x320] ;  /* 0x0000c8002d037a20 */ /* 0x000fe20000410000 */
[-C--:B---3--:R-:W-:Y:S01]  /*2d00*/  LEA.HI R6, R246, R247.reuse, RZ, 0x2 ;  /* 0x000000f7f6067211 */ /* 0x088fe200078f10ff */
[----:B------:R-:W-:Y:S01]  /*2d10*/  FMUL.FTZ R5, R121, c[0x0][0x320] ;  /* 0x0000c80079057a20 */ /* 0x000fe20000410000 */
[----:B------:R-:W-:Y:S01]  /*2d20*/  SHF.R.S32.HI R7, RZ, 0x1f, R244 ;  /* 0x0000001fff077819 */ /* 0x000fe200000114f4 */
[----:B------:R1:W-:Y:S01]  /*2d30*/  MUFU.TANH R177, R3 ;  /* 0x0000000300b17308 */ /* 0x0003e20000002400 */
[----:B------:R-:W-:Y:S01]  /*2d40*/  LOP3.LUT R6, R6, 0xfffffffc, RZ, 0xc0, !PT ;  /* 0xfffffffc06067812 */ /* 0x000fe200078ec0ff */
[----:B------:R-:W-:Y:S01]  /*2d50*/  FMUL.FTZ R8, R122, c[0x0][0x320] ;  /* 0x0000c8007a087a20 */ /* 0x000fe20000410000 */
[----:B------:R-:W-:Y:S01]  /*2d60*/  LEA.HI R7, R7, R244, RZ, 0x2 ;  /* 0x000000f407077211 */ /* 0x000fe200078f10ff */
[----:B------:R-:W-:Y:S01]  /*2d70*/  FMUL.FTZ R12, R123, c[0x0][0x320] ;  /* 0x0000c8007b0c7a20 */ /* 0x000fe20000410000 */
[----:B------:R-:W-:Y:S01]  /*2d80*/  IADD3 R6, -R6, R247, RZ ;  /* 0x000000f706067210 */ /* 0x000fe20007ffe1ff */
[----:B------:R-:W-:Y:S01]  /*2d90*/  STL [R1+0xa0], R241 ;  /* 0x0000a0f101007387 */ /* 0x000fe20000100800 */
[----:B------:R-:W-:Y:S01]  /*2da0*/  LOP3.LUT R9, R7, 0xffffffc, RZ, 0xc0, !PT ;  /* 0x0ffffffc07097812 */ /* 0x000fe200078ec0ff */
[----:B------:R-:W-:Y:S01]  /*2db0*/  MUFU.TANH R29, R5 ;  /* 0x00000005001d7308 */ /* 0x000fe20000002400 */
[----:B------:R-:W-:Y:S01]  /*2dc0*/  IMAD.MOV.U32 R214, RZ, RZ, R249 ;  /* 0x000000ffffd67224 */ /* 0x000fe200078e00f9 */
[----:B------:R-:W-:Y:S01]  /*2dd0*/  STL [R1+0x9c], R240 ;  /* 0x00009cf001007387 */ /* 0x000fe20000100800 */
[----:B------:R-:W-:-:S02]  /*2de0*/  IMAD.MOV.U32 R211, RZ, RZ, R252 ;  /* 0x000000ffffd37224 */ /* 0x000fc400078e00fc */
[----:B------:R-:W-:Y:S01]  /*2df0*/  IMAD.IADD R11, R244, 0x1, -R9 ;  /* 0x00000001f40b7824 */ /* 0x000fe200078e0a09 */
[----:B------:R-:W-:Y:S01]  /*2e00*/  STL [R1+0x98], R239 ;  /* 0x000098ef01007387 */ /* 0x000fe20000100800 */
[----:B------:R-:W-:Y:S02]  /*2e10*/  FMUL.FTZ R20, R110, c[0x0][0x320] ;  /* 0x0000c8006e147a20 */ /* 0x000fe40000410000 */
[----:B-1----:R-:W-:Y:S01]  /*2e20*/  FMUL.FTZ R3, R104, c[0x0][0x320] ;  /* 0x0000c80068037a20 */ /* 0x002fe20000410000 */
[----:B------:R-:W-:Y:S01]  /*2e30*/  STL [R1+0x94], R238 ;  /* 0x000094ee01007387 */ /* 0x000fe20000100800 */
[----:B------:R-:W-:Y:S02]  /*2e40*/  FMUL.FTZ R21, R111, c[0x0][0x320] ;  /* 0x0000c8006f157a20 */ /* 0x000fe40000410000 */
[----:B------:R1:W-:Y:S01]  /*2e50*/  MUFU.TANH R176, R3 ;  /* 0x0000000300b07308 */ /* 0x0003e20000002400 */
[----:B------:R-:W-:Y:S01]  /*2e60*/  STL [R1+0x90], R237 ;  /* 0x000090ed01007387 */ /* 0x000fe20000100800 */
[----:B------:R-:W-:-:S03]  /*2e70*/  IMAD.SHL.U32 R224, R0, 0x2, RZ ;  /* 0x0000000200e07824 */ /* 0x000fc600078e00ff */
[----:B------:R-:W-:Y:S01]  /*2e80*/  STL [R1+0x8c], R236 ;  /* 0x00008cec01007387 */ /* 0x000fe20000100800 */
[--C-:B------:R-:W-:Y:S02]  /*2e90*/  IMAD R225, R4, 0x2, R224.reuse ;  /* 0x0000000204e17824 */ /* 0x100fe400078e02e0 */
[C---:B------:R-:W-:Y:S01]  /*2ea0*/  IMAD R227, R2.reuse, 0x2, R224 ;  /* 0x0000000202e37824 */ /* 0x040fe200078e02e0 */
[----:B------:R-:W-:Y:S02]  /*2eb0*/  STL [R1+0x88], R235 ;  /* 0x000088eb01007387 */ /* 0x000fe40000100800 */
[----:B------:R-:W-:Y:S02]  /*2ec0*/  LEA R226, R2, R225, 0x1 ;  /* 0x000000e102e27211 */ /* 0x000fe400078e08ff */
[----:B------:R-:W-:Y:S01]  /*2ed0*/  STL [R1+0x84], R234 ;  /* 0x000084ea01007387 */ /* 0x000fe20000100800 */
[----:B-1----:R-:W-:-:S03]  /*2ee0*/  FMUL.FTZ R3, R105, c[0x0][0x320] ;  /* 0x0000c80069037a20 */ /* 0x002fc60000410000 */
[----:B------:R-:W-:Y:S01]  /*2ef0*/  STL [R1+0x80], R233 ;  /* 0x000080e901007387 */ /* 0x000fe20000100800 */
[----:B------:R1:W2:Y:S03]  /*2f00*/  MUFU.TANH R22, R3 ;  /* 0x0000000300167308 */ /* 0x0002a60000002400 */
[----:B------:R-:W-:Y:S04]  /*2f10*/  STL [R1+0x7c], R232 ;  /* 0x00007ce801007387 */ /* 0x000fe80000100800 */
[----:B------:R-:W-:Y:S04]  /*2f20*/  STL [R1+0x78], R231 ;  /* 0x000078e701007387 */ /* 0x000fe80000100800 */
[----:B------:R-:W-:Y:S04]  /*2f30*/  STL [R1+0x74], R230 ;  /* 0x000074e601007387 */ /* 0x000fe80000100800 */
[----:B------:R-:W-:Y:S01]  /*2f40*/  STL [R1+0x70], R229 ;  /* 0x000070e501007387 */ /* 0x000fe20000100800 */
[----:B-1----:R-:W-:-:S03]  /*2f50*/  FMUL.FTZ R3, R100, c[0x0][0x320] ;  /* 0x0000c80064037a20 */ /* 0x002fc60000410000 */
[----:B------:R-:W-:Y:S01]  /*2f60*/  STL [R1+0x6c], R228 ;  /* 0x00006ce401007387 */ /* 0x000fe20000100800 */
[----:B------:R1:W3:Y:S03]  /*2f70*/  MUFU.TANH R23, R3 ;  /* 0x0000000300177308 */ /* 0x0002e60000002400 */
[----:B------:R-:W-:Y:S04]  /*2f80*/  STL [R1+0x68], R119 ;  /* 0x0000687701007387 */ /* 0x000fe80000100800 */
[----:B------:R-:W-:Y:S04]  /*2f90*/  STL [R1+0xa4], R243 ;  /* 0x0000a4f301007387 */ /* 0x000fe80000100800 */
[----:B------:R-:W0:Y:S01]  /*2fa0*/  LDGDEPBAR ;  /* 0x00000000000079af */ /* 0x000e220000000000 */
[----:B-1----:R-:W-:-:S04]  /*2fb0*/  FMUL.FTZ R3, R101, c[0x0][0x320] ;  /* 0x0000c80065037a20 */ /* 0x002fc80000410000 */
[----:B------:R1:W4:Y:S02]  /*2fc0*/  MUFU.TANH R25, R3 ;  /* 0x0000000300197308 */ /* 0x0003240000002400 */
[----:B-1----:R-:W-:-:S06]  /*2fd0*/  FMUL.FTZ R3, R92, c[0x0][0x320] ;  /* 0x0000c8005c037a20 */ /* 0x002fcc0000410000 */
[----:B------:R1:W-:Y:S02]  /*2fe0*/  MUFU.TANH R173, R3 ;  /* 0x0000000300ad7308 */ /* 0x0003e40000002400 */
[----:B-1----:R-:W-:-:S06]  /*2ff0*/  FMUL.FTZ R3, R93, c[0x0][0x320] ;  /* 0x0000c8005d037a20 */ /* 0x002fcc0000410000 */
[----:B------:R1:W-:Y:S02]  /*3000*/  MUFU.TANH R118, R3 ;  /* 0x0000000300767308 */ /* 0x0003e40000002400 */
[----:B-1----:R-:W-:-:S06]  /*3010*/  FMUL.FTZ R3, R88, c[0x0][0x320] ;  /* 0x0000c80058037a20 */ /* 0x002fcc0000410000 */
[----:B------:R1:W1:Y:S02]  /*3020*/  MUFU.TANH R117, R3 ;  /* 0x0000000300757308 */ /* 0x0002640000002400 */
[----:B-1----:R-:W-:-:S06]  /*3030*/  FMUL.FTZ R3, R89, c[0x0][0x320] ;  /* 0x0000c80059037a20 */ /* 0x002fcc0000410000 */
[----:B------:R1:W1:Y:S02]  /*3040*/  MUFU.TANH R92, R3 ;  /* 0x00000003005c7308 */ /* 0x0002640000002400 */
[----:B-1----:R-:W-:-:S06]  /*3050*/  FMUL.FTZ R3, R80, c[0x0][0x320] ;  /* 0x0000c80050037a20 */ /* 0x002fcc0000410000 */
[----:B------:R1:W1:Y:S02]  /*3060*/  MUFU.TANH R97, R3 ;  /* 0x0000000300617308 */ /* 0x0002640000002400 */
        /* <DEDUP_REMOVED lines=17> */
[----:B------:R-:W-:Y:S08]  /*3180*/  MUFU.TANH R61, R12 ;  /* 0x0000000c003d7308 */ /* 0x000ff00000002400 */
        /* <DEDUP_REMOVED lines=21> */
[----:B------:R1:W-:Y:S02]  /*32e0*/  MUFU.TANH R186, R3 ;  /* 0x0000000300ba7308 */ /* 0x0003e40000002400 */
        /* <DEDUP_REMOVED lines=116> */
[----:B-1----:R-:W-:-:S05]  /*3a30*/  LOP3.LUT R3, R245, 0xffffffe0, RZ, 0xc0, !PT ;  /* 0xffffffe0f5037812 */ /* 0x002fca00078ec0ff */
[----:B------:R-:W-:-:S05]  /*3a40*/  IMAD.IADD R3, R247, 0x1, -R3 ;  /* 0x00000001f7037824 */ /* 0x000fca00078e0a03 */
[----:B------:R-:W-:-:S04]  /*3a50*/  SHF.R.S32.HI R5, RZ, 0x1f, R3 ;  /* 0x0000001fff057819 */ /* 0x000fc80000011403 */
[----:B------:R-:W-:Y:S02]  /*3a60*/  LEA.HI R7, R5, R3, RZ, 0x2 ;  /* 0x0000000305077211 */ /* 0x000fe400078f10ff */
[----:B------:R-:W-:Y:S02]  /*3a70*/  LEA.HI R5, R6, R6, RZ, 0x1 ;  /* 0x0000000606057211 */ /* 0x000fe400078f08ff */
[----:B------:R-:W-:Y:S02]  /*3a80*/  LEA.HI.SX32 R8, R7, R243, 0x1e ;  /* 0x000000f307087211 */ /* 0x000fe400078ff2ff */
[C---:B------:R-:W-:Y:S01]  /*3a90*/  LOP3.LUT R10, R5.reuse, 0x1ffffffe, RZ, 0xc0, !PT ;  /* 0x1ffffffe050a7812 */ /* 0x040fe200078ec0ff */
[----:B------:R-:W-:Y:S01]  /*3aa0*/  IMAD.SHL.U32 R9, R5, 0x20, RZ ;  /* 0x0000002005097824 */ /* 0x000fe200078e00ff */
[----:B------:R-:W-:Y:S01]  /*3ab0*/  LOP3.LUT R7, R7, 0x7ffffffc, RZ, 0xc0, !PT ;  /* 0x7ffffffc07077812 */ /* 0x000fe200078ec0ff */
[----:B------:R-:W-:-:S03]  /*3ac0*/  IMAD R5, R11, 0x10, R8 ;  /* 0x000000100b057824 */ /* 0x000fc600078e0208 */
[----:B------:R-:W-:Y:S02]  /*3ad0*/  LOP3.LUT R8, R9, 0xffffffc0, RZ, 0xc0, !PT ;  /* 0xffffffc009087812 */ /* 0x000fe400078ec0ff */
[----:B------:R-:W-:Y:S02]  /*3ae0*/  IADD3 R9, R6, -R10, RZ ;  /* 0x8000000a06097210 */ /* 0x000fe40007ffe0ff */
[----:B------:R-:W-:Y:S01]  /*3af0*/  IADD3 R7, R3, -R7, RZ ;  /* 0x8000000703077210 */ /* 0x000fe20007ffe0ff */
[----:B------:R-:W-:Y:S02]  /*3b00*/  IMAD.IADD R6, R8, 0x1, R5 ;  /* 0x0000000108067824 */ /* 0x000fe400078e0205 */
[----:B------:R-:W-:Y:S02]  /*3b10*/  IMAD.IADD R3, R214, 0x1, R242 ;  /* 0x00000001d6037824 */ /* 0x000fe400078e02f2 */
[----:B------:R-:W-:Y:S02]  /*3b20*/  IMAD R13, R9, 0x8, R6 ;  /* 0x00000008090d7824 */ /* 0x000fe400078e0206 */
[----:B------:R-:W-:-:S02]  /*3b30*/  IMAD.SHL.U32 R14, R7, 0x2, RZ ;  /* 0x00000002070e7824 */ /* 0x000fc400078e00ff */
[----:B------:R-:W-:Y:S01]  /*3b40*/  @P4 IMAD.HI.U32 R6, R13, c[0x0][0x2c8], RZ ;  /* 0x0000b2000d064a27 */ /* 0x000fe200078e00ff */
[----:B------:R1:W-:Y:S03]  /*3b50*/  STL [R1+0x18], R13 ;  /* 0x0000180d01007387 */ /* 0x0003e60000100800 */
[----:B------:R-:W-:Y:S01]  /*3b60*/  IMAD.MOV.U32 R12, RZ, RZ, R13 ;  /* 0x000000ffff0c7224 */ /* 0x000fe200078e000d */
[----:B------:R-:W-:Y:S01]  /*3b70*/  @P4 SHF.R.U32.HI R12, RZ, c[0x0][0x2cc], R6 ;  /* 0x0000b300ff0c4a19 */ /* 0x000fe20000011606 */
[----:B------:R-:W-:Y:S01]  /*3b80*/  FMUL.FTZ R5, R170, c[0x0][0x320] ;  /* 0x0000c800aa057a20 */ /* 0x000fe20000410000 */
[----:B------:R-:W-:Y:S01]  /*3b90*/  IADD3 R6, -R14, 0x1, R3 ;  /* 0x000000010e067810 */ /* 0x000fe20007ffe103 */
[----:B------:R2:W-:Y:S01]  /*3ba0*/  STL [R1+0x1c], R14 ;  /* 0x00001c0e01007387 */ /* 0x0005e20000100800 */
[----:B------:R-:W-:Y:S01]  /*3bb0*/  FMUL.FTZ R7, R109, c[0x0][0x320] ;  /* 0x0000c8006d077a20 */ /* 0x000fe20000410000 */
[----:B------:R1:W-:Y:S01]  /*3bc0*/  MUFU.TANH R19, R5 ;  /* 0x0000000500137308 */ /* 0x0003e20000002400 */
[----:B------:R-:W-:Y:S01]  /*3bd0*/  FMUL.FTZ R9, R115, c[0x0][0x320] ;  /* 0x0000c80073097a20 */ /* 0x000fe20000410000 */
[----:B------:R-:W3:Y:S04]  /*3be0*/  SHFL.IDX PT, R8, R12, RZ, 0x1c1f ;  /* 0x001c1fff0c087589 */ /* 0x000ee800000e0000 */
[----:B------:R-:W4:Y:S02]  /*3bf0*/  SHFL.IDX PT, R11, R12, 0x3, 0x1c1f ;  /* 0x007c1f000c0b7f89 */ /* 0x000f2400000e0000 */
[----:B------:R-:W-:Y:S02]  /*3c00*/  MUFU.TANH R7, R7 ;  /* 0x0000000700077308 */ /* 0x000fe40000002400 */
[----:B------:R-:W4:Y:S01]  /*3c10*/  SHFL.IDX PT, R10, R12, 0x2, 0x1c1f ;  /* 0x005c1f000c0a7f89 */ /* 0x000f2200000e0000 */
[----:B-1----:R-:W-:-:S02]  /*3c20*/  IMAD.IADD R13, R6, 0x1, -R211 ;  /* 0x00000001060d7824 */ /* 0x002fc400078e0ad3 */
[----:B------:R-:W-:-:S04]  /*3c30*/  FMUL.FTZ R5, R171, c[0x0][0x320] ;  /* 0x0000c800ab057a20 */ /* 0x000fc80000410000 */
[----:B------:R1:W-:Y:S01]  /*3c40*/  MUFU.TANH R18, R5 ;  /* 0x0000000500127308 */ /* 0x0003e20000002400 */
[----:B--2---:R-:W-:Y:S01]  /*3c50*/  IADD3 R14, -R14, R3, RZ ;  /* 0x000000030e0e7210 */ /* 0x004fe20007ffe1ff */
[C---:B---3--:R-:W-:Y:S02]  /*3c60*/  IMAD.IADD R3, R13.reuse, 0x1, R8 ;  /* 0x000000010d037824 */ /* 0x048fe400078e0208 */
[----:B----4-:R-:W-:-:S03]  /*3c70*/  IMAD.IADD R6, R13, 0x1, R11 ;  /* 0x000000010d067824 */ /* 0x010fc600078e020b */
[----:B------:R-:W-:-:S04]  /*3c80*/  IMNMX R3, R14, R3, PT ;  /* 0x000000030e037217 */ /* 0x000fc80003800200 */
[C---:B------:R-:W-:Y:S02]  /*3c90*/  ISETP.GT.AND P2, PT, R3.reuse, 0x1, PT ;  /* 0x000000010300780c */ /* 0x040fe40003f44270 */
[C---:B------:R-:W-:Y:S01]  /*3ca0*/  ISETP.GT.AND P1, PT, R3.reuse, 0x8, PT ;  /* 0x000000080300780c */ /* 0x040fe20003f24270 */
[----:B-1----:R-:W-:Y:S01]  /*3cb0*/  FMUL.FTZ R5, R112, c[0x0][0x320] ;  /* 0x0000c80070057a20 */ /* 0x002fe20000410000 */
[C---:B------:R-:W-:Y:S02]  /*3cc0*/  ISETP.GT.AND P3, PT, R3.reuse, RZ, PT ;  /* 0x000000ff0300720c */ /* 0x040fe40003f64270 */
[----:B------:R-:W-:Y:S01]  /*3cd0*/  ISETP.GT.AND P0, PT, R3, 0x9, PT ;  /* 0x000000090300780c */ /* 0x000fe20003f04270 */
[----:B------:R1:W-:Y:S01]  /*3ce0*/  MUFU.TANH R17, R5 ;  /* 0x0000000500117308 */ /* 0x0003e20000002400 */
[----:B------:R-:W-:Y:S02]  /*3cf0*/  FSEL R22, R22, -INF , P2 ;  /* 0xff80000016167808 */ /* 0x000fe40001000000 */
[----:B------:R-:W-:-:S02]  /*3d00*/  FSEL R23, R23, -INF , P1 ;  /* 0xff80000017177808 */ /* 0x000fc40000800000 */
[C---:B------:R-:W-:Y:S02]  /*3d10*/  ISETP.GT.AND P2, PT, R3.reuse, 0x18, PT ;  /* 0x000000180300780c */ /* 0x040fe40003f44270 */
[C---:B------:R-:W-:Y:S02]  /*3d20*/  ISETP.GT.AND P1, PT, R3.reuse, 0x19, PT ;  /* 0x000000190300780c */ /* 0x040fe40003f24270 */
[----:B------:R-:W-:Y:S02]  /*3d30*/  FSEL R11, R176, -INF , P3 ;  /* 0xff800000b00b7808 */ /* 0x000fe40001800000 */
[C---:B------:R-:W-:Y:S02]  /*3d40*/  ISETP.GT.AND P3, PT, R3.reuse, 0x11, PT ;  /* 0x000000110300780c */ /* 0x040fe40003f64270 */
[----:B------:R-:W-:Y:S02]  /*3d50*/  ISETP.GT.AND P5, PT, R3, 0x10, PT ;  /* 0x000000100300780c */ /* 0x000fe40003fa4270 */
[----:B------:R-:W-:Y:S01]  /*3d60*/  FSEL R25, R25, -INF , P0 ;  /* 0xff80000019197808 */ /* 0x000fe20000000000 */
[----:B-1----:R-:W-:Y:S01]  /*3d70*/  FMUL.FTZ R5, R113, c[0x0][0x320] ;  /* 0x0000c80071057a20 */ /* 0x002fe20000410000 */
[----:B------:R-:W-:-:S02]  /*3d80*/  ISETP.GT.AND P0, PT, R3, 0x20, PT ;  /* 0x000000200300780c */ /* 0x000fc40003f04270 */
[----:B------:R-:W-:Y:S01]  /*3d90*/  FSEL R91, R117, -INF , P2 ;  /* 0xff800000755b7808 */ /* 0x000fe20001000000 */
[----:B------:R1:W-:Y:S01]  /*3da0*/  MUFU.TANH R16, R5 ;  /* 0x0000000500107308 */ /* 0x0003e20000002400 */
[----:B------:R-:W-:Y:S02]  /*3db0*/  FSEL R92, R92, -INF , P1 ;  /* 0xff8000005c5c7808 */ /* 0x000fe40000800000 */
[C---:B------:R-:W-:Y:S02]  /*3dc0*/  ISETP.GT.AND P2, PT, R3.reuse, 0x29, PT ;  /* 0x000000290300780c */ /* 0x040fe40003f44270 */
[----:B------:R-:W-:Y:S02]  /*3dd0*/  ISETP.GT.AND P1, PT, R3, 0x30, PT ;  /* 0x000000300300780c */ /* 0x000fe40003f24270 */
[----:B------:R-:W-:Y:S02]  /*3de0*/  FSEL R89, R118, -INF , P3 ;  /* 0xff80000076597808 */ /* 0x000fe40001800000 */
[----:B------:R-:W-:-:S02]  /*3df0*/  FSEL R88, R173, -INF , P5 ;  /* 0xff800000ad587808 */ /* 0x000fc40002800000 */
[C---:B------:R-:W-:Y:S02]  /*3e00*/  ISETP.GT.AND P3, PT, R3.reuse, 0x28, PT ;  /* 0x000000280300780c */ /* 0x040fe40003f64270 */
[----:B------:R-:W-:Y:S02]  /*3e10*/  ISETP.GT.AND P5, PT, R3, 0x21, PT ;  /* 0x000000210300780c */ /* 0x000fe40003fa4270 */
[----:B------:R-:W-:Y:S01]  /*3e20*/  FSEL R97, R97, -INF , P0 ;  /* 0xff80000061617808 */ /* 0x000fe20000000000 */
[----:B-1----:R-:W-:Y:S01]  /*3e30*/  FMUL.FTZ R5, R114, c[0x0][0x320] ;  /* 0x0000c80072057a20 */ /* 0x002fe20000410000 */
[----:B------:R-:W-:Y:S02]  /*3e40*/  ISETP.GT.AND P0, PT, R3, 0x31, PT ;  /* 0x000000310300780c */ /* 0x000fe40003f04270 */
[----:B------:R-:W-:Y:S01]  /*3e50*/  FSEL R140, R104, -INF , P2 ;  /* 0xff800000688c7808 */ /* 0x000fe20001000000 */
[----:B------:R1:W-:Y:S01]  /*3e60*/  MUFU.TANH R49, R5 ;  /* 0x0000000500317308 */ /* 0x0003e20000002400 */
[----:B------:R-:W-:-:S02]  /*3e70*/  FSEL R153, R100, -INF , P1 ;  /* 0xff80000064997808 */ /* 0x000fc40000800000 */
[C---:B------:R-:W-:Y:S02]  /*3e80*/  ISETP.GT.AND P2, PT, R3.reuse, 0x40, PT ;  /* 0x000000400300780c */ /* 0x040fe40003f44270 */
[----:B------:R-:W-:Y:S02]  /*3e90*/  ISETP.GT.AND P1, PT, R3, 0x41, PT ;  /* 0x000000410300780c */ /* 0x000fe40003f24270 */
[----:B------:R-:W-:Y:S02]  /*3ea0*/  FSEL R139, R116, -INF , P3 ;  /* 0xff800000748b7808 */ /* 0x000fe40001800000 */
[----:B------:R-:W-:Y:S02]  /*3eb0*/  FSEL R99, R99, -INF , P5 ;  /* 0xff80000063637808 */ /* 0x000fe40002800000 */
[C---:B------:R-:W-:Y:S02]  /*3ec0*/  ISETP.GT.AND P3, PT, R3.reuse, 0x39, PT ;  /* 0x000000390300780c */ /* 0x040fe40003f64270 */
[----:B------:R-:W-:-:S02]  /*3ed0*/  ISETP.GT.AND P5, PT, R3, 0x38, PT ;  /* 0x000000380300780c */ /* 0x000fc40003fa4270 */
[----:B------:R-:W-:Y:S01]  /*3ee0*/  FSEL R156, R156, -INF , P0 ;  /* 0xff8000009c9c7808 */ /* 0x000fe20000000000 */
[----:B-1----:R-:W-:Y:S01]  /*3ef0*/  FMUL.FTZ R5, R152, c[0x0][0x320] ;  /* 0x0000c80098057a20 */ /* 0x002fe20000410000 */
[----:B------:R-:W-:Y:S02]  /*3f00*/  ISETP.GT.AND P0, PT, R3, 0x48, PT ;  /* 0x000000480300780c */ /* 0x000fe40003f04270 */
[----:B------:R-:W-:Y:S01]  /*3f10*/  FSEL R171, R93, -INF , P2 ;  /* 0xff8000005dab7808 */ /* 0x000fe20001000000 */
[----:B------:R1:W2:Y:S01]  /*3f20*/  MUFU.TANH R15, R5 ;  /* 0x00000005000f7308 */ /* 0x0002a20000002400 */
[----:B------:R-:W-:Y:S02]  /*3f30*/  FSEL R172, R172, -INF , P1 ;  /* 0xff800000acac7808 */ /* 0x000fe40000800000 */
[C---:B------:R-:W-:Y:S02]  /*3f40*/  ISETP.GT.AND P2, PT, R3.reuse, 0x51, PT ;  /* 0x000000510300780c */ /* 0x040fe40003f44270 */
[----:B------:R-:W-:-:S02]  /*3f50*/  ISETP.GT.AND P1, PT, R3, 0x58, PT ;  /* 0x000000580300780c */ /* 0x000fc40003f24270 */
[----:B------:R-:W-:Y:S02]  /*3f60*/  FSEL R158, R158, -INF , P3 ;  /* 0xff8000009e9e7808 */ /* 0x000fe40001800000 */
[----:B------:R-:W-:Y:S02]  /*3f70*/  FSEL R157, R157, -INF , P5 ;  /* 0xff8000009d9d7808 */ /* 0x000fe40002800000 */
[C---:B------:R-:W-:Y:S02]  /*3f80*/  ISETP.GT.AND P3, PT, R3.reuse, 0x50, PT ;  /* 0x000000500300780c */ /* 0x040fe40003f64270 */
[C---:B------:R-:W-:Y:S02]  /*3f90*/  ISETP.GT.AND P5, PT, R3.reuse, 0x49, PT ;  /* 0x000000490300780c */ /* 0x040fe40003fa4270 */
[----:B------:R-:W-:Y:S01]  /*3fa0*/  FSEL R174, R174, -INF , P0 ;  /* 0xff800000aeae7808 */ /* 0x000fe20000000000 */
[----:B-1----:R-:W-:Y:S01]  /*3fb0*/  FMUL.FTZ R5, R108, c[0x0][0x320] ;  /* 0x0000c8006c057a20 */ /* 0x002fe20000410000 */
[----:B------:R-:W-:-:S02]  /*3fc0*/  ISETP.GT.AND P0, PT, R3, 0x59, PT ;  /* 0x000000590300780c */ /* 0x000fc40003f04270 */
[----:B------:R-:W-:Y:S01]  /*3fd0*/  FSEL R207, R86, -INF , P2 ;  /* 0xff80000056cf7808 */ /* 0x000fe20001000000 */
[----:B------:R1:W3:Y:S01]  /*3fe0*/  MUFU.TANH R8, R5 ;  /* 0x0000000500087308 */ /* 0x0002e20000002400 */
        /* <DEDUP_REMOVED lines=8> */
[----:B-1----:R-:W-:Y:S01]  /*4070*/  IMAD.IADD R5, R13, 0x1, R10 ;  /* 0x000000010d057824 */ /* 0x002fe200078e020a */
[----:B------:R-:W-:Y:S01]  /*4080*/  FSEL R236, R33, -INF , P2 ;  /* 0xff80000021ec7808 */ /* 0x000fe20001000000 */
[----:B------:R-:W1:Y:S01]  /*4090*/  MUFU.TANH R10, R9 ;  /* 0x00000009000a7308 */ /* 0x000e620000002400 */
[----:B------:R-:W-:Y:S01]  /*40a0*/  FSEL R235, R177, -INF , P1 ;  /* 0xff800000b1eb7808 */ /* 0x000fe20000800000 */
[----:B------:R-:W-:Y:S01]  /*40b0*/  LDSM.16.MT88.4 R84, [R226+0x900] ;  /* 0x00090000e254783b */ /* 0x000fe20000004200 */
[----:B------:R-:W-:-:S02]  /*40c0*/  IMNMX R5, R14, R5, PT ;  /* 0x000000050e057217 */ /* 0x000fc40003800200 */
[----:B------:R-:W-:Y:S02]  /*40d0*/  FSEL R196, R80, -INF , P3 ;  /* 0xff80000050c47808 */ /* 0x000fe40001800000 */
[C---:B------:R-:W-:Y:S01]  /*40e0*/  ISETP.GT.AND P0, PT, R5.reuse, RZ, PT ;  /* 0x000000ff0500720c */ /* 0x040fe20003f04270 */
[----:B------:R-:W-:Y:S01]  /*40f0*/  MUFU.TANH R9, R21 ;  /* 0x0000001500097308 */ /* 0x000fe20000002400 */
[C---:B------:R-:W-:Y:S02]  /*4100*/  ISETP.GT.AND P2, PT, R5.reuse, 0x9, PT ;  /* 0x000000090500780c */ /* 0x040fe40003f44270 */
[----:B------:R-:W-:Y:S02]  /*4110*/  ISETP.GT.AND P1, PT, R5, 0x10, PT ;  /* 0x000000100500780c */ /* 0x000fe40003f24270 */
[----:B------:R-:W-:Y:S02]  /*4120*/  FSEL R199, R81, -INF , P5 ;  /* 0xff80000051c77808 */ /* 0x000fe40002800000 */
[----:B------:R-:W-:-:S02]  /*4130*/  ISETP.GT.AND P3, PT, R5, 0x8, PT ;  /* 0x000000080500780c */ /* 0x000fc40003f64270 */
[C---:B------:R-:W-:Y:S02]  /*4140*/  ISETP.GT.AND P5, PT, R5.reuse, 0x1, PT ;  /* 0x000000010500780c */ /* 0x040fe40003fa4270 */
[----:B------:R-:W-:Y:S02]  /*4150*/  FSEL R24, R24, -INF , P0 ;  /* 0xff80000018187808 */ /* 0x000fe40000000000 */
[----:B------:R-:W-:Y:S02]  /*4160*/  ISETP.GT.AND P0, PT, R5, 0x11, PT ;  /* 0x000000110500780c */ /* 0x000fe40003f04270 */
[----:B------:R-:W-:Y:S02]  /*4170*/  FSEL R28, R28, -INF , P2 ;  /* 0xff8000001c1c7808 */ /* 0x000fe40001000000 */
[----:B------:R-:W-:Y:S02]  /*4180*/  FSEL R31, R31, -INF , P1 ;  /* 0xff8000001f1f7808 */ /* 0x000fe40000800000 */
[----:B------:R-:W-:-:S02]  /*4190*/  ISETP.GT.AND P2, PT, R5, 0x20, PT ;  /* 0x000000200500780c */ /* 0x000fc40003f44270 */
[----:B------:R-:W-:Y:S02]  /*41a0*/  ISETP.GT.AND P1, PT, R5, 0x21, PT ;  /* 0x000000210500780c */ /* 0x000fe40003f24270 */
[----:B------:R-:W-:Y:S02]  /*41b0*/  FSEL R27, R27, -INF , P3 ;  /* 0xff8000001b1b7808 */ /* 0x000fe40001800000 */
[----:B------:R-:W-:Y:S02]  /*41c0*/  FSEL R26, R26, -INF , P5 ;  /* 0xff8000001a1a7808 */ /* 0x000fe40002800000 */
[C---:B------:R-:W-:Y:S02]  /*41d0*/  ISETP.GT.AND P3, PT, R5.reuse, 0x19, PT ;  /* 0x000000190500780c */ /* 0x040fe40003f64270 */
[----:B------:R-:W-:Y:S02]  /*41e0*/  ISETP.GT.AND P5, PT, R5, 0x18, PT ;  /* 0x000000180500780c */ /* 0x000fe40003fa4270 */
[----:B------:R-:W-:-:S02]  /*41f0*/  FSEL R32, R32, -INF , P0 ;  /* 0xff80000020207808 */ /* 0x000fc40000000000 */
[C---:B------:R-:W-:Y:S02]  /*4200*/  ISETP.GT.AND P0, PT, R5.reuse, 0x28, PT ;  /* 0x000000280500780c */ /* 0x040fe40003f04270 */
[----:B------:R-:W-:Y:S02]  /*4210*/  FSEL R96, R96, -INF , P2 ;  /* 0xff80000060607808 */ /* 0x000fe40001000000 */
[----:B------:R-:W-:Y:S02]  /*4220*/  FSEL R98, R98, -INF , P1 ;  /* 0xff80000062627808 */ /* 0x000fe40000800000 */
[C---:B------:R-:W-:Y:S02]  /*4230*/  ISETP.GT.AND P2, PT, R5.reuse, 0x31, PT ;  /* 0x000000310500780c */ /* 0x040fe40003f44270 */
[----:B------:R-:W-:Y:S02]  /*4240*/  ISETP.GT.AND P1, PT, R5, 0x38, PT ;  /* 0x000000380500780c */ /* 0x000fe40003f24270 */
[----:B------:R-:W-:-:S02]  /*4250*/  FSEL R35, R35, -INF , P3 ;  /* 0xff80000023237808 */ /* 0x000fc40001800000 */
[----:B------:R-:W-:Y:S02]  /*4260*/  FSEL R33, R72, -INF , P5 ;  /* 0xff80000048217808 */ /* 0x000fe40002800000 */
[C---:B------:R-:W-:Y:S02]  /*4270*/  ISETP.GT.AND P3, PT, R5.reuse, 0x30, PT ;  /* 0x000000300500780c */ /* 0x040fe40003f64270 */
[----:B------:R-:W-:Y:S02]  /*4280*/  ISETP.GT.AND P5, PT, R5, 0x29, PT ;  /* 0x000000290500780c */ /* 0x000fe40003fa4270 */
[----:B------:R-:W-:Y:S02]  /*4290*/  FSEL R141, R69, -INF , P0 ;  /* 0xff800000458d7808 */ /* 0x000fe40000000000 */
[----:B------:R-:W-:Y:S02]  /*42a0*/  ISETP.GT.AND P0, PT, R5, 0x39, PT ;  /* 0x000000390500780c */ /* 0x000fe40003f04270 */
[----:B------:R-:W-:-:S02]  /*42b0*/  FSEL R151, R60, -INF , P2 ;  /* 0xff8000003c977808 */ /* 0x000fc40001000000 */
[----:B------:R-:W-:Y:S02]  /*42c0*/  FSEL R155, R44, -INF , P1 ;  /* 0xff8000002c9b7808 */ /* 0x000fe40000800000 */
[C---:B------:R-:W-:Y:S02]  /*42d0*/  ISETP.GT.AND P2, PT, R5.reuse, 0x48, PT ;  /* 0x000000480500780c */ /* 0x040fe40003f44270 */
[----:B------:R-:W-:Y:S02]  /*42e0*/  ISETP.GT.AND P1, PT, R5, 0x49, PT ;  /* 0x000000490500780c */ /* 0x000fe40003f24270 */
[----:B--2---:R-:W-:Y:S02]  /*42f0*/  FSEL R150, R15, -INF , P3 ;  /* 0xff8000000f967808 */ /* 0x004fe40001800000 */
[----:B------:R-:W-:Y:S02]  /*4300*/  FSEL R142, R65, -INF , P5 ;  /* 0xff800000418e7808 */ /* 0x000fe40002800000 */
[----:B------:R-:W-:-:S02]  /*4310*/  ISETP.GT.AND P3, PT, R5, 0x41, PT ;  /* 0x000000410500780c */ /* 0x000fc40003f64270 */
[----:B------:R-:W-:Y:S02]  /*4320*/  ISETP.GT.AND P5, PT, R5, 0x40, PT ;  /* 0x000000400500780c */ /* 0x000fe40003fa4270 */
[----:B------:R-:W-:Y:S02]  /*4330*/  FSEL R160, R43, -INF , P0 ;  /* 0xff8000002ba07808 */ /* 0x000fe40000000000 */
[----:B------:R-:W-:Y:S02]  /*4340*/  ISETP.GT.AND P0, PT, R5, 0x50, PT ;  /* 0x000000500500780c */ /* 0x000fe40003f04270 */
[----:B------:R-:W-:Y:S02]  /*4350*/  FSEL R170, R40, -INF , P2 ;  /* 0xff80000028aa7808 */ /* 0x000fe40001000000 */
[----:B------:R-:W-:Y:S02]  /*4360*/  FSEL R173, R39, -INF , P1 ;  /* 0xff80000027ad7808 */ /* 0x000fe40000800000 */
[----:B------:R-:W-:-:S02]  /*4370*/  ISETP.GT.AND P2, PT, R5, 0x59, PT ;  /* 0x000000590500780c */ /* 0x000fc40003f44270 */
[----:B------:R-:W-:Y:S02]  /*4380*/  ISETP.GT.AND P1, PT, R5, 0x60, PT ;  /* 0x000000600500780c */ /* 0x000fe40003f24270 */
[----:B------:R-:W-:Y:S02]  /*4390*/  IMNMX R3, R14, R6, PT ;  /* 0x000000060e037217 */ /* 0x000fe40003800200 */
[----:B------:R-:W-:Y:S02]  /*43a0*/  FSEL R168, R41, -INF , P3 ;  /* 0xff80000029a87808 */ /* 0x000fe40001800000 */
[----:B------:R-:W-:Y:S02]  /*43b0*/  FSEL R165, R42, -INF , P5 ;  /* 0xff8000002aa57808 */ /* 0x000fe40002800000 */
[C---:B------:R-:W-:Y:S01]  /*43c0*/  ISETP.GT.AND P3, PT, R5.reuse, 0x58, PT ;  /* 0x000000580500780c */ /* 0x040fe20003f64270 */
[----:B------:R-:W-:Y:S01]  /*43d0*/  LDSM.16.MT88.4 R40, [R225+0x100] ;  /* 0x00010000e128783b */ /* 0x000fe20000004200 */
[----:B------:R-:W-:-:S02]  /*43e0*/  ISETP.GT.AND P5, PT, R5, 0x51, PT ;  /* 0x000000510500780c */ /* 0x000fc40003fa4270 */
[----:B------:R-:W-:Y:S02]  /*43f0*/  FSEL R187, R38, -INF , P0 ;  /* 0xff80000026bb7808 */ /* 0x000fe40000000000 */
[----:B------:R-:W-:Y:S02]  /*4400*/  ISETP.GT.AND P0, PT, R5, 0x61, PT ;  /* 0x000000610500780c */ /* 0x000fe40003f04270 */
[----:B------:R-:W-:Y:S02]  /*4410*/  FSEL R193, R29, -INF , P2 ;  /* 0xff8000001dc17808 */ /* 0x000fe40001000000 */
[----:B------:R-:W-:Y:S02]  /*4420*/  FSEL R194, R17, -INF , P1 ;  /* 0xff80000011c27808 */ /* 0x000fe40000800000 */
[C---:B------:R-:W-:Y:S02]  /*4430*/  ISETP.GT.AND P2, PT, R3.reuse, RZ, PT ;  /* 0x000000ff0300720c */ /* 0x040fe40003f44270 */
[----:B------:R-:W-:-:S02]  /*4440*/  ISETP.GT.AND P1, PT, R3, 0x1, PT ;  /* 0x000000010300780c */ /* 0x000fc40003f24270 */
[----:B------:R-:W-:Y:S02]  /*4450*/  FSEL R190, R30, -INF , P3 ;  /* 0xff8000001ebe7808 */ /* 0x000fe40001800000 */
[----:B------:R-:W-:Y:S02]  /*4460*/  FSEL R188, R34, -INF , P5 ;  /* 0xff80000022bc7808 */ /* 0x000fe40002800000 */
[C---:B------:R-:W-:Y:S02]  /*4470*/  ISETP.GT.AND P3, PT, R5.reuse, 0x69, PT ;  /* 0x000000690500780c */ /* 0x040fe40003f64270 */
[----:B------:R-:W-:Y:S02]  /*4480*/  ISETP.GT.AND P5, PT, R5, 0x68, PT ;  /* 0x000000680500780c */ /* 0x000fe40003fa4270 */
[----:B------:R-:W-:Y:S02]  /*4490*/  FSEL R206, R16, -INF , P0 ;  /* 0xff80000010ce7808 */ /* 0x000fe40000000000 */
[----:B------:R-:W-:-:S02]  /*44a0*/  ISETP.GT.AND P0, PT, R3, 0x8, PT ;  /* 0x000000080300780c */ /* 0x000fc40003f04270 */
[----:B------:R-:W-:Y:S02]  /*44b0*/  FSEL R19, R19, -INF , P2 ;  /* 0xff80000013137808 */ /* 0x000fe40001000000 */
[----:B------:R-:W-:Y:S02]  /*44c0*/  FSEL R18, R18, -INF , P1 ;  /* 0xff80000012127808 */ /* 0x000fe40000800000 */
[----:B------:R-:W-:Y:S02]  /*44d0*/  FMNMX.FTZ R5, R11, R22, !PT ;  /* 0x000000160b057209 */ /* 0x000fe40007810000 */
[----:B------:R-:W-:Y:S02]  /*44e0*/  FSEL R231, R7, -INF , P3 ;  /* 0xff80000007e77808 */ /* 0x000fe40001800000 */
[----:B---3--:R-:W-:Y:S02]  /*44f0*/  FSEL R232, R8, -INF , P5 ;  /* 0xff80000008e87808 */ /* 0x008fe40002800000 */
[----:B------:R-:W-:-:S02]  /*4500*/  FMNMX.FTZ R7, R24, R26, !PT ;  /* 0x0000001a18077209 */ /* 0x000fc40007810000 */
[----:B------:R-:W-:Y:S02]  /*4510*/  ISETP.GT.AND P5, PT, R3, 0x9, PT ;  /* 0x000000090300780c */ /* 0x000fe40003fa4270 */
[----:B------:R-:W-:Y:S02]  /*4520*/  FSEL R15, R57, -INF , P0 ;  /* 0xff800000390f7808 */ /* 0x000fe40000000000 */
[----:B------:R-:W-:Y:S02]  /*4530*/  FMNMX.FTZ R8, R19, R18, !PT ;  /* 0x0000001213087209 */ /* 0x000fe40007810000 */
[----:B------:R-:W-:Y:S02]  /*4540*/  FMNMX.FTZ R5, R23, R5, !PT ;  /* 0x0000000517057209 */ /* 0x000fe40007810000 */
[----:B------:R-:W-:Y:S02]  /*4550*/  FMNMX.FTZ R7, R27, R7, !PT ;  /* 0x000000071b077209 */ /* 0x000fe40007810000 */
[----:B------:R-:W-:-:S02]  /*4560*/  ISETP.GT.AND P3, PT, R3, 0x10, PT ;  /* 0x000000100300780c */ /* 0x000fc40003f64270 */
[----:B------:R-:W-:Y:S02]  /*4570*/  FSEL R29, R56, -INF , P5 ;  /* 0xff800000381d7808 */ /* 0x000fe40002800000 */
[----:B------:R-:W-:Y:S02]  /*4580*/  FMNMX.FTZ R8, R15, R8, !PT ;  /* 0x000000080f087209 */ /* 0x000fe40007810000 */
[----:B------:R-:W-:Y:S02]  /*4590*/  FMNMX.FTZ R5, R25, R5, !PT ;  /* 0x0000000519057209 */ /* 0x000fe40007810000 */
[----:B------:R-:W-:Y:S02]  /*45a0*/  FMNMX.FTZ R7, R28, R7, !PT ;  /* 0x000000071c077209 */ /* 0x000fe40007810000 */
[----:B------:R-:W-:Y:S02]  /*45b0*/  ISETP.GT.AND P2, PT, R3, 0x11, PT ;  /* 0x000000110300780c */ /* 0x000fe40003f44270 */
[----:B------:R-:W-:-:S02]  /*45c0*/  FSEL R30, R37, -INF , P3 ;  /* 0xff800000251e7808 */ /* 0x000fc40001800000 */
[----:B------:R-:W-:Y:S02]  /*45d0*/  FMNMX.FTZ R8, R29, R8, !PT ;  /* 0x000000081d087209 */ /* 0x000fe40007810000 */
[----:B------:R-:W-:Y:S02]  /*45e0*/  FMNMX.FTZ R5, R88, R5, !PT ;  /* 0x0000000558057209 */ /* 0x000fe40007810000 */
[----:B------:R-:W-:Y:S02]  /*45f0*/  FMNMX.FTZ R7, R31, R7, !PT ;  /* 0x000000071f077209 */ /* 0x000fe40007810000 */
[----:B------:R-:W-:Y:S02]  /*4600*/  ISETP.GT.AND P1, PT, R3, 0x18, PT ;  /* 0x000000180300780c */ /* 0x000fe40003f24270 */
[----:B------:R-:W-:Y:S02]  /*4610*/  FSEL R34, R36, -INF , P2 ;  /* 0xff80000024227808 */ /* 0x000fe40001000000 */
[----:B------:R-:W-:-:S02]  /*4620*/  FMNMX.FTZ R8, R30, R8, !PT ;  /* 0x000000081e087209 */ /* 0x000fc40007810000 */
[----:B------:R-:W-:Y:S02]  /*4630*/  FMNMX.FTZ R5, R89, R5, !PT ;  /* 0x0000000559057209 */ /* 0x000fe40007810000 */
[----:B------:R-:W-:Y:S02]  /*4640*/  FMNMX.FTZ R7, R32, R7, !PT ;  /* 0x0000000720077209 */ /* 0x000fe40007810000 */
[----:B------:R-:W-:Y:S02]  /*4650*/  ISETP.GT.AND P0, PT, R3, 0x19, PT ;  /* 0x000000190300780c */ /* 0x000fe40003f04270 */
[----:B------:R-:W-:Y:S02]  /*4660*/  FSEL R36, R105, -INF , P1 ;  /* 0xff80000069247808 */ /* 0x000fe40000800000 */
[----:B------:R-:W-:Y:S02]  /*4670*/  FMNMX.FTZ R8, R34, R8, !PT ;  /* 0x0000000822087209 */ /* 0x000fe40007810000 */
[----:B------:R-:W-:-:S02]  /*4680*/  FMNMX.FTZ R5, R91, R5, !PT ;  /* 0x000000055b057209 */ /* 0x000fc40007810000 */
[----:B------:R-:W-:Y:S02]  /*4690*/  FMNMX.FTZ R7, R33, R7, !PT ;  /* 0x0000000721077209 */ /* 0x000fe40007810000 */
[----:B------:R-:W-:Y:S02]  /*46a0*/  ISETP.GT.AND P5, PT, R3, 0x20, PT ;  /* 0x000000200300780c */ /* 0x000fe40003fa4270 */
[----:B------:R-:W-:Y:S02]  /*46b0*/  FSEL R72, R101, -INF , P0 ;  /* 0xff80000065487808 */ /* 0x000fe40000000000 */
[----:B------:R-:W-:Y:S02]  /*46c0*/  FMNMX.FTZ R8, R36, R8, !PT ;  /* 0x0000000824087209 */ /* 0x000fe40007810000 */
[----:B------:R-:W-:Y:S02]  /*46d0*/  FMNMX.FTZ R5, R92, R5, !PT ;  /* 0x000000055c057209 */ /* 0x000fe40007810000 */
        /* <DEDUP_REMOVED lines=49> */
[C---:B------:R-:W-:Y:S02]  /*49f0*/  ISETP.GT.AND P3, PT, R3.reuse, 0x49, PT ;  /* 0x000000490300780c */ /* 0x040fe40003f64270 */
[C---:B------:R-:W-:Y:S02]  /*4a00*/  ISETP.GT.AND P2, PT, R3.reuse, 0x50, PT ;  /* 0x000000500300780c */ /* 0x040fe40003f44270 */
[C---:B------:R-:W-:Y:S02]  /*4a10*/  ISETP.GT.AND P1, PT, R3.reuse, 0x51, PT ;  /* 0x000000510300780c */ /* 0x040fe40003f24270 */
[----:B------:R-:W-:Y:S02]  /*4a20*/  ISETP.GT.AND P0, PT, R3, 0x58, PT ;  /* 0x000000580300780c */ /* 0x000fe40003f04270 */
[----:B------:R-:W-:Y:S02]  /*4a30*/  FMNMX.FTZ R6, R172, R5, !PT ;  /* 0x00000005ac067209 */ /* 0x000fe40007810000 */
[----:B------:R-:W-:-:S02]  /*4a40*/  FMNMX.FTZ R5, R168, R7, !PT ;  /* 0x00000007a8057209 */ /* 0x000fc40007810000 */
[----:B------:R-:W-:Y:S02]  /*4a50*/  FSEL R163, R48, -INF , P5 ;  /* 0xff80000030a37808 */ /* 0x000fe40002800000 */
[----:B------:R-:W-:Y:S02]  /*4a60*/  FMNMX.FTZ R8, R164, R8, !PT ;  /* 0x00000008a4087209 */ /* 0x000fe40007810000 */
        /* <DEDUP_REMOVED lines=11> */
[----:B------:R-:W-:Y:S01]  /*4b20*/  FMNMX.FTZ R6, R163, R8, !PT ;  /* 0x00000008a3067209 */ /* 0x000fe20007810000 */
[----:B------:R-:W2:Y:S01]  /*4b30*/  MUFU.TANH R5, R20 ;  /* 0x0000001400057308 */ /* 0x000ea20000002400 */
[----:B------:R-:W-:Y:S01]  /*4b40*/  FMNMX.FTZ R7, R175, R7, !PT ;  /* 0x00000007af077209 */ /* 0x000fe20007810000 */
[----:B------:R-:W-:Y:S01]  /*4b50*/  FMUL.FTZ R8, R66, c[0x0][0x320] ;  /* 0x0000c80042087a20 */ /* 0x000fe20000410000 */
[----:B------:R-:W-:Y:S02]  /*4b60*/  FMNMX.FTZ R3, R173, R3, !PT ;  /* 0x00000003ad037209 */ /* 0x000fe40007810000 */
[----:B------:R-:W-:Y:S02]  /*4b70*/  FMNMX.FTZ R6, R161, R6, !PT ;  /* 0x00000006a1067209 */ /* 0x000fe40007810000 */
[----:B------:R-:W-:Y:S01]  /*4b80*/  FMNMX.FTZ R7, R209, R7, !PT ;  /* 0x00000007d1077209 */ /* 0x000fe20007810000 */
[----:B------:R3:W-:Y:S01]  /*4b90*/  MUFU.TANH R16, R8 ;  /* 0x0000000800107308 */ /* 0x0007e20000002400 */
        /* <DEDUP_REMOVED lines=11> */
[----:B------:R-:W-:Y:S02]  /*4c50*/  FSEL R239, R49, -INF , P3 ;  /* 0xff80000031ef7808 */ /* 0x000fe40001800000 */
[----:B------:R-:W-:-:S02]  /*4c60*/  FMNMX.FTZ R6, R179, R6, !PT ;  /* 0x00000006b3067209 */ /* 0x000fc40007810000 */
[----:B------:R-:W-:Y:S02]  /*4c70*/  FMNMX.FTZ R7, R199, R7, !PT ;  /* 0x00000007c7077209 */ /* 0x000fe40007810000 */
[----:B------:R-:W-:Y:S02]  /*4c80*/  FMNMX.FTZ R3, R194, R3, !PT ;  /* 0x00000003c2037209 */ /* 0x000fe40007810000 */
[----:B-1----:R-:W-:Y:S02]  /*4c90*/  FSEL R230, R10, -INF , P2 ;  /* 0xff8000000ae67808 */ /* 0x002fe40001000000 */
[----:B------:R-:W-:Y:S02]  /*4ca0*/  FMNMX.FTZ R6, R239, R6, !PT ;  /* 0x00000006ef067209 */ /* 0x000fe40007810000 */
[----:B------:R-:W-:Y:S02]  /*4cb0*/  FMNMX.FTZ R7, R196, R7, !PT ;  /* 0x00000007c4077209 */ /* 0x000fe40007810000 */
[----:B--2---:R-:W-:-:S02]  /*4cc0*/  FSEL R229, R5, -INF , P1 ;  /* 0xff80000005e57808 */ /* 0x004fc40000800000 */
[----:B------:R-:W-:Y:S02]  /*4cd0*/  FMNMX.FTZ R5, R206, R3, !PT ;  /* 0x00000003ce057209 */ /* 0x000fe40007810000 */
[----:B------:R-:W-:Y:S02]  /*4ce0*/  FMNMX.FTZ R3, R230, R6, !PT ;  /* 0x00000006e6037209 */ /* 0x000fe40007810000 */
[----:B------:R-:W-:Y:S01]  /*4cf0*/  FMNMX.FTZ R6, R236, R7, !PT ;  /* 0x00000007ec067209 */ /* 0x000fe20007810000 */
[----:B------:R-:W-:Y:S01]  /*4d00*/  FMUL.FTZ R7, R67, c[0x0][0x320] ;  /* 0x0000c80043077a20 */ /* 0x000fe20000410000 */
[----:B------:R-:W-:Y:S01]  /*4d10*/  FSEL R228, R9, -INF , P0 ;  /* 0xff80000009e47808 */ /* 0x000fe20000000000 */
[----:B------:R-:W-:Y:S01]  /*4d20*/  LDSM.16.MT88.4 R64, [R227+0x900] ;  /* 0x00090000e340783b */ /* 0x000fe20000004200 */
[----:B------:R-:W-:Y:S01]  /*4d30*/  FMNMX.FTZ R6, R235, R6, !PT ;  /* 0x00000006eb067209 */ /* 0x000fe20007810000 */
[----:B------:R1:W-:Y:S01]  /*4d40*/  MUFU.TANH R17, R7 ;  /* 0x0000000700117308 */ /* 0x0003e20000002400 */
[----:B------:R-:W-:-:S02]  /*4d50*/  FMNMX.FTZ R3, R229, R3, !PT ;  /* 0x00000003e5037209 */ /* 0x000fc40007810000 */
[----:B------:R-:W-:Y:S01]  /*4d60*/  FMNMX.FTZ R5, R232, R5, !PT ;  /* 0x00000005e8057209 */ /* 0x000fe20007810000 */
[----:B---3--:R-:W2:Y:S01]  /*4d70*/  SHFL.BFLY PT, R8, R6, 0x2, 0x1f ;  /* 0x0c401f0006087f89 */ /* 0x008ea200000e0000 */
[----:B------:R-:W-:Y:S02]  /*4d80*/  FMNMX.FTZ R3, R228, R3, !PT ;  /* 0x00000003e4037209 */ /* 0x000fe40007810000 */
[----:B------:R-:W-:-:S03]  /*4d90*/  FMNMX.FTZ R5, R231, R5, !PT ;  /* 0x00000005e7057209 */ /* 0x000fc60007810000 */
[----:B------:R-:W3:Y:S04]  /*4da0*/  SHFL.BFLY PT, R70, R3, 0x2, 0x1f ;  /* 0x0c401f0003467f89 */ /* 0x000ee800000e0000 */
[----:B------:R-:W4:Y:S01]  /*4db0*/  SHFL.BFLY PT, R9, R5, 0x2, 0x1f ;  /* 0x0c401f0005097f89 */ /* 0x000f2200000e0000 */
[----:B-1----:R-:W-:-:S04]  /*4dc0*/  FMUL.FTZ R7, R58, c[0x0][0x320] ;  /* 0x0000c8003a077a20 */ /* 0x002fc80000410000 */
[----:B------:R1:W-:Y:S01]  /*4dd0*/  MUFU.TANH R20, R7 ;  /* 0x0000000700147308 */ /* 0x0003e20000002400 */
[----:B--2---:R-:W-:Y:S02]  /*4de0*/  FMNMX.FTZ R6, R6, R8, !PT ;  /* 0x0000000806067209 */ /* 0x004fe40007810000 */
[----:B------:R-:W-:Y:S01]  /*4df0*/  SHFL.IDX PT, R8, R12, 0x1, 0x1c1f ;  /* 0x003c1f000c087f89 */ /* 0x000fe200000e0000 */
[----:B---3--:R-:W-:Y:S01]  /*4e00*/  FMNMX.FTZ R70, R3, R70, !PT ;  /* 0x0000004603467209 */ /* 0x008fe20007810000 */
[----:B------:R-:W-:Y:S02]  /*4e10*/  FMUL.FTZ R3, R50, c[0x0][0x320] ;  /* 0x0000c80032037a20 */ /* 0x000fe40000410000 */
[----:B------:R-:W2:Y:S01]  /*4e20*/  SHFL.BFLY PT, R73, R6, 0x1, 0x1f ;  /* 0x0c201f0006497f89 */ /* 0x000ea200000e0000 */
[----:B-1----:R-:W-:Y:S01]  /*4e30*/  FMUL.FTZ R7, R59, c[0x0][0x320] ;  /* 0x0000c8003b077a20 */ /* 0x002fe20000410000 */
[----:B----4-:R-:W-:Y:S01]  /*4e40*/  FMNMX.FTZ R5, R5, R9, !PT ;  /* 0x0000000905057209 */ /* 0x010fe20007810000 */
[----:B------:R1:W-:Y:S01]  /*4e50*/  MUFU.TANH R38, R3 ;  /* 0x0000000300267308 */ /* 0x0003e20000002400 */
[----:B------:R-:W3:Y:S04]  /*4e60*/  SHFL.BFLY PT, R9, R70, 0x1, 0x1f ;  /* 0x0c201f0046097f89 */ /* 0x000ee800000e0000 */
[----:B------:R-:W4:Y:S03]  /*4e70*/  SHFL.BFLY PT, R71, R5, 0x1, 0x1f ;  /* 0x0c201f0005477f89 */ /* 0x000f2600000e0000 */
[----:B------:R3:W-:Y:S01]  /*4e80*/  MUFU.TANH R37, R7 ;  /* 0x0000000700257308 */ /* 0x0007e20000002400 */
[----:B-1----:R-:W-:-:S02]  /*4e90*/  FMUL.FTZ R3, R51, c[0x0][0x320] ;  /* 0x0000c80033037a20 */ /* 0x002fc40000410000 */
[----:B------:R-:W-:Y:S05]  /*4ea0*/  LDSM.16.MT88.4 R48, [R224+0x900] ;  /* 0x00090000e030783b */ /* 0x000fea0000004200 */
[----:B------:R1:W-:Y:S01]  /*4eb0*/  MUFU.TANH R39, R3 ;  /* 0x0000000300277308 */ /* 0x0003e20000002400 */
[----:B--2---:R-:W-:Y:S01]  /*4ec0*/  FMNMX.FTZ R73, R6, R73, !PT ;  /* 0x0000004906497209 */ /* 0x004fe20007810000 */
[----:B---3--:R-:W-:Y:S01]  /*4ed0*/  FMUL.FTZ R7, R54, c[0x0][0x320] ;  /* 0x0000c80036077a20 */ /* 0x008fe20000410000 */
[----:B------:R-:W-:-:S05]  /*4ee0*/  FMNMX.FTZ R70, R70, R9, !PT ;  /* 0x0000000946467209 */ /* 0x000fca0007810000 */
[----:B------:R2:W-:Y:S01]  /*4ef0*/  MUFU.TANH R21, R7 ;  /* 0x0000000700157308 */ /* 0x0005e20000002400 */
[----:B----4-:R-:W-:-:S05]  /*4f00*/  FMNMX.FTZ R71, R5, R71, !PT ;  /* 0x0000004705477209 */ /* 0x010fca0007810000 */
[----:B------:R-:W-:Y:S02]  /*4f10*/  FMUL.FTZ R6, R71, c[0x0][0x2d0] ;  /* 0x0000b40047067a20 */ /* 0x000fe40000410000 */
[----:B-1----:R-:W-:-:S04]  /*4f20*/  FMUL.FTZ R3, R90, c[0x0][0x320] ;  /* 0x0000c8005a037a20 */ /* 0x002fc80000410000 */
[----:B------:R1:W3:Y:S01]  /*4f30*/  MUFU.TANH R10, R3 ;  /* 0x00000003000a7308 */ /* 0x0002e20000002400 */
[----:B--2---:R-:W-:-:S07]  /*4f40*/  FMUL.FTZ R7, R55, c[0x0][0x320] ;  /* 0x0000c80037077a20 */ /* 0x004fce0000410000 */
[----:B------:R2:W4:Y:S01]  /*4f50*/  MUFU.TANH R12, R7 ;  /* 0x00000007000c7308 */ /* 0x0005220000002400 */
[----:B-1----:R-:W-:Y:S01]  /*4f60*/  FMUL.FTZ R3, R46, c[0x0][0x320] ;  /* 0x0000c8002e037a20 */ /* 0x002fe20000410000 */
[----:B--2---:R-:W-:Y:S01]  /*4f70*/  IADD3 R7, R13, R8, RZ ;  /* 0x000000080d077210 */ /* 0x004fe20007ffe0ff */
[----:B------:R-:W-:-:S05]  /*4f80*/  FMUL.FTZ R8, R47, c[0x0][0x320] ;  /* 0x0000c8002f087a20 */ /* 0x000fca0000410000 */
[----:B------:R1:W2:Y:S01]  /*4f90*/  MUFU.TANH R13, R3 ;  /* 0x00000003000d7308 */ /* 0x0002a20000002400 */
[----:B------:R-:W-:Y:S07]  /*4fa0*/  LDSM.16.MT88.4 R44, [R226+0x100] ;  /* 0x00010000e22c783b */ /* 0x000fee0000004200 */
[----:B------:R-:W2:Y:S01]  /*4fb0*/  MUFU.TANH R9, R8 ;  /* 0x0000000800097308 */ /* 0x000ea20000002400 */
[----:B-1----:R-:W-:Y:S01]  /*4fc0*/  IMNMX R3, R14, R7, PT ;  /* 0x000000070e037217 */ /* 0x002fe20003800200 */
[----:B------:R-:W-:-:S03]  /*4fd0*/  FMUL.FTZ R7, R73, c[0x0][0x2d0] ;  /* 0x0000b40049077a20 */ /* 0x000fc60000410000 */
        /* <DEDUP_REMOVED lines=11> */
[----:B------:R-:W-:-:S02]  /*5090*/  ISETP.GT.AND P1, PT, R3, 0x11, PT ;  /* 0x000000110300780c */ /* 0x000fc40003f24270 */
[----:B------:R-:W-:Y:S02]  /*50a0*/  FSEL R68, R75, -INF , P5 ;  /* 0xff8000004b447808 */ /* 0x000fe40002800000 */
[----:B------:R-:W-:Y:S02]  /*50b0*/  FMNMX.FTZ R0, R63, R0, !PT ;  /* 0x000000003f007209 */ /* 0x000fe40007810000 */
[C---:B------:R-:W-:Y:S02]  /*50c0*/  ISETP.GT.AND P3, PT, R3.reuse, 0x18, PT ;  /* 0x000000180300780c */ /* 0x040fe40003f64270 */
[----:B------:R-:W-:Y:S02]  /*50d0*/  FSEL R69, R74, -INF , P1 ;  /* 0xff8000004a457808 */ /* 0x000fe40000800000 */
[----:B------:R-:W-:Y:S02]  /*50e0*/  FMNMX.FTZ R0, R68, R0, !PT ;  /* 0x0000000044007209 */ /* 0x000fe40007810000 */
[----:B------:R-:W-:-:S02]  /*50f0*/  ISETP.GT.AND P2, PT, R3, 0x19, PT ;  /* 0x000000190300780c */ /* 0x000fc40003f44270 */
[----:B---3--:R-:W-:Y:S02]  /*5100*/  FSEL R74, R10, -INF , P3 ;  /* 0xff8000000a4a7808 */ /* 0x008fe40001800000 */
[----:B------:R-:W-:Y:S02]  /*5110*/  FMNMX.FTZ R0, R69, R0, !PT ;  /* 0x0000000045007209 */ /* 0x000fe40007810000 */
[----:B------:R-:W-:Y:S02]  /*5120*/  ISETP.GT.AND P0, PT, R3, 0x20, PT ;  /* 0x000000200300780c */ /* 0x000fe40003f04270 */
[----:B------:R-:W-:Y:S02]  /*5130*/  FSEL R75, R186, -INF , P2 ;  /* 0xff800000ba4b7808 */ /* 0x000fe40001000000 */
[----:B------:R-:W-:Y:S02]  /*5140*/  FMNMX.FTZ R0, R74, R0, !PT ;  /* 0x000000004a007209 */ /* 0x000fe40007810000 */
[----:B------:R-:W-:-:S02]  /*5150*/  FSETP.NEU.FTZ.AND P1, PT, R73, -INF , PT ;  /* 0xff8000004900780b */ /* 0x000fc40003f3d000 */
[----:B------:R-:W-:Y:S02]  /*5160*/  ISETP.GT.AND P5, PT, R3, 0x21, PT ;  /* 0x000000210300780c */ /* 0x000fe40003fa4270 */
[----:B------:R-:W-:Y:S02]  /*5170*/  FSEL R101, R184, -INF , P0 ;  /* 0xff800000b8657808 */ /* 0x000fe40000000000 */
[----:B------:R-:W-:Y:S02]  /*5180*/  FMNMX.FTZ R0, R75, R0, !PT ;  /* 0x000000004b007209 */ /* 0x000fe40007810000 */
[----:B------:R-:W-:Y:S02]  /*5190*/  ISETP.GT.AND P3, PT, R3, 0x28, PT ;  /* 0x000000280300780c */ /* 0x000fe40003f64270 */
[----:B------:R-:W-:Y:S02]  /*51a0*/  FSEL R7, R7, RZ, P1 ;  /* 0x000000ff07077208 */ /* 0x000fe40000800000 */
[----:B------:R-:W-:-:S02]  /*51b0*/  FSEL R100, R185, -INF , P5 ;  /* 0xff800000b9647808 */ /* 0x000fc40002800000 */
[----:B------:R-:W-:Y:S01]  /*51c0*/  FMNMX.FTZ R0, R101, R0, !PT ;  /* 0x0000000065007209 */ /* 0x000fe20007810000 */
[----:B------:R-:W-:Y:S01]  /*51d0*/  FFMA.FTZ R5, R11, c[0x0][0x2d0], -R7 ;  /* 0x0000b4000b057a23 */ /* 0x000fe20000010807 */
[----:B------:R-:W-:Y:S02]  /*51e0*/  ISETP.GT.AND P1, PT, R3, 0x29, PT ;  /* 0x000000290300780c */ /* 0x000fe40003f24270 */
[----:B------:R-:W-:Y:S01]  /*51f0*/  FSEL R102, R103, -INF , P3 ;  /* 0xff80000067667808 */ /* 0x000fe20001800000 */
[----:B------:R1:W-:Y:S01]  /*5200*/  MUFU.EX2 R233, R5 ;  /* 0x0000000500e97308 */ /* 0x0003e20000000800 */
[----:B------:R-:W-:Y:S02]  /*5210*/  FMNMX.FTZ R0, R100, R0, !PT ;  /* 0x0000000064007209 */ /* 0x000fe40007810000 */
[----:B------:R-:W-:Y:S02]  /*5220*/  ISETP.GT.AND P2, PT, R3, 0x30, PT ;  /* 0x000000300300780c */ /* 0x000fe40003f44270 */
[----:B------:R-:W-:-:S02]  /*5230*/  FSEL R103, R180, -INF , P1 ;  /* 0xff800000b4677808 */ /* 0x000fc40000800000 */
[----:B------:R-:W-:Y:S02]  /*5240*/  FMNMX.FTZ R0, R102, R0, !PT ;  /* 0x0000000066007209 */ /* 0x000fe40007810000 */
[----:B------:R-:W-:Y:S02]  /*5250*/  ISETP.GT.AND P0, PT, R3, 0x31, PT ;  /* 0x000000310300780c */ /* 0x000fe40003f04270 */
[----:B------:R-:W-:Y:S02]  /*5260*/  FSEL R117, R107, -INF , P2 ;  /* 0xff8000006b757808 */ /* 0x000fe40001000000 */
[----:B------:R-:W-:Y:S02]  /*5270*/  FMNMX.FTZ R0, R103, R0, !PT ;  /* 0x0000000067007209 */ /* 0x000fe40007810000 */
[----:B------:R-:W-:Y:S01]  /*5280*/  ISETP.GT.AND P5, PT, R3, 0x38, PT ;  /* 0x000000380300780c */ /* 0x000fe20003fa4270 */
[----:B-1----:R-:W-:Y:S01]  /*5290*/  FFMA.FTZ R5, R22, c[0x0][0x2d0], -R7 ;  /* 0x0000b40016057a23 */ /* 0x002fe20000010807 */
[----:B------:R-:W-:-:S02]  /*52a0*/  FSEL R118, R106, -INF , P0 ;  /* 0xff8000006a767808 */ /* 0x000fc40000000000 */
[----:B------:R-:W-:Y:S01]  /*52b0*/  FSETP.NEU.FTZ.AND P2, PT, R71, -INF , PT ;  /* 0xff8000004700780b */ /* 0x000fe20003f5d000 */
[----:B------:R1:W-:Y:S01]  /*52c0*/  MUFU.EX2 R240, R5 ;  /* 0x0000000500f07308 */ /* 0x0003e20000000800 */
[----:B------:R-:W-:Y:S02]  /*52d0*/  FMNMX.FTZ R0, R117, R0, !PT ;  /* 0x0000000075007209 */ /* 0x000fe40007810000 */
[C---:B------:R-:W-:Y:S02]  /*52e0*/  ISETP.GT.AND P3, PT, R3.reuse, 0x39, PT ;  /* 0x000000390300780c */ /* 0x040fe40003f64270 */
[----:B------:R-:W-:Y:S02]  /*52f0*/  FSEL R6, R6, RZ, P2 ;  /* 0x000000ff06067208 */ /* 0x000fe40001000000 */
[----:B------:R-:W-:Y:S02]  /*5300*/  FSEL R116, R82, -INF , P5 ;  /* 0xff80000052747808 */ /* 0x000fe40002800000 */
[----:B------:R-:W-:Y:S01]  /*5310*/  FMNMX.FTZ R0, R118, R0, !PT ;  /* 0x0000000076007209 */ /* 0x000fe20007810000 */
[----:B------:R-:W-:Y:S01]  /*5320*/  FFMA.FTZ R8, R28, c[0x0][0x2d0], -R6 ;  /* 0x0000b4001c087a23 */ /* 0x000fe20000010806 */
[----:B------:R-:W-:Y:S01]  /*5330*/  ISETP.GT.AND P1, PT, R3, 0x40, PT ;  /* 0x000000400300780c */ /* 0x000fe20003f24270 */
[----:B------:R-:W-:Y:S01]  /*5340*/  LDSM.16.MT88.4 R80, [R225+0x900] ;  /* 0x00090000e150783b */ /* 0x000fe20000004200 */
[----:B------:R-:W-:Y:S01]  /*5350*/  FSEL R137, R137, -INF , P3 ;  /* 0xff80000089897808 */ /* 0x000fe20001800000 */
[----:B------:R-:W-:Y:S01]  /*5360*/  MUFU.EX2 R212, R8 ;  /* 0x0000000800d47308 */ /* 0x000fe20000000800 */
[----:B------:R-:W-:Y:S01]  /*5370*/  FMNMX.FTZ R0, R116, R0, !PT ;  /* 0x0000000074007209 */ /* 0x000fe20007810000 */
[----:B-1----:R-:W-:Y:S01]  /*5380*/  FFMA.FTZ R5, R23, c[0x0][0x2d0], -R7 ;  /* 0x0000b40017057a23 */ /* 0x002fe20000010807 */
[----:B------:R-:W-:-:S02]  /*5390*/  ISETP.GT.AND P0, PT, R3, 0x41, PT ;  /* 0x000000410300780c */ /* 0x000fc40003f04270 */
[----:B------:R-:W-:Y:S02]  /*53a0*/  FSEL R146, R78, -INF , P1 ;  /* 0xff8000004e927808 */ /* 0x000fe40000800000 */
[----:B------:R-:W-:Y:S01]  /*53b0*/  FMNMX.FTZ R0, R137, R0, !PT ;  /* 0x0000000089007209 */ /* 0x000fe20007810000 */
[----:B------:R1:W-:Y:S01]  /*53c0*/  MUFU.EX2 R237, R5 ;  /* 0x0000000500ed7308 */ /* 0x0003e20000000800 */
[----:B------:R-:W-:Y:S02]  /*53d0*/  ISETP.GT.AND P5, PT, R3, 0x48, PT ;  /* 0x000000480300780c */ /* 0x000fe40003fa4270 */
[----:B------:R-:W-:Y:S02]  /*53e0*/  FSEL R145, R79, -INF , P0 ;  /* 0xff8000004f917808 */ /* 0x000fe40000000000 */
[----:B------:R-:W-:Y:S02]  /*53f0*/  FMNMX.FTZ R0, R146, R0, !PT ;  /* 0x0000000092007209 */ /* 0x000fe40007810000 */
[----:B------:R-:W-:-:S02]  /*5400*/  ISETP.GT.AND P2, PT, R3, 0x49, PT ;  /* 0x000000490300780c */ /* 0x000fc40003f44270 */
[----:B------:R-:W-:Y:S02]  /*5410*/  FSEL R147, R16, -INF , P5 ;  /* 0xff80000010937808 */ /* 0x000fe40002800000 */
[----:B------:R-:W-:Y:S02]  /*5420*/  FMNMX.FTZ R0, R145, R0, !PT ;  /* 0x0000000091007209 */ /* 0x000fe40007810000 */
[----:B------:R-:W-:Y:S02]  /*5430*/  ISETP.GT.AND P3, PT, R3, 0x50, PT ;  /* 0x000000500300780c */ /* 0x000fe40003f64270 */
[----:B------:R-:W-:Y:S01]  /*5440*/  FSEL R149, R17, -INF , P2 ;  /* 0xff80000011957808 */ /* 0x000fe20001000000 */
[----:B-1----:R-:W-:Y:S01]  /*5450*/  FFMA.FTZ R5, R25, c[0x0][0x2d0], -R7 ;  /* 0x0000b40019057a23 */ /* 0x002fe20000010807 */
[----:B------:R-:W-:Y:S02]  /*5460*/  FMNMX.FTZ R0, R147, R0, !PT ;  /* 0x0000000093007209 */ /* 0x000fe40007810000 */
[----:B------:R-:W-:Y:S01]  /*5470*/  FSETP.NEU.FTZ.AND P2, PT, R70, -INF , PT ;  /* 0xff8000004600780b */ /* 0x000fe20003f5d000 */
[----:B------:R1:W-:Y:S01]  /*5480*/  MUFU.EX2 R210, R5 ;  /* 0x0000000500d27308 */ /* 0x0003e20000000800 */
[----:B------:R-:W-:-:S02]  /*5490*/  ISETP.GT.AND P1, PT, R3, 0x51, PT ;  /* 0x000000510300780c */ /* 0x000fc40003f24270 */
[----:B------:R-:W-:Y:S02]  /*54a0*/  ISETP.GT.AND P0, PT, R3, 0x58, PT ;  /* 0x000000580300780c */ /* 0x000fe40003f04270 */
[----:B------:R-:W-:Y:S02]  /*54b0*/  FSEL R167, R20, -INF , P3 ;  /* 0xff80000014a77808 */ /* 0x000fe40001800000 */
[----:B------:R-:W-:Y:S02]  /*54c0*/  FMNMX.FTZ R0, R149, R0, !PT ;  /* 0x0000000095007209 */ /* 0x000fe40007810000 */
[----:B------:R-:W-:Y:S02]  /*54d0*/  FSEL R166, R37, -INF , P1 ;  /* 0xff80000025a67808 */ /* 0x000fe40000800000 */
[----:B------:R-:W-:Y:S02]  /*54e0*/  FSEL R169, R21, -INF , P0 ;  /* 0xff80000015a97808 */ /* 0x000fe40000000000 */
[----:B------:R-:W-:-:S02]  /*54f0*/  FMNMX.FTZ R0, R167, R0, !PT ;  /* 0x00000000a7007209 */ /* 0x000fc40007810000 */
[C---:B------:R-:W-:Y:S01]  /*5500*/  ISETP.GT.AND P5, PT, R3.reuse, 0x59, PT ;  /* 0x000000590300780c */ /* 0x040fe20003fa4270 */
[----:B-1----:R-:W-:Y:S01]  /*5510*/  FFMA.FTZ R5, R24, c[0x0][0x2d0], -R6 ;  /* 0x0000b40018057a23 */ /* 0x002fe20000010806 */
[C---:B------:R-:W-:Y:S02]  /*5520*/  ISETP.GT.AND P3, PT, R3.reuse, 0x60, PT ;  /* 0x000000600300780c */ /* 0x040fe40003f64270 */
[C---:B------:R-:W-:Y:S01]  /*5530*/  ISETP.GT.AND P1, PT, R3.reuse, 0x68, PT ;  /* 0x000000680300780c */ /* 0x040fe20003f24270 */
[----:B------:R1:W-:Y:S01]  /*5540*/  MUFU.EX2 R234, R5 ;  /* 0x0000000500ea7308 */ /* 0x0003e20000000800 */
[----:B------:R-:W-:Y:S02]  /*5550*/  ISETP.GT.AND P0, PT, R3, 0x69, PT ;  /* 0x000000690300780c */ /* 0x000fe40003f04270 */
[----:B------:R-:W-:Y:S02]  /*5560*/  FMNMX.FTZ R0, R166, R0, !PT ;  /* 0x00000000a6007209 */ /* 0x000fe40007810000 */
[----:B----4-:R-:W-:-:S02]  /*5570*/  FSEL R4, R12, -INF , P5 ;  /* 0xff8000000c047808 */ /* 0x010fc40002800000 */
[----:B------:R-:W-:Y:S02]  /*5580*/  FMNMX.FTZ R0, R169, R0, !PT ;  /* 0x00000000a9007209 */ /* 0x000fe40007810000 */
[----:B------:R-:W-:Y:S02]  /*5590*/  FSEL R251, R38, -INF , P3 ;  /* 0xff80000026fb7808 */ /* 0x000fe40001800000 */
[----:B--2---:R-:W-:Y:S02]  /*55a0*/  FSEL R250, R13, -INF , P1 ;  /* 0xff8000000dfa7808 */ /* 0x004fe40000800000 */
[----:B------:R-:W-:Y:S01]  /*55b0*/  FSEL R248, R9, -INF , P0 ;  /* 0xff80000009f87808 */ /* 0x000fe20000000000 */
[----:B-1----:R-:W-:-:S04]  /*55c0*/  FFMA.FTZ R5, R26, c[0x0][0x2d0], -R6 ;  /* 0x0000b4001a057a23 */ /* 0x002fc80000010806 */
[----:B------:R1:W-:Y:S02]  /*55d0*/  MUFU.EX2 R195, R5 ;  /* 0x0000000500c37308 */ /* 0x0003e40000000800 */
[----:B-1----:R-:W-:Y:S02]  /*55e0*/  FFMA.FTZ R5, R27, c[0x0][0x2d0], -R6 ;  /* 0x0000b4001b057a23 */ /* 0x002fe40000010806 */
[----:B------:R-:W-:Y:S04]  /*55f0*/  LDSM.16.MT88.4 R24, [R227+0x100] ;  /* 0x00010000e318783b */ /* 0x000fe80000004200 */
[----:B------:R1:W2:Y:S02]  /*5600*/  MUFU.EX2 R208, R5 ;  /* 0x0000000500d07308 */ /* 0x0002a40000000800 */
[----:B-1----:R-:W-:Y:S01]  /*5610*/  FMUL.FTZ R5, R70, c[0x0][0x2d0] ;  /* 0x0000b40046057a20 */ /* 0x002fe20000410000 */
[----:B--2---:R-:W-:-:S04]  /*5620*/  F2FP.BF16.PACK_AB R10, R212, R208 ;  /* 0x000000d0d40a723e */ /* 0x004fc800000010ff */
[----:B------:R-:W-:Y:S02]  /*5630*/  FSEL R5, R5, RZ, P2 ;  /* 0x000000ff05057208 */ /* 0x000fe40001000000 */
[----:B------:R-:W-:-:S03]  /*5640*/  ISETP.GT.AND P2, PT, R3, 0x61, PT ;  /* 0x000000610300780c */ /* 0x000fc60003f44270 */
[--C-:B------:R-:W-:Y:S01]  /*5650*/  FFMA.FTZ R3, R18, c[0x0][0x2d0], -R5.reuse ;  /* 0x0000b40012037a23 */ /* 0x100fe20000010805 */
[----:B------:R-:W-:Y:S01]  /*5660*/  FSEL R249, R39, -INF , P2 ;  /* 0xff80000027f97808 */ /* 0x000fe20001000000 */
[--C-:B------:R-:W-:Y:S02]  /*5670*/  FFMA.FTZ R8, R19, c[0x0][0x2d0], -R5.reuse ;  /* 0x0000b40013087a23 */ /* 0x100fe40000010805 */
[----:B------:R1:W-:Y:S01]  /*5680*/  MUFU.EX2 R198, R3 ;  /* 0x0000000300c67308 */ /* 0x0003e20000000800 */
[----:B------:R-:W2:Y:S07]  /*5690*/  LDSM.16.MT88.4 R16, [R224+0x100] ;  /* 0x00010000e010783b */ /* 0x000eae0000004200 */
[----:B------:R3:W4:Y:S01]  /*56a0*/  MUFU.EX2 R197, R8 ;  /* 0x0000000800c57308 */ /* 0x0007220000000800 */
[----:B-1----:R-:W-:-:S07]  /*56b0*/  FFMA.FTZ R3, R15, c[0x0][0x2d0], -R5 ;  /* 0x0000b4000f037a23 */ /* 0x002fce0000010805 */
[----:B------:R1:W-:Y:S01]  /*56c0*/  MUFU.EX2 R192, R3 ;  /* 0x0000000300c07308 */ /* 0x0003e20000000800 */
[----:B---3--:R-:W-:Y:S02]  /*56d0*/  F2FP.BF16.PACK_AB R8, R195, R234 ;  /* 0x000000eac308723e */ /* 0x008fe400000010ff */
[----:B----4-:R-:W-:Y:S02]  /*56e0*/  F2FP.BF16.PACK_AB R9, R198, R197 ;  /* 0x000000c5c609723e */ /* 0x010fe400000010ff */
[----:B-1----:R-:W-:Y:S01]  /*56f0*/  FMNMX.FTZ R3, R4, R0, !PT ;  /* 0x0000000004037209 */ /* 0x002fe20007810000 */
[----:B------:R-:W-:-:S03]  /*5700*/  FFMA.FTZ R0, R29, c[0x0][0x2d0], -R5 ;  /* 0x0000b4001d007a23 */ /* 0x000fc60000010805 */
[----:B------:R-:W-:Y:S01]  /*5710*/  FMNMX.FTZ R2, R251, R3, !PT ;  /* 0x00000003fb027209 */ /* 0x000fe20007810000 */
[----:B------:R1:W3:Y:S03]  /*5720*/  MUFU.EX2 R213, R0 ;  /* 0x0000000000d57308 */ /* 0x0002e60000000800 */
[----:B-1----:R-:W-:Y:S01]  /*5730*/  FMNMX.FTZ R0, R249, R2, !PT ;  /* 0x00000002f9007209 */ /* 0x002fe20007810000 */
[--C-:B------:R-:W-:Y:S01]  /*5740*/  FFMA.FTZ R2, R31, c[0x0][0x2d0], -R6.reuse ;  /* 0x0000b4001f027a23 */ /* 0x100fe20000010806 */
[----:B---3--:R-:W-:Y:S02]  /*5750*/  F2FP.BF16.PACK_AB R11, R213, R192 ;  /* 0x000000c0d50b723e */ /* 0x008fe400000010ff */
[----:B------:R-:W-:Y:S01]  /*5760*/  FMNMX.FTZ R0, R250, R0, !PT ;  /* 0x00000000fa007209 */ /* 0x000fe20007810000 */
[----:B------:R1:W-:Y:S03]  /*5770*/  MUFU.EX2 R94, R2 ;  /* 0x00000002005e7308 */ /* 0x0003e60000000800 */
[----:B------:R-:W-:Y:S01]  /*5780*/  FMNMX.FTZ R0, R248, R0, !PT ;  /* 0x00000000f8007209 */ /* 0x000fe20007810000 */
[C---:B--2---:R-:W-:Y:S04]  /*5790*/  HMMA.16816.F32.BF16 R52, R8.reuse, R16, RZ ;  /* 0x000000100834723c */ /* 0x044fe800000418ff */
[----:B------:R-:W2:Y:S04]  /*57a0*/  SHFL.BFLY PT, R3, R0, 0x2, 0x1f ;  /* 0x0c401f0000037f89 */ /* 0x000ea800000e0000 */
[----:B------:R-:W-:Y:S01]  /*57b0*/  HMMA.16816.F32.BF16 R76, R8, R24, RZ ;  /* 0x00000018084c723c */ /* 0x000fe200000418ff */
[----:B-1----:R-:W-:-:S04]  /*57c0*/  FFMA.FTZ R2, R32, c[0x0][0x2d0], -R6 ;  /* 0x0000b40020027a23 */ /* 0x002fc80000010806 */
[----:B------:R1:W-:Y:S03]  /*57d0*/  MUFU.EX2 R200, R2 ;  /* 0x0000000200c87308 */ /* 0x0003e60000000800 */
[C---:B------:R-:W-:Y:S08]  /*57e0*/  HMMA.16816.F32.BF16 R56, R8.reuse, R40, RZ ;  /* 0x000000280838723c */ /* 0x040ff000000418ff */
[----:B------:R-:W-:Y:S01]  /*57f0*/  HMMA.16816.F32.BF16 R20, R8, R44, RZ ;  /* 0x0000002c0814723c */ /* 0x000fe200000418ff */
[----:B--2---:R-:W-:Y:S01]  /*5800*/  FMNMX.FTZ R0, R0, R3, !PT ;  /* 0x0000000300007209 */ /* 0x004fe20007810000 */
[----:B-1----:R-:W-:-:S04]  /*5810*/  FFMA.FTZ R2, R33, c[0x0][0x2d0], -R6 ;  /* 0x0000b40021027a23 */ /* 0x002fc80000010806 */
[----:B------:R-:W1:Y:S01]  /*5820*/  SHFL.BFLY PT, R3, R0, 0x1, 0x1f ;  /* 0x0c201f0000037f89 */ /* 0x000e6200000e0000 */
[----:B------:R2:W-:Y:S02]  /*5830*/  MUFU.EX2 R204, R2 ;  /* 0x0000000200cc7308 */ /* 0x0005e40000000800 */
[----:B--2---:R-:W-:-:S06]  /*5840*/  FFMA.FTZ R2, R35, c[0x0][0x2d0], -R6 ;  /* 0x0000b40023027a23 */ /* 0x004fcc0000010806 */
[----:B------:R2:W3:Y:S02]  /*5850*/  MUFU.EX2 R243, R2 ;  /* 0x0000000200f37308 */ /* 0x0004e40000000800 */
[--C-:B--2---:R-:W-:Y:S01]  /*5860*/  FFMA.FTZ R2, R30, c[0x0][0x2d0], -R5.reuse ;  /* 0x0000b4001e027a23 */ /* 0x104fe20000010805 */
[----:B---3--:R-:W-:Y:S01]  /*5870*/  F2FP.BF16.PACK_AB R14, R243, R204 ;  /* 0x000000ccf30e723e */ /* 0x008fe200000010ff */
[----:B------:R-:W-:Y:S04]  /*5880*/  HMMA.16816.F32.BF16 R28, R8, R42, RZ ;  /* 0x0000002a081c723c */ /* 0x000fe800000418ff */
[----:B------:R2:W-:Y:S02]  /*5890*/  MUFU.EX2 R238, R2 ;  /* 0x0000000200ee7308 */ /* 0x0005e40000000800 */
[----:B--2---:R-:W-:-:S02]  /*58a0*/  FFMA.FTZ R2, R34, c[0x0][0x2d0], -R5 ;  /* 0x0000b40022027a23 */ /* 0x004fc40000010805 */
[C---:B------:R-:W-:Y:S04]  /*58b0*/  HMMA.16816.F32.BF16 R32, R8.reuse, R26, RZ ;  /* 0x0000001a0820723c */ /* 0x040fe800000418ff */
[----:B------:R2:W3:Y:S02]  /*58c0*/  MUFU.EX2 R201, R2 ;  /* 0x0000000200c97308 */ /* 0x0004e40000000800 */
[--C-:B--2---:R-:W-:Y:S01]  /*58d0*/  FFMA.FTZ R2, R36, c[0x0][0x2d0], -R5.reuse ;  /* 0x0000b40024027a23 */ /* 0x104fe20000010805 */
[----:B---3--:R-:W-:Y:S01]  /*58e0*/  F2FP.BF16.PACK_AB R13, R201, R238 ;  /* 0x000000eec90d723e */ /* 0x008fe200000010ff */
[C---:B------:R-:W-:Y:S04]  /*58f0*/  HMMA.16816.F32.BF16 R36, R8.reuse, R18, RZ ;  /* 0x000000120824723c */ /* 0x040fe800000418ff */
[----:B------:R2:W-:Y:S04]  /*5900*/  MUFU.EX2 R205, R2 ;  /* 0x0000000200cd7308 */ /* 0x0005e80000000800 */
[----:B------:R-:W-:Y:S01]  /*5910*/  HMMA.16816.F32.BF16 R8, R8, R46, RZ ;  /* 0x0000002e0808723c */ /* 0x000fe200000418ff */
[----:B--2---:R-:W-:Y:S01]  /*5920*/  FFMA.FTZ R2, R72, c[0x0][0x2d0], -R5 ;  /* 0x0000b40048027a23 */ /* 0x004fe20000010805 */
[----:B-1----:R-:W-:Y:S01]  /*5930*/  FMNMX.FTZ R72, R0, R3, !PT ;  /* 0x0000000300487209 */ /* 0x002fe20007810000 */
[----:B------:R-:W-:-:S02]  /*5940*/  IMAD.MOV.U32 R3, RZ, RZ, R94 ;  /* 0x000000ffff037224 */ /* 0x000fc400078e005e */
[----:B------:R1:W2:Y:S01]  /*5950*/  MUFU.EX2 R191, R2 ;  /* 0x0000000200bf7308 */ /* 0x0002a20000000800 */
[C---:B------:R-:W-:Y:S01]  /*5960*/  FSETP.NEU.FTZ.AND P0, PT, R72.reuse, -INF , PT ;  /* 0xff8000004800780b */ /* 0x040fe20003f1d000 */
[----:B------:R-:W-:Y:S01]  /*5970*/  FMUL.FTZ R0, R72, c[0x0][0x2d0] ;  /* 0x0000b40048007a20 */ /* 0x000fe20000410000 */
[----:B------:R-:W-:-:S04]  /*5980*/  F2FP.BF16.PACK_AB R12, R200, R3 ;  /* 0x00000003c80c723e */ /* 0x000fc800000010ff */
[----:B------:R-:W-:Y:S01]  /*5990*/  FSEL R0, R0, RZ, P0 ;  /* 0x000000ff00007208 */ /* 0x000fe20000000000 */
[----:B-1----:R-:W-:Y:S01]  /*59a0*/  FFMA.FTZ R2, R88, c[0x0][0x2d0], -R7 ;  /* 0x0000b40058027a23 */ /* 0x002fe20000010807 */
[----:B--2---:R-:W-:-:S03]  /*59b0*/  F2FP.BF16.PACK_AB R15, R191, R205 ;  /* 0x000000cdbf0f723e */ /* 0x004fc600000010ff */
[----:B------:R1:W-:Y:S07]  /*59c0*/  MUFU.EX2 R119, R2 ;  /* 0x0000000200777308 */ /* 0x0003ee0000000800 */
[C---:B------:R-:W-:Y:S07]  /*59d0*/  HMMA.16816.F32.BF16 R104, R12.reuse, R86, R8 ;  /* 0x000000560c68723c */ /* 0x040fee0000041808 */
[----:B------:R-:W-:Y:S01]  /*59e0*/  F2FP.BF16.PACK_AB R8, R240, R233 ;  /* 0x000000e9f008723e */ /* 0x000fe200000010ff */
[----:B------:R-:W-:Y:S01]  /*59f0*/  HMMA.16816.F32.BF16 R132, R12, R48, R52 ;  /* 0x000000300c84723c */ /* 0x000fe20000041834 */
[----:B------:R-:W-:Y:S01]  /*5a00*/  F2FP.BF16.PACK_AB R10, R210, R237 ;  /* 0x000000edd20a723e */ /* 0x000fe200000010ff */
[----:B-1----:R-:W-:-:S04]  /*5a10*/  FFMA.FTZ R2, R89, c[0x0][0x2d0], -R7 ;  /* 0x0000b40059027a23 */ /* 0x002fc80000010807 */
[----:B------:R1:W-:Y:S02]  /*5a20*/  MUFU.EX2 R184, R2 ;  /* 0x0000000200b87308 */ /* 0x0003e40000000800 */
        /* <DEDUP_REMOVED lines=24> */
[----:B-1----:R-:W-:-:S02]  /*5bb0*/  FFMA.FTZ R2, R69, c[0x0][0x2d0], -R0 ;  /* 0x0000b40045027a23 */ /* 0x002fc40000010800 */
[----:B------:R-:W-:Y:S02]  /*5bc0*/  IMAD.MOV.U32 R69, RZ, RZ, R208 ;  /* 0x000000ffff457224 */ /* 0x000fe400078e00d0 */
[----:B------:R1:W2:Y:S03]  /*5bd0*/  MUFU.EX2 R185, R2 ;  /* 0x0000000200b97308 */ /* 0x0002a60000000800 */
[C---:B------:R-:W-:Y:S08]  /*5be0*/  HMMA.16816.F32.BF16 R16, R8.reuse, R24, RZ ;  /* 0x000000180810723c */ /* 0x040ff000000418ff */
[----:B------:R-:W-:Y:S01]  /*5bf0*/  HMMA.16816.F32.BF16 R28, R8, R26, RZ ;  /* 0x0000001a081c723c */ /* 0x000fe200000418ff */
[----:B-1----:R-:W-:-:S07]  /*5c00*/  FFMA.FTZ R2, R74, c[0x0][0x2d0], -R0 ;  /* 0x0000b4004a027a23 */ /* 0x002fce0000010800 */
[C---:B------:R-:W-:Y:S01]  /*5c10*/  HMMA.16816.F32.BF16 R20, R8.reuse, R40, RZ ;  /* 0x000000280814723c */ /* 0x040fe200000418ff */
[----:B------:R-:W-:Y:S01]  /*5c20*/  IMAD.MOV.U32 R74, RZ, RZ, R209 ;  /* 0x000000ffff4a7224 */ /* 0x000fe200078e00d1 */
[----:B------:R1:W-:Y:S06]  /*5c30*/  MUFU.EX2 R203, R2 ;  /* 0x0000000200cb7308 */ /* 0x0003ec0000000800 */
[C---:B------:R-:W-:Y:S08]  /*5c40*/  HMMA.16816.F32.BF16 R24, R8.reuse, R44, RZ ;  /* 0x0000002c0818723c */ /* 0x040ff000000418ff */
[----:B------:R-:W-:Y:S01]  /*5c50*/  HMMA.16816.F32.BF16 R40, R8, R42, RZ ;  /* 0x0000002a0828723c */ /* 0x000fe200000418ff */
[----:B-1----:R-:W-:-:S02]  /*5c60*/  FFMA.FTZ R2, R75, c[0x0][0x2d0], -R0 ;  /* 0x0000b4004b027a23 */ /* 0x002fc40000010800 */
[----:B------:R-:W-:Y:S02]  /*5c70*/  IMAD.MOV.U32 R75, RZ, RZ, R191 ;  /* 0x000000ffff4b7224 */ /* 0x000fe400078e00bf */
[----:B------:R1:W3:Y:S03]  /*5c80*/  MUFU.EX2 R68, R2 ;  /* 0x0000000200447308 */ /* 0x0002e60000000800 */
[----:B------:R-:W-:Y:S07]  /*5c90*/  HMMA.16816.F32.BF16 R44, R8, R46, RZ ;  /* 0x0000002e082c723c */ /* 0x000fee00000418ff */
[----:B------:R-:W-:-:S02]  /*5ca0*/  F2FP.BF16.PACK_AB R8, R184, R119 ;  /* 0x00000077b808723e */ /* 0x000fc400000010ff */
[----:B--2---:R-:W-:Y:S02]  /*5cb0*/  F2FP.BF16.PACK_AB R9, R185, R180 ;  /* 0x000000b4b909723e */ /* 0x004fe400000010ff */
[----:B------:R-:W-:Y:S01]  /*5cc0*/  F2FP.BF16.PACK_AB R10, R202, R186 ;  /* 0x000000baca0a723e */ /* 0x000fe200000010ff */
[----:B-1----:R-:W-:Y:S01]  /*5cd0*/  FFMA.FTZ R2, R97, c[0x0][0x2d0], -R7 ;  /* 0x0000b40061027a23 */ /* 0x002fe20000010807 */
[----:B---3--:R-:W-:-:S03]  /*5ce0*/  F2FP.BF16.PACK_AB R11, R68, R203 ;  /* 0x000000cb440b723e */ /* 0x008fc600000010ff */
[----:B------:R1:W-:Y:S04]  /*5cf0*/  MUFU.EX2 R252, R2 ;  /* 0x0000000200fc7308 */ /* 0x0003e80000000800 */
[C---:B------:R-:W-:Y:S01]  /*5d00*/  HMMA.16816.F32.BF16 R88, R8.reuse, R64, R16 ;  /* 0x000000400858723c */ /* 0x040fe20000041810 */
[----:B------:R-:W2:Y:S07]  /*5d10*/  LDSM.16.MT88.4 R16, [R227+0x1100] ;  /* 0x00110000e310783b */ /* 0x000eae0000004200 */
[----:B------:R-:W-:Y:S01]  /*5d20*/  HMMA.16816.F32.BF16 R36, R8, R50, R32 ;  /* 0x000000320824723c */ /* 0x000fe20000041820 */
[----:B-1----:R-:W-:-:S04]  /*5d30*/  FFMA.FTZ R2, R99, c[0x0][0x2d0], -R7 ;  /* 0x0000b40063027a23 */ /* 0x002fc80000010807 */
[----:B------:R1:W-:Y:S03]  /*5d40*/  MUFU.EX2 R215, R2 ;  /* 0x0000000200d77308 */ /* 0x0003e60000000800 */
[C---:B------:R-:W-:Y:S01]  /*5d50*/  HMMA.16816.F32.BF16 R92, R8.reuse, R48, R12 ;  /* 0x00000030085c723c */ /* 0x040fe2000004180c */
[----:B------:R-:W-:Y:S07]  /*5d60*/  LDSM.16.MT88.4 R12, [R225+0x1100] ;  /* 0x00110000e10c783b */ /* 0x000fee0000004200 */
[----:B------:R-:W-:Y:S01]  /*5d70*/  HMMA.16816.F32.BF16 R76, R8, R80, R20 ;  /* 0x00000050084c723c */ /* 0x000fe20000041814 */
[----:B------:R-:W3:Y:S01]  /*5d80*/  LDSM.16.MT88.4 R20, [R224+0x1100] ;  /* 0x00110000e014783b */ /* 0x000ee20000004200 */
[----:B-1----:R-:W-:-:S06]  /*5d90*/  FFMA.FTZ R2, R139, c[0x0][0x2d0], -R7 ;  /* 0x0000b4008b027a23 */ /* 0x002fcc0000010807 */
[C---:B------:R-:W-:Y:S01]  /*5da0*/  HMMA.16816.F32.BF16 R28, R8.reuse, R66, R28 ;  /* 0x00000042081c723c */ /* 0x040fe2000004181c */
[----:B------:R-:W-:Y:S01]  /*5db0*/  MOV R139, R205 ;  /* 0x000000cd008b7202 */ /* 0x000fe20000000f00 */
[----:B------:R1:W-:Y:S06]  /*5dc0*/  MUFU.EX2 R217, R2 ;  /* 0x0000000200d97308 */ /* 0x0003ec0000000800 */
[C---:B------:R-:W-:Y:S08]  /*5dd0*/  HMMA.16816.F32.BF16 R32, R8.reuse, R82, R40 ;  /* 0x000000520820723c */ /* 0x040ff00000041828 */
[----:B------:R-:W-:Y:S01]  /*5de0*/  HMMA.16816.F32.BF16 R44, R8, R86, R44 ;  /* 0x00000056082c723c */ /* 0x000fe2000004182c */
[----:B-1----:R-:W-:-:S02]  /*5df0*/  FFMA.FTZ R2, R140, c[0x0][0x2d0], -R7 ;  /* 0x0000b4008c027a23 */ /* 0x002fc40000010807 */
[----:B------:R-:W-:Y:S02]  /*5e00*/  IMAD.MOV.U32 R140, RZ, RZ, R194 ;  /* 0x000000ffff8c7224 */ /* 0x000fe400078e00c2 */
[----:B------:R1:W-:Y:S02]  /*5e10*/  MUFU.EX2 R216, R2 ;  /* 0x0000000200d87308 */ /* 0x0003e40000000800 */
[----:B-1----:R-:W-:-:S06]  /*5e20*/  FFMA.FTZ R2, R96, c[0x0][0x2d0], -R6 ;  /* 0x0000b40060027a23 */ /* 0x002fcc0000010806 */
[----:B------:R1:W-:Y:S02]  /*5e30*/  MUFU.EX2 R245, R2 ;  /* 0x0000000200f57308 */ /* 0x0003e40000000800 */
[--C-:B-1----:R-:W-:Y:S02]  /*5e40*/  FFMA.FTZ R2, R98, c[0x0][0x2d0], -R6.reuse ;  /* 0x0000b40062027a23 */ /* 0x102fe40000010806 */
[----:B------:R-:W-:Y:S01]  /*5e50*/  HMMA.16816.F32.BF16 R96, R8, R84, R24 ;  /* 0x000000540860723c */ /* 0x000fe20000041818 */
[----:B------:R-:W1:Y:S03]  /*5e60*/  LDSM.16.MT88.4 R24, [R226+0x1100] ;  /* 0x00110000e218783b */ /* 0x000e660000004200 */
[----:B------:R4:W2:Y:S02]  /*5e70*/  MUFU.EX2 R246, R2 ;  /* 0x0000000200f67308 */ /* 0x0008a40000000800 */
[----:B----4-:R-:W-:Y:S01]  /*5e80*/  FFMA.FTZ R2, R141, c[0x0][0x2d0], -R6 ;  /* 0x0000b4008d027a23 */ /* 0x010fe20000010806 */
[----:B--2---:R-:W-:Y:S01]  /*5e90*/  F2FP.BF16.PACK_AB R8, R246, R245 ;  /* 0x000000f5f608723e */ /* 0x004fe200000010ff */
[----:B------:R-:W-:-:S04]  /*5ea0*/  IMAD.MOV.U32 R141, RZ, RZ, R195 ;  /* 0x000000ffff8d7224 */ /* 0x000fc800078e00c3 */
[----:B------:R2:W-:Y:S02]  /*5eb0*/  MUFU.EX2 R244, R2 ;  /* 0x0000000200f47308 */ /* 0x0005e40000000800 */
[----:B--2---:R-:W-:Y:S02]  /*5ec0*/  FFMA.FTZ R2, R142, c[0x0][0x2d0], -R6 ;  /* 0x0000b4008e027a23 */ /* 0x004fe40000010806 */
[----:B------:R-:W-:-:S04]  /*5ed0*/  IMAD.MOV.U32 R142, RZ, RZ, R217 ;  /* 0x000000ffff8e7224 */ /* 0x000fc800078e00d9 */
[----:B------:R2:W4:Y:S02]  /*5ee0*/  MUFU.EX2 R242, R2 ;  /* 0x0000000200f27308 */ /* 0x0005240000000800 */
[----:B--2---:R-:W-:Y:S01]  /*5ef0*/  FFMA.FTZ R2, R136, c[0x0][0x2d0], -R5 ;  /* 0x0000b40088027a23 */ /* 0x004fe20000010805 */
[----:B----4-:R-:W-:Y:S01]  /*5f00*/  F2FP.BF16.PACK_AB R10, R242, R244 ;  /* 0x000000f4f20a723e */ /* 0x010fe200000010ff */
        /* <DEDUP_REMOVED lines=9> */
[----:B--2---:R-:W-:Y:S01]  /*5fa0*/  FFMA.FTZ R2, R144, c[0x0][0x2d0], -R5 ;  /* 0x0000b40090027a23 */ /* 0x004fe20000010805 */
[----:B------:R-:W-:-:S05]  /*5fb0*/  MOV R144, R211 ;  /* 0x000000d300907202 */ /* 0x000fca0000000f00 */
[----:B------:R2:W4:Y:S02]  /*5fc0*/  MUFU.EX2 R220, R2 ;  /* 0x0000000200dc7308 */ /* 0x0005240000000800 */
[----:B--2---:R-:W-:Y:S01]  /*5fd0*/  FFMA.FTZ R2, R101, c[0x0][0x2d0], -R0 ;  /* 0x0000b40065027a23 */ /* 0x004fe20000010800 */
[----:B----4-:R-:W-:-:S05]  /*5fe0*/  F2FP.BF16.PACK_AB R11, R220, R221 ;  /* 0x000000dddc0b723e */ /* 0x010fca00000010ff */
[----:B------:R2:W-:Y:S02]  /*5ff0*/  MUFU.EX2 R218, R2 ;  /* 0x0000000200da7308 */ /* 0x0005e40000000800 */
[C---:B------:R-:W-:Y:S07]  /*6000*/  HMMA.16816.F32.BF16 R56, R8.reuse, R16, R128 ;  /* 0x000000100838723c */ /* 0x040fee0000041880 */
[----:B------:R-:W-:Y:S01]  /*6010*/  IMAD.MOV.U32 R129, RZ, RZ, R212 ;  /* 0x000000ffff817224 */ /* 0x000fe200078e00d4 */
[----:B------:R-:W-:Y:S01]  /*6020*/  MOV R128, R215 ;  /* 0x000000d700807202 */ /* 0x000fe20000000f00 */
[----:B------:R-:W-:Y:S01]  /*6030*/  IMAD.MOV.U32 R130, RZ, RZ, R213 ;  /* 0x000000ffff827224 */ /* 0x000fe200078e00d5 */
[----:B---3--:R-:W-:Y:S01]  /*6040*/  HMMA.16816.F32.BF16 R60, R8, R20, R132 ;  /* 0x00000014083c723c */ /* 0x008fe20000041884 */
[----:B------:R-:W-:-:S02]  /*6050*/  IMAD.MOV.U32 R131, RZ, RZ, R214 ;  /* 0x000000ffff837224 */ /* 0x000fc400078e00d6 */
[----:B--2---:R-:W-:-:S04]  /*6060*/  FFMA.FTZ R2, R100, c[0x0][0x2d0], -R0 ;  /* 0x0000b40064027a23 */ /* 0x004fc80000010800 */
[----:B------:R2:W3:Y:S01]  /*6070*/  MUFU.EX2 R219, R2 ;  /* 0x0000000200db7308 */ /* 0x0004e20000000800 */
[----:B------:R-:W-:Y:S01]  /*6080*/  IMAD.MOV.U32 R132, RZ, RZ, R202 ;  /* 0x000000ffff847224 */ /* 0x000fe200078e00ca */
[C---:B------:R-:W-:Y:S01]  /*6090*/  HMMA.16816.F32.BF16 R84, R8.reuse, R12, R124 ;  /* 0x0000000c0854723c */ /* 0x040fe2000004187c */
[----:B------:R-:W-:Y:S02]  /*60a0*/  IMAD.MOV.U32 R134, RZ, RZ, R197 ;  /* 0x000000ffff867224 */ /* 0x000fe400078e00c5 */
[----:B------:R-:W-:Y:S02]  /*60b0*/  IMAD.MOV.U32 R135, RZ, RZ, R198 ;  /* 0x000000ffff877224 */ /* 0x000fe400078e00c6 */
[----:B------:R-:W-:Y:S02]  /*60c0*/  IMAD.MOV.U32 R133, RZ, RZ, R69 ;  /* 0x000000ffff857224 */ /* 0x000fe400078e0045 */
[----:B------:R-:W-:Y:S01]  /*60d0*/  IMAD.MOV.U32 R69, RZ, RZ, R189 ;  /* 0x000000ffff457224 */ /* 0x000fe200078e00bd */
[----:B-1----:R-:W-:Y:S01]  /*60e0*/  HMMA.16816.F32.BF16 R108, R8, R24, R108 ;  /* 0x00000018086c723c */ /* 0x002fe2000004186c */
[----:B--2---:R-:W-:-:S07]  /*60f0*/  FFMA.FTZ R2, R102, c[0x0][0x2d0], -R0 ;  /* 0x0000b40066027a23 */ /* 0x004fce0000010800 */
[C---:B------:R-:W-:Y:S01]  /*6100*/  HMMA.16816.F32.BF16 R52, R8.reuse, R22, R52 ;  /* 0x000000160834723c */ /* 0x040fe20000041834 */
[----:B------:R1:W-:Y:S07]  /*6110*/  MUFU.EX2 R217, R2 ;  /* 0x0000000200d97308 */ /* 0x0003ee0000000800 */
[C---:B------:R-:W-:Y:S08]  /*6120*/  HMMA.16816.F32.BF16 R48, R8.reuse, R18, R120 ;  /* 0x000000120830723c */ /* 0x040ff00000041878 */
[----:B------:R-:W-:Y:S01]  /*6130*/  HMMA.16816.F32.BF16 R104, R8, R26, R104 ;  /* 0x0000001a0868723c */ /* 0x000fe20000041868 */
[----:B-1----:R-:W-:-:S04]  /*6140*/  FFMA.FTZ R2, R103, c[0x0][0x2d0], -R0 ;  /* 0x0000b40067027a23 */ /* 0x002fc80000010800 */
[----:B------:R1:W2:Y:S03]  /*6150*/  MUFU.EX2 R216, R2 ;  /* 0x0000000200d87308 */ /* 0x0002a60000000800 */
[----:B------:R-:W-:Y:S07]  /*6160*/  HMMA.16816.F32.BF16 R100, R8, R14, R112 ;  /* 0x0000000e0864723c */ /* 0x000fee0000041870 */
[----:B------:R-:W-:-:S02]  /*6170*/  F2FP.BF16.PACK_AB R8, R128, R252 ;  /* 0x000000fc8008723e */ /* 0x000fc400000010ff */
[----:B---3--:R-:W-:Y:S02]  /*6180*/  F2FP.BF16.PACK_AB R9, R219, R218 ;  /* 0x000000dadb09723e */ /* 0x008fe400000010ff */
[----:B------:R-:W-:Y:S01]  /*6190*/  F2FP.BF16.PACK_AB R10, R143, R142 ;  /* 0x0000008e8f0a723e */ /* 0x000fe200000010ff */
[--C-:B-1----:R-:W-:Y:S01]  /*61a0*/  FFMA.FTZ R2, R153, c[0x0][0x2d0], -R7.reuse ;  /* 0x0000b40099027a23 */ /* 0x102fe20000010807 */
[----:B--2---:R-:W-:Y:S01]  /*61b0*/  F2FP.BF16.PACK_AB R11, R216, R217 ;  /* 0x000000d9d80b723e */ /* 0x004fe200000010ff */
[----:B------:R-:W-:Y:S02]  /*61c0*/  IMAD.MOV.U32 R153, RZ, RZ, R210 ;  /* 0x000000ffff997224 */ /* 0x000fe400078e00d2 */
[----:B------:R1:W-:Y:S04]  /*61d0*/  MUFU.EX2 R212, R2 ;  /* 0x0000000200d47308 */ /* 0x0003e80000000800 */
[C---:B------:R-:W-:Y:S08]  /*61e0*/  HMMA.16816.F32.BF16 R92, R8.reuse, R20, R92 ;  /* 0x00000014085c723c */ /* 0x040ff0000004185c */
[----:B------:R-:W-:Y:S01]  /*61f0*/  HMMA.16816.F32.BF16 R112, R8, R22, R36 ;  /* 0x000000160870723c */ /* 0x000fe20000041824 */
[----:B------:R-:W2:Y:S01]  /*6200*/  LDSM.16.MT88.4 R20, [R224+0x1900] ;  /* 0x00190000e014783b */ /* 0x000ea20000004200 */
[----:B-1----:R-:W-:Y:S01]  /*6210*/  FFMA.FTZ R2, R156, c[0x0][0x2d0], -R7 ;  /* 0x0000b4009c027a23 */ /* 0x002fe20000010807 */
[----:B------:R-:W-:-:S03]  /*6220*/  MOV R156, R207 ;  /* 0x000000cf009c7202 */ /* 0x000fc60000000f00 */
[----:B------:R1:W-:Y:S02]  /*6230*/  MUFU.EX2 R213, R2 ;  /* 0x0000000200d57308 */ /* 0x0003e40000000800 */
[C---:B------:R-:W-:Y:S08]  /*6240*/  HMMA.16816.F32.BF16 R36, R8.reuse, R16, R88 ;  /* 0x000000100824723c */ /* 0x040ff00000041858 */
[----:B------:R-:W-:Y:S01]  /*6250*/  HMMA.16816.F32.BF16 R28, R8, R18, R28 ;  /* 0x00000012081c723c */ /* 0x000fe2000004181c */
[----:B------:R-:W3:Y:S01]  /*6260*/  LDSM.16.MT88.4 R16, [R227+0x1900] ;  /* 0x00190000e310783b */ /* 0x000ee20000004200 */
[----:B-1----:R-:W-:-:S06]  /*6270*/  FFMA.FTZ R2, R157, c[0x0][0x2d0], -R7 ;  /* 0x0000b4009d027a23 */ /* 0x002fcc0000010807 */
[C---:B------:R-:W-:Y:S01]  /*6280*/  HMMA.16816.F32.BF16 R40, R8.reuse, R12, R76 ;  /* 0x0000000c0828723c */ /* 0x040fe2000004184c */
[----:B------:R-:W-:Y:S01]  /*6290*/  IMAD.MOV.U32 R157, RZ, RZ, R206 ;  /* 0x000000ffff9d7224 */ /* 0x000fe200078e00ce */
[----:B------:R1:W-:Y:S06]  /*62a0*/  MUFU.EX2 R214, R2 ;  /* 0x0000000200d67308 */ /* 0x0003ec0000000800 */
[C---:B------:R-:W-:Y:S01]  /*62b0*/  HMMA.16816.F32.BF16 R32, R8.reuse, R14, R32 ;  /* 0x0000000e0820723c */ /* 0x040fe20000041820 */
[----:B------:R-:W4:Y:S07]  /*62c0*/  LDSM.16.MT88.4 R12, [R225+0x1900] ;  /* 0x00190000e10c783b */ /* 0x000f2e0000004200 */
[----:B------:R-:W-:Y:S01]  /*62d0*/  HMMA.16816.F32.BF16 R80, R8, R24, R96 ;  /* 0x000000180850723c */ /* 0x000fe20000041860 */
[----:B-1----:R-:W-:Y:S01]  /*62e0*/  FFMA.FTZ R2, R158, c[0x0][0x2d0], -R7 ;  /* 0x0000b4009e027a23 */ /* 0x002fe20000010807 */
[----:B------:R-:W-:-:S03]  /*62f0*/  MOV R158, R196 ;  /* 0x000000c4009e7202 */ /* 0x000fc60000000f00 */
[----:B------:R1:W-:Y:S03]  /*6300*/  MUFU.EX2 R215, R2 ;  /* 0x0000000200d77308 */ /* 0x0003e60000000800 */
[----:B------:R-:W-:Y:S01]  /*6310*/  HMMA.16816.F32.BF16 R76, R8, R26, R44 ;  /* 0x0000001a084c723c */ /* 0x000fe2000004182c */
[----:B------:R-:W2:Y:S01]  /*6320*/  LDSM.16.MT88.4 R24, [R226+0x1900] ;  /* 0x00190000e218783b */ /* 0x000ea20000004200 */
[----:B-1----:R-:W-:Y:S01]  /*6330*/  FFMA.FTZ R2, R150, c[0x0][0x2d0], -R6 ;  /* 0x0000b40096027a23 */ /* 0x002fe20000010806 */
[----:B------:R-:W-:-:S03]  /*6340*/  MOV R150, R186 ;  /* 0x000000ba00967202 */ /* 0x000fc60000000f00 */
[----:B------:R1:W-:Y:S02]  /*6350*/  MUFU.EX2 R210, R2 ;  /* 0x0000000200d27308 */ /* 0x0003e40000000800 */
[----:B-1----:R-:W-:Y:S02]  /*6360*/  FFMA.FTZ R2, R151, c[0x0][0x2d0], -R6 ;  /* 0x0000b40097027a23 */ /* 0x002fe40000010806 */
[----:B------:R-:W-:-:S04]  /*6370*/  IMAD.MOV.U32 R151, RZ, RZ, R201 ;  /* 0x000000ffff977224 */ /* 0x000fc800078e00c9 */
[----:B------:R1:W1:Y:S02]  /*6380*/  MUFU.EX2 R211, R2 ;  /* 0x0000000200d37308 */ /* 0x0002640000000800 */
[----:B-1----:R-:W-:Y:S01]  /*6390*/  FFMA.FTZ R2, R155, c[0x0][0x2d0], -R6 ;  /* 0x0000b4009b027a23 */ /* 0x002fe20000010806 */
[----:B------:R-:W-:Y:S01]  /*63a0*/  F2FP.BF16.PACK_AB R8, R211, R210 ;  /* 0x000000d2d308723e */ /* 0x000fe200000010ff */
[----:B------:R-:W-:-:S04]  /*63b0*/  IMAD.MOV.U32 R155, RZ, RZ, R199 ;  /* 0x000000ffff9b7224 */ /* 0x000fc800078e00c7 */
[----:B------:R1:W-:Y:S02]  /*63c0*/  MUFU.EX2 R209, R2 ;  /* 0x0000000200d17308 */ /* 0x0003e40000000800 */
[----:B-1----:R-:W-:Y:S01]  /*63d0*/  FFMA.FTZ R2, R160, c[0x0][0x2d0], -R6 ;  /* 0x0000b400a0027a23 */ /* 0x002fe20000010806 */
[----:B------:R-:W-:-:S05]  /*63e0*/  MOV R160, R184 ;  /* 0x000000b800a07202 */ /* 0x000fca0000000f00 */
[----:B------:R1:W1:Y:S02]  /*63f0*/  MUFU.EX2 R208, R2 ;  /* 0x0000000200d07308 */ /* 0x0002640000000800 */
[----:B-1----:R-:W-:Y:S01]  /*6400*/  FFMA.FTZ R2, R148, c[0x0][0x2d0], -R5 ;  /* 0x0000b40094027a23 */ /* 0x002fe20000010805 */
[----:B------:R-:W-:Y:S01]  /*6410*/  F2FP.BF16.PACK_AB R10, R208, R209 ;  /* 0x000000d1d00a723e */ /* 0x000fe200000010ff */
[----:B------:R-:W-:-:S04]  /*6420*/  IMAD.MOV.U32 R148, RZ, RZ, R200 ;  /* 0x000000ffff947224 */ /* 0x000fc800078e00c8 */
[----:B------:R1:W-:Y:S02]  /*6430*/  MUFU.EX2 R207, R2 ;  /* 0x0000000200cf7308 */ /* 0x0003e40000000800 */
[----:B-1----:R-:W-:Y:S02]  /*6440*/  FFMA.FTZ R2, R152, c[0x0][0x2d0], -R5 ;  /* 0x0000b40098027a23 */ /* 0x002fe40000010805 */
[----:B------:R-:W-:-:S04]  /*6450*/  IMAD.MOV.U32 R152, RZ, RZ, R185 ;  /* 0x000000ffff987224 */ /* 0x000fc800078e00b9 */
[----:B------:R1:W1:Y:S02]  /*6460*/  MUFU.EX2 R206, R2 ;  /* 0x0000000200ce7308 */ /* 0x0002640000000800 */
[----:B-1----:R-:W-:Y:S01]  /*6470*/  FFMA.FTZ R2, R159, c[0x0][0x2d0], -R5 ;  /* 0x0000b4009f027a23 */ /* 0x002fe20000010805 */
[----:B------:R-:W-:Y:S01]  /*6480*/  F2FP.BF16.PACK_AB R9, R206, R207 ;  /* 0x000000cfce09723e */ /* 0x000fe200000010ff */
[----:B------:R-:W-:Y:S01]  /*6490*/  IMAD.MOV.U32 R159, RZ, RZ, R74 ;  /* 0x000000ffff9f7224 */ /* 0x000fe200078e004a */
        /* <DEDUP_REMOVED lines=9> */
[C---:B--2---:R-:W-:Y:S08]  /*6530*/  HMMA.16816.F32.BF16 R124, R8.reuse, R20, R60 ;  /* 0x00000014087c723c */ /* 0x044ff0000004183c */
[----:B------:R-:W-:Y:S01]  /*6540*/  HMMA.16816.F32.BF16 R120, R8, R22, R52 ;  /* 0x000000160878723c */ /* 0x000fe20000041834 */
[----:B-1----:R-:W-:Y:S01]  /*6550*/  FFMA.FTZ R2, R118, c[0x0][0x2d0], -R0 ;  /* 0x0000b40076027a23 */ /* 0x002fe20000010800 */
[----:B------:R-:W-:-:S03]  /*6560*/  MOV R118, R188 ;  /* 0x000000bc00767202 */ /* 0x000fc60000000f00 */
[----:B------:R1:W2:Y:S03]  /*6570*/  MUFU.EX2 R203, R2 ;  /* 0x0000000200cb7308 */ /* 0x0002a60000000800 */
[C---:B---3--:R-:W-:Y:S08]  /*6580*/  HMMA.16816.F32.BF16 R88, R8.reuse, R16, R56 ;  /* 0x000000100858723c */ /* 0x048ff00000041838 */
[----:B----4-:R-:W-:Y:S01]  /*6590*/  HMMA.16816.F32.BF16 R60, R8, R12, R84 ;  /* 0x0000000c083c723c */ /* 0x010fe20000041854 */
[----:B-1----:R-:W-:-:S07]  /*65a0*/  FFMA.FTZ R2, R116, c[0x0][0x2d0], -R0 ;  /* 0x0000b40074027a23 */ /* 0x002fce0000010800 */
[C---:B------:R-:W-:Y:S01]  /*65b0*/  HMMA.16816.F32.BF16 R64, R8.reuse, R18, R48 ;  /* 0x000000120840723c */ /* 0x040fe20000041830 */
[----:B------:R-:W-:Y:S01]  /*65c0*/  IMAD.MOV.U32 R116, RZ, RZ, R187 ;  /* 0x000000ffff747224 */ /* 0x000fe200078e00bb */
[----:B------:R1:W-:Y:S06]  /*65d0*/  MUFU.EX2 R201, R2 ;  /* 0x0000000200c97308 */ /* 0x0003ec0000000800 */
[C---:B------:R-:W-:Y:S08]  /*65e0*/  HMMA.16816.F32.BF16 R56, R8.reuse, R14, R100 ;  /* 0x0000000e0838723c */ /* 0x040ff00000041864 */
[----:B------:R-:W-:Y:S01]  /*65f0*/  HMMA.16816.F32.BF16 R84, R8, R24, R108 ;  /* 0x000000180854723c */ /* 0x000fe2000004186c */
[----:B-1----:R-:W-:-:S02]  /*6600*/  FFMA.FTZ R2, R137, c[0x0][0x2d0], -R0 ;  /* 0x0000b40089027a23 */ /* 0x002fc40000010800 */
[----:B------:R-:W-:Y:S02]  /*6610*/  IMAD.MOV.U32 R137, RZ, RZ, R117 ;  /* 0x000000ffff897224 */ /* 0x000fe400078e0075 */
[----:B------:R1:W3:Y:S01]  /*6620*/  MUFU.EX2 R200, R2 ;  /* 0x0000000200c87308 */ /* 0x0002e20000000800 */
[----:B------:R-:W-:Y:S01]  /*6630*/  IMAD.MOV.U32 R117, RZ, RZ, R154 ;  /* 0x000000ffff757224 */ /* 0x000fe200078e009a */
[----:B------:R-:W-:Y:S01]  /*6640*/  MOV R154, R159 ;  /* 0x0000009f009a7202 */ /* 0x000fe20000000f00 */
[----:B------:R-:W-:Y:S01]  /*6650*/  IMAD.MOV.U32 R159, RZ, RZ, R156 ;  /* 0x000000ffff9f7224 */ /* 0x000fe200078e009c */
[----:B------:R-:W-:Y:S01]  /*6660*/  HMMA.16816.F32.BF16 R52, R8, R26, R104 ;  /* 0x0000001a0834723c */ /* 0x000fe20000041868 */
[----:B------:R-:W-:Y:S02]  /*6670*/  IMAD.MOV.U32 R156, RZ, RZ, R153 ;  /* 0x000000ffff9c7224 */ /* 0x000fe400078e0099 */
[----:B------:R-:W-:Y:S01]  /*6680*/  IMAD.MOV.U32 R153, RZ, RZ, R128 ;  /* 0x000000ffff997224 */ /* 0x000fe200078e0080 */
[----:B------:R-:W-:Y:S01]  /*6690*/  MOV R128, R129 ;  /* 0x0000008100807202 */ /* 0x000fe20000000f00 */
[----:B------:R-:W-:-:S02]  /*66a0*/  IMAD.MOV.U32 R129, RZ, RZ, R130 ;  /* 0x000000ffff817224 */ /* 0x000fc400078e0082 */
[----:B------:R-:W-:Y:S01]  /*66b0*/  IMAD.MOV.U32 R130, RZ, RZ, R131 ;  /* 0x000000ffff827224 */ /* 0x000fe200078e0083 */
[----:B------:R-:W-:Y:S01]  /*66c0*/  F2FP.BF16.PACK_AB R8, R213, R212 ;  /* 0x000000d4d508723e */ /* 0x000fe200000010ff */
[----:B------:R-:W-:Y:S01]  /*66d0*/  IMAD.MOV.U32 R131, RZ, RZ, R144 ;  /* 0x000000ffff837224 */ /* 0x000fe200078e0090 */
[----:B--2---:R-:W-:Y:S01]  /*66e0*/  F2FP.BF16.PACK_AB R9, R203, R202 ;  /* 0x000000cacb09723e */ /* 0x004fe200000010ff */
[----:B------:R-:W2:Y:S01]  /*66f0*/  LDL.LU R144, [R1+0x4] ;  /* 0x0000040001907983 */ /* 0x000ea20000300800 */
[--C-:B-1----:R-:W-:Y:S01]  /*6700*/  FFMA.FTZ R2, R171, c[0x0][0x2d0], -R7.reuse ;  /* 0x0000b400ab027a23 */ /* 0x102fe20000010807 */
[----:B------:R-:W-:Y:S02]  /*6710*/  F2FP.BF16.PACK_AB R10, R215, R214 ;  /* 0x000000d6d70a723e */ /* 0x000fe400000010ff */
[----:B---3--:R-:W-:Y:S01]  /*6720*/  F2FP.BF16.PACK_AB R11, R200, R201 ;  /* 0x000000c9c80b723e */ /* 0x008fe200000010ff */
[----:B------:R1:W-:Y:S06]  /*6730*/  MUFU.EX2 R196, R2 ;  /* 0x0000000200c47308 */ /* 0x0003ec0000000800 */
[C---:B------:R-:W-:Y:S08]  /*6740*/  HMMA.16816.F32.BF16 R36, R8.reuse, R16, R36 ;  /* 0x000000100824723c */ /* 0x040ff00000041824 */
[----:B------:R-:W-:Y:S01]  /*6750*/  HMMA.16816.F32.BF16 R28, R8, R18, R28 ;  /* 0x00000012081c723c */ /* 0x000fe2000004181c */
[----:B------:R-:W3:Y:S01]  /*6760*/  LDSM.16.MT88.4 R16, [R227+0x2100] ;  /* 0x00210000e310783b */ /* 0x000ee20000004200 */
[----:B-1----:R-:W-:-:S04]  /*6770*/  FFMA.FTZ R2, R172, c[0x0][0x2d0], -R7 ;  /* 0x0000b400ac027a23 */ /* 0x002fc80000010807 */
[----:B------:R1:W-:Y:S02]  /*6780*/  MUFU.EX2 R197, R2 ;  /* 0x0000000200c57308 */ /* 0x0003e40000000800 */
[C---:B------:R-:W-:Y:S08]  /*6790*/  HMMA.16816.F32.BF16 R92, R8.reuse, R20, R92 ;  /* 0x00000014085c723c */ /* 0x040ff0000004185c */
[----:B------:R-:W-:Y:S01]  /*67a0*/  HMMA.16816.F32.BF16 R96, R8, R22, R112 ;  /* 0x000000160860723c */ /* 0x000fe20000041870 */
[----:B------:R-:W4:Y:S01]  /*67b0*/  LDSM.16.MT88.4 R20, [R224+0x2100] ;  /* 0x00210000e014783b */ /* 0x000f220000004200 */
[----:B-1----:R-:W-:-:S06]  /*67c0*/  FFMA.FTZ R2, R174, c[0x0][0x2d0], -R7 ;  /* 0x0000b400ae027a23 */ /* 0x002fcc0000010807 */
[C---:B------:R-:W-:Y:S01]  /*67d0*/  HMMA.16816.F32.BF16 R40, R8.reuse, R12, R40 ;  /* 0x0000000c0828723c */ /* 0x040fe20000041828 */
[----:B------:R1:W-:Y:S07]  /*67e0*/  MUFU.EX2 R198, R2 ;  /* 0x0000000200c67308 */ /* 0x0003ee0000000800 */
[C---:B------:R-:W-:Y:S01]  /*67f0*/  HMMA.16816.F32.BF16 R32, R8.reuse, R14, R32 ;  /* 0x0000000e0820723c */ /* 0x040fe20000041820 */
[----:B------:R-:W3:Y:S07]  /*6800*/  LDSM.16.MT88.4 R12, [R225+0x2100] ;  /* 0x00210000e10c783b */ /* 0x000eee0000004200 */
[----:B------:R-:W-:Y:S01]  /*6810*/  HMMA.16816.F32.BF16 R44, R8, R24, R80 ;  /* 0x00000018082c723c */ /* 0x000fe20000041850 */
[----:B-1----:R-:W-:-:S04]  /*6820*/  FFMA.FTZ R2, R175, c[0x0][0x2d0], -R7 ;  /* 0x0000b400af027a23 */ /* 0x002fc80000010807 */
[----:B------:R1:W-:Y:S03]  /*6830*/  MUFU.EX2 R199, R2 ;  /* 0x0000000200c77308 */ /* 0x0003e60000000800 */
[----:B------:R-:W-:Y:S01]  /*6840*/  HMMA.16816.F32.BF16 R48, R8, R26, R76 ;  /* 0x0000001a0830723c */ /* 0x000fe2000004184c */
[----:B------:R-:W3:Y:S01]  /*6850*/  LDSM.16.MT88.4 R24, [R226+0x2100] ;  /* 0x00210000e218783b */ /* 0x000ee20000004200 */
[----:B-1----:R-:W-:-:S04]  /*6860*/  FFMA.FTZ R2, R165, c[0x0][0x2d0], -R6 ;  /* 0x0000b400a5027a23 */ /* 0x002fc80000010806 */
[----:B------:R1:W-:Y:S02]  /*6870*/  MUFU.EX2 R194, R2 ;  /* 0x0000000200c27308 */ /* 0x0003e40000000800 */
[----:B-1----:R-:W-:-:S06]  /*6880*/  FFMA.FTZ R2, R168, c[0x0][0x2d0], -R6 ;  /* 0x0000b400a8027a23 */ /* 0x002fcc0000010806 */
[----:B------:R1:W1:Y:S02]  /*6890*/  MUFU.EX2 R195, R2 ;  /* 0x0000000200c37308 */ /* 0x0002640000000800 */
[----:B-1----:R-:W-:Y:S01]  /*68a0*/  FFMA.FTZ R2, R170, c[0x0][0x2d0], -R6 ;  /* 0x0000b400aa027a23 */ /* 0x002fe20000010806 */
[----:B------:R-:W-:-:S05]  /*68b0*/  F2FP.BF16.PACK_AB R8, R195, R194 ;  /* 0x000000c2c308723e */ /* 0x000fca00000010ff */
        /* <DEDUP_REMOVED lines=16> */
[C---:B---3--:R-:W-:Y:S08]  /*69c0*/  HMMA.16816.F32.BF16 R104, R8.reuse, R16, R88 ;  /* 0x000000100868723c */ /* 0x048ff00000041858 */
[----:B------:R-:W-:Y:S01]  /*69d0*/  HMMA.16816.F32.BF16 R100, R8, R18, R64 ;  /* 0x000000120864723c */ /* 0x000fe20000041840 */
[----:B-1----:R-:W-:-:S04]  /*69e0*/  FFMA.FTZ R2, R145, c[0x0][0x2d0], -R0 ;  /* 0x0000b40091027a23 */ /* 0x002fc80000010800 */
[----:B------:R1:W3:Y:S03]  /*69f0*/  MUFU.EX2 R187, R2 ;  /* 0x0000000200bb7308 */ /* 0x0002e60000000800 */
[C---:B----4-:R-:W-:Y:S08]  /*6a00*/  HMMA.16816.F32.BF16 R124, R8.reuse, R20, R124 ;  /* 0x00000014087c723c */ /* 0x050ff0000004187c */
[----:B------:R-:W-:Y:S01]  /*6a10*/  HMMA.16816.F32.BF16 R108, R8, R22, R120 ;  /* 0x00000016086c723c */ /* 0x000fe20000041878 */
[----:B-1----:R-:W-:-:S07]  /*6a20*/  FFMA.FTZ R2, R147, c[0x0][0x2d0], -R0 ;  /* 0x0000b40093027a23 */ /* 0x002fce0000010800 */
[C---:B------:R-:W-:Y:S01]  /*6a30*/  HMMA.16816.F32.BF16 R88, R8.reuse, R12, R60 ;  /* 0x0000000c0858723c */ /* 0x040fe2000004183c */
[----:B------:R1:W-:Y:S07]  /*6a40*/  MUFU.EX2 R186, R2 ;  /* 0x0000000200ba7308 */ /* 0x0003ee0000000800 */
[C---:B------:R-:W-:Y:S08]  /*6a50*/  HMMA.16816.F32.BF16 R64, R8.reuse, R14, R56 ;  /* 0x0000000e0840723c */ /* 0x040ff00000041838 */
[----:B------:R-:W-:Y:S01]  /*6a60*/  HMMA.16816.F32.BF16 R84, R8, R24, R84 ;  /* 0x000000180854723c */ /* 0x000fe20000041854 */
[----:B-1----:R-:W-:-:S04]  /*6a70*/  FFMA.FTZ R2, R149, c[0x0][0x2d0], -R0 ;  /* 0x0000b40095027a23 */ /* 0x002fc80000010800 */
[----:B------:R1:W4:Y:S03]  /*6a80*/  MUFU.EX2 R185, R2 ;  /* 0x0000000200b97308 */ /* 0x0003260000000800 */
[----:B------:R-:W-:Y:S07]  /*6a90*/  HMMA.16816.F32.BF16 R80, R8, R26, R52 ;  /* 0x0000001a0850723c */ /* 0x000fee0000041834 */
[----:B------:R-:W-:-:S02]  /*6aa0*/  F2FP.BF16.PACK_AB R8, R197, R196 ;  /* 0x000000c4c508723e */ /* 0x000fc400000010ff */
[----:B---3--:R-:W-:Y:S02]  /*6ab0*/  F2FP.BF16.PACK_AB R9, R187, R184 ;  /* 0x000000b8bb09723e */ /* 0x008fe400000010ff */
[----:B------:R-:W-:Y:S01]  /*6ac0*/  F2FP.BF16.PACK_AB R10, R199, R198 ;  /* 0x000000c6c70a723e */ /* 0x000fe200000010ff */
[----:B-1----:R-:W-:Y:S01]  /*6ad0*/  FFMA.FTZ R2, R116, c[0x0][0x2d0], -R6 ;  /* 0x0000b40074027a23 */ /* 0x002fe20000010806 */
[----:B----4-:R-:W-:-:S03]  /*6ae0*/  F2FP.BF16.PACK_AB R11, R185, R186 ;  /* 0x000000bab90b723e */ /* 0x010fc600000010ff */
[----:B------:R1:W-:Y:S04]  /*6af0*/  MUFU.EX2 R116, R2 ;  /* 0x0000000200747308 */ /* 0x0003e80000000800 */
[C---:B------:R-:W-:Y:S08]  /*6b00*/  HMMA.16816.F32.BF16 R76, R8.reuse, R22, R96 ;  /* 0x00000016084c723c */ /* 0x040ff00000041860 */
[----:B------:R-:W-:Y:S01]  /*6b10*/  HMMA.16816.F32.BF16 R60, R8, R16, R36 ;  /* 0x00000010083c723c */ /* 0x000fe20000041824 */
[----:B-1----:R-:W-:-:S04]  /*6b20*/  FFMA.FTZ R2, R118, c[0x0][0x2d0], -R6 ;  /* 0x0000b40076027a23 */ /* 0x002fc80000010806 */
[----:B------:R1:W3:Y:S03]  /*6b30*/  MUFU.EX2 R118, R2 ;  /* 0x0000000200767308 */ /* 0x0002e60000000800 */
[----:B------:R-:W-:Y:S01]  /*6b40*/  HMMA.16816.F32.BF16 R92, R8, R20, R92 ;  /* 0x00000014085c723c */ /* 0x000fe2000004185c */
[----:B------:R-:W-:Y:S01]  /*6b50*/  LDSM.16.MT88.4 R20, [R227+0x2900] ;  /* 0x00290000e314783b */ /* 0x000fe20000004200 */
[----:B-1----:R-:W-:Y:S01]  /*6b60*/  FFMA.FTZ R2, R137, c[0x0][0x2d0], -R6 ;  /* 0x0000b40089027a23 */ /* 0x002fe20000010806 */
[----:B------:R-:W-:Y:S01]  /*6b70*/  MOV R137, R117 ;  /* 0x0000007500897202 */ /* 0x000fe20000000f00 */
[----:B------:R-:W-:Y:S02]  /*6b80*/  IMAD.MOV.U32 R117, RZ, RZ, R154 ;  /* 0x000000ffff757224 */ /* 0x000fe400078e009a */
[----:B------:R-:W-:Y:S02]  /*6b90*/  IMAD.MOV.U32 R154, RZ, RZ, R159 ;  /* 0x000000ffff9a7224 */ /* 0x000fe400078e009f */
[----:B------:R-:W-:Y:S01]  /*6ba0*/  IMAD.MOV.U32 R159, RZ, RZ, R69 ;  /* 0x000000ffff9f7224 */ /* 0x000fe200078e0045 */
[----:B------:R-:W-:-:S02]  /*6bb0*/  MOV R69, R243 ;  /* 0x000000f300457202 */ /* 0x000fc40000000f00 */
[----:B------:R-:W4:Y:S01]  /*6bc0*/  LDL.LU R243, [R1+0xa4] ;  /* 0x0000a40001f37983 */ /* 0x000f220000300800 */
[----:B------:R1:W-:Y:S01]  /*6bd0*/  MUFU.EX2 R115, R2 ;  /* 0x0000000200737308 */ /* 0x0003e20000000800 */
[----:B------:R-:W-:Y:S02]  /*6be0*/  IMAD.MOV.U32 R171, RZ, RZ, R117 ;  /* 0x000000ffffab7224 */ /* 0x000fe400078e0075 */
[----:B-1----:R-:W-:-:S05]  /*6bf0*/  FFMA.FTZ R2, R137, c[0x0][0x2d0], -R6 ;  /* 0x0000b40089027a23 */ /* 0x002fca0000010806 */
[----:B------:R1:W-:Y:S02]  /*6c00*/  MUFU.EX2 R117, R2 ;  /* 0x0000000200757308 */ /* 0x0003e40000000800 */
[----:B-1----:R-:W-:-:S06]  /*6c10*/  FFMA.FTZ R2, R182, c[0x0][0x2d0], -R5 ;  /* 0x0000b400b6027a23 */ /* 0x002fcc0000010805 */
[----:B------:R1:W-:Y:S01]  /*6c20*/  MUFU.EX2 R114, R2 ;  /* 0x0000000200727308 */ /* 0x0003e20000000800 */
[----:B------:R-:W-:Y:S02]  /*6c30*/  IMAD.MOV.U32 R137, RZ, RZ, R154 ;  /* 0x000000ffff897224 */ /* 0x000fe400078e009a */
[----:B------:R-:W-:Y:S02]  /*6c40*/  IMAD.MOV.U32 R154, RZ, RZ, R159 ;  /* 0x000000ffff9a7224 */ /* 0x000fe400078e009f */
[----:B-1----:R-:W-:-:S04]  /*6c50*/  FFMA.FTZ R2, R247, c[0x0][0x2d0], -R5 ;  /* 0x0000b400f7027a23 */ /* 0x002fc80000010805 */
[----:B------:R1:W1:Y:S01]  /*6c60*/  MUFU.EX2 R113, R2 ;  /* 0x0000000200717308 */ /* 0x0002620000000800 */
[----:B------:R-:W-:Y:S01]  /*6c70*/  MOV R159, R241 ;  /* 0x000000f1009f7202 */ /* 0x000fe20000000f00 */
[C---:B------:R-:W-:Y:S08]  /*6c80*/  HMMA.16816.F32.BF16 R36, R8.reuse, R14, R32 ;  /* 0x0000000e0824723c */ /* 0x040ff00000041820 */
[----:B------:R-:W-:Y:S01]  /*6c90*/  HMMA.16816.F32.BF16 R56, R8, R18, R28 ;  /* 0x000000120838723c */ /* 0x000fe2000004181c */
[----:B------:R-:W2:Y:S04]  /*6ca0*/  LDSM.16.MT88.4 R28, [R224+0x2900] ;  /* 0x00290000e01c783b */ /* 0x000ea80000004200 */
[----:B------:R-:W2:Y:S01]  /*6cb0*/  LDSM.16.MT88.4 R16, [R225+0x2900] ;  /* 0x00290000e110783b */ /* 0x000ea20000004200 */
[----:B-1----:R-:W-:-:S02]  /*6cc0*/  FFMA.FTZ R2, R183, c[0x0][0x2d0], -R5 ;  /* 0x0000b400b7027a23 */ /* 0x002fc40000010805 */
[C---:B------:R-:W-:Y:S01]  /*6cd0*/  HMMA.16816.F32.BF16 R40, R8.reuse, R12, R40 ;  /* 0x0000000c0828723c */ /* 0x040fe20000041828 */
[----:B------:R-:W1:Y:S01]  /*6ce0*/  LDSM.16.MT88.4 R12, [R226+0x2900] ;  /* 0x00290000e20c783b */ /* 0x000e620000004200 */
[----:B------:R3:W-:Y:S06]  /*6cf0*/  MUFU.EX2 R112, R2 ;  /* 0x0000000200707308 */ /* 0x0007ec0000000800 */
[----:B------:R-:W-:Y:S01]  /*6d00*/  HMMA.16816.F32.BF16 R44, R8, R24, R44 ;  /* 0x00000018082c723c */ /* 0x000fe2000004182c */
[----:B------:R-:W-:Y:S01]  /*6d10*/  FFMA.FTZ R52, R236, c[0x0][0x2d0], -R7 ;  /* 0x0000b400ec347a23 */ /* 0x000fe20000010807 */
[----:B------:R1:W5:Y:S01]  /*6d20*/  LDL.LU R241, [R1+0xa0] ;  /* 0x0000a00001f17983 */ /* 0x0003620000300800 */
[----:B---3--:R-:W-:-:S04]  /*6d30*/  FFMA.FTZ R2, R179, c[0x0][0x2d0], -R5 ;  /* 0x0000b400b3027a23 */ /* 0x008fc80000010805 */
[----:B------:R3:W1:Y:S02]  /*6d40*/  MUFU.EX2 R99, R2 ;  /* 0x0000000200637308 */ /* 0x0006640000000800 */
[----:B---3--:R-:W-:Y:S02]  /*6d50*/  FFMA.FTZ R2, R171, c[0x0][0x2d0], -R7 ;  /* 0x0000b400ab027a23 */ /* 0x008fe40000010807 */
[----:B------:R-:W-:Y:S02]  /*6d60*/  IMAD.MOV.U32 R171, RZ, RZ, R137 ;  /* 0x000000ffffab7224 */ /* 0x000fe400078e0089 */
[----:B------:R-:W-:Y:S02]  /*6d70*/  IMAD.MOV.U32 R137, RZ, RZ, R154 ;  /* 0x000000ffff897224 */ /* 0x000fe400078e009a */
[----:B------:R3:W-:Y:S01]  /*6d80*/  MUFU.EX2 R98, R2 ;  /* 0x0000000200627308 */ /* 0x0007e20000000800 */
[----:B------:R-:W-:Y:S01]  /*6d90*/  IMAD.MOV.U32 R154, RZ, RZ, R159 ;  /* 0x000000ffff9a7224 */ /* 0x000fe200078e009f */
[----:B------:R-:W-:Y:S01]  /*6da0*/  MOV R159, R152 ;  /* 0x00000098009f7202 */ /* 0x000fe20000000f00 */
[----:B------:R-:W-:-:S02]  /*6db0*/  IMAD.MOV.U32 R152, RZ, RZ, R160 ;  /* 0x000000ffff987224 */ /* 0x000fc400078e00a0 */
[----:B------:R-:W-:Y:S02]  /*6dc0*/  IMAD.MOV.U32 R160, RZ, RZ, R155 ;  /* 0x000000ffffa07224 */ /* 0x000fe400078e009b */
[----:B------:R-:W-:Y:S01]  /*6dd0*/  IMAD.MOV.U32 R155, RZ, RZ, R158 ;  /* 0x000000ffff9b7224 */ /* 0x000fe200078e009e */
[----:B------:R-:W-:Y:S01]  /*6de0*/  MOV R158, R140 ;  /* 0x0000008c009e7202 */ /* 0x000fe20000000f00 */
[----:B---3--:R-:W-:Y:S02]  /*6df0*/  FFMA.FTZ R2, R171, c[0x0][0x2d0], -R7 ;  /* 0x0000b400ab027a23 */ /* 0x008fe40000010807 */
[----:B------:R-:W-:Y:S02]  /*6e00*/  IMAD.MOV.U32 R171, RZ, RZ, R137 ;  /* 0x000000ffffab7224 */ /* 0x000fe400078e0089 */
[----:B------:R-:W-:Y:S01]  /*6e10*/  IMAD.MOV.U32 R137, RZ, RZ, R154 ;  /* 0x000000ffff897224 */ /* 0x000fe200078e009a */
[----:B------:R-:W-:Y:S01]  /*6e20*/  MOV R154, R159 ;  /* 0x0000009f009a7202 */ /* 0x000fe20000000f00 */
[----:B------:R-:W-:Y:S01]  /*6e30*/  IMAD.MOV.U32 R159, RZ, RZ, R152 ;  /* 0x000000ffff9f7224 */ /* 0x000fe200078e0098 */
[----:B------:R3:W1:Y:S01]  /*6e40*/  MUFU.EX2 R96, R2 ;  /* 0x0000000200607308 */ /* 0x0006620000000800 */
[----:B------:R-:W-:-:S02]  /*6e50*/  IMAD.MOV.U32 R152, RZ, RZ, R160 ;  /* 0x000000ffff987224 */ /* 0x000fc400078e00a0 */
[----:B------:R-:W-:Y:S01]  /*6e60*/  IMAD.MOV.U32 R160, RZ, RZ, R155 ;  /* 0x000000ffffa07224 */ /* 0x000fe200078e009b */
[----:B------:R-:W-:Y:S01]  /*6e70*/  MOV R155, R158 ;  /* 0x0000009e009b7202 */ /* 0x000fe20000000f00 */
[----:B------:R-:W-:Y:S02]  /*6e80*/  IMAD.MOV.U32 R158, RZ, RZ, R157 ;  /* 0x000000ffff9e7224 */ /* 0x000fe400078e009d */
[----:B------:R-:W-:Y:S02]  /*6e90*/  IMAD.MOV.U32 R157, RZ, RZ, R239 ;  /* 0x000000ffff9d7224 */ /* 0x000fe400078e00ef */
[----:B---3--:R-:W-:-:S04]  /*6ea0*/  FFMA.FTZ R2, R171, c[0x0][0x2d0], -R7 ;  /* 0x0000b400ab027a23 */ /* 0x008fc80000010807 */
[----:B------:R3:W-:Y:S01]  /*6eb0*/  MUFU.EX2 R97, R2 ;  /* 0x0000000200617308 */ /* 0x0007e20000000800 */
[----:B------:R-:W-:Y:S01]  /*6ec0*/  IMAD.MOV.U32 R171, RZ, RZ, R158 ;  /* 0x000000ffffab7224 */ /* 0x000fe200078e009e */
[----:B------:R-:W-:Y:S01]  /*6ed0*/  MOV R174, R160 ;  /* 0x000000a000ae7202 */ /* 0x000fe20000000f00 */
[----:B------:R-:W-:Y:S02]  /*6ee0*/  IMAD.MOV.U32 R158, RZ, RZ, R74 ;  /* 0x000000ffff9e7224 */ /* 0x000fe400078e004a */
[----:B------:R-:W-:Y:S02]  /*6ef0*/  IMAD.MOV.U32 R175, RZ, RZ, R152 ;  /* 0x000000ffffaf7224 */ /* 0x000fe400078e0098 */
[----:B---3--:R-:W-:Y:S02]  /*6f00*/  FFMA.FTZ R2, R137, c[0x0][0x2d0], -R7 ;  /* 0x0000b40089027a23 */ /* 0x008fe40000010807 */
[----:B------:R-:W-:Y:S01]  /*6f10*/  IMAD.MOV.U32 R137, RZ, RZ, R157 ;  /* 0x000000ffff897224 */ /* 0x000fe200078e009d */
[----:B------:R-:W-:-:S02]  /*6f20*/  MOV R157, R75 ;  /* 0x0000004b009d7202 */ /* 0x000fc40000000f00 */
[----:B------:R3:W-:Y:S01]  /*6f30*/  MUFU.EX2 R75, R2 ;  /* 0x00000002004b7308 */ /* 0x0007e20000000800 */
[----:B------:R-:W-:Y:S02]  /*6f40*/  IMAD.MOV.U32 R172, RZ, RZ, R155 ;  /* 0x000000ffffac7224 */ /* 0x000fe400078e009b */
[----:B------:R-:W-:Y:S02]  /*6f50*/  IMAD.MOV.U32 R155, RZ, RZ, R69 ;  /* 0x000000ffff9b7224 */ /* 0x000fe400078e0045 */
[----:B------:R-:W-:Y:S02]  /*6f60*/  FFMA.FTZ R34, R175, c[0x0][0x2d0], -R7 ;  /* 0x0000b400af227a23 */ /* 0x000fe40000010807 */
[----:B------:R-:W-:Y:S02]  /*6f70*/  IMAD.MOV.U32 R175, RZ, RZ, R174 ;  /* 0x000000ffffaf7224 */ /* 0x000fe400078e00ae */
[----:B---3--:R-:W-:-:S04]  /*6f80*/  FFMA.FTZ R2, R167, c[0x0][0x2d0], -R0 ;  /* 0x0000b400a7027a23 */ /* 0x008fc80000010800 */
[----:B------:R3:W-:Y:S01]  /*6f90*/  MUFU.EX2 R74, R2 ;  /* 0x00000002004a7308 */ /* 0x0007e20000000800 */
[----:B------:R-:W-:Y:S02]  /*6fa0*/  IMAD.MOV.U32 R174, RZ, RZ, R172 ;  /* 0x000000ffffae7224 */ /* 0x000fe400078e00ac */
[----:B------:R-:W-:Y:S01]  /*6fb0*/  IMAD.MOV.U32 R172, RZ, RZ, R171 ;  /* 0x000000ffffac7224 */ /* 0x000fe200078e00ab */
[----:B------:R-:W-:Y:S01]  /*6fc0*/  MOV R171, R137 ;  /* 0x0000008900ab7202 */ /* 0x000fe20000000f00 */
[----:B------:R-:W-:Y:S02]  /*6fd0*/  IMAD.MOV.U32 R160, RZ, RZ, R68 ;  /* 0x000000ffffa07224 */ /* 0x000fe400078e0044 */
[----:B------:R-:W-:Y:S02]  /*6fe0*/  IMAD.MOV.U32 R137, RZ, RZ, R148 ;  /* 0x000000ffff897224 */ /* 0x000fe400078e0094 */
[----:B---3--:R-:W-:Y:S02]  /*6ff0*/  FFMA.FTZ R2, R166, c[0x0][0x2d0], -R0 ;  /* 0x0000b400a6027a23 */ /* 0x008fe40000010800 */
[----:B------:R-:W-:-:S02]  /*7000*/  IMAD.MOV.U32 R148, RZ, RZ, R151 ;  /* 0x000000ffff947224 */ /* 0x000fc400078e0097 */
[----:B------:R-:W-:Y:S01]  /*7010*/  IMAD.MOV.U32 R140, RZ, RZ, R240 ;  /* 0x000000ffff8c7224 */ /* 0x000fe200078e00f0 */
[----:B------:R3:W-:Y:S01]  /*7020*/  MUFU.EX2 R69, R2 ;  /* 0x0000000200457308 */ /* 0x0007e20000000800 */
[----:B------:R-:W-:Y:S01]  /*7030*/  FFMA.FTZ R35, R175, c[0x0][0x2d0], -R7 ;  /* 0x0000b400af237a23 */ /* 0x000fe20000010807 */
[----:B------:R-:W-:Y:S01]  /*7040*/  HMMA.16816.F32.BF16 R48, R8, R26, R48 ;  /* 0x0000001a0830723c */ /* 0x000fe20000041830 */
[----:B------:R-:W-:Y:S01]  /*7050*/  IMAD.MOV.U32 R151, RZ, RZ, R150 ;  /* 0x000000ffff977224 */ /* 0x000fe200078e0096 */
[----:B------:R-:W-:Y:S01]  /*7060*/  MOV R150, R132 ;  /* 0x0000008400967202 */ /* 0x000fe20000000f00 */
[----:B------:R-:W-:Y:S01]  /*7070*/  IMAD.MOV.U32 R175, RZ, RZ, R174 ;  /* 0x000000ffffaf7224 */ /* 0x000fe200078e00ae */
[----:B------:R-:W-:Y:S01]  /*7080*/  MOV R174, R172 ;  /* 0x000000ac00ae7202 */ /* 0x000fe20000000f00 */
[----:B------:R-:W-:Y:S02]  /*7090*/  IMAD.MOV.U32 R172, RZ, RZ, R171 ;  /* 0x000000ffffac7224 */ /* 0x000fe400078e00ab */
[----:B------:R-:W-:-:S02]  /*70a0*/  FFMA.FTZ R53, R235, c[0x0][0x2d0], -R7 ;  /* 0x0000b400eb357a23 */ /* 0x000fc40000010807 */
[----:B------:R-:W-:Y:S02]  /*70b0*/  FFMA.FTZ R25, R231, c[0x0][0x2d0], -R6 ;  /* 0x0000b400e7197a23 */ /* 0x000fe40000010806 */
[--C-:B------:R-:W-:Y:S02]  /*70c0*/  FFMA.FTZ R33, R229, c[0x0][0x2d0], -R5.reuse ;  /* 0x0000b400e5217a23 */ /* 0x100fe40000010805 */
[----:B------:R-:W-:Y:S02]  /*70d0*/  FFMA.FTZ R32, R228, c[0x0][0x2d0], -R5 ;  /* 0x0000b400e4207a23 */ /* 0x000fe40000010805 */
[----:B------:R-:W-:Y:S02]  /*70e0*/  IMAD.MOV.U32 R123, RZ, RZ, R154 ;  /* 0x000000ffff7b7224 */ /* 0x000fe400078e009a */
[----:B------:R-:W-:Y:S01]  /*70f0*/  IMAD.MOV.U32 R247, RZ, RZ, R131 ;  /* 0x000000fffff77224 */ /* 0x000fe200078e0083 */
[----:B------:R-:W-:Y:S01]  /*7100*/  MOV R152, R238 ;  /* 0x000000ee00987202 */ /* 0x000fe20000000f00 */
[----:B---3--:R-:W-:Y:S01]  /*7110*/  FFMA.FTZ R2, R169, c[0x0][0x2d0], -R0 ;  /* 0x0000b400a9027a23 */ /* 0x008fe20000010800 */
[----:B------:R-:W-:Y:S01]  /*7120*/  MOV R122, R159 ;  /* 0x0000009f007a7202 */ /* 0x000fe20000000f00 */
[----:B------:R-:W-:Y:S01]  /*7130*/  IMAD.MOV.U32 R120, RZ, RZ, R160 ;  /* 0x000000ffff787224 */ /* 0x000fe200078e00a0 */
[----:B------:R-:W-:Y:S01]  /*7140*/  MOV R182, R155 ;  /* 0x0000009b00b67202 */ /* 0x000fe20000000f00 */
[----:B------:R3:W-:Y:S01]  /*7150*/  MUFU.EX2 R68, R2 ;  /* 0x0000000200447308 */ /* 0x0007e20000000800 */
[----:B------:R-:W-:Y:S01]  /*7160*/  IMAD.MOV.U32 R132, RZ, RZ, R133 ;  /* 0x000000ffff847224 */ /* 0x000fe200078e0085 */
[----:B------:R-:W-:Y:S01]  /*7170*/  LDSM.16.MT88.4 R164, [R225+0x3100] ;  /* 0x00310000e1a4783b */ /* 0x000fe20000004200 */
[----:B------:R-:W-:-:S02]  /*7180*/  IMAD.MOV.U32 R171, RZ, RZ, R137 ;  /* 0x000000ffffab7224 */ /* 0x000fc400078e0089 */
[----:B------:R-:W-:Y:S01]  /*7190*/  IMAD.MOV.U32 R133, RZ, RZ, R237 ;  /* 0x000000ffff857224 */ /* 0x000fe200078e00ed */
[----:B------:R2:W5:Y:S01]  /*71a0*/  LDL.LU R240, [R1+0x9c] ;  /* 0x00009c0001f07983 */ /* 0x0005620000300800 */
[----:B------:R-:W-:Y:S01]  /*71b0*/  IMAD.MOV.U32 R137, RZ, RZ, R148 ;  /* 0x000000ffff897224 */ /* 0x000fe200078e0094 */
[----:B------:R-:W-:Y:S01]  /*71c0*/  MOV R148, R151 ;  /* 0x0000009700947202 */ /* 0x000fe20000000f00 */
[----:B------:R-:W-:Y:S01]  /*71d0*/  IMAD.MOV.U32 R151, RZ, RZ, R150 ;  /* 0x000000ffff977224 */ /* 0x000fe200078e0096 */
[----:B------:R-:W-:Y:S01]  /*71e0*/  F2FP.BF16.PACK_AB R8, R118, R116 ;  /* 0x000000747608723e */ /* 0x000fe200000010ff */
[----:B---3--:R-:W-:Y:S01]  /*71f0*/  FFMA.FTZ R2, R4, c[0x0][0x2d0], -R0 ;  /* 0x0000b40004027a23 */ /* 0x008fe20000010800 */
[----:B------:R-:W-:Y:S01]  /*7200*/  F2FP.BF16.PACK_AB R9, R113, R114 ;  /* 0x000000727109723e */ /* 0x000fe200000010ff */
[----:B------:R-:W-:Y:S01]  /*7210*/  FFMA.FTZ R26, R232, c[0x0][0x2d0], -R6 ;  /* 0x0000b400e81a7a23 */ /* 0x000fe20000010806 */
[----:B------:R-:W-:Y:S01]  /*7220*/  F2FP.BF16.PACK_AB R10, R117, R115 ;  /* 0x00000073750a723e */ /* 0x000fe200000010ff */
[----:B------:R3:W2:Y:S01]  /*7230*/  MUFU.EX2 R55, R2 ;  /* 0x0000000200377308 */ /* 0x0006a20000000800 */
[----:B------:R-:W-:Y:S01]  /*7240*/  IMAD.MOV.U32 R150, RZ, RZ, R132 ;  /* 0x000000ffff967224 */ /* 0x000fe200078e0084 */
[----:B-1----:R-:W-:Y:S01]  /*7250*/  F2FP.BF16.PACK_AB R11, R99, R112 ;  /* 0x00000070630b723e */ /* 0x002fe200000010ff */
[----:B------:R-:W-:Y:S01]  /*7260*/  IMAD.MOV.U32 R132, RZ, RZ, R133 ;  /* 0x000000ffff847224 */ /* 0x000fe200078e0085 */
[----:B------:R-:W-:Y:S01]  /*7270*/  MOV R133, R134 ;  /* 0x0000008600857202 */ /* 0x000fe20000000f00 */
[----:B------:R-:W-:Y:S01]  /*7280*/  IMAD.MOV.U32 R134, RZ, RZ, R135 ;  /* 0x000000ffff867224 */ /* 0x000fe200078e0087 */
[----:B------:R1:W5:Y:S01]  /*7290*/  LDL.LU R239, [R1+0x98] ;  /* 0x0000980001ef7983 */ /* 0x0003620000300800 */
[----:B------:R-:W-:-:S02]  /*72a0*/  IMAD.MOV.U32 R135, RZ, RZ, R234 ;  /* 0x000000ffff877224 */ /* 0x000fc400078e00ea */
[----:B---3--:R-:W-:Y:S01]  /*72b0*/  FFMA.FTZ R2, R175, c[0x0][0x2d0], -R6 ;  /* 0x0000b400af027a23 */ /* 0x008fe20000010806 */
[----:B------:R-:W-:Y:S01]  /*72c0*/  F2FP.BF16.PACK_AB R4, R96, R98 ;  /* 0x000000626004723e */ /* 0x000fe200000010ff */
[----:B------:R-:W-:Y:S01]  /*72d0*/  IMAD.MOV.U32 R175, RZ, RZ, R174 ;  /* 0x000000ffffaf7224 */ /* 0x000fe200078e00ae */
[----:B------:R-:W-:Y:S01]  /*72e0*/  MOV R174, R172 ;  /* 0x000000ac00ae7202 */ /* 0x000fe20000000f00 */
[----:B------:R-:W-:Y:S01]  /*72f0*/  IMAD.MOV.U32 R172, RZ, RZ, R171 ;  /* 0x000000ffffac7224 */ /* 0x000fe200078e00ab */
[----:B--2---:R-:W-:Y:S01]  /*7300*/  F2FP.BF16.PACK_AB R7, R55, R68 ;  /* 0x000000443707723e */ /* 0x004fe200000010ff */
[----:B------:R-:W-:Y:S01]  /*7310*/  IMAD.MOV.U32 R171, RZ, RZ, R137 ;  /* 0x000000ffffab7224 */ /* 0x000fe200078e0089 */
[----:B------:R-:W-:Y:S01]  /*7320*/  MOV R137, R148 ;  /* 0x0000009400897202 */ /* 0x000fe20000000f00 */
[----:B------:R-:W-:Y:S01]  /*7330*/  IMAD.MOV.U32 R148, RZ, RZ, R151 ;  /* 0x000000ffff947224 */ /* 0x000fe200078e0097 */
[----:B------:R-:W-:Y:S01]  /*7340*/  HMMA.16816.F32.BF16 R124, R8, R28, R124 ;  /* 0x0000001c087c723c */ /* 0x000fe2000004187c */
[----:B------:R-:W-:Y:S01]  /*7350*/  IMAD.MOV.U32 R151, RZ, RZ, R150 ;  /* 0x000000ffff977224 */ /* 0x000fe200078e0096 */
[----:B------:R-:W-:Y:S01]  /*7360*/  MOV R150, R132 ;  /* 0x0000008400967202 */ /* 0x000fe20000000f00 */
[----:B------:R-:W-:Y:S01]  /*7370*/  FFMA.FTZ R24, R174, c[0x0][0x2d0], -R5 ;  /* 0x0000b400ae187a23 */ /* 0x000fe20000010805 */
[----:B------:R-:W-:Y:S01]  /*7380*/  MOV R174, R171 ;  /* 0x000000ab00ae7202 */ /* 0x000fe20000000f00 */
[----:B------:R-:W-:-:S02]  /*7390*/  IMAD.MOV.U32 R132, RZ, RZ, R133 ;  /* 0x000000ffff847224 */ /* 0x000fc400078e0085 */
[----:B------:R-:W-:Y:S01]  /*73a0*/  IMAD.MOV.U32 R154, RZ, RZ, R130 ;  /* 0x000000ffff9a7224 */ /* 0x000fe200078e0082 */
[C---:B------:R-:W-:Y:S01]  /*73b0*/  HMMA.16816.F32.BF16 R108, R8.reuse, R30, R108 ;  /* 0x0000001e086c723c */ /* 0x040fe2000004186c */
[----:B------:R-:W-:Y:S01]  /*73c0*/  IMAD.MOV.U32 R133, RZ, RZ, R134 ;  /* 0x000000ffff857224 */ /* 0x000fe200078e0086 */
[----:B------:R-:W-:Y:S01]  /*73d0*/  MOV R134, R135 ;  /* 0x0000008700867202 */ /* 0x000fe20000000f00 */
[----:B------:R-:W-:Y:S02]  /*73e0*/  IMAD.MOV.U32 R171, RZ, RZ, R137 ;  /* 0x000000ffffab7224 */ /* 0x000fe400078e0089 */
[----:B------:R-:W-:Y:S02]  /*73f0*/  IMAD.MOV.U32 R121, RZ, RZ, R152 ;  /* 0x000000ffff797224 */ /* 0x000fe400078e0098 */
[----:B------:R-:W-:Y:S01]  /*7400*/  IMAD.MOV.U32 R169, RZ, RZ, R153 ;  /* 0x000000ffffa97224 */ /* 0x000fe200078e0099 */
[----:B------:R-:W-:Y:S01]  /*7410*/  HMMA.16816.F32.BF16 R104, R8, R20, R104 ;  /* 0x000000140868723c */ /* 0x000fe20000041868 */
[----:B------:R-:W-:Y:S01]  /*7420*/  IMAD.MOV.U32 R137, RZ, RZ, R148 ;  /* 0x000000ffff897224 */ /* 0x000fe200078e0094 */
[----:B------:R-:W-:Y:S01]  /*7430*/  MOV R148, R151 ;  /* 0x0000009700947202 */ /* 0x000fe20000000f00 */
[----:B------:R-:W-:-:S02]  /*7440*/  IMAD.MOV.U32 R135, RZ, RZ, R141 ;  /* 0x000000ffff877224 */ /* 0x000fc400078e008d */
[----:B------:R-:W-:Y:S02]  /*7450*/  IMAD.MOV.U32 R183, RZ, RZ, R157 ;  /* 0x000000ffffb77224 */ /* 0x000fe400078e009d */
[----:B------:R-:W-:Y:S01]  /*7460*/  IMAD.MOV.U32 R155, RZ, RZ, R143 ;  /* 0x000000ffff9b7224 */ /* 0x000fe200078e008f */
[C---:B------:R-:W-:Y:S01]  /*7470*/  HMMA.16816.F32.BF16 R100, R8.reuse, R22, R100 ;  /* 0x000000160864723c */ /* 0x040fe20000041864 */
[----:B------:R-:W-:Y:S01]  /*7480*/  IMAD.MOV.U32 R141, RZ, RZ, R233 ;  /* 0x000000ffff8d7224 */ /* 0x000fe200078e00e9 */
[----:B------:R-:W-:Y:S01]  /*7490*/  MUFU.EX2 R26, R26 ;  /* 0x0000001a001a7308 */ /* 0x000fe20000000800 */
[----:B------:R-:W-:Y:S01]  /*74a0*/  IMAD.MOV.U32 R151, RZ, RZ, R150 ;  /* 0x000000ffff977224 */ /* 0x000fe200078e0096 */
[----:B------:R1:W5:Y:S01]  /*74b0*/  LDL.LU R238, [R1+0x94] ;  /* 0x0000940001ee7983 */ /* 0x0003620000300800 */
[----:B------:R-:W-:Y:S01]  /*74c0*/  IMAD.MOV.U32 R150, RZ, RZ, R132 ;  /* 0x000000ffff967224 */ /* 0x000fe200078e0084 */
[----:B------:R-:W-:Y:S01]  /*74d0*/  MOV R132, R133 ;  /* 0x0000008500847202 */ /* 0x000fe20000000f00 */
[----:B------:R-:W-:Y:S01]  /*74e0*/  IMAD.MOV.U32 R133, RZ, RZ, R134 ;  /* 0x000000ffff857224 */ /* 0x000fe200078e0086 */
[----:B------:R-:W-:Y:S01]  /*74f0*/  HMMA.16816.F32.BF16 R88, R8, R16, R88 ;  /* 0x000000100858723c */ /* 0x000fe20000041858 */
[----:B------:R-:W-:Y:S01]  /*7500*/  IMAD.MOV.U32 R134, RZ, RZ, R135 ;  /* 0x000000ffff867224 */ /* 0x000fe200078e0087 */
[----:B------:R-:W-:Y:S01]  /*7510*/  MOV R135, R141 ;  /* 0x0000008d00877202 */ /* 0x000fe20000000f00 */
[----:B------:R-:W-:-:S02]  /*7520*/  IMAD.MOV.U32 R141, RZ, RZ, R140 ;  /* 0x000000ffff8d7224 */ /* 0x000fc400078e008c */
[----:B------:R-:W-:-:S03]  /*7530*/  FFMA.FTZ R27, R175, c[0x0][0x2d0], -R6 ;  /* 0x0000b400af1b7a23 */ /* 0x000fc60000010806 */
[----:B------:R-:W-:Y:S01]  /*7540*/  HMMA.16816.F32.BF16 R64, R8, R18, R64 ;  /* 0x000000120840723c */ /* 0x000fe20000041840 */
[----:B------:R-:W-:Y:S01]  /*7550*/  IMAD.MOV.U32 R140, RZ, RZ, R3 ;  /* 0x000000ffff8c7224 */ /* 0x000fe200078e0003 */
[----:B------:R-:W-:Y:S01]  /*7560*/  F2FP.BF16.PACK_AB R6, R75, R97 ;  /* 0x000000614b06723e */ /* 0x000fe200000010ff */
[----:B------:R-:W-:Y:S01]  /*7570*/  FFMA.FTZ R3, R230, c[0x0][0x2d0], -R5 ;  /* 0x0000b400e6037a23 */ /* 0x000fe20000010805 */
[----:B------:R-:W-:Y:S01]  /*7580*/  F2FP.BF16.PACK_AB R5, R69, R74 ;  /* 0x0000004a4505723e */ /* 0x000fe200000010ff */
[----:B------:R-:W-:-:S03]  /*7590*/  IMAD.MOV.U32 R162, RZ, RZ, R133 ;  /* 0x000000ffffa27224 */ /* 0x000fc600078e0085 */
[----:B------:R-:W-:Y:S01]  /*75a0*/  HMMA.16816.F32.BF16 R84, R8, R12, R84 ;  /* 0x0000000c0854723c */ /* 0x000fe20000041854 */
[----:B------:R-:W-:Y:S01]  /*75b0*/  IMAD.MOV.U32 R163, RZ, RZ, R134 ;  /* 0x000000ffffa37224 */ /* 0x000fe200078e0086 */
[----:B------:R-:W-:-:S06]  /*75c0*/  MOV R175, R148 ;  /* 0x0000009400af7202 */ /* 0x000fcc0000000f00 */
[----:B------:R-:W-:Y:S01]  /*75d0*/  HMMA.16816.F32.BF16 R80, R8, R14, R80 ;  /* 0x0000000e0850723c */ /* 0x000fe20000041850 */
[----:B------:R-:W-:Y:S01]  /*75e0*/  MOV R161, R135 ;  /* 0x0000008700a17202 */ /* 0x000fe20000000f00 */
[----:B------:R-:W-:Y:S01]  /*75f0*/  IMAD.MOV.U32 R168, RZ, RZ, R151 ;  /* 0x000000ffffa87224 */ /* 0x000fe200078e0097 */
[----:B------:R2:W-:Y:S01]  /*7600*/  MUFU.EX2 R54, R2 ;  /* 0x0000000200367308 */ /* 0x0005e20000000800 */
[----:B------:R-:W-:Y:S01]  /*7610*/  IMAD.MOV.U32 R153, RZ, RZ, R142 ;  /* 0x000000ffff997224 */ /* 0x000fe200078e008e */
[----:B------:R1:W5:Y:S02]  /*7620*/  LDL.LU R237, [R1+0x90] ;  /* 0x0000900001ed7983 */ /* 0x0003640000300800 */
[--C-:B------:R-:W-:Y:S01]  /*7630*/  FFMA.FTZ R8, R251, c[0x0][0x2d0], -R0.reuse ;  /* 0x0000b400fb087a23 */ /* 0x100fe20000010800 */
[----:B------:R-:W-:Y:S01]  /*7640*/  HMMA.16816.F32.BF16 R44, R4, R12, R44 ;  /* 0x0000000c042c723c */ /* 0x000fe2000004182c */
[--C-:B------:R-:W-:Y:S01]  /*7650*/  FFMA.FTZ R9, R249, c[0x0][0x2d0], -R0.reuse ;  /* 0x0000b400f9097a23 */ /* 0x100fe20000010800 */
[----:B------:R-:W-:Y:S01]  /*7660*/  MOV R173, R132 ;  /* 0x0000008400ad7202 */ /* 0x000fe20000000f00 */
[----:B------:R-:W-:-:S02]  /*7670*/  FFMA.FTZ R10, R250, c[0x0][0x2d0], -R0 ;  /* 0x0000b400fa0a7a23 */ /* 0x000fc40000010800 */
[----:B------:R-:W-:Y:S02]  /*7680*/  IMAD.MOV.U32 R146, RZ, RZ, R141 ;  /* 0x000000ffff927224 */ /* 0x000fe400078e008d */
[----:B------:R-:W-:Y:S01]  /*7690*/  IMAD.MOV.U32 R170, RZ, RZ, R150 ;  /* 0x000000ffffaa7224 */ /* 0x000fe200078e0096 */
[----:B------:R-:W-:Y:S01]  /*76a0*/  HMMA.16816.F32.BF16 R76, R4, R30, R76 ;  /* 0x0000001e044c723c */ /* 0x000fe2000004184c */
[----:B------:R-:W-:Y:S02]  /*76b0*/  FFMA.FTZ R12, R248, c[0x0][0x2d0], -R0 ;  /* 0x0000b400f80c7a23 */ /* 0x000fe40000010800 */
[----:B--2---:R-:W-:-:S05]  /*76c0*/  FADD.FTZ R2, R178, R177 ;  /* 0x000000b1b2027221 */ /* 0x004fca0000010000 */
[----:B------:R-:W-:Y:S01]  /*76d0*/  HMMA.16816.F32.BF16 R92, R4, R28, R92 ;  /* 0x0000001c045c723c */ /* 0x000fe2000004185c */
[----:B------:R-:W-:-:S07]  /*76e0*/  FADD.FTZ R0, R162, R163 ;  /* 0x000000a3a2007221 */ /* 0x000fce0000010000 */
[----:B------:R-:W-:Y:S01]  /*76f0*/  HMMA.16816.F32.BF16 R56, R4, R22, R56 ;  /* 0x000000160438723c */ /* 0x000fe20000041838 */
[----:B------:R-:W-:-:S07]  /*7700*/  FADD.FTZ R0, R175, R0 ;  /* 0x00000000af007221 */ /* 0x000fce0000010000 */
[----:B------:R-:W-:Y:S01]  /*7710*/  HMMA.16816.F32.BF16 R60, R4, R20, R60 ;  /* 0x00000014043c723c */ /* 0x000fe2000004183c */
[----:B------:R-:W-:Y:S01]  /*7720*/  IMAD.MOV.U32 R30, RZ, RZ, R128 ;  /* 0x000000ffff1e7224 */ /* 0x000fe200078e0080 */
[----:B------:R2:W-:Y:S01]  /*7730*/  MUFU.EX2 R23, R3 ;  /* 0x0000000300177308 */ /* 0x0005e20000000800 */
[----:B------:R-:W-:-:S05]  /*7740*/  IMAD.MOV.U32 R29, RZ, RZ, R140 ;  /* 0x000000ffff1d7224 */ /* 0x000fca00078e008c */
[----:B------:R-:W-:Y:S01]  /*7750*/  HMMA.16816.F32.BF16 R40, R4, R16, R40 ;  /* 0x000000100428723c */ /* 0x000fe20000041828 */
[----:B------:R-:W-:Y:S01]  /*7760*/  FADD.FTZ R0, R30, R0 ;  /* 0x000000001e007221 */ /* 0x000fe20000010000 */
[----:B------:R3:W-:Y:S01]  /*7770*/  MUFU.EX2 R22, R33 ;  /* 0x0000002100167308 */ /* 0x0007e20000000800 */
[----:B------:R-:W-:-:S05]  /*7780*/  IMAD.MOV.U32 R141, RZ, RZ, R119 ;  /* 0x000000ffff8d7224 */ /* 0x000fca00078e0077 */
[C---:B------:R-:W-:Y:S08]  /*7790*/  HMMA.16816.F32.BF16 R36, R4.reuse, R18, R36 ;  /* 0x000000120424723c */ /* 0x040ff00000041824 */
[----:B------:R-:W-:Y:S01]  /*77a0*/  HMMA.16816.F32.BF16 R48, R4, R14, R48 ;  /* 0x0000000e0430723c */ /* 0x000fe20000041830 */
[----:B--2---:R-:W-:Y:S01]  /*77b0*/  FADD.FTZ R3, R161, R146 ;  /* 0x00000092a1037221 */ /* 0x004fe20000010000 */
[----:B---3--:R-:W-:Y:S01]  /*77c0*/  MOV R33, R156 ;  /* 0x0000009c00217202 */ /* 0x008fe20000000f00 */
[----:B------:R-:W-:Y:S01]  /*77d0*/  FADD.FTZ R11, R170, R173 ;  /* 0x000000adaa0b7221 */ /* 0x000fe20000010000 */
[----:B------:R-:W-:Y:S01]  /*77e0*/  MOV R249, R139 ;  /* 0x0000008b00f97202 */ /* 0x000fe20000000f00 */
[----:B------:R-:W-:Y:S01]  /*77f0*/  IMAD.MOV.U32 R170, RZ, RZ, R172 ;  /* 0x000000ffffaa7224 */ /* 0x000fe200078e00ac */
[----:B------:R-:W-:Y:S01]  /*7800*/  MUFU.EX2 R24, R24 ;  /* 0x0000001800187308 */ /* 0x000fe20000000800 */
[----:B------:R-:W-:Y:S01]  /*7810*/  FADD.FTZ R6, R29, R0 ;  /* 0x000000001d067221 */ /* 0x000fe20000010000 */
[----:B------:R-:W2:Y:S01]  /*7820*/  LDSM.16.MT88.4 R132, [R224+0x3100] ;  /* 0x00310000e084783b */ /* 0x000ea20000004200 */
[----:B------:R-:W-:-:S02]  /*7830*/  FADD.FTZ R3, R168, R3 ;  /* 0x00000003a8037221 */ /* 0x000fc40000010000 */
[----:B------:R-:W-:Y:S01]  /*7840*/  IMAD.MOV.U32 R172, RZ, RZ, R158 ;  /* 0x000000ffffac7224 */ /* 0x000fe200078e009e */
[----:B------:R-:W3:Y:S01]  /*7850*/  LDSM.16.MT88.4 R148, [R227+0x3100] ;  /* 0x00310000e394783b */ /* 0x000ee20000004200 */
[----:B----4-:R-:W-:Y:S01]  /*7860*/  @P4 IMAD.HI.U32 R0, R243, c[0x0][0x2c8], RZ ;  /* 0x0000b200f3004a27 */ /* 0x010fe200078e00ff */
[----:B------:R-:W-:Y:S01]  /*7870*/  MOV R31, R129 ;  /* 0x00000081001f7202 */ /* 0x000fe20000000f00 */
[----:B------:R-:W-:Y:S01]  /*7880*/  MUFU.EX2 R27, R27 ;  /* 0x0000001b001b7308 */ /* 0x000fe20000000800 */
[----:B------:R1:W5:Y:S01]  /*7890*/  LDL.LU R236, [R1+0x8c] ;  /* 0x00008c0001ec7983 */ /* 0x0003620000300800 */
[----:B------:R-:W-:Y:S01]  /*78a0*/  FADD.FTZ R2, R176, R2 ;  /* 0x00000002b0027221 */ /* 0x000fe20000010000 */
[----:B------:R-:W-:Y:S01]  /*78b0*/  MOV R28, R141 ;  /* 0x0000008d001c7202 */ /* 0x000fe20000000f00 */
[----:B------:R-:W-:Y:S01]  /*78c0*/  FADD.FTZ R4, R172, R11 ;  /* 0x0000000bac047221 */ /* 0x000fe20000010000 */
[----:B------:R-:W-:Y:S01]  /*78d0*/  @P4 SHF.R.U32.HI R243, RZ, c[0x0][0x2cc], R0 ;  /* 0x0000b300fff34a19 */ /* 0x000fe20000011600 */
[----:B------:R-:W-:-:S02]  /*78e0*/  FADD.FTZ R3, R33, R3 ;  /* 0x0000000321037221 */ /* 0x000fc40000010000 */
[----:B------:R-:W4:Y:S01]  /*78f0*/  MUFU.EX2 R20, R34 ;  /* 0x0000002200147308 */ /* 0x000f220000000800 */
[----:B------:R-:W-:Y:S01]  /*7900*/  FADD.FTZ R2, R181, R2 ;  /* 0x00000002b5027221 */ /* 0x000fe20000010000 */
[----:B------:R-:W-:Y:S01]  /*7910*/  MOV R168, R174 ;  /* 0x000000ae00a87202 */ /* 0x000fe20000000f00 */
[----:B------:R-:W-:Y:S02]  /*7920*/  FADD.FTZ R7, R31, R4 ;  /* 0x000000041f077221 */ /* 0x000fe40000010000 */
[----:B------:R-:W-:Y:S02]  /*7930*/  IMAD.MOV.U32 R248, RZ, RZ, R138 ;  /* 0x000000fffff87224 */ /* 0x000fe400078e008a */
[----:B------:R-:W-:Y:S01]  /*7940*/  IMAD.MOV.U32 R250, RZ, RZ, R136 ;  /* 0x000000fffffa7224 */ /* 0x000fe200078e0088 */
[----:B------:R1:W-:Y:S01]  /*7950*/  MUFU.EX2 R14, R35 ;  /* 0x00000023000e7308 */ /* 0x0003e20000000800 */
[----:B------:R-:W-:Y:S01]  /*7960*/  FADD.FTZ R5, R28, R3 ;  /* 0x000000031c057221 */ /* 0x000fe20000010000 */
[----:B------:R-:W-:Y:S01]  /*7970*/  IADD3 R3, R243, R154, -R247 ;  /* 0x0000009af3037210 */ /* 0x000fe20007ffe8f7 */
[----:B------:R-:W-:Y:S01]  /*7980*/  FADD.FTZ R4, R180, R2 ;  /* 0x00000002b4047221 */ /* 0x000fe20000010000 */
[----:B------:R-:W-:Y:S01]  /*7990*/  MOV R30, R183 ;  /* 0x000000b7001e7202 */ /* 0x000fe20000000f00 */
[----:B------:R-:W-:Y:S01]  /*79a0*/  IMAD.MOV.U32 R2, RZ, RZ, RZ ;  /* 0x000000ffff027224 */ /* 0x000fe200078e00ff */
[----:B------:R-:W2:Y:S03]  /*79b0*/  LDSM.16.MT88.4 R16, [R226+0x3100] ;  /* 0x00310000e210783b */ /* 0x000ea60000004200 */
[----:B------:R-:W-:Y:S01]  /*79c0*/  IMAD.HI R2, R3, -0x6db6db6d, R2 ;  /* 0x9249249303027827 */ /* 0x000fe200078e0202 */
[----:B------:R3:W-:Y:S01]  /*79d0*/  MUFU.EX2 R21, R32 ;  /* 0x0000002000157308 */ /* 0x0007e20000000800 */
[----:B------:R2:W5:Y:S03]  /*79e0*/  LDL.LU R235, [R1+0x88] ;  /* 0x0000880001eb7983 */ /* 0x0005660000300800 */
[----:B------:R-:W-:Y:S01]  /*79f0*/  SHF.R.U32.HI R0, RZ, 0x1f, R2 ;  /* 0x0000001fff007819 */ /* 0x000fe20000011602 */
[----:B------:R-:W-:Y:S01]  /*7a00*/  IMAD.MOV.U32 R31, RZ, RZ, R169 ;  /* 0x000000ffff1f7224 */ /* 0x000fe200078e00a9 */
[----:B-1----:R-:W-:Y:S01]  /*7a10*/  MOV R35, R121 ;  /* 0x0000007900237202 */ /* 0x002fe20000000f00 */
[----:B------:R-:W-:Y:S01]  /*7a20*/  IMAD.MOV.U32 R34, RZ, RZ, R122 ;  /* 0x000000ffff227224 */ /* 0x000fe200078e007a */
[----:B------:R-:W-:Y:S01]  /*7a30*/  LEA.HI.SX32 R11, R2, R0, 0x1a ;  /* 0x00000000020b7211 */ /* 0x000fe200078fd2ff */
[----:B------:R-:W-:-:S02]  /*7a40*/  IMAD.MOV.U32 R169, RZ, RZ, R123 ;  /* 0x000000ffffa97224 */ /* 0x000fc400078e007b */
[----:B------:R-:W-:Y:S02]  /*7a50*/  FADD.FTZ R6, R170, R6 ;  /* 0x00000006aa067221 */ /* 0x000fe40000010000 */
[----:B------:R-:W-:Y:S02]  /*7a60*/  IMAD.MOV.U32 R251, RZ, RZ, R120 ;  /* 0x000000fffffb7224 */ /* 0x000fe400078e0078 */
[----:B------:R-:W-:Y:S01]  /*7a70*/  IMAD.MOV.U32 R33, RZ, RZ, R182 ;  /* 0x000000ffff217224 */ /* 0x000fe200078e00b6 */
[----:B---3--:R-:W-:Y:S01]  /*7a80*/  MOV R32, R137 ;  /* 0x0000008900207202 */ /* 0x008fe20000000f00 */
[----:B------:R-:W-:Y:S01]  /*7a90*/  FADD.FTZ R2, R35, R7 ;  /* 0x0000000723027221 */ /* 0x000fe20000010000 */
[----:B------:R-:W-:Y:S01]  /*7aa0*/  MOV R28, R153 ;  /* 0x00000099001c7202 */ /* 0x000fe20000000f00 */
[----:B------:R-:W-:Y:S01]  /*7ab0*/  FADD.FTZ R0, R34, R5 ;  /* 0x0000000522007221 */ /* 0x000fe20000010000 */
[----:B------:R-:W1:Y:S01]  /*7ac0*/  MUFU.EX2 R8, R8 ;  /* 0x0000000800087308 */ /* 0x000e620000000800 */
[----:B------:R-:W-:Y:S01]  /*7ad0*/  FADD.FTZ R3, R169, R4 ;  /* 0x00000004a9037221 */ /* 0x000fe20000010000 */
[----:B------:R3:W5:Y:S01]  /*7ae0*/  LDL.LU R234, [R1+0x84] ;  /* 0x0000840001ea7983 */ /* 0x0007620000300800 */
[----:B------:R-:W-:-:S02]  /*7af0*/  FADD.FTZ R5, R168, R2 ;  /* 0x00000002a8057221 */ /* 0x000fc40000010000 */
[----:B------:R-:W-:Y:S01]  /*7b00*/  FADD.FTZ R4, R171, R0 ;  /* 0x00000000ab047221 */ /* 0x000fe20000010000 */
[----:B------:R3:W5:Y:S01]  /*7b10*/  LDL.LU R233, [R1+0x80] ;  /* 0x0000800001e97983 */ /* 0x0007620000300800 */
[----:B------:R-:W-:Y:S02]  /*7b20*/  FADD.FTZ R3, R248, R3 ;  /* 0x00000003f8037221 */ /* 0x000fe40000010000 */
[----:B------:R-:W-:Y:S01]  /*7b30*/  FADD.FTZ R2, R250, R6 ;  /* 0x00000006fa027221 */ /* 0x000fe20000010000 */
[----:B------:R-:W1:Y:S01]  /*7b40*/  MUFU.EX2 R9, R9 ;  /* 0x0000000900097308 */ /* 0x000e620000000800 */
[----:B------:R-:W-:Y:S01]  /*7b50*/  FADD.FTZ R0, R249, R5 ;  /* 0x00000005f9007221 */ /* 0x000fe20000010000 */
[----:B------:R3:W5:Y:S01]  /*7b60*/  LDL.LU R232, [R1+0x7c] ;  /* 0x00007c0001e87983 */ /* 0x0007620000300800 */
[----:B------:R-:W-:Y:S02]  /*7b70*/  FADD.FTZ R5, R32, R4 ;  /* 0x0000000420057221 */ /* 0x000fe40000010000 */
[----:B------:R-:W-:Y:S01]  /*7b80*/  FADD.FTZ R3, R251, R3 ;  /* 0x00000003fb037221 */ /* 0x000fe20000010000 */
[----:B------:R3:W5:Y:S01]  /*7b90*/  LDL.LU R231, [R1+0x78] ;  /* 0x0000780001e77983 */ /* 0x0007620000300800 */
[----:B------:R-:W-:-:S02]  /*7ba0*/  FADD.FTZ R4, R33, R2 ;  /* 0x0000000221047221 */ /* 0x000fc40000010000 */
[----:B------:R-:W-:Y:S02]  /*7bb0*/  FADD.FTZ R2, R30, R0 ;  /* 0x000000001e027221 */ /* 0x000fe40000010000 */
[----:B------:R-:W-:Y:S01]  /*7bc0*/  IMAD.MOV.U32 R29, RZ, RZ, R155 ;  /* 0x000000ffff1d7224 */ /* 0x000fe200078e009b */
[----:B------:R-:W1:Y:S01]  /*7bd0*/  MUFU.EX2 R13, R52 ;  /* 0x00000034000d7308 */ /* 0x000e620000000800 */
[----:B------:R-:W-:-:S07]  /*7be0*/  FADD.FTZ R0, R252, R5 ;  /* 0x00000005fc007221 */ /* 0x000fce0000010000 */
[----:B------:R-:W1:Y:S01]  /*7bf0*/  MUFU.EX2 R10, R10 ;  /* 0x0000000a000a7308 */ /* 0x000e620000000800 */
[----:B------:R-:W-:-:S07]  /*7c00*/  FADD.FTZ R3, R218, R3 ;  /* 0x00000003da037221 */ /* 0x000fce0000010000 */
[----:B------:R-:W1:Y:S01]  /*7c10*/  MUFU.EX2 R15, R53 ;  /* 0x00000035000f7308 */ /* 0x000e620000000800 */
[----:B------:R-:W-:-:S07]  /*7c20*/  FADD.FTZ R4, R245, R4 ;  /* 0x00000004f5047221 */ /* 0x000fce0000010000 */
[----:B------:R-:W1:Y:S01]  /*7c30*/  MUFU.EX2 R12, R12 ;  /* 0x0000000c000c7308 */ /* 0x000e620000000800 */
[----:B------:R-:W-:-:S07]  /*7c40*/  FADD.FTZ R5, R223, R2 ;  /* 0x00000002df057221 */ /* 0x000fce0000010000 */
[----:B------:R-:W1:Y:S01]  /*7c50*/  MUFU.EX2 R25, R25 ;  /* 0x0000001900197308 */ /* 0x000e620000000800 */
[----:B------:R-:W-:Y:S01]  /*7c60*/  FADD.FTZ R0, R31, R0 ;  /* 0x000000001f007221 */ /* 0x000fe20000010000 */
[----:B------:R-:W-:Y:S01]  /*7c70*/  MOV R152, R144 ;  /* 0x0000009000987202 */ /* 0x000fe20000000f00 */
[----:B------:R-:W-:Y:S01]  /*7c80*/  FADD.FTZ R3, R219, R3 ;  /* 0x00000003db037221 */ /* 0x000fe20000010000 */
[----:B------:R-:W-:Y:S01]  /*7c90*/  IMNMX R6, RZ, R11, !PT ;  /* 0x0000000bff067217 */ /* 0x000fe20007800200 */
        /* <DEDUP_REMOVED lines=62> */
[----:B----4-:R-:W-:Y:S02]  /*8080*/  FADD.FTZ R3, R20, R2 ;  /* 0x0000000214037221 */ /* 0x010fe40000010000 */
[----:B-1----:R-:W-:Y:S02]  /*8090*/  FADD.FTZ R2, R8, R0 ;  /* 0x0000000008027221 */ /* 0x002fe40000010000 */
        /* <DEDUP_REMOVED lines=12> */
[----:B------:R-:W-:Y:S01]  /*8160*/  FADD.FTZ R0, R21, R0 ;  /* 0x0000000015007221 */ /* 0x000fe20000010000 */
[----:B------:R3:W-:Y:S01]  /*8170*/  STL [R1+0x10], R6 ;  /* 0x0000100601007387 */ /* 0x0007e20000100800 */
[----:B------:R-:W-:Y:S02]  /*8180*/  FADD.FTZ R2, R25, R2 ;  /* 0x0000000219027221 */ /* 0x000fe40000010000 */
[----:B------:R-:W-:Y:S01]  /*8190*/  IMAD.MOV.U32 R247, RZ, RZ, R152 ;  /* 0x000000fffff77224 */ /* 0x000fe200078e0098 */
[----:B------:R3:W-:Y:S04]  /*81a0*/  STL [R1+0x40], R4 ;  /* 0x0000400401007387 */ /* 0x0007e80000100800 */
[----:B------:R3:W-:Y:S01]  /*81b0*/  STL [R1+0x48], R3 ;  /* 0x0000480301007387 */ /* 0x0007e20000100800 */
[----:B------:R-:W-:-:S03]  /*81c0*/  IADD3 R244, R247, -0x2, RZ ;  /* 0xfffffffef7f47810 */ /* 0x000fc60007ffe0ff */
[----:B------:R3:W-:Y:S04]  /*81d0*/  STL [R1+0x44], R0 ;  /* 0x0000440001007387 */ /* 0x0007e80000100800 */
[----:B------:R3:W-:Y:S01]  /*81e0*/  STL [R1+0x3c], R2 ;  /* 0x00003c0201007387 */ /* 0x0007e20000100800 */
[----:B------:R-:W-:Y:S02]  /*81f0*/  ISETP.GE.AND P0, PT, R244, R6, PT ;  /* 0x00000006f400720c */ /* 0x000fe40003f06270 */
[----:B------:R-:W-:Y:S02]  /*8200*/  F2FP.BF16.PACK_AB R176, R27, R54 ;  /* 0x000000361bb0723e */ /* 0x000fe400000010ff */
[----:B------:R-:W-:Y:S02]  /*8210*/  F2FP.BF16.PACK_AB R177, R23, R24 ;  /* 0x0000001817b1723e */ /* 0x000fe400000010ff */
[----:B------:R-:W-:-:S02]  /*8220*/  F2FP.BF16.PACK_AB R178, R25, R26 ;  /* 0x0000001a19b2723e */ /* 0x000fc400000010ff */
[----:B------:R-:W-:Y:S02]  /*8230*/  F2FP.BF16.PACK_AB R179, R21, R22 ;  /* 0x0000001615b3723e */ /* 0x000fe400000010ff */
[----:B------:R-:W-:Y:S02]  /*8240*/  F2FP.BF16.PACK_AB R180, R14, R20 ;  /* 0x000000140eb4723e */ /* 0x000fe400000010ff */
[----:B------:R-:W-:Y:S02]  /*8250*/  F2FP.BF16.PACK_AB R181, R9, R8 ;  /* 0x0000000809b5723e */ /* 0x000fe400000010ff */
[----:B------:R-:W-:Y:S02]  /*8260*/  F2FP.BF16.PACK_AB R182, R15, R13 ;  /* 0x0000000d0fb6723e */ /* 0x000fe400000010ff */
[----:B------:R-:W-:Y:S01]  /*8270*/  F2FP.BF16.PACK_AB R183, R12, R10 ;  /* 0x0000000a0cb7723e */ /* 0x000fe200000010ff */
[C---:B--2---:R-:W-:Y:S08]  /*8280*/  HMMA.16816.F32.BF16 R124, R176.reuse, R132, R124 ;  /* 0x00000084b07c723c */ /* 0x044ff0000004187c */
        /* <DEDUP_REMOVED lines=16> */
[----:B---3--:R-:W2:Y:S01]  /*8390*/  LDL R247, [R1+0x18] ;  /* 0x0000180001f77983 */ /* 0x008ea20000100800 */
[----:B------:R-:W-:Y:S01]  /*83a0*/  MOV R116, R72 ;  /* 0x0000004800747202 */ /* 0x000fe20000000f00 */
[----:B------:R-:W-:Y:S01]  /*83b0*/  IMAD.MOV.U32 R118, RZ, RZ, R70 ;  /* 0x000000ffff767224 */ /* 0x000fe200078e0046 */
[----:B------:R-:W-:Y:S01]  /*83c0*/  MOV R3, R73 ;  /* 0x0000004900037202 */ /* 0x000fe20000000f00 */
[----:B------:R-:W-:Y:S01]  /*83d0*/  IMAD.MOV.U32 R216, RZ, RZ, R244 ;  /* 0x000000ffffd87224 */ /* 0x000fe200078e00f4 */
[----:B------:R-:W-:Y:S01]  /*83e0*/  MOV R117, R71 ;  /* 0x0000004700757202 */ /* 0x000fe20000000f00 */
[----:B--2---:R-:W-:-:S05]  /*83f0*/  @P4 IMAD.HI.U32 R0, R247, c[0x0][0x2c8], RZ ;  /* 0x0000b200f7004a27 */ /* 0x004fca00078e00ff */
[----:B------:R-:W-:-:S05]  /*8400*/  @P4 SHF.R.U32.HI R0, RZ, c[0x0][0x2cc], R0 ;  /* 0x0000b300ff004a19 */ /* 0x000fca0000011600 */
[----:B------:R1:W-:Y:S02]  /*8410*/  @P4 STL [R1+0x14], R0 ;  /* 0x0000140001004387 */ /* 0x0003e40000100800 */
.L_x_603:
[----:B------:R-:W-:Y:S04]  /*8420*/  DEPBAR.LE SB0, 0x0 ;  /* 0x000080000000791a */ /* 0x000fe80000000000 */
[----:B------:R-:W-:Y:S01]  /*8430*/  BAR.SYNC.DEFER_BLOCKING 0x0 ;  /* 0x0000000000007b1d */ /* 0x000fe20000010000 */
[----:B------:R-:W-:Y:S11]  /*8440*/  ISETP.GE.AND P2, PT, R216, RZ, PT ;  /* 0x000000ffd800720c */ /* 0x000ff60003f46270 */
[----:B------:R-:W-:Y:S02]  /*8450*/  @!UPT UIADD3 URZ, URZ, URZ, URZ ;  /* 0x0000003f3f3ff290 */ /* 0x000fe4000fffe03f */
[----:B-12---:R-:W-:Y:S05]  /*8460*/  @P2 SHF.R.S32.HI R0, RZ, 0x1f, R216 ;  /* 0x0000001fff002819 */ /* 0x006fea00000114d8 */
[----:B------:R-:W-:Y:S04]  /*8470*/  @P2 IMAD R0, R0, c[0x0][0x208], RZ ;  /* 0x0000820000002a24 */ /* 0x000fe800078e02ff */
[C---:B------:R-:W-:Y:S01]  /*8480*/  @P2 IMAD R0, R216.reuse, c[0x0][0x20c], R0 ;  /* 0x00008300d8002a24 */ /* 0x040fe200078e0200 */
[----:B-----5:R-:W-:Y:S08]  /*8490*/  LDSM.16.M88.4 R112, [R230+0x7100] ;  /* 0x00710000e670783b */ /* 0x020ff00000000200 */
[----:B------:R-:W1:Y:S08]  /*84a0*/  LDSM.16.M88.4 R16, [R119+0x3900] ;  /* 0x003900007710783b */ /* 0x000e700000000200 */
[----:B------:R-:W2:Y:S08]  /*84b0*/  LDSM.16.M88.4 R108, [R230+0x9100] ;  /* 0x00910000e66c783b */ /* 0x000eb00000000200 */
        /* <DEDUP_REMOVED lines=22> */
[----:B------:R-:W4:Y:S04]  /*8620*/  LDL R2, [R1+0x14] ;  /* 0x0000140001027983 */ /* 0x000f280000100800 */
[----:B------:R-:W-:Y:S04]  /*8630*/  STL [R1+0x88], R236 ;  /* 0x000088ec01007387 */ /* 0x000fe80000100800 */
[----:B------:R-:W-:Y:S01]  /*8640*/  STL [R1+0x8c], R235 ;  /* 0x00008ceb01007387 */ /* 0x000fe20000100800 */
[-C--:B-1----:R-:W-:Y:S08]  /*8650*/  HMMA.16816.F32.BF16 R4, R112, R16.reuse, RZ ;  /* 0x000000107004723c */ /* 0x082ff000000418ff */
[C---:B--2---:R-:W-:Y:S08]  /*8660*/  HMMA.16816.F32.BF16 R8, R108.reuse, R16, RZ ;  /* 0x000000106c08723c */ /* 0x044ff000000418ff */
        /* <DEDUP_REMOVED lines=28> */
[C---:B------:R-:W-:Y:S08]  /*8830*/  HMMA.16816.F32.BF16 R8, R196.reuse, R192, R8 ;  /* 0x000000c0c408723c */ /* 0x040ff00000041808 */
[-C--:B------:R-:W-:Y:S08]  /*8840*/  HMMA.16816.F32.BF16 R12, R196, R194.reuse, R12 ;  /* 0x000000c2c40c723c */ /* 0x080ff0000004180c */
[C---:B------:R-:W-:Y:S01]  /*8850*/  HMMA.16816.F32.BF16 R16, R188.reuse, R194, R16 ;  /* 0x000000c2bc10723c */ /* 0x040fe20000041810 */
[----:B------:R-:W2:Y:S07]  /*8860*/  LDSM.16.M88.4 R192, [R236] ;  /* 0x00000000ecc0783b */ /* 0x000eae0000000200 */
[-C--:B------:R-:W-:Y:S08]  /*8870*/  HMMA.16816.F32.BF16 R20, R188, R200.reuse, R20 ;  /* 0x000000c8bc14723c */ /* 0x080ff00000041814 */
[C---:B------:R-:W-:Y:S07]  /*8880*/  HMMA.16816.F32.BF16 R24, R196.reuse, R200, R24 ;  /* 0x000000c8c418723c */ /* 0x040fee0000041818 */
[----:B----4-:R-:W-:Y:S01]  /*8890*/  @P2 IMAD.MOV.U32 R200, RZ, RZ, R212 ;  /* 0x000000ffffc82224 */ /* 0x010fe200078e00d4 */
[-C--:B------:R-:W-:Y:S04]  /*88a0*/  HMMA.16816.F32.BF16 R28, R196, R202.reuse, R28 ;  /* 0x000000cac41c723c */ /* 0x080fe8000004181c */
[----:B------:R-:W-:Y:S04]  /*88b0*/  @P2 IMAD.MOV.U32 R201, RZ, RZ, R215 ;  /* 0x000000ffffc92224 */ /* 0x000fe800078e00d7 */
[C---:B------:R-:W-:Y:S07]  /*88c0*/  HMMA.16816.F32.BF16 R32, R188.reuse, R202, R32 ;  /* 0x000000cabc20723c */ /* 0x040fee0000041820 */
[----:B------:R-:W-:Y:S01]  /*88d0*/  @P2 IMAD.WIDE.U32 R202, R216, c[0x0][0x208], RZ ;  /* 0x00008200d8ca2a25 */ /* 0x000fe200078e00ff */
[-C--:B------:R-:W-:Y:S04]  /*88e0*/  HMMA.16816.F32.BF16 R36, R188, R204.reuse, R36 ;  /* 0x000000ccbc24723c */ /* 0x080fe80000041824 */
[----:B------:R-:W-:Y:S01]  /*88f0*/  @P2 IADD3 R0, R203, R0, RZ ;  /* 0x00000000cb002210 */ /* 0x000fe20007ffe0ff */
[----:B------:R-:W-:Y:S03]  /*8900*/  @P2 IMAD.WIDE.U32 R200, R202, 0x70, R200 ;  /* 0x00000070cac82825 */ /* 0x000fe600078e00c8 */
[C---:B------:R-:W-:Y:S04]  /*8910*/  HMMA.16816.F32.BF16 R40, R196.reuse, R204, R40 ;  /* 0x000000ccc428723c */ /* 0x040fe80000041828 */
[----:B------:R-:W-:Y:S03]  /*8920*/  @P2 IMAD R0, R0, 0x70, RZ ;  /* 0x0000007000002824 */ /* 0x000fe600078e02ff */
[C---:B------:R-:W-:Y:S01]  /*8930*/  @P2 LEA R204, P0, R200.reuse, c[0x0][0x1f8], 0x1 ;  /* 0x00007e00c8cc2a11 */ /* 0x040fe200078008ff */
[-C--:B------:R-:W-:Y:S04]  /*8940*/  HMMA.16816.F32.BF16 R44, R196, R206.reuse, R44 ;  /* 0x000000cec42c723c */ /* 0x080fe8000004182c */
[----:B------:R-:W-:Y:S04]  /*8950*/  @P2 IMAD.IADD R0, R201, 0x1, R0 ;  /* 0x00000001c9002824 */ /* 0x000fe800078e0200 */
[C---:B------:R-:W-:Y:S04]  /*8960*/  HMMA.16816.F32.BF16 R48, R188.reuse, R206, R48 ;  /* 0x000000cebc30723c */ /* 0x040fe80000041830 */
[----:B------:R-:W-:Y:S02]  /*8970*/  @P2 LEA.HI.X R205, R200, c[0x0][0x1fc], R0, 0x1, P0 ;  /* 0x00007f00c8cd2a11 */ /* 0x000fe400000f0c00 */
[----:B------:R3:W4:Y:S02]  /*8980*/  LDSM.16.M88.4 R200, [R235] ;  /* 0x00000000ebc8783b */ /* 0x0007240000000200 */
[-C--:B------:R-:W-:Y:S06]  /*8990*/  HMMA.16816.F32.BF16 R52, R188, R208.reuse, R52 ;  /* 0x000000d0bc34723c */ /* 0x080fec0000041834 */
[----:B------:R-:W-:Y:S01]  /*89a0*/  @!PT LDS RZ, [RZ] ;  /* 0x00000000fffff984 */ /* 0x000fe20000000800 */
[----:B------:R-:W-:Y:S01]  /*89b0*/  @!PT LDS RZ, [RZ] ;  /* 0x00000000fffff984 */ /* 0x000fe20000000800 */
[----:B------:R-:W-:Y:S01]  /*89c0*/  @!PT LDS RZ, [RZ] ;  /* 0x00000000fffff984 */ /* 0x000fe20000000800 */
[----:B------:R2:W-:Y:S02]  /*89d0*/  @P2 LDGSTS.E.BYPASS.LTC128B.128 [R241+0x100], [R204.64], !P6 ;  /* 0x00100000ccf12fae */ /* 0x0005e4000f101d4a */
[C---:B------:R-:W-:Y:S07]  /*89e0*/  HMMA.16816.F32.BF16 R56, R196.reuse, R208, R56 ;  /* 0x000000d0c438723c */ /* 0x040fee0000041838 */
[----:B------:R-:W-:Y:S01]  /*89f0*/  @P2 IADD3 R208, P1, R204, UR9, RZ ;  /* 0x00000009ccd02c10 */ /* 0x000fe2000ff3e0ff */
[-C--:B------:R-:W-:Y:S04]  /*8a00*/  HMMA.16816.F32.BF16 R60, R196, R210.reuse, R60 ;  /* 0x000000d2c43c723c */ /* 0x080fe8000004183c */
[----:B------:R-:W-:Y:S01]  /*8a10*/  @P2 IADD3.X R209, R205, UR8, RZ, P1, !PT ;  /* 0x00000008cdd12c10 */ /* 0x000fe20008ffe4ff */
[----:B---3--:R-:W3:Y:S03]  /*8a20*/  LDL R235, [R1+0x20] ;  /* 0x0000200001eb7983 */ /* 0x008ee60000100800 */
[C---:B------:R-:W-:Y:S01]  /*8a30*/  HMMA.16816.F32.BF16 R64, R188.reuse, R210, R64 ;  /* 0x000000d2bc40723c */ /* 0x040fe20000041840 */
[----:B------:R4:W-:Y:S06]  /*8a40*/  @P2 LDGSTS.E.BYPASS.LTC128B.128 [R241+0x900], [R208.64], !P6 ;  /* 0x00900000d0f12fae */ /* 0x0009ec000f101d4a */
[----:B------:R-:W-:Y:S01]  /*8a50*/  @P2 IADD3 R210, P0, R208, UR9, RZ ;  /* 0x00000009d0d22c10 */ /* 0x000fe2000ff1e0ff */
[-C--:B-1----:R-:W-:Y:S01]  /*8a60*/  HMMA.16816.F32.BF16 R68, R188, R184.reuse, R68 ;  /* 0x000000b8bc44723c */ /* 0x082fe20000041844 */
[----:B------:R-:W-:Y:S03]  /*8a70*/  STL [R1+0x90], R231 ;  /* 0x000090e701007387 */ /* 0x000fe60000100800 */
[----:B------:R-:W-:Y:S02]  /*8a80*/  @P2 IADD3.X R211, R209, UR8, RZ, P0, !PT ;  /* 0x00000008d1d32c10 */ /* 0x000fe400087fe4ff */
[----:B------:R-:W-:Y:S02]  /*8a90*/  @P2 IADD3 R206, P1, R210, UR9, RZ ;  /* 0x00000009d2ce2c10 */ /* 0x000fe4000ff3e0ff */
[C---:B------:R-:W-:Y:S01]  /*8aa0*/  HMMA.16816.F32.BF16 R72, R196.reuse, R184, R72 ;  /* 0x000000b8c448723c */ /* 0x040fe20000041848 */
[----:B------:R4:W-:Y:S03]  /*8ab0*/  @P2 LDGSTS.E.BYPASS.LTC128B.128 [R241+0x1100], [R210.64], !P6 ;  /* 0x01100000d2f12fae */ /* 0x0009e6000f101d4a */
[----:B------:R-:W-:Y:S02]  /*8ac0*/  @P2 IADD3.X R207, R211, UR8, RZ, P1, !PT ;  /* 0x00000008d3cf2c10 */ /* 0x000fe40008ffe4ff */
[----:B--2---:R-:W-:Y:S02]  /*8ad0*/  @P2 IADD3 R204, P0, R206, UR9, RZ ;  /* 0x00000009cecc2c10 */ /* 0x004fe4000ff1e0ff */
[-C--:B------:R-:W-:Y:S01]  /*8ae0*/  HMMA.16816.F32.BF16 R76, R196, R186.reuse, R76 ;  /* 0x000000bac44c723c */ /* 0x080fe2000004184c */
[----:B------:R1:W-:Y:S03]  /*8af0*/  @P2 LDGSTS.E.BYPASS.LTC128B.128 [R241+0x1900], [R206.64], !P6 ;  /* 0x01900000cef12fae */ /* 0x0003e6000f101d4a */
[----:B------:R-:W-:Y:S02]  /*8b00*/  @P2 IADD3.X R205, R207, UR8, RZ, P0, !PT ;  /* 0x00000008cfcd2c10 */ /* 0x000fe400087fe4ff */
[----:B------:R-:W-:Y:S02]  /*8b10*/  @P2 IADD3 R184, P1, R204, UR9, RZ ;  /* 0x00000009ccb82c10 */ /* 0x000fe4000ff3e0ff */
[C---:B------:R-:W-:Y:S01]  /*8b20*/  HMMA.16816.F32.BF16 R80, R188.reuse, R186, R80 ;  /* 0x000000babc50723c */ /* 0x040fe20000041850 */
[----:B------:R1:W-:Y:S03]  /*8b30*/  @P2 LDGSTS.E.BYPASS.LTC128B.128 [R241+0x2100], [R204.64], !P6 ;  /* 0x02100000ccf12fae */ /* 0x0003e6000f101d4a */
[----:B------:R-:W-:Y:S03]  /*8b40*/  @P2 IADD3.X R185, R205, UR8, RZ, P1, !PT ;  /* 0x00000008cdb92c10 */ /* 0x000fe60008ffe4ff */
[----:B------:R-:W-:Y:S01]  /*8b50*/  @P2 IADD3 R186, P0, R184, UR9, RZ ;  /* 0x00000009b8ba2c10 */ /* 0x000fe2000ff1e0ff */
[-C--:B------:R-:W-:Y:S01]  /*8b60*/  HMMA.16816.F32.BF16 R84, R188, R192.reuse, R84 ;  /* 0x000000c0bc54723c */ /* 0x080fe20000041854 */
[----:B------:R2:W-:Y:S03]  /*8b70*/  @P2 LDGSTS.E.BYPASS.LTC128B.128 [R241+0x2900], [R184.64], !P6 ;  /* 0x02900000b8f12fae */ /* 0x0005e6000f101d4a */
[----:B------:R-:W-:Y:S04]  /*8b80*/  @P2 IADD3.X R187, R185, UR8, RZ, P0, !PT ;  /* 0x00000008b9bb2c10 */ /* 0x000fe800087fe4ff */
[C---:B------:R-:W-:Y:S01]  /*8b90*/  HMMA.16816.F32.BF16 R88, R196.reuse, R192, R88 ;  /* 0x000000c0c458723c */ /* 0x040fe20000041858 */
[----:B------:R2:W-:Y:S07]  /*8ba0*/  @P2 LDGSTS.E.BYPASS.LTC128B.128 [R241+0x3100], [R186.64], !P6 ;  /* 0x03100000baf12fae */ /* 0x0005ee000f101d4a */
[-C--:B------:R-:W-:Y:S01]  /*8bb0*/  HMMA.16816.F32.BF16 R92, R196, R194.reuse, R92 ;  /* 0x000000c2c45c723c */ /* 0x080fe2000004185c */
[----:B----4-:R-:W-:Y:S07]  /*8bc0*/  LDSM.16.M88.4 R208, [R231+0x9100] ;  /* 0x00910000e7d0783b */ /* 0x010fee0000000200 */
[C---:B------:R-:W-:Y:S01]  /*8bd0*/  HMMA.16816.F32.BF16 R96, R188.reuse, R194, R96 ;  /* 0x000000c2bc60723c */ /* 0x040fe20000041860 */
[----:B-1----:R-:W-:Y:S07]  /*8be0*/  LDSM.16.M88.4 R204, [R229+0x3900] ;  /* 0x00390000e5cc783b */ /* 0x002fee0000000200 */
[-C--:B------:R-:W-:Y:S01]  /*8bf0*/  HMMA.16816.F32.BF16 R100, R188, R200.reuse, R100 ;  /* 0x000000c8bc64723c */ /* 0x080fe20000041864 */
[----:B------:R-:W-:Y:S07]  /*8c00*/  LDSM.16.M88.4 R212, [R229+0x4100] ;  /* 0x00410000e5d4783b */ /* 0x000fee0000000200 */
[C---:B------:R-:W-:Y:S01]  /*8c10*/  HMMA.16816.F32.BF16 R104, R196.reuse, R200, R104 ;  /* 0x000000c8c468723c */ /* 0x040fe20000041868 */
[----:B--2---:R1:W2:Y:S07]  /*8c20*/  LDSM.16.M88.4 R184, [R231+0x7100] ;  /* 0x00710000e7b8783b */ /* 0x0042ae0000000200 */
[-C--:B------:R-:W-:Y:S01]  /*8c30*/  HMMA.16816.F32.BF16 R108, R196, R202.reuse, R108 ;  /* 0x000000cac46c723c */ /* 0x080fe2000004186c */
[----:B------:R-:W4:Y:S07]  /*8c40*/  LDSM.16.M88.4 R192, [R229+0x4900] ;  /* 0x00490000e5c0783b */ /* 0x000f2e0000000200 */
[----:B------:R-:W-:Y:S01]  /*8c50*/  HMMA.16816.F32.BF16 R112, R188, R202, R112 ;  /* 0x000000cabc70723c */ /* 0x000fe20000041870 */
[----:B------:R-:W4:Y:S08]  /*8c60*/  LDSM.16.M88.4 R196, [R229+0x5100] ;  /* 0x00510000e5c4783b */ /* 0x000f300000000200 */
[----:B------:R-:W4:Y:S08]  /*8c70*/  LDSM.16.M88.4 R188, [R229+0x5900] ;  /* 0x00590000e5bc783b */ /* 0x000f300000000200 */
[----:B-1----:R-:W3:Y:S04]  /*8c80*/  LDL R231, [R1+0x38] ;  /* 0x0000380001e77983 */ /* 0x002ee80000100800 */
[----:B------:R-:W-:Y:S01]  /*8c90*/  STL [R1+0x94], R229 ;  /* 0x000094e501007387 */ /* 0x000fe20000100800 */
[-C--:B--2---:R-:W-:Y:S03]  /*8ca0*/  HMMA.16816.F32.BF16 R4, R184, R204.reuse, R4 ;  /* 0x000000ccb804723c */ /* 0x084fe60000041804 */
[----:B------:R-:W-:Y:S05]  /*8cb0*/  LDSM.16.M88.4 R200, [R229+0x6900] ;  /* 0x00690000e5c8783b */ /* 0x000fea0000000200 */
[C---:B------:R-:W-:Y:S03]  /*8cc0*/  HMMA.16816.F32.BF16 R8, R208.reuse, R204, R8 ;  /* 0x000000ccd008723c */ /* 0x040fe60000041808 */
[----:B------:R-:W0:Y:S05]  /*8cd0*/  LDGDEPBAR ;  /* 0x00000000000079af */ /* 0x000e2a0000000000 */
        /* <DEDUP_REMOVED lines=8> */
[-C--:B----4-:R-:W-:Y:S08]  /*8d60*/  HMMA.16816.F32.BF16 R36, R184, R192.reuse, R36 ;  /* 0x000000c0b824723c */ /* 0x090ff00000041824 */
[C---:B------:R-:W-:Y:S08]  /*8d70*/  HMMA.16816.F32.BF16 R40, R208.reuse, R192, R40 ;  /* 0x000000c0d028723c */ /* 0x040ff00000041828 */
[-C--:B------:R-:W-:Y:S08]  /*8d80*/  HMMA.16816.F32.BF16 R44, R208, R194.reuse, R44 ;  /* 0x000000c2d02c723c */ /* 0x080ff0000004182c */
[C---:B------:R-:W-:Y:S01]  /*8d90*/  HMMA.16816.F32.BF16 R48, R184.reuse, R194, R48 ;  /* 0x000000c2b830723c */ /* 0x040fe20000041830 */
[----:B------:R1:W2:Y:S07]  /*8da0*/  LDSM.16.M88.4 R192, [R229+0x6100] ;  /* 0x00610000e5c0783b */ /* 0x0002ae0000000200 */
[-C--:B------:R-:W-:Y:S08]  /*8db0*/  HMMA.16816.F32.BF16 R52, R184, R196.reuse, R52 ;  /* 0x000000c4b834723c */ /* 0x080ff00000041834 */
[C---:B------:R-:W-:Y:S08]  /*8dc0*/  HMMA.16816.F32.BF16 R56, R208.reuse, R196, R56 ;  /* 0x000000c4d038723c */ /* 0x040ff00000041838 */
[-C--:B------:R-:W-:Y:S01]  /*8dd0*/  HMMA.16816.F32.BF16 R60, R208, R198.reuse, R60 ;  /* 0x000000c6d03c723c */ /* 0x080fe2000004183c */
[----:B-1----:R-:W4:Y:S04]  /*8de0*/  LDL R229, [R1+0x1c] ;  /* 0x00001c0001e57983 */ /* 0x002f280000100800 */
[----:B------:R-:W-:Y:S03]  /*8df0*/  STL [R1+0x98], R232 ;  /* 0x000098e801007387 */ /* 0x000fe60000100800 */
[C---:B------:R-:W-:Y:S01]  /*8e00*/  HMMA.16816.F32.BF16 R64, R184.reuse, R198, R64 ;  /* 0x000000c6b840723c */ /* 0x040fe20000041840 */
[----:B------:R-:W-:Y:S04]  /*8e10*/  STL [R1+0x9c], R228 ;  /* 0x00009ce401007387 */ /* 0x000fe80000100800 */
[----:B------:R1:W3:Y:S03]  /*8e20*/  LDL R0, [R1+0x18] ;  /* 0x0000180001007983 */ /* 0x0002e60000100800 */
[-C--:B------:R-:W-:Y:S01]  /*8e30*/  HMMA.16816.F32.BF16 R68, R184, R188.reuse, R68 ;  /* 0x000000bcb844723c */ /* 0x080fe20000041844 */
[----:B------:R-:W1:Y:S07]  /*8e40*/  LDSM.16.M88.4 R196, [R232+0x9100] ;  /* 0x00910000e8c4783b */ /* 0x000e6e0000000200 */
[C---:B------:R-:W-:Y:S08]  /*8e50*/  HMMA.16816.F32.BF16 R72, R208.reuse, R188, R72 ;  /* 0x000000bcd048723c */ /* 0x040ff00000041848 */
[-C--:B------:R-:W-:Y:S08]  /*8e60*/  HMMA.16816.F32.BF16 R76, R208, R190.reuse, R76 ;  /* 0x000000bed04c723c */ /* 0x080ff0000004184c */
[C---:B------:R-:W-:Y:S08]  /*8e70*/  HMMA.16816.F32.BF16 R80, R184.reuse, R190, R80 ;  /* 0x000000beb850723c */ /* 0x040ff00000041850 */
[-C--:B--2---:R-:W-:Y:S08]  /*8e80*/  HMMA.16816.F32.BF16 R84, R184, R192.reuse, R84 ;  /* 0x000000c0b854723c */ /* 0x084ff00000041854 */
[C---:B------:R-:W-:Y:S08]  /*8e90*/  HMMA.16816.F32.BF16 R88, R208.reuse, R192, R88 ;  /* 0x000000c0d058723c */ /* 0x040ff00000041858 */
[-C--:B------:R-:W-:Y:S08]  /*8ea0*/  HMMA.16816.F32.BF16 R92, R208, R194.reuse, R92 ;  /* 0x000000c2d05c723c */ /* 0x080ff0000004185c */
[C---:B------:R-:W-:Y:S08]  /*8eb0*/  HMMA.16816.F32.BF16 R96, R184.reuse, R194, R96 ;  /* 0x000000c2b860723c */ /* 0x040ff00000041860 */
[-C--:B------:R-:W-:Y:S08]  /*8ec0*/  HMMA.16816.F32.BF16 R100, R184, R200.reuse, R100 ;  /* 0x000000c8b864723c */ /* 0x080ff00000041864 */
[C---:B------:R-:W-:Y:S08]  /*8ed0*/  HMMA.16816.F32.BF16 R104, R208.reuse, R200, R104 ;  /* 0x000000c8d068723c */ /* 0x040ff00000041868 */
[-C--:B------:R-:W-:Y:S08]  /*8ee0*/  HMMA.16816.F32.BF16 R108, R208, R202.reuse, R108 ;  /* 0x000000cad06c723c */ /* 0x080ff0000004186c */
[----:B------:R-:W-:Y:S08]  /*8ef0*/  HMMA.16816.F32.BF16 R112, R184, R202, R112 ;  /* 0x000000cab870723c */ /* 0x000ff00000041870 */
[-C--:B------:R-:W-:Y:S08]  /*8f00*/  HMMA.16816.F32.BF16 R4, R204, R212.reuse, R4 ;  /* 0x000000d4cc04723c */ /* 0x080ff00000041804 */
[C---:B-1----:R-:W-:Y:S08]  /*8f10*/  HMMA.16816.F32.BF16 R8, R196.reuse, R212, R8 ;  /* 0x000000d4c408723c */ /* 0x042ff00000041808 */
        /* <DEDUP_REMOVED lines=20> */
[----:B------:R1:W1:Y:S01]  /*9060*/  MUFU.TANH R238, R7 ;  /* 0x0000000700ee7308 */ /* 0x0002620000002400 */
[----:B------:R-:W-:Y:S09]  /*9070*/  FMUL.FTZ R17, R17, c[0x0][0x320] ;  /* 0x0000c80011117a20 */ /* 0x000ff20000410000 */
[----:B------:R-:W-:Y:S10]  /*9080*/  MUFU.TANH R248, R17 ;  /* 0x0000001100f87308 */ /* 0x000ff40000002400 */
[----:B------:R-:W-:Y:S01]  /*9090*/  MUFU.TANH R237, R8 ;  /* 0x0000000800ed7308 */ /* 0x000fe20000002400 */
[----:B-1----:R-:W1:Y:S09]  /*90a0*/  LDSM.16.M88.4 R4, [R228+0x800] ;  /* 0x00080000e404783b */ /* 0x002e720000000200 */
[----:B------:R-:W-:Y:S10]  /*90b0*/  MUFU.TANH R234, R9 ;  /* 0x0000000900ea7308 */ /* 0x000ff40000002400 */
[----:B------:R-:W-:Y:S10]  /*90c0*/  MUFU.TANH R233, R10 ;  /* 0x0000000a00e97308 */ /* 0x000ff40000002400 */
[----:B------:R2:W2:Y:S10]  /*90d0*/  MUFU.TANH R230, R11 ;  /* 0x0000000b00e67308 */ /* 0x0004b40000002400 */
[----:B------:R-:W3:Y:S01]  /*90e0*/  MUFU.TANH R119, R12 ;  /* 0x0000000c00777308 */ /* 0x000ee20000002400 */
[-C--:B-1----:R-:W-:Y:S09]  /*90f0*/  HMMA.16816.F32.BF16 R20, R204, R4.reuse, R20 ;  /* 0x00000004cc14723c */ /* 0x082ff20000041814 */
[----:B------:R-:W-:Y:S01]  /*9100*/  MUFU.TANH R252, R13 ;  /* 0x0000000d00fc7308 */ /* 0x000fe20000002400 */
[C---:B------:R-:W-:Y:S01]  /*9110*/  HMMA.16816.F32.BF16 R24, R196.reuse, R4, R24 ;  /* 0x00000004c418723c */ /* 0x040fe20000041818 */
[----:B--2---:R-:W1:Y:S08]  /*9120*/  LDSM.16.M88.4 R8, [R228+0x1000] ;  /* 0x00100000e408783b */ /* 0x004e700000000200 */
[----:B------:R-:W-:Y:S01]  /*9130*/  MUFU.TANH R251, R14 ;  /* 0x0000000e00fb7308 */ /* 0x000fe20000002400 */
[-C--:B------:R-:W-:Y:S04]  /*9140*/  HMMA.16816.F32.BF16 R28, R196, R6.reuse, R28 ;  /* 0x00000006c41c723c */ /* 0x080fe8000004181c */
[----:B------:R-:W-:Y:S04]  /*9150*/  FMUL.FTZ R22, R22, c[0x0][0x320] ;  /* 0x0000c80016167a20 */ /* 0x000fe80000410000 */
[C---:B------:R-:W-:Y:S01]  /*9160*/  HMMA.16816.F32.BF16 R32, R204.reuse, R6, R32 ;  /* 0x00000006cc20723c */ /* 0x040fe20000041820 */
[----:B------:R2:W-:Y:S01]  /*9170*/  MUFU.TANH R250, R15 ;  /* 0x0000000f00fa7308 */ /* 0x0005e20000002400 */
[----:B------:R-:W3:Y:S02]  /*9180*/  LDSM.16.M88.4 R4, [R228+0x1800] ;  /* 0x00180000e404783b */ /* 0x000ee40000000200 */
[----:B------:R-:W-:Y:S02]  /*9190*/  FMUL.FTZ R21, R21, c[0x0][0x320] ;  /* 0x0000c80015157a20 */ /* 0x000fe40000410000 */
[----:B------:R-:W-:Y:S02]  /*91a0*/  FMUL.FTZ R20, R20, c[0x0][0x320] ;  /* 0x0000c80014147a20 */ /* 0x000fe40000410000 */
[----:B------:R-:W-:Y:S03]  /*91b0*/  FMUL.FTZ R23, R23, c[0x0][0x320] ;  /* 0x0000c80017177a20 */ /* 0x000fe60000410000 */
[----:B------:R3:W3:Y:S01]  /*91c0*/  MUFU.TANH R243, R22 ;  /* 0x0000001600f37308 */ /* 0x0006e20000002400 */
        /* <DEDUP_REMOVED lines=8> */
[-C--:B-1----:R-:W-:Y:S01]  /*9250*/  HMMA.16816.F32.BF16 R36, R204, R8.reuse, R36 ;  /* 0x00000008cc24723c */ /* 0x082fe20000041824 */
[----:B--2---:R-:W-:Y:S02]  /*9260*/  LDSM.16.M88.4 R12, [R228+0x3000] ;  /* 0x00300000e40c783b */ /* 0x004fe40000000200 */
[----:B------:R-:W-:Y:S02]  /*9270*/  FMUL.FTZ R25, R25, c[0x0][0x320] ;  /* 0x0000c80019197a20 */ /* 0x000fe40000410000 */
[----:B------:R-:W-:Y:S01]  /*9280*/  FMUL.FTZ R32, R32, c[0x0][0x320] ;  /* 0x0000c80020207a20 */ /* 0x000fe20000410000 */
[----:B------:R1:W-:Y:S01]  /*9290*/  MUFU.TANH R246, R19 ;  /* 0x0000001300f67308 */ /* 0x0003e20000002400 */
[----:B------:R-:W-:Y:S01]  /*92a0*/  FMUL.FTZ R33, R33, c[0x0][0x320] ;  /* 0x0000c80021217a20 */ /* 0x000fe20000410000 */
[C---:B------:R-:W-:Y:S04]  /*92b0*/  HMMA.16816.F32.BF16 R40, R196.reuse, R8, R40 ;  /* 0x00000008c428723c */ /* 0x040fe80000041828 */
[----:B------:R-:W-:Y:S02]  /*92c0*/  FMUL.FTZ R31, R31, c[0x0][0x320] ;  /* 0x0000c8001f1f7a20 */ /* 0x000fe40000410000 */
[----:B------:R-:W-:Y:S02]  /*92d0*/  FMUL.FTZ R34, R34, c[0x0][0x320] ;  /* 0x0000c80022227a20 */ /* 0x000fe40000410000 */
[----:B------:R2:W-:Y:S01]  /*92e0*/  MUFU.TANH R244, R21 ;  /* 0x0000001500f47308 */ /* 0x0005e20000002400 */
[-C--:B------:R-:W-:Y:S07]  /*92f0*/  HMMA.16816.F32.BF16 R44, R196, R10.reuse, R44 ;  /* 0x0000000ac42c723c */ /* 0x080fee000004182c */
[----:B------:R-:W-:Y:S01]  /*9300*/  FMUL.FTZ R36, R36, c[0x0][0x320] ;  /* 0x0000c80024247a20 */ /* 0x000fe20000410000 */
[C---:B------:R-:W-:Y:S01]  /*9310*/  HMMA.16816.F32.BF16 R48, R204.reuse, R10, R48 ;  /* 0x0000000acc30723c */ /* 0x040fe20000041830 */
[----:B------:R-:W-:Y:S01]  /*9320*/  MUFU.TANH R247, R18 ;  /* 0x0000001200f77308 */ /* 0x000fe20000002400 */
[----:B------:R-:W1:Y:S02]  /*9330*/  LDSM.16.M88.4 R8, [R228+0x2000] ;  /* 0x00200000e408783b */ /* 0x000e640000000200 */
[----:B---3--:R-:W-:Y:S02]  /*9340*/  @P4 IMAD.MOV.U32 R0, RZ, RZ, R2 ;  /* 0x000000ffff004224 */ /* 0x008fe400078e0002 */
[----:B------:R-:W-:Y:S02]  /*9350*/  FMUL.FTZ R37, R37, c[0x0][0x320] ;  /* 0x0000c80025257a20 */ /* 0x000fe40000410000 */
[-C--:B------:R-:W-:Y:S02]  /*9360*/  HMMA.16816.F32.BF16 R52, R204, R4.reuse, R52 ;  /* 0x00000004cc34723c */ /* 0x080fe40000041834 */
[----:B------:R-:W-:Y:S01]  /*9370*/  SHFL.IDX PT, R2, R0, 0x1, 0x1c1f ;  /* 0x003c1f0000027f89 */ /* 0x000fe200000e0000 */
        /* <DEDUP_REMOVED lines=22> */
[----:B------:R1:W1:Y:S01]  /*94e0*/  MUFU.TANH R220, R27 ;  /* 0x0000001b00dc7308 */ /* 0x0002620000002400 */
[----:B------:R-:W-:Y:S02]  /*94f0*/  SHFL.IDX PT, R9, R0, 0x2, 0x1c1f ;  /* 0x005c1f0000097f89 */ /* 0x000fe400000e0000 */
[----:B------:R-:W-:Y:S02]  /*9500*/  FMUL.FTZ R50, R50, c[0x0][0x320] ;  /* 0x0000c80032327a20 */ /* 0x000fe40000410000 */
        /* <DEDUP_REMOVED lines=8> */
[----:B------:R-:W1:Y:S01]  /*9590*/  MUFU.TANH R219, R28 ;  /* 0x0000001c00db7308 */ /* 0x000e620000002400 */
[----:B------:R-:W-:Y:S02]  /*95a0*/  FMUL.FTZ R69, R69, c[0x0][0x320] ;  /* 0x0000c80045457a20 */ /* 0x000fe40000410000 */
[-C--:B---3--:R-:W-:Y:S04]  /*95b0*/  HMMA.16816.F32.BF16 R84, R204, R4.reuse, R84 ;  /* 0x00000004cc54723c */ /* 0x088fe80000041854 */
[----:B------:R-:W-:Y:S02]  /*95c0*/  FMUL.FTZ R73, R73, c[0x0][0x320] ;  /* 0x0000c80049497a20 */ /* 0x000fe40000410000 */
[----:B------:R-:W-:Y:S01]  /*95d0*/  FMUL.FTZ R55, R55, c[0x0][0x320] ;  /* 0x0000c80037377a20 */ /* 0x000fe20000410000 */
[----:B------:R3:W-:Y:S01]  /*95e0*/  MUFU.TANH R213, R36 ;  /* 0x0000002400d57308 */ /* 0x0007e20000002400 */
[C---:B------:R-:W-:Y:S01]  /*95f0*/  HMMA.16816.F32.BF16 R88, R196.reuse, R4, R88 ;  /* 0x00000004c458723c */ /* 0x040fe20000041858 */
[----:B------:R-:W1:Y:S03]  /*9600*/  SHFL.IDX PT, R4, R0, RZ, 0x1c1f ;  /* 0x001c1fff00047589 */ /* 0x000e6600000e0000 */
[----:B------:R-:W-:Y:S02]  /*9610*/  FMUL.FTZ R61, R61, c[0x0][0x320] ;  /* 0x0000c8003d3d7a20 */ /* 0x000fe40000410000 */
[----:B------:R-:W-:Y:S02]  /*9620*/  FMUL.FTZ R62, R62, c[0x0][0x320] ;  /* 0x0000c8003e3e7a20 */ /* 0x000fe40000410000 */
[-C--:B------:R-:W-:Y:S01]  /*9630*/  HMMA.16816.F32.BF16 R92, R196, R6.reuse, R92 ;  /* 0x00000006c45c723c */ /* 0x080fe2000004185c */
[----:B------:R2:W-:Y:S03]  /*9640*/  MUFU.TANH R17, R73 ;  /* 0x0000004900117308 */ /* 0x0005e60000002400 */
[----:B------:R-:W-:Y:S02]  /*9650*/  IMAD R5, R216, -0x70, RZ ;  /* 0xffffff90d8057824 */ /* 0x000fe400078e02ff */
[----:B------:R-:W-:Y:S02]  /*9660*/  FMUL.FTZ R64, R64, c[0x0][0x320] ;  /* 0x0000c80040407a20 */ /* 0x000fe40000410000 */
[C---:B------:R-:W-:Y:S03]  /*9670*/  HMMA.16816.F32.BF16 R96, R204.reuse, R6, R96 ;  /* 0x00000006cc60723c */ /* 0x040fe60000041860 */
[----:B------:R-:W2:Y:S01]  /*9680*/  MUFU.TANH R218, R29 ;  /* 0x0000001d00da7308 */ /* 0x000ea20000002400 */
[----:B----4-:R-:W-:Y:S01]  /*9690*/  IADD3 R5, -R229, 0x1, R5 ;  /* 0x00000001e5057810 */ /* 0x010fe20007ffe105 */
[----:B------:R-:W-:Y:S02]  /*96a0*/  FMUL.FTZ R65, R65, c[0x0][0x320] ;  /* 0x0000c80041417a20 */ /* 0x000fe40000410000 */
[----:B------:R-:W-:Y:S01]  /*96b0*/  FMUL.FTZ R80, R80, c[0x0][0x320] ;  /* 0x0000c80050507a20 */ /* 0x000fe20000410000 */
[-C--:B------:R-:W-:Y:S04]  /*96c0*/  HMMA.16816.F32.BF16 R100, R204, R12.reuse, R100 ;  /* 0x0000000ccc64723c */ /* 0x080fe80000041864 */
[----:B------:R-:W-:Y:S01]  /*96d0*/  IADD3 R5, -R235, R5, R231 ;  /* 0x00000005eb057210 */ /* 0x000fe20007ffe1e7 */
[----:B------:R-:W-:Y:S01]  /*96e0*/  MUFU.TANH R217, R30 ;  /* 0x0000001e00d97308 */ /* 0x000fe20000002400 */
[----:B------:R-:W-:Y:S02]  /*96f0*/  FMUL.FTZ R89, R89, c[0x0][0x320] ;  /* 0x0000c80059597a20 */ /* 0x000fe40000410000 */
[C---:B-1----:R-:W-:Y:S01]  /*9700*/  IADD3 R4, R5.reuse, R4, RZ ;  /* 0x0000000405047210 */ /* 0x042fe20007ffe0ff */
[C---:B------:R-:W-:Y:S01]  /*9710*/  IMAD.IADD R2, R5.reuse, 0x1, R2 ;  /* 0x0000000105027824 */ /* 0x040fe200078e0202 */
[C---:B------:R-:W-:Y:S04]  /*9720*/  HMMA.16816.F32.BF16 R104, R196.reuse, R12, R104 ;  /* 0x0000000cc468723c */ /* 0x040fe80000041868 */
[----:B------:R-:W-:Y:S01]  /*9730*/  ISETP.GT.AND P0, PT, R2, RZ, PT ;  /* 0x000000ff0200720c */ /* 0x000fe20003f04270 */
[----:B------:R-:W-:Y:S01]  /*9740*/  MUFU.TANH R29, R32 ;  /* 0x00000020001d7308 */ /* 0x000fe20000002400 */
[C---:B------:R-:W-:Y:S01]  /*9750*/  IMAD.IADD R0, R5.reuse, 0x1, R9 ;  /* 0x0000000105007824 */ /* 0x040fe200078e0209 */
[----:B------:R-:W-:Y:S01]  /*9760*/  IADD3 R5, R5, R8, RZ ;  /* 0x0000000805057210 */ /* 0x000fe20007ffe0ff */
[----:B------:R-:W-:Y:S01]  /*9770*/  FMUL.FTZ R88, R88, c[0x0][0x320] ;  /* 0x0000c80058587a20 */ /* 0x000fe20000410000 */
[----:B------:R-:W-:Y:S01]  /*9780*/  ISETP.GT.AND P2, PT, R4, RZ, PT ;  /* 0x000000ff0400720c */ /* 0x000fe20003f44270 */
[-C--:B------:R-:W-:Y:S03]  /*9790*/  HMMA.16816.F32.BF16 R108, R196, R14.reuse, R108 ;  /* 0x0000000ec46c723c */ /* 0x080fe6000004186c */
[----:B------:R-:W-:Y:S01]  /*97a0*/  FSEL R8, R236, -INF , P2 ;  /* 0xff800000ec087808 */ /* 0x000fe20001000000 */
[----:B------:R-:W-:Y:S01]  /*97b0*/  FMUL.FTZ R81, R81, c[0x0][0x320] ;  /* 0x0000c80051517a20 */ /* 0x000fe20000410000 */
[----:B------:R-:W-:Y:S01]  /*97c0*/  MUFU.TANH R30, R33 ;  /* 0x00000021001e7308 */ /* 0x000fe20000002400 */
[----:B------:R-:W-:Y:S01]  /*97d0*/  ISETP.GT.AND P5, PT, R2, 0x1, PT ;  /* 0x000000010200780c */ /* 0x000fe20003fa4270 */
[----:B------:R-:W-:Y:S01]  /*97e0*/  FMUL.FTZ R78, R78, c[0x0][0x320] ;  /* 0x0000c8004e4e7a20 */ /* 0x000fe20000410000 */
[----:B------:R-:W-:Y:S01]  /*97f0*/  FSEL R12, R239, -INF , P0 ;  /* 0xff800000ef0c7808 */ /* 0x000fe20000000000 */
[----:B------:R-:W-:Y:S04]  /*9800*/  HMMA.16816.F32.BF16 R112, R204, R14, R112 ;  /* 0x0000000ecc70723c */ /* 0x000fe80000041870 */
[----:B------:R-:W-:Y:S01]  /*9810*/  ISETP.GT.AND P0, PT, R5, 0x1, PT ;  /* 0x000000010500780c */ /* 0x000fe20003f04270 */
[----:B------:R-:W-:Y:S01]  /*9820*/  FMUL.FTZ R84, R84, c[0x0][0x320] ;  /* 0x0000c80054547a20 */ /* 0x000fe20000410000 */
[----:B------:R-:W-:Y:S01]  /*9830*/  MUFU.TANH R32, R35 ;  /* 0x0000002300207308 */ /* 0x000fe20000002400 */
[----:B------:R-:W-:Y:S01]  /*9840*/  FSEL R13, R238, -INF , P5 ;  /* 0xff800000ee0d7808 */ /* 0x000fe20002800000 */
[----:B------:R-:W-:Y:S01]  /*9850*/  FMUL.FTZ R85, R85, c[0x0][0x320] ;  /* 0x0000c80055557a20 */ /* 0x000fe20000410000 */
[----:B------:R-:W-:Y:S02]  /*9860*/  FSEL R22, R230, -INF , P0 ;  /* 0xff800000e6167808 */ /* 0x000fe40000000000 */
[----:B------:R-:W-:Y:S01]  /*9870*/  ISETP.GT.AND P5, PT, R0, 0x8, PT ;  /* 0x000000080000780c */ /* 0x000fe20003fa4270 */
[----:B------:R-:W-:Y:S01]  /*9880*/  FMUL.FTZ R82, R82, c[0x0][0x320] ;  /* 0x0000c80052527a20 */ /* 0x000fe20000410000 */
[----:B------:R-:W-:Y:S01]  /*9890*/  ISETP.GT.AND P1, PT, R4, 0x1, PT ;  /* 0x000000010400780c */ /* 0x000fe20003f24270 */
[----:B------:R-:W-:Y:S01]  /*98a0*/  FMUL.FTZ R86, R86, c[0x0][0x320] ;  /* 0x0000c80056567a20 */ /* 0x000fe20000410000 */
[----:B------:R-:W-:Y:S01]  /*98b0*/  FSEL R19, R119, -INF , P5 ;  /* 0xff80000077137808 */ /* 0x000fe20002800000 */
[----:B------:R1:W-:Y:S01]  /*98c0*/  MUFU.TANH R212, R37 ;  /* 0x0000002500d47308 */ /* 0x0003e20000002400 */
[----:B------:R-:W-:Y:S01]  /*98d0*/  FMUL.FTZ R40, R40, c[0x0][0x320] ;  /* 0x0000c80028287a20 */ /* 0x000fe20000410000 */
[----:B------:R-:W-:Y:S01]  /*98e0*/  FSEL R9, R240, -INF , P1 ;  /* 0xff800000f0097808 */ /* 0x000fe20000800000 */
[----:B------:R-:W-:Y:S01]  /*98f0*/  FMUL.FTZ R83, R83, c[0x0][0x320] ;  /* 0x0000c80053537a20 */ /* 0x000fe20000410000 */
[----:B------:R-:W-:Y:S01]  /*9900*/  ISETP.GT.AND P1, PT, R5, RZ, PT ;  /* 0x000000ff0500720c */ /* 0x000fe20003f24270 */
[----:B------:R-:W-:Y:S01]  /*9910*/  FMUL.FTZ R87, R87, c[0x0][0x320] ;  /* 0x0000c80057577a20 */ /* 0x000fe20000410000 */
[----:B------:R-:W-:Y:S01]  /*9920*/  ISETP.GT.AND P5, PT, R4, 0x9, PT ;  /* 0x000000090400780c */ /* 0x000fe20003fa4270 */
[----:B------:R-:W-:Y:S01]  /*9930*/  FMUL.FTZ R98, R98, c[0x0][0x320] ;  /* 0x0000c80062627a20 */ /* 0x000fe20000410000 */
[----:B--2---:R-:W-:Y:S01]  /*9940*/  FSEL R21, R233, -INF , P1 ;  /* 0xff800000e9157808 */ /* 0x004fe20000800000 */
[----:B------:R-:W-:Y:S01]  /*9950*/  FMUL.FTZ R115, R115, c[0x0][0x320] ;  /* 0x0000c80073737a20 */ /* 0x000fe20000410000 */
[----:B------:R-:W-:Y:S01]  /*9960*/  MUFU.TANH R215, R31 ;  /* 0x0000001f00d77308 */ /* 0x000fe20000002400 */
[----:B------:R-:W-:Y:S01]  /*9970*/  FSEL R11, R248, -INF , P5 ;  /* 0xff800000f80b7808 */ /* 0x000fe20002800000 */
[----:B------:R-:W-:Y:S01]  /*9980*/  FMUL.FTZ R93, R93, c[0x0][0x320] ;  /* 0x0000c8005d5d7a20 */ /* 0x000fe20000410000 */
[----:B------:R-:W-:Y:S01]  /*9990*/  ISETP.GT.AND P5, PT, R2, 0x10, PT ;  /* 0x000000100200780c */ /* 0x000fe20003fa4270 */
[----:B------:R-:W-:Y:S01]  /*99a0*/  FMUL.FTZ R90, R90, c[0x0][0x320] ;  /* 0x0000c8005a5a7a20 */ /* 0x000fe20000410000 */
[----:B------:R-:W-:Y:S01]  /*99b0*/  FMNMX.FTZ R6, R12, R116, !PT ;  /* 0x000000740c067209 */ /* 0x000fe20007810000 */
[----:B------:R-:W-:Y:S01]  /*99c0*/  FMUL.FTZ R99, R99, c[0x0][0x320] ;  /* 0x0000c80063637a20 */ /* 0x000fe20000410000 */
[----:B------:R-:W-:Y:S01]  /*99d0*/  FSEL R27, R243, -INF , P5 ;  /* 0xff800000f31b7808 */ /* 0x000fe20002800000 */
[----:B------:R-:W-:Y:S01]  /*99e0*/  FMUL.FTZ R102, R102, c[0x0][0x320] ;  /* 0x0000c80066667a20 */ /* 0x000fe20000410000 */
[----:B------:R-:W-:Y:S01]  /*99f0*/  ISETP.GT.AND P5, PT, R5, 0x11, PT ;  /* 0x000000110500780c */ /* 0x000fe20003fa4270 */
[----:B------:R-:W2:Y:S01]  /*9a00*/  MUFU.TANH R31, R34 ;  /* 0x00000022001f7308 */ /* 0x000ea20000002400 */
[----:B------:R-:W-:Y:S01]  /*9a10*/  ISETP.GT.AND P3, PT, R0, RZ, PT ;  /* 0x000000ff0000720c */ /* 0x000fe20003f64270 */
[----:B------:R-:W-:Y:S01]  /*9a20*/  FMUL.FTZ R114, R114, c[0x0][0x320] ;  /* 0x0000c80072727a20 */ /* 0x000fe20000410000 */
[----:B---3--:R-:W-:Y:S01]  /*9a30*/  FSEL R36, R220, -INF , P5 ;  /* 0xff800000dc247808 */ /* 0x008fe20002800000 */
[----:B------:R-:W-:Y:S01]  /*9a40*/  FMUL.FTZ R79, R79, c[0x0][0x320] ;  /* 0x0000c8004f4f7a20 */ /* 0x000fe20000410000 */
[----:B------:R-:W-:Y:S01]  /*9a50*/  FSEL R16, R237, -INF , P3 ;  /* 0xff800000ed107808 */ /* 0x000fe20001800000 */
[----:B------:R-:W-:Y:S01]  /*9a60*/  FMUL.FTZ R92, R92, c[0x0][0x320] ;  /* 0x0000c8005c5c7a20 */ /* 0x000fe20000410000 */
[C---:B------:R-:W-:Y:S01]  /*9a70*/  ISETP.GT.AND P3, PT, R0.reuse, 0x9, PT ;  /* 0x000000090000780c */ /* 0x040fe20003f64270 */
[----:B------:R-:W-:Y:S01]  /*9a80*/  FMUL.FTZ R105, R105, c[0x0][0x320] ;  /* 0x0000c80069697a20 */ /* 0x000fe20000410000 */
[----:B------:R-:W-:Y:S01]  /*9a90*/  ISETP.GT.AND P2, PT, R0, 0x1, PT ;  /* 0x000000010000780c */ /* 0x000fe20003f44270 */
[----:B------:R3:W4:Y:S01]  /*9aa0*/  MUFU.TANH R211, R38 ;  /* 0x0000002600d37308 */ /* 0x0007220000002400 */
[----:B------:R-:W-:Y:S01]  /*9ab0*/  FSEL R20, R252, -INF , P3 ;  /* 0xff800000fc147808 */ /* 0x000fe20001800000 */
[----:B------:R-:W-:Y:S01]  /*9ac0*/  FMUL.FTZ R91, R91, c[0x0][0x320] ;  /* 0x0000c8005b5b7a20 */ /* 0x000fe20000410000 */
[----:B------:R-:W-:Y:S01]  /*9ad0*/  FSEL R18, R234, -INF , P2 ;  /* 0xff800000ea127808 */ /* 0x000fe20001000000 */
[----:B------:R-:W-:Y:S01]  /*9ae0*/  FMUL.FTZ R94, R94, c[0x0][0x320] ;  /* 0x0000c8005e5e7a20 */ /* 0x000fe20000410000 */
[----:B------:R-:W-:Y:S01]  /*9af0*/  ISETP.GT.AND P2, PT, R5, 0x8, PT ;  /* 0x000000080500780c */ /* 0x000fe20003f44270 */
[----:B------:R-:W-:Y:S01]  /*9b00*/  FMUL.FTZ R95, R95, c[0x0][0x320] ;  /* 0x0000c8005f5f7a20 */ /* 0x000fe20000410000 */
[----:B------:R-:W-:Y:S01]  /*9b10*/  ISETP.GT.AND P3, PT, R2, 0x8, PT ;  /* 0x000000080200780c */ /* 0x000fe20003f64270 */
[----:B------:R-:W-:Y:S01]  /*9b20*/  FMUL.FTZ R110, R110, c[0x0][0x320] ;  /* 0x0000c8006e6e7a20 */ /* 0x000fe20000410000 */
[----:B------:R-:W-:Y:S01]  /*9b30*/  FSEL R23, R251, -INF , P2 ;  /* 0xff800000fb177808 */ /* 0x000fe20001000000 */
[----:B------:R2:W-:Y:S01]  /*9b40*/  MUFU.TANH R209, R40 ;  /* 0x0000002800d17308 */ /* 0x0005e20000002400 */
[----:B------:R-:W-:Y:S01]  /*9b50*/  ISETP.GT.AND P0, PT, R4, 0x8, PT ;  /* 0x000000080400780c */ /* 0x000fe20003f04270 */
[----:B------:R-:W-:Y:S01]  /*9b60*/  FMUL.FTZ R41, R41, c[0x0][0x320] ;  /* 0x0000c80029297a20 */ /* 0x000fe20000410000 */
[----:B------:R-:W-:Y:S01]  /*9b70*/  FMNMX.FTZ R73, R8, R3, !PT ;  /* 0x0000000308497209 */ /* 0x000fe20007810000 */
[----:B------:R-:W-:Y:S01]  /*9b80*/  FMUL.FTZ R109, R109, c[0x0][0x320] ;  /* 0x0000c8006d6d7a20 */ /* 0x000fe20000410000 */
[----:B------:R-:W-:Y:S01]  /*9b90*/  ISETP.GT.AND P2, PT, R2, 0x9, PT ;  /* 0x000000090200780c */ /* 0x000fe20003f44270 */
[----:B------:R-:W-:Y:S01]  /*9ba0*/  FMUL.FTZ R42, R42, c[0x0][0x320] ;  /* 0x0000c8002a2a7a20 */ /* 0x000fe20000410000 */
[----:B------:R-:W-:Y:S01]  /*9bb0*/  FSEL R14, R247, -INF , P3 ;  /* 0xff800000f70e7808 */ /* 0x000fe20001800000 */
[----:B------:R-:W-:Y:S01]  /*9bc0*/  FMUL.FTZ R46, R46, c[0x0][0x320] ;  /* 0x0000c8002e2e7a20 */ /* 0x000fe20000410000 */
[----:B------:R-:W-:Y:S01]  /*9bd0*/  ISETP.GT.AND P3, PT, R2, 0x11, PT ;  /* 0x000000110200780c */ /* 0x000fe20003f64270 */
[----:B------:R-:W-:Y:S01]  /*9be0*/  MUFU.TANH R109, R109 ;  /* 0x0000006d006d7308 */ /* 0x000fe20000002400 */
[----:B------:R-:W-:Y:S01]  /*9bf0*/  FSEL R15, R246, -INF , P2 ;  /* 0xff800000f60f7808 */ /* 0x000fe20001000000 */
[----:B------:R-:W-:Y:S01]  /*9c00*/  FMUL.FTZ R48, R48, c[0x0][0x320] ;  /* 0x0000c80030307a20 */ /* 0x000fe20000410000 */
[----:B------:R-:W-:Y:S01]  /*9c10*/  FSEL R28, R242, -INF , P3 ;  /* 0xff800000f21c7808 */ /* 0x000fe20001800000 */
[----:B------:R-:W-:Y:S01]  /*9c20*/  FMUL.FTZ R47, R47, c[0x0][0x320] ;  /* 0x0000c8002f2f7a20 */ /* 0x000fe20000410000 */
[----:B------:R-:W-:Y:S01]  /*9c30*/  ISETP.GT.AND P3, PT, R0, 0x18, PT ;  /* 0x000000180000780c */ /* 0x000fe20003f64270 */
[----:B------:R-:W-:Y:S01]  /*9c40*/  FMUL.FTZ R58, R58, c[0x0][0x320] ;  /* 0x0000c8003a3a7a20 */ /* 0x000fe20000410000 */
[----:B------:R-:W-:Y:S01]  /*9c50*/  FSEL R10, R249, -INF , P0 ;  /* 0xff800000f90a7808 */ /* 0x000fe20000000000 */
[----:B------:R-:W-:Y:S01]  /*9c60*/  FMUL.FTZ R59, R59, c[0x0][0x320] ;  /* 0x0000c8003b3b7a20 */ /* 0x000fe20000410000 */
[----:B-1----:R-:W-:Y:S01]  /*9c70*/  FSEL R37, R219, -INF , P3 ;  /* 0xff800000db257808 */ /* 0x002fe20001800000 */
[----:B------:R-:W1:Y:S01]  /*9c80*/  MUFU.TANH R210, R39 ;  /* 0x0000002700d27308 */ /* 0x000e620000002400 */
[----:B------:R-:W-:Y:S01]  /*9c90*/  FMNMX.FTZ R73, R9, R73, !PT ;  /* 0x0000004909497209 */ /* 0x000fe20007810000 */
[----:B------:R-:W-:Y:S01]  /*9ca0*/  FMUL.FTZ R63, R63, c[0x0][0x320] ;  /* 0x0000c8003f3f7a20 */ /* 0x000fe20000410000 */
[----:B------:R-:W-:Y:S01]  /*9cb0*/  ISETP.GT.AND P1, PT, R5, 0x9, PT ;  /* 0x000000090500780c */ /* 0x000fe20003f24270 */
[----:B------:R-:W-:Y:S01]  /*9cc0*/  FMUL.FTZ R56, R56, c[0x0][0x320] ;  /* 0x0000c80038387a20 */ /* 0x000fe20000410000 */
[----:B------:R-:W-:Y:S01]  /*9cd0*/  FMNMX.FTZ R73, R10, R73, !PT ;  /* 0x000000490a497209 */ /* 0x000fe20007810000 */
[----:B------:R-:W-:Y:S01]  /*9ce0*/  FMUL.FTZ R70, R70, c[0x0][0x320] ;  /* 0x0000c80046467a20 */ /* 0x000fe20000410000 */
[----:B------:R-:W-:Y:S01]  /*9cf0*/  FSEL R24, R250, -INF , P1 ;  /* 0xff800000fa187808 */ /* 0x000fe20000800000 */
[----:B------:R-:W-:Y:S01]  /*9d00*/  FMUL.FTZ R74, R74, c[0x0][0x320] ;  /* 0x0000c8004a4a7a20 */ /* 0x000fe20000410000 */
[----:B------:R-:W-:Y:S01]  /*9d10*/  FMNMX.FTZ R73, R11, R73, !PT ;  /* 0x000000490b497209 */ /* 0x000fe20007810000 */
[----:B------:R-:W-:Y:S01]  /*9d20*/  MUFU.TANH R208, R41 ;  /* 0x0000002900d07308 */ /* 0x000fe20000002400 */
[----:B------:R-:W-:Y:S01]  /*9d30*/  ISETP.GT.AND P0, PT, R4, 0x11, PT ;  /* 0x000000110400780c */ /* 0x000fe20003f04270 */
[----:B------:R-:W-:Y:S01]  /*9d40*/  FMUL.FTZ R72, R72, c[0x0][0x320] ;  /* 0x0000c80048487a20 */ /* 0x000fe20000410000 */
[----:B------:R-:W-:Y:S01]  /*9d50*/  ISETP.GT.AND P2, PT, R0, 0x10, PT ;  /* 0x000000100000780c */ /* 0x000fe20003f44270 */
[----:B------:R-:W-:Y:S01]  /*9d60*/  FMUL.FTZ R75, R75, c[0x0][0x320] ;  /* 0x0000c8004b4b7a20 */ /* 0x000fe20000410000 */
[----:B------:R-:W-:Y:S01]  /*9d70*/  FSEL R26, R244, -INF , P0 ;  /* 0xff800000f41a7808 */ /* 0x000fe20000000000 */
[----:B------:R-:W-:Y:S01]  /*9d80*/  FMUL.FTZ R77, R77, c[0x0][0x320] ;  /* 0x0000c8004d4d7a20 */ /* 0x000fe20000410000 */
[----:B------:R-:W-:Y:S01]  /*9d90*/  IADD3 R244, R216, -0x1, RZ ;  /* 0xffffffffd8f47810 */ /* 0x000fe20007ffe0ff */
[----:B------:R-:W-:Y:S01]  /*9da0*/  FMUL.FTZ R71, R71, c[0x0][0x320] ;  /* 0x0000c80047477a20 */ /* 0x000fe20000410000 */
[----:B------:R-:W-:Y:S01]  /*9db0*/  ISETP.GT.AND P0, PT, R5, 0x10, PT ;  /* 0x000000100500780c */ /* 0x000fe20003f04270 */
[----:B------:R4:W1:Y:S01]  /*9dc0*/  MUFU.TANH R202, R43 ;  /* 0x0000002b00ca7308 */ /* 0x0008620000002400 */
[----:B------:R-:W-:Y:S01]  /*9dd0*/  FSEL R33, R223, -INF , P2 ;  /* 0xff800000df217808 */ /* 0x000fe20001000000 */
[----:B------:R-:W-:Y:S01]  /*9de0*/  FMUL.FTZ R76, R76, c[0x0][0x320] ;  /* 0x0000c8004c4c7a20 */ /* 0x000fe20000410000 */
[----:B------:R-:W-:Y:S01]  /*9df0*/  ISETP.GT.AND P2, PT, R0, 0x19, PT ;  /* 0x000000190000780c */ /* 0x000fe20003f44270 */
[----:B------:R-:W-:Y:S01]  /*9e00*/  FMUL.FTZ R96, R96, c[0x0][0x320] ;  /* 0x0000c80060607a20 */ /* 0x000fe20000410000 */
[----:B------:R-:W-:Y:S01]  /*9e10*/  FSEL R35, R221, -INF , P0 ;  /* 0xff800000dd237808 */ /* 0x000fe20000000000 */
[----:B------:R-:W-:Y:S01]  /*9e20*/  FMUL.FTZ R97, R97, c[0x0][0x320] ;  /* 0x0000c80061617a20 */ /* 0x000fe20000410000 */
[----:B---3--:R-:W-:Y:S01]  /*9e30*/  FSEL R38, R218, -INF , P2 ;  /* 0xff800000da267808 */ /* 0x008fe20001000000 */
[----:B------:R-:W-:Y:S01]  /*9e40*/  FMUL.FTZ R100, R100, c[0x0][0x320] ;  /* 0x0000c80064647a20 */ /* 0x000fe20000410000 */
[----:B------:R-:W-:Y:S01]  /*9e50*/  ISETP.GT.AND P2, PT, R2, 0x18, PT ;  /* 0x000000180200780c */ /* 0x000fe20003f44270 */
[----:B------:R-:W-:Y:S01]  /*9e60*/  MUFU.TANH R203, R42 ;  /* 0x0000002a00cb7308 */ /* 0x000fe20000002400 */
[----:B------:R-:W-:Y:S01]  /*9e70*/  ISETP.GT.AND P0, PT, R5, 0x19, PT ;  /* 0x000000190500780c */ /* 0x000fe20003f04270 */
[----:B------:R-:W-:Y:S01]  /*9e80*/  FMUL.FTZ R112, R112, c[0x0][0x320] ;  /* 0x0000c80070707a20 */ /* 0x000fe20000410000 */
[----:B--2---:R-:W-:Y:S01]  /*9e90*/  FSEL R31, R31, -INF , P2 ;  /* 0xff8000001f1f7808 */ /* 0x004fe20001000000 */
[----:B------:R-:W-:Y:S01]  /*9ea0*/  FMUL.FTZ R106, R106, c[0x0][0x320] ;  /* 0x0000c8006a6a7a20 */ /* 0x000fe20000410000 */
[----:B------:R-:W-:Y:S01]  /*9eb0*/  ISETP.GT.AND P2, PT, R2, 0x21, PT ;  /* 0x000000210200780c */ /* 0x000fe20003f44270 */
[----:B------:R-:W-:Y:S01]  /*9ec0*/  FMUL.FTZ R113, R113, c[0x0][0x320] ;  /* 0x0000c80071717a20 */ /* 0x000fe20000410000 */
[----:B------:R-:W-:Y:S01]  /*9ed0*/  ISETP.GT.AND P3, PT, R4, 0x19, PT ;  /* 0x000000190400780c */ /* 0x000fe20003f64270 */
[----:B------:R-:W-:Y:S01]  /*9ee0*/  FMUL.FTZ R57, R57, c[0x0][0x320] ;  /* 0x0000c80039397a20 */ /* 0x000fe20000410000 */
[----:B------:R-:W-:Y:S01]  /*9ef0*/  FSEL R40, R215, -INF , P0 ;  /* 0xff800000d7287808 */ /* 0x000fe20000000000 */
[----:B------:R1:W-:Y:S01]  /*9f00*/  MUFU.TANH R201, R44 ;  /* 0x0000002c00c97308 */ /* 0x0003e20000002400 */
[----:B------:R-:W-:Y:S01]  /*9f10*/  FSEL R30, R30, -INF , P3 ;  /* 0xff8000001e1e7808 */ /* 0x000fe20001800000 */
[----:B------:R-:W-:Y:S01]  /*9f20*/  FMUL.FTZ R101, R101, c[0x0][0x320] ;  /* 0x0000c80065657a20 */ /* 0x000fe20000410000 */
[----:B------:R-:W-:Y:S01]  /*9f30*/  ISETP.GT.AND P3, PT, R2, 0x20, PT ;  /* 0x000000200200780c */ /* 0x000fe20003f64270 */
[----:B------:R-:W-:Y:S01]  /*9f40*/  FMUL.FTZ R104, R104, c[0x0][0x320] ;  /* 0x0000c80068687a20 */ /* 0x000fe20000410000 */
[----:B------:R-:W-:Y:S01]  /*9f50*/  FMNMX.FTZ R6, R13, R6, !PT ;  /* 0x000000060d067209 */ /* 0x000fe20007810000 */
[----:B------:R-:W-:Y:S01]  /*9f60*/  FMUL.FTZ R108, R108, c[0x0][0x320] ;  /* 0x0000c8006c6c7a20 */ /* 0x000fe20000410000 */
[----:B----4-:R-:W-:Y:S02]  /*9f70*/  FSEL R43, R211, -INF , P3 ;  /* 0xff800000d32b7808 */ /* 0x010fe40001800000 */
[----:B------:R-:W-:Y:S01]  /*9f80*/  ISETP.GT.AND P3, PT, R5, 0x21, PT ;  /* 0x000000210500780c */ /* 0x000fe20003f64270 */
[----:B------:R-:W-:Y:S01]  /*9f90*/  MUFU.TANH R113, R113 ;  /* 0x0000007100717308 */ /* 0x000fe20000002400 */
[----:B------:R-:W-:Y:S02]  /*9fa0*/  FMNMX.FTZ R6, R14, R6, !PT ;  /* 0x000000060e067209 */ /* 0x000fe40007810000 */
[C---:B------:R-:W-:Y:S02]  /*9fb0*/  ISETP.GT.AND P1, PT, R4.reuse, 0x10, PT ;  /* 0x000000100400780c */ /* 0x040fe40003f24270 */
[----:B------:R-:W-:Y:S02]  /*9fc0*/  ISETP.GT.AND P5, PT, R4, 0x18, PT ;  /* 0x000000180400780c */ /* 0x000fe40003fa4270 */
[----:B------:R-:W-:Y:S02]  /*9fd0*/  FSEL R25, R245, -INF , P1 ;  /* 0xff800000f5197808 */ /* 0x000fe40000800000 */
[----:B------:R-:W-:Y:S01]  /*9fe0*/  ISETP.GT.AND P1, PT, R0, 0x11, PT ;  /* 0x000000110000780c */ /* 0x000fe20003f24270 */
[----:B------:R2:W-:Y:S01]  /*9ff0*/  MUFU.TANH R192, R52 ;  /* 0x0000003400c07308 */ /* 0x0005e20000002400 */
[----:B------:R-:W-:Y:S02]  /*a000*/  FSEL R29, R29, -INF , P5 ;  /* 0xff8000001d1d7808 */ /* 0x000fe40002800000 */
[----:B------:R-:W-:Y:S02]  /*a010*/  FSEL R34, R222, -INF , P1 ;  /* 0xff800000de227808 */ /* 0x000fe40000800000 */
[----:B------:R-:W-:Y:S02]  /*a020*/  ISETP.GT.AND P1, PT, R5, 0x18, PT ;  /* 0x000000180500780c */ /* 0x000fe40003f24270 */
[----:B-1----:R-:W-:Y:S02]  /*a030*/  FSEL R44, R210, -INF , P2 ;  /* 0xff800000d22c7808 */ /* 0x002fe40001000000 */
[----:B------:R-:W-:Y:S01]  /*a040*/  FSEL R39, R217, -INF , P1 ;  /* 0xff800000d9277808 */ /* 0x000fe20000800000 */
[----:B------:R-:W-:Y:S01]  /*a050*/  MUFU.TANH R200, R45 ;  /* 0x0000002d00c87308 */ /* 0x000fe20000002400 */
[----:B------:R-:W-:Y:S02]  /*a060*/  ISETP.GT.AND P1, PT, R2, 0x19, PT ;  /* 0x000000190200780c */ /* 0x000fe40003f24270 */
[----:B------:R-:W-:Y:S02]  /*a070*/  ISETP.GT.AND P2, PT, R0, 0x28, PT ;  /* 0x000000280000780c */ /* 0x000fe40003f44270 */
[----:B------:R-:W-:Y:S02]  /*a080*/  FSEL R32, R32, -INF , P1 ;  /* 0xff80000020207808 */ /* 0x000fe40000800000 */
[----:B------:R-:W-:Y:S02]  /*a090*/  ISETP.GT.AND P1, PT, R0, 0x20, PT ;  /* 0x000000200000780c */ /* 0x000fe40003f24270 */
[----:B------:R-:W-:Y:S01]  /*a0a0*/  FMNMX.FTZ R73, R25, R73, !PT ;  /* 0x0000004919497209 */ /* 0x000fe20007810000 */
[----:B------:R-:W-:Y:S01]  /*a0b0*/  MUFU.TANH R194, R46 ;  /* 0x0000002e00c27308 */ /* 0x000fe20000002400 */
[----:B------:R-:W-:Y:S02]  /*a0c0*/  ISETP.GT.AND P0, PT, R4, 0x20, PT ;  /* 0x000000200400780c */ /* 0x000fe40003f04270 */
[----:B------:R-:W-:Y:S02]  /*a0d0*/  FMNMX.FTZ R73, R26, R73, !PT ;  /* 0x000000491a497209 */ /* 0x000fe40007810000 */
[----:B--2---:R-:W-:Y:S02]  /*a0e0*/  FSEL R52, R202, -INF , P3 ;  /* 0xff800000ca347808 */ /* 0x004fe40001800000 */
[----:B------:R-:W-:Y:S02]  /*a0f0*/  FSEL R41, R213, -INF , P0 ;  /* 0xff800000d5297808 */ /* 0x000fe40000000000 */
[----:B------:R-:W-:Y:S01]  /*a100*/  ISETP.GT.AND P0, PT, R0, 0x21, PT ;  /* 0x000000210000780c */ /* 0x000fe20003f04270 */
[----:B------:R-:W1:Y:S01]  /*a110*/  MUFU.TANH R45, R48 ;  /* 0x00000030002d7308 */ /* 0x000e620000002400 */
[----:B------:R-:W-:Y:S02]  /*a120*/  FMNMX.FTZ R73, R29, R73, !PT ;  /* 0x000000491d497209 */ /* 0x000fe40007810000 */
[----:B------:R-:W-:Y:S02]  /*a130*/  ISETP.GT.AND P5, PT, R4, 0x21, PT ;  /* 0x000000210400780c */ /* 0x000fe40003fa4270 */
[----:B------:R-:W-:Y:S02]  /*a140*/  FMNMX.FTZ R73, R30, R73, !PT ;  /* 0x000000491e497209 */ /* 0x000fe40007810000 */
[----:B------:R-:W-:Y:S02]  /*a150*/  FSEL R42, R212, -INF , P5 ;  /* 0xff800000d42a7808 */ /* 0x000fe40002800000 */
[----:B------:R-:W-:Y:S01]  /*a160*/  ISETP.GT.AND P5, PT, R5, 0x20, PT ;  /* 0x000000200500780c */ /* 0x000fe20003fa4270 */
[----:B------:R2:W3:Y:S01]  /*a170*/  MUFU.TANH R46, R49 ;  /* 0x00000031002e7308 */ /* 0x0004e20000002400 */
[----:B------:R-:W-:Y:S02]  /*a180*/  ISETP.GT.AND P3, PT, R4, 0x28, PT ;  /* 0x000000280400780c */ /* 0x000fe40003f64270 */
[----:B------:R-:W-:Y:S04]  /*a190*/  FMNMX.FTZ R73, R41, R73, !PT ;  /* 0x0000004929497209 */ /* 0x000fe80007810000 */
[----:B------:R-:W-:Y:S03]  /*a1a0*/  FMNMX.FTZ R73, R42, R73, !PT ;  /* 0x000000492a497209 */ /* 0x000fe60007810000 */
[----:B------:R4:W-:Y:S01]  /*a1b0*/  MUFU.TANH R48, R51 ;  /* 0x0000003300307308 */ /* 0x0009e20000002400 */
[----:B-1----:R-:W-:Y:S02]  /*a1c0*/  FSEL R45, R45, -INF , P3 ;  /* 0xff8000002d2d7808 */ /* 0x002fe40001800000 */
[----:B------:R-:W-:Y:S02]  /*a1d0*/  ISETP.GT.AND P3, PT, R4, 0x31, PT ;  /* 0x000000310400780c */ /* 0x000fe40003f64270 */
[----:B------:R-:W-:Y:S05]  /*a1e0*/  FMNMX.FTZ R73, R45, R73, !PT ;  /* 0x000000492d497209 */ /* 0x000fea0007810000 */
[----:B------:R1:W-:Y:S01]  /*a1f0*/  MUFU.TANH R191, R53 ;  /* 0x0000003500bf7308 */ /* 0x0003e20000002400 */
[----:B--2---:R-:W-:Y:S02]  /*a200*/  FSEL R49, R209, -INF , P1 ;  /* 0xff800000d1317808 */ /* 0x004fe40000800000 */
[----:B------:R-:W-:Y:S07]  /*a210*/  ISETP.GT.AND P1, PT, R0, 0x29, PT ;  /* 0x000000290000780c */ /* 0x000fee0003f24270 */
[----:B------:R-:W2:Y:S01]  /*a220*/  MUFU.TANH R193, R47 ;  /* 0x0000002f00c17308 */ /* 0x000ea20000002400 */
[----:B----4-:R-:W-:Y:S02]  /*a230*/  FSEL R51, R203, -INF , P5 ;  /* 0xff800000cb337808 */ /* 0x010fe40002800000 */
[----:B------:R-:W-:Y:S07]  /*a240*/  ISETP.GT.AND P5, PT, R5, 0x29, PT ;  /* 0x000000290500780c */ /* 0x000fee0003fa4270 */
[----:B------:R4:W-:Y:S01]  /*a250*/  MUFU.TANH R190, R54 ;  /* 0x0000003600be7308 */ /* 0x0009e20000002400 */
[----:B-1----:R-:W-:Y:S02]  /*a260*/  FSEL R53, R201, -INF , P2 ;  /* 0xff800000c9357808 */ /* 0x002fe40001000000 */
[----:B------:R-:W-:Y:S07]  /*a270*/  ISETP.GT.AND P2, PT, R4, 0x29, PT ;  /* 0x000000290400780c */ /* 0x000fee0003f44270 */
[----:B------:R2:W-:Y:S01]  /*a280*/  MUFU.TANH R185, R57 ;  /* 0x0000003900b97308 */ /* 0x0005e20000002400 */
[----:B---3--:R-:W-:Y:S02]  /*a290*/  FSEL R46, R46, -INF , P2 ;  /* 0xff8000002e2e7808 */ /* 0x008fe40001000000 */
[----:B------:R-:W-:Y:S02]  /*a2a0*/  ISETP.GT.AND P2, PT, R2, 0x30, PT ;  /* 0x000000300200780c */ /* 0x000fe40003f44270 */
[----:B------:R-:W-:Y:S05]  /*a2b0*/  FMNMX.FTZ R73, R46, R73, !PT ;  /* 0x000000492e497209 */ /* 0x000fea0007810000 */
[----:B------:R-:W1:Y:S01]  /*a2c0*/  MUFU.TANH R47, R50 ;  /* 0x00000032002f7308 */ /* 0x000e620000002400 */
[----:B----4-:R-:W-:Y:S02]  /*a2d0*/  FSEL R54, R200, -INF , P1 ;  /* 0xff800000c8367808 */ /* 0x010fe40000800000 */
[----:B------:R-:W-:Y:S07]  /*a2e0*/  ISETP.GT.AND P1, PT, R2, 0x28, PT ;  /* 0x000000280200780c */ /* 0x000fee0003f24270 */
[----:B------:R3:W-:Y:S01]  /*a2f0*/  MUFU.TANH R187, R58 ;  /* 0x0000003a00bb7308 */ /* 0x0007e20000002400 */
[----:B--2---:R-:W-:Y:S02]  /*a300*/  FSEL R57, R193, -INF , P5 ;  /* 0xff800000c1397808 */ /* 0x004fe40002800000 */
[----:B------:R-:W-:Y:S07]  /*a310*/  ISETP.GT.AND P5, PT, R4, 0x30, PT ;  /* 0x000000300400780c */ /* 0x000fee0003fa4270 */
[----:B------:R2:W-:Y:S01]  /*a320*/  MUFU.TANH R189, R60 ;  /* 0x0000003c00bd7308 */ /* 0x0005e20000002400 */
[----:B-1----:R-:W-:Y:S02]  /*a330*/  FSEL R47, R47, -INF , P1 ;  /* 0xff8000002f2f7808 */ /* 0x002fe40000800000 */
[----:B------:R-:W-:Y:S02]  /*a340*/  ISETP.GT.AND P1, PT, R2, 0x31, PT ;  /* 0x000000310200780c */ /* 0x000fe40003f24270 */
[----:B------:R-:W-:Y:S05]  /*a350*/  FSEL R50, R208, -INF , P0 ;  /* 0xff800000d0327808 */ /* 0x000fea0000000000 */
[----:B------:R-:W-:Y:S01]  /*a360*/  MUFU.TANH R186, R55 ;  /* 0x0000003700ba7308 */ /* 0x000fe20000002400 */
[----:B------:R-:W-:Y:S02]  /*a370*/  ISETP.GT.AND P0, PT, R5, 0x28, PT ;  /* 0x000000280500780c */ /* 0x000fe40003f04270 */
[----:B---3--:R-:W-:Y:S02]  /*a380*/  FSEL R58, R192, -INF , P5 ;  /* 0xff800000c03a7808 */ /* 0x008fe40002800000 */
[----:B------:R-:W-:Y:S02]  /*a390*/  ISETP.GT.AND P5, PT, R0, 0x31, PT ;  /* 0x000000310000780c */ /* 0x000fe40003fa4270 */
[----:B------:R-:W-:Y:S03]  /*a3a0*/  FMNMX.FTZ R73, R58, R73, !PT ;  /* 0x000000493a497209 */ /* 0x000fe60007810000 */
[----:B------:R1:W3:Y:S01]  /*a3b0*/  MUFU.TANH R188, R59 ;  /* 0x0000003b00bc7308 */ /* 0x0002e20000002400 */
[----:B------:R-:W-:Y:S02]  /*a3c0*/  FSEL R185, R185, -INF , P5 ;  /* 0xff800000b9b97808 */ /* 0x000fe40002800000 */
[C---:B------:R-:W-:Y:S02]  /*a3d0*/  ISETP.GT.AND P5, PT, R5.reuse, 0x38, PT ;  /* 0x000000380500780c */ /* 0x040fe40003fa4270 */
[----:B--2---:R-:W-:Y:S02]  /*a3e0*/  FSEL R60, R190, -INF , P2 ;  /* 0xff800000be3c7808 */ /* 0x004fe40001000000 */
[----:B------:R-:W-:Y:S03]  /*a3f0*/  ISETP.GT.AND P2, PT, R5, 0x31, PT ;  /* 0x000000310500780c */ /* 0x000fe60003f44270 */
[----:B------:R2:W-:Y:S10]  /*a400*/  MUFU.TANH R195, R61 ;  /* 0x0000003d00c37308 */ /* 0x0005f40000002400 */
[----:B------:R-:W4:Y:S01]  /*a410*/  MUFU.TANH R55, R62 ;  /* 0x0000003e00377308 */ /* 0x000f220000002400 */
[----:B-1----:R-:W-:Y:S02]  /*a420*/  FSEL R59, R191, -INF , P3 ;  /* 0xff800000bf3b7808 */ /* 0x002fe40001800000 */
[----:B------:R-:W-:Y:S02]  /*a430*/  ISETP.GT.AND P3, PT, R5, 0x30, PT ;  /* 0x000000300500780c */ /* 0x000fe40003f64270 */
[----:B---3--:R-:W-:Y:S05]  /*a440*/  FSEL R188, R188, -INF , P2 ;  /* 0xff800000bcbc7808 */ /* 0x008fea0001000000 */
[----:B------:R-:W1:Y:S01]  /*a450*/  MUFU.TANH R62, R64 ;  /* 0x00000040003e7308 */ /* 0x000e620000002400 */
[----:B------:R-:W-:Y:S02]  /*a460*/  ISETP.GT.AND P2, PT, R4, 0x38, PT ;  /* 0x000000380400780c */ /* 0x000fe40003f44270 */
[----:B------:R-:W-:Y:S02]  /*a470*/  FSEL R187, R187, -INF , P3 ;  /* 0xff800000bbbb7808 */ /* 0x000fe40001800000 */
[----:B--2---:R-:W-:Y:S02]  /*a480*/  FSEL R61, R186, -INF , P1 ;  /* 0xff800000ba3d7808 */ /* 0x004fe40000800000 */
[----:B------:R-:W-:Y:S02]  /*a490*/  ISETP.GT.AND P1, PT, R0, 0x38, PT ;  /* 0x000000380000780c */ /* 0x000fe40003f24270 */
[----:B------:R-:W-:Y:S01]  /*a4a0*/  ISETP.GT.AND P3, PT, R5, 0x39, PT ;  /* 0x000000390500780c */ /* 0x000fe20003f64270 */
[----:B------:R-:W2:Y:S01]  /*a4b0*/  MUFU.TANH R214, R63 ;  /* 0x0000003f00d67308 */ /* 0x000ea20000002400 */
[----:B------:R-:W-:Y:S02]  /*a4c0*/  FSEL R189, R189, -INF , P1 ;  /* 0xff800000bdbd7808 */ /* 0x000fe40000800000 */
[----:B------:R-:W-:Y:S02]  /*a4d0*/  ISETP.GT.AND P1, PT, R4, 0x39, PT ;  /* 0x000000390400780c */ /* 0x000fe40003f24270 */
[----:B----4-:R-:W-:Y:S02]  /*a4e0*/  FSEL R199, R55, -INF , P5 ;  /* 0xff80000037c77808 */ /* 0x010fe40002800000 */
[----:B------:R-:W-:Y:S02]  /*a4f0*/  ISETP.GT.AND P5, PT, R2, 0x39, PT ;  /* 0x000000390200780c */ /* 0x000fe40003fa4270 */
[----:B------:R-:W-:Y:S01]  /*a500*/  FMNMX.FTZ R73, R59, R73, !PT ;  /* 0x000000493b497209 */ /* 0x000fe20007810000 */
[----:B------:R-:W3:Y:S01]  /*a510*/  MUFU.TANH R63, R65 ;  /* 0x00000041003f7308 */ /* 0x000ee20000002400 */
[----:B-1----:R-:W-:Y:S02]  /*a520*/  FSEL R62, R62, -INF , P2 ;  /* 0xff8000003e3e7808 */ /* 0x002fe40001000000 */
[----:B------:R-:W-:Y:S02]  /*a530*/  ISETP.GT.AND P2, PT, R4, 0x41, PT ;  /* 0x000000410400780c */ /* 0x000fe40003f44270 */
[----:B------:R-:W-:Y:S05]  /*a540*/  FMNMX.FTZ R73, R62, R73, !PT ;  /* 0x000000493e497209 */ /* 0x000fea0007810000 */
[----:B------:R1:W-:Y:S01]  /*a550*/  MUFU.TANH R184, R56 ;  /* 0x0000003800b87308 */ /* 0x0003e20000002400 */
[----:B--2---:R-:W-:Y:S02]  /*a560*/  FSEL R214, R214, -INF , P3 ;  /* 0xff800000d6d67808 */ /* 0x004fe40001800000 */
[----:B------:R-:W-:Y:S07]  /*a570*/  ISETP.GT.AND P3, PT, R4, 0x40, PT ;  /* 0x000000400400780c */ /* 0x000fee0003f64270 */
[----:B------:R-:W2:Y:S01]  /*a580*/  MUFU.TANH R68, R68 ;  /* 0x0000004400447308 */ /* 0x000ea20000002400 */
[----:B---3--:R-:W-:Y:S02]  /*a590*/  FSEL R63, R63, -INF , P1 ;  /* 0xff8000003f3f7808 */ /* 0x008fe40000800000 */
[----:B------:R-:W-:Y:S02]  /*a5a0*/  ISETP.GT.AND P1, PT, R2, 0x40, PT ;  /* 0x000000400200780c */ /* 0x000fe40003f24270 */
[----:B------:R-:W-:Y:S05]  /*a5b0*/  FMNMX.FTZ R73, R63, R73, !PT ;  /* 0x000000493f497209 */ /* 0x000fea0007810000 */
[----:B------:R-:W3:Y:S01]  /*a5c0*/  MUFU.TANH R69, R69 ;  /* 0x0000004500457308 */ /* 0x000ee20000002400 */
[----:B-1----:R-:W-:Y:S02]  /*a5d0*/  FSEL R56, R194, -INF , P0 ;  /* 0xff800000c2387808 */ /* 0x002fe40000000000 */
[----:B------:R-:W-:Y:S07]  /*a5e0*/  ISETP.GT.AND P0, PT, R2, 0x29, PT ;  /* 0x000000290200780c */ /* 0x000fee0003f04270 */
[----:B------:R-:W-:Y:S01]  /*a5f0*/  MUFU.TANH R67, R67 ;  /* 0x0000004300437308 */ /* 0x000fe20000002400 */
[----:B------:R-:W-:Y:S02]  /*a600*/  FSEL R48, R48, -INF , P0 ;  /* 0xff80000030307808 */ /* 0x000fe40000000000 */
[----:B------:R-:W-:Y:S02]  /*a610*/  ISETP.GT.AND P0, PT, R0, 0x30, PT ;  /* 0x000000300000780c */ /* 0x000fe40003f04270 */
[----:B--2---:R-:W-:Y:S02]  /*a620*/  FSEL R210, R68, -INF , P3 ;  /* 0xff80000044d27808 */ /* 0x004fe40001800000 */
[----:B------:R-:W-:Y:S02]  /*a630*/  FSEL R184, R184, -INF , P0 ;  /* 0xff800000b8b87808 */ /* 0x000fe40000000000 */
[----:B------:R-:W-:Y:S01]  /*a640*/  FMNMX.FTZ R73, R210, R73, !PT ;  /* 0x00000049d2497209 */ /* 0x000fe20007810000 */
[----:B------:R-:W1:Y:S01]  /*a650*/  MUFU.TANH R70, R70 ;  /* 0x0000004600467308 */ /* 0x000e620000002400 */
[C---:B------:R-:W-:Y:S02]  /*a660*/  ISETP.GT.AND P0, PT, R0.reuse, 0x39, PT ;  /* 0x000000390000780c */ /* 0x040fe40003f04270 */
[----:B------:R-:W-:Y:S02]  /*a670*/  ISETP.GT.AND P3, PT, R0, 0x41, PT ;  /* 0x000000410000780c */ /* 0x000fe40003f64270 */
[----:B---3--:R-:W-:Y:S02]  /*a680*/  FSEL R218, R69, -INF , P2 ;  /* 0xff80000045da7808 */ /* 0x008fe40001000000 */
[----:B------:R-:W2:Y:S01]  /*a690*/  LDL.64 R68, [R1+0x58] ;  /* 0x0000580001447983 */ /* 0x000ea20000100a00 */
[----:B------:R-:W-:Y:S02]  /*a6a0*/  ISETP.GT.AND P2, PT, R5, 0x40, PT ;  /* 0x000000400500780c */ /* 0x000fe40003f44270 */
[----:B------:R-:W3:Y:S01]  /*a6b0*/  MUFU.TANH R74, R74 ;  /* 0x0000004a004a7308 */ /* 0x000ee20000002400 */
[----:B------:R-:W-:Y:S02]  /*a6c0*/  FMNMX.FTZ R73, R218, R73, !PT ;  /* 0x00000049da497209 */ /* 0x000fe40007810000 */
[----:B------:R-:W-:Y:S02]  /*a6d0*/  FSEL R195, R195, -INF , P0 ;  /* 0xff800000c3c37808 */ /* 0x000fe40000000000 */
[----:B------:R-:W-:Y:S02]  /*a6e0*/  ISETP.GT.AND P0, PT, R2, 0x38, PT ;  /* 0x000000380200780c */ /* 0x000fe40003f04270 */
[----:B------:R-:W-:Y:S01]  /*a6f0*/  FSEL R252, R17, -INF , P3 ;  /* 0xff80000011fc7808 */ /* 0x000fe20001800000 */
[----:B------:R-:W-:Y:S01]  /*a700*/  FMUL.FTZ R17, R103, c[0x0][0x320] ;  /* 0x0000c80067117a20 */ /* 0x000fe20000410000 */
[C---:B------:R-:W-:Y:S01]  /*a710*/  ISETP.GT.AND P3, PT, R5.reuse, 0x48, PT ;  /* 0x000000480500780c */ /* 0x040fe20003f64270 */
[----:B------:R4:W-:Y:S01]  /*a720*/  MUFU.TANH R248, R89 ;  /* 0x0000005900f87308 */ /* 0x0009e20000002400 */
[----:B-1----:R-:W-:Y:S02]  /*a730*/  FSEL R222, R70, -INF , P1 ;  /* 0xff80000046de7808 */ /* 0x002fe40000800000 */
[----:B------:R-:W-:Y:S07]  /*a740*/  ISETP.GT.AND P1, PT, R5, 0x41, PT ;  /* 0x000000410500780c */ /* 0x000fee0003f24270 */
[----:B------:R-:W1:Y:S01]  /*a750*/  MUFU.TANH R72, R72 ;  /* 0x0000004800487308 */ /* 0x000e620000002400 */
[----:B---3--:R-:W-:Y:S02]  /*a760*/  FSEL R74, R74, -INF , P2 ;  /* 0xff8000004a4a7808 */ /* 0x008fe40001000000 */
[----:B------:R-:W-:Y:S07]  /*a770*/  ISETP.GT.AND P2, PT, R4, 0x48, PT ;  /* 0x000000480400780c */ /* 0x000fee0003f44270 */
[----:B------:R-:W3:Y:S01]  /*a780*/  MUFU.TANH R75, R75 ;  /* 0x0000004b004b7308 */ /* 0x000ee20000002400 */
[----:B----4-:R-:W-:Y:S02]  /*a790*/  FSEL R89, R67, -INF , P5 ;  /* 0xff80000043597808 */ /* 0x010fe40002800000 */
[----:B------:R-:W-:Y:S07]  /*a7a0*/  ISETP.GT.AND P5, PT, R0, 0x40, PT ;  /* 0x000000400000780c */ /* 0x000fee0003fa4270 */
[----:B------:R-:W4:Y:S01]  /*a7b0*/  MUFU.TANH R80, R80 ;  /* 0x0000005000507308 */ /* 0x000f220000002400 */
[----:B-1----:R-:W-:Y:S02]  /*a7c0*/  FSEL R72, R72, -INF , P5 ;  /* 0xff80000048487808 */ /* 0x002fe40002800000 */
[----:B------:R-:W-:Y:S07]  /*a7d0*/  ISETP.GT.AND P5, PT, R0, 0x49, PT ;  /* 0x000000490000780c */ /* 0x000fee0003fa4270 */
[----:B------:R-:W1:Y:S01]  /*a7e0*/  MUFU.TANH R77, R77 ;  /* 0x0000004d004d7308 */ /* 0x000e620000002400 */
[----:B---3--:R-:W-:Y:S02]  /*a7f0*/  FSEL R75, R75, -INF , P1 ;  /* 0xff8000004b4b7808 */ /* 0x008fe40000800000 */
[----:B------:R-:W-:Y:S07]  /*a800*/  ISETP.GT.AND P1, PT, R4, 0x49, PT ;  /* 0x000000490400780c */ /* 0x000fee0003f24270 */
[----:B------:R-:W3:Y:S01]  /*a810*/  MUFU.TANH R81, R81 ;  /* 0x0000005100517308 */ /* 0x000ee20000002400 */
[----:B----4-:R-:W-:Y:S02]  /*a820*/  FSEL R209, R80, -INF , P2 ;  /* 0xff80000050d17808 */ /* 0x010fe40001000000 */
[C---:B------:R-:W-:Y:S02]  /*a830*/  ISETP.GT.AND P2, PT, R4.reuse, 0x58, PT ;  /* 0x000000580400780c */ /* 0x040fe40003f44270 */
[----:B------:R-:W-:Y:S05]  /*a840*/  FMNMX.FTZ R73, R209, R73, !PT ;  /* 0x00000049d1497209 */ /* 0x000fea0007810000 */
[----:B------:R-:W4:Y:S01]  /*a850*/  MUFU.TANH R66, R66 ;  /* 0x0000004200427308 */ /* 0x000f220000002400 */
[----:B-1----:R-:W-:Y:S02]  /*a860*/  FSEL R7, R77, -INF , P5 ;  /* 0xff8000004d077808 */ /* 0x002fe40002800000 */
[C---:B------:R-:W-:Y:S07]  /*a870*/  ISETP.GT.AND P5, PT, R4.reuse, 0x50, PT ;  /* 0x000000500400780c */ /* 0x040fee0003fa4270 */
[----:B------:R4:W-:Y:S01]  /*a880*/  MUFU.TANH R249, R88 ;  /* 0x0000005800f97308 */ /* 0x0009e20000002400 */
[----:B---3--:R-:W-:Y:S02]  /*a890*/  FSEL R213, R81, -INF , P1 ;  /* 0xff80000051d57808 */ /* 0x008fe40000800000 */
[----:B------:R-:W-:Y:S02]  /*a8a0*/  ISETP.GT.AND P1, PT, R4, 0x59, PT ;  /* 0x000000590400780c */ /* 0x000fe40003f24270 */
[----:B------:R-:W-:Y:S05]  /*a8b0*/  FMNMX.FTZ R73, R213, R73, !PT ;  /* 0x00000049d5497209 */ /* 0x000fea0007810000 */
[----:B------:R-:W1:Y:S10]  /*a8c0*/  MUFU.TANH R78, R78 ;  /* 0x0000004e004e7308 */ /* 0x000e740000002400 */
[----:B------:R-:W3:Y:S01]  /*a8d0*/  MUFU.TANH R84, R84 ;  /* 0x0000005400547308 */ /* 0x000ee20000002400 */
[----:B----4-:R-:W-:Y:S02]  /*a8e0*/  FSEL R88, R66, -INF , P0 ;  /* 0xff80000042587808 */ /* 0x010fe40000000000 */
[----:B------:R-:W4:Y:S01]  /*a8f0*/  LDL.64 R66, [R1+0x60] ;  /* 0x0000600001427983 */ /* 0x000f220000100a00 */
[----:B------:R-:W-:Y:S06]  /*a900*/  ISETP.GT.AND P0, PT, R2, 0x41, PT ;  /* 0x000000410200780c */ /* 0x000fec0003f04270 */
[----:B------:R-:W3:Y:S01]  /*a910*/  MUFU.TANH R71, R71 ;  /* 0x0000004700477308 */ /* 0x000ee20000002400 */
[----:B-1----:R-:W-:Y:S02]  /*a920*/  FSEL R64, R78, -INF , P3 ;  /* 0xff8000004e407808 */ /* 0x002fe40001800000 */
[----:B------:R-:W-:Y:S07]  /*a930*/  ISETP.GT.AND P3, PT, R4, 0x51, PT ;  /* 0x000000510400780c */ /* 0x000fee0003f64270 */
[----:B------:R-:W1:Y:S01]  /*a940*/  MUFU.TANH R85, R85 ;  /* 0x0000005500557308 */ /* 0x000e620000002400 */
[----:B---3--:R-:W-:Y:S01]  /*a950*/  FSEL R245, R84, -INF , P5 ;  /* 0xff80000054f57808 */ /* 0x008fe20002800000 */
[----:B------:R-:W-:Y:S01]  /*a960*/  IMAD.MOV.U32 R84, RZ, RZ, R74 ;  /* 0x000000ffff547224 */ /* 0x000fe200078e004a */
[----:B------:R-:W-:Y:S01]  /*a970*/  ISETP.GT.AND P5, PT, R4, 0x61, PT ;  /* 0x000000610400780c */ /* 0x000fe20003fa4270 */
[----:B------:R-:W-:Y:S01]  /*a980*/  FMUL.FTZ R74, R111, c[0x0][0x320] ;  /* 0x0000c8006f4a7a20 */ /* 0x000fe20000410000 */
[----:B------:R-:W-:Y:S05]  /*a990*/  MOV R111, R64 ;  /* 0x00000040006f7202 */ /* 0x000fea0000000f00 */
[----:B------:R-:W3:Y:S01]  /*a9a0*/  MUFU.TANH R76, R76 ;  /* 0x0000004c004c7308 */ /* 0x000ee20000002400 */
[----:B------:R-:W-:Y:S02]  /*a9b0*/  FMNMX.FTZ R73, R245, R73, !PT ;  /* 0x00000049f5497209 */ /* 0x000fe40007810000 */
[----:B------:R-:W-:Y:S02]  /*a9c0*/  FSEL R243, R71, -INF , P0 ;  /* 0xff80000047f37808 */ /* 0x000fe40000000000 */
[----:B------:R-:W-:Y:S05]  /*a9d0*/  ISETP.GT.AND P0, PT, R0, 0x48, PT ;  /* 0x000000480000780c */ /* 0x000fea0003f04270 */
[----:B------:R-:W-:Y:S01]  /*a9e0*/  MUFU.TANH R74, R74 ;  /* 0x0000004a004a7308 */ /* 0x000fe20000002400 */
[----:B-1----:R-:W-:Y:S01]  /*a9f0*/  FSEL R223, R85, -INF , P3 ;  /* 0xff80000055df7808 */ /* 0x002fe20001800000 */
[----:B------:R-:W-:Y:S01]  /*aa00*/  IMAD.MOV.U32 R85, RZ, RZ, R72 ;  /* 0x000000ffff557224 */ /* 0x000fe200078e0048 */
[----:B------:R-:W-:Y:S02]  /*aa10*/  ISETP.GT.AND P3, PT, R4, 0x68, PT ;  /* 0x000000680400780c */ /* 0x000fe40003f64270 */
[----:B------:R-:W-:Y:S05]  /*aa20*/  FMNMX.FTZ R73, R223, R73, !PT ;  /* 0x00000049df497209 */ /* 0x000fea0007810000 */
[----:B------:R-:W1:Y:S01]  /*aa30*/  MUFU.TANH R96, R96 ;  /* 0x0000006000607308 */ /* 0x000e620000002400 */
[----:B---3--:R-:W-:Y:S02]  /*aa40*/  FSEL R65, R76, -INF , P0 ;  /* 0xff8000004c417808 */ /* 0x008fe40000000000 */
[----:B------:R-:W-:Y:S07]  /*aa50*/  ISETP.GT.AND P0, PT, R2, 0x48, PT ;  /* 0x000000480200780c */ /* 0x000fee0003f04270 */
[----:B------:R-:W3:Y:S10]  /*aa60*/  MUFU.TANH R82, R82 ;  /* 0x0000005200527308 */ /* 0x000ef40000002400 */
[----:B------:R-:W3:Y:S01]  /*aa70*/  MUFU.TANH R97, R97 ;  /* 0x0000006100617308 */ /* 0x000ee20000002400 */
[----:B-1----:R-:W-:Y:S02]  /*aa80*/  FSEL R219, R96, -INF , P2 ;  /* 0xff80000060db7808 */ /* 0x002fe40001000000 */
[----:B------:R-:W-:Y:S02]  /*aa90*/  ISETP.GT.AND P2, PT, R4, 0x69, PT ;  /* 0x000000690400780c */ /* 0x000fe40003f44270 */
[----:B------:R-:W-:Y:S05]  /*aaa0*/  FMNMX.FTZ R73, R219, R73, !PT ;  /* 0x00000049db497209 */ /* 0x000fea0007810000 */
[----:B------:R-:W1:Y:S01]  /*aab0*/  MUFU.TANH R100, R100 ;  /* 0x0000006400647308 */ /* 0x000e620000002400 */
[----:B------:R-:W-:Y:S02]  /*aac0*/  FSEL R193, R113, -INF , P2 ;  /* 0xff80000071c17808 */ /* 0x000fe40001000000 */
[----:B------:R-:W-:Y:S02]  /*aad0*/  ISETP.GT.AND P2, PT, R2, 0x59, PT ;  /* 0x000000590200780c */ /* 0x000fe40003f44270 */
[----:B---3--:R-:W-:Y:S02]  /*aae0*/  FSEL R221, R82, -INF , P0 ;  /* 0xff80000052dd7808 */ /* 0x008fe40000000000 */
[----:B------:R-:W-:Y:S02]  /*aaf0*/  ISETP.GT.AND P0, PT, R4, 0x60, PT ;  /* 0x000000600400780c */ /* 0x000fe40003f04270 */
[----:B------:R-:W-:Y:S01]  /*ab00*/  FMNMX.FTZ R4, R15, R6, !PT ;  /* 0x000000060f047209 */ /* 0x000fe20007810000 */
[----:B------:R-:W3:Y:S01]  /*ab10*/  MUFU.TANH R101, R101 ;  /* 0x0000006500657308 */ /* 0x000ee20000002400 */
[----:B------:R-:W-:Y:S02]  /*ab20*/  FMNMX.FTZ R6, R16, R117, !PT ;  /* 0x0000007510067209 */ /* 0x000fe40007810000 */
[----:B------:R-:W-:Y:S02]  /*ab30*/  FMNMX.FTZ R4, R27, R4, !PT ;  /* 0x000000041b047209 */ /* 0x000fe40007810000 */
[----:B------:R-:W-:Y:S02]  /*ab40*/  FSEL R201, R97, -INF , P1 ;  /* 0xff80000061c97808 */ /* 0x000fe40000800000 */
[----:B------:R-:W-:Y:S02]  /*ab50*/  ISETP.GT.AND P1, PT, R2, 0x49, PT ;  /* 0x000000490200780c */ /* 0x000fe40003f24270 */
[----:B------:R-:W-:Y:S01]  /*ab60*/  MOV R97, R75 ;  /* 0x0000004b00617202 */ /* 0x000fe20000000f00 */
[----:B------:R-:W3:Y:S01]  /*ab70*/  MUFU.TANH R112, R112 ;  /* 0x0000007000707308 */ /* 0x000ee20000002400 */
[----:B------:R-:W-:Y:S02]  /*ab80*/  FMNMX.FTZ R6, R18, R6, !PT ;  /* 0x0000000612067209 */ /* 0x000fe40007810000 */
[----:B------:R-:W-:Y:S02]  /*ab90*/  FMNMX.FTZ R73, R201, R73, !PT ;  /* 0x00000049c9497209 */ /* 0x000fe40007810000 */
[----:B-1----:R-:W-:Y:S02]  /*aba0*/  FSEL R200, R100, -INF , P0 ;  /* 0xff80000064c87808 */ /* 0x002fe40000000000 */
[----:B------:R-:W-:Y:S02]  /*abb0*/  ISETP.GT.AND P0, PT, R2, 0x50, PT ;  /* 0x000000500200780c */ /* 0x000fe40003f04270 */
[----:B------:R-:W-:Y:S01]  /*abc0*/  FMNMX.FTZ R6, R19, R6, !PT ;  /* 0x0000000613067209 */ /* 0x000fe20007810000 */
[----:B------:R-:W1:Y:S01]  /*abd0*/  MUFU.TANH R86, R86 ;  /* 0x0000005600567308 */ /* 0x000e620000002400 */
[----:B------:R-:W-:Y:S02]  /*abe0*/  FMNMX.FTZ R4, R28, R4, !PT ;  /* 0x000000041c047209 */ /* 0x000fe40007810000 */
[----:B------:R-:W-:Y:S02]  /*abf0*/  FMNMX.FTZ R73, R200, R73, !PT ;  /* 0x00000049c8497209 */ /* 0x000fe40007810000 */
        /* <DEDUP_REMOVED lines=8> */
[----:B------:R-:W-:Y:S01]  /*ac80*/  FMNMX.FTZ R73, R196, R73, !PT ;  /* 0x00000049c4497209 */ /* 0x000fe20007810000 */
[----:B------:R-:W3:Y:S01]  /*ac90*/  MUFU.TANH R87, R87 ;  /* 0x0000005700577308 */ /* 0x000ee20000002400 */
[----:B------:R-:W-:Y:S02]  /*aca0*/  FMNMX.FTZ R4, R43, R4, !PT ;  /* 0x000000042b047209 */ /* 0x000fe40007810000 */
[----:B------:R-:W-:Y:S02]  /*acb0*/  FMNMX.FTZ R73, R193, R73, !PT ;  /* 0x00000049c1497209 */ /* 0x000fe40007810000 */
[----:B-1----:R-:W-:Y:S01]  /*acc0*/  FSEL R197, R86, -INF , P0 ;  /* 0xff80000056c57808 */ /* 0x002fe20000000000 */
[----:B------:R-:W-:Y:S01]  /*acd0*/  IMAD.MOV.U32 R86, RZ, RZ, R7 ;  /* 0x000000ffff567224 */ /* 0x000fe200078e0007 */
[----:B------:R-:W-:Y:S01]  /*ace0*/  ISETP.GT.AND P0, PT, R2, 0x61, PT ;  /* 0x000000610200780c */ /* 0x000fe20003f04270 */
[----:B------:R-:W1:Y:S01]  /*acf0*/  SHFL.BFLY PT, R7, R73, 0x2, 0x1f ;  /* 0x0c401f0049077f89 */ /* 0x000e6200000e0000 */
[----:B------:R-:W-:Y:S01]  /*ad00*/  FMNMX.FTZ R4, R44, R4, !PT ;  /* 0x000000042c047209 */ /* 0x000fe20007810000 */
[----:B------:R-:W1:Y:S03]  /*ad10*/  MUFU.TANH R98, R98 ;  /* 0x0000006200627308 */ /* 0x000e660000002400 */
[----:B------:R-:W-:Y:S02]  /*ad20*/  FMNMX.FTZ R4, R47, R4, !PT ;  /* 0x000000042f047209 */ /* 0x000fe40007810000 */
[----:B---3--:R-:W-:Y:S01]  /*ad30*/  FSEL R103, R83, -INF , P1 ;  /* 0xff80000053677808 */ /* 0x008fe20000800000 */
[----:B------:R-:W-:Y:S01]  /*ad40*/  IMAD.MOV.U32 R83, RZ, RZ, R65 ;  /* 0x000000ffff537224 */ /* 0x000fe200078e0041 */
[----:B------:R-:W-:Y:S02]  /*ad50*/  ISETP.GT.AND P1, PT, R2, 0x60, PT ;  /* 0x000000600200780c */ /* 0x000fe40003f24270 */
[----:B------:R-:W-:Y:S01]  /*ad60*/  FMNMX.FTZ R4, R48, R4, !PT ;  /* 0x0000000430047209 */ /* 0x000fe20007810000 */
[----:B------:R-:W3:Y:S03]  /*ad70*/  MUFU.TANH R115, R115 ;  /* 0x0000007300737308 */ /* 0x000ee60000002400 */
[----:B------:R-:W-:Y:S02]  /*ad80*/  FMNMX.FTZ R4, R60, R4, !PT ;  /* 0x000000043c047209 */ /* 0x000fe40007810000 */
[----:B------:R-:W-:Y:S02]  /*ad90*/  FSEL R191, R87, -INF , P5 ;  /* 0xff80000057bf7808 */ /* 0x000fe40002800000 */
[----:B------:R-:W-:Y:S02]  /*ada0*/  ISETP.GT.AND P5, PT, R2, 0x68, PT ;  /* 0x000000680200780c */ /* 0x000fe40003fa4270 */
[----:B------:R-:W-:Y:S01]  /*adb0*/  FMNMX.FTZ R4, R61, R4, !PT ;  /* 0x000000043d047209 */ /* 0x000fe20007810000 */
[----:B------:R-:W-:Y:S01]  /*adc0*/  MUFU.TANH R93, R93 ;  /* 0x0000005d005d7308 */ /* 0x000fe20000002400 */
[----:B-1----:R-:W-:Y:S02]  /*add0*/  FMNMX.FTZ R73, R73, R7, !PT ;  /* 0x0000000749497209 */ /* 0x002fe40007810000 */
[----:B------:R-:W-:Y:S02]  /*ade0*/  FSEL R190, R98, -INF , P3 ;  /* 0xff80000062be7808 */ /* 0x000fe40001800000 */
[----:B------:R-:W-:Y:S01]  /*adf0*/  ISETP.GT.AND P3, PT, R2, 0x69, PT ;  /* 0x000000690200780c */ /* 0x000fe20003f64270 */
[----:B------:R-:W1:Y:S01]  /*ae00*/  SHFL.BFLY PT, R7, R73, 0x1, 0x1f ;  /* 0x0c201f0049077f89 */ /* 0x000e6200000e0000 */
[----:B------:R-:W-:Y:S03]  /*ae10*/  FMNMX.FTZ R2, R20, R6, !PT ;  /* 0x0000000614027209 */ /* 0x000fe60007810000 */
[----:B------:R-:W1:Y:S01]  /*ae20*/  MUFU.TANH R17, R17 ;  /* 0x0000001100117308 */ /* 0x000e620000002400 */
[----:B------:R-:W-:Y:S02]  /*ae30*/  FMNMX.FTZ R72, R88, R4, !PT ;  /* 0x0000000458487209 */ /* 0x000fe40007810000 */
[----:B------:R-:W-:Y:S02]  /*ae40*/  FMNMX.FTZ R2, R33, R2, !PT ;  /* 0x0000000221027209 */ /* 0x000fe40007810000 */
[----:B------:R-:W-:Y:S02]  /*ae50*/  FMNMX.FTZ R4, R21, R118, !PT ;  /* 0x0000007615047209 */ /* 0x000fe40007810000 */
[----:B------:R-:W-:Y:S02]  /*ae60*/  FMNMX.FTZ R2, R34, R2, !PT ;  /* 0x0000000222027209 */ /* 0x000fe40007810000 */
[----:B------:R-:W-:Y:S01]  /*ae70*/  FMNMX.FTZ R4, R22, R4, !PT ;  /* 0x0000000416047209 */ /* 0x000fe20007810000 */
[----:B------:R-:W-:Y:S01]  /*ae80*/  MUFU.TANH R90, R90 ;  /* 0x0000005a005a7308 */ /* 0x000fe20000002400 */
[----:B------:R-:W-:Y:S02]  /*ae90*/  FMNMX.FTZ R2, R37, R2, !PT ;  /* 0x0000000225027209 */ /* 0x000fe40007810000 */
[----:B------:R-:W-:Y:S02]  /*aea0*/  FMNMX.FTZ R4, R23, R4, !PT ;  /* 0x0000000417047209 */ /* 0x000fe40007810000 */
[----:B------:R-:W-:Y:S02]  /*aeb0*/  FMNMX.FTZ R2, R38, R2, !PT ;  /* 0x0000000226027209 */ /* 0x000fe40007810000 */
[----:B------:R-:W-:Y:S02]  /*aec0*/  FMNMX.FTZ R4, R24, R4, !PT ;  /* 0x0000000418047209 */ /* 0x000fe40007810000 */
[----:B------:R-:W-:Y:S01]  /*aed0*/  FMNMX.FTZ R2, R49, R2, !PT ;  /* 0x0000000231027209 */ /* 0x000fe20007810000 */
[----:B------:R-:W2:Y:S01]  /*aee0*/  MUFU.TANH R99, R99 ;  /* 0x0000006300637308 */ /* 0x000ea20000002400 */
[----:B------:R-:W-:Y:S02]  /*aef0*/  FMNMX.FTZ R4, R35, R4, !PT ;  /* 0x0000000423047209 */ /* 0x000fe40007810000 */
[----:B------:R-:W-:Y:S02]  /*af00*/  FMNMX.FTZ R2, R50, R2, !PT ;  /* 0x0000000232027209 */ /* 0x000fe40007810000 */
[----:B------:R-:W-:Y:S02]  /*af10*/  FMNMX.FTZ R4, R36, R4, !PT ;  /* 0x0000000424047209 */ /* 0x000fe40007810000 */
[----:B------:R-:W-:Y:S02]  /*af20*/  FMNMX.FTZ R2, R53, R2, !PT ;  /* 0x0000000235027209 */ /* 0x000fe40007810000 */
[----:B-1----:R-:W-:Y:S01]  /*af30*/  FMNMX.FTZ R73, R73, R7, !PT ;  /* 0x0000000749497209 */ /* 0x002fe20007810000 */
[----:B------:R-:W1:Y:S01]  /*af40*/  MUFU.TANH R102, R102 ;  /* 0x0000006600667308 */ /* 0x000e620000002400 */
[----:B------:R-:W-:Y:S02]  /*af50*/  FMNMX.FTZ R2, R54, R2, !PT ;  /* 0x0000000236027209 */ /* 0x000fe40007810000 */
[----:B------:R-:W-:Y:S01]  /*af60*/  FMNMX.FTZ R4, R39, R4, !PT ;  /* 0x0000000427047209 */ /* 0x000fe20007810000 */
[----:B------:R-:W-:Y:S01]  /*af70*/  FMUL.FTZ R75, R73, c[0x0][0x2d0] ;  /* 0x0000b400494b7a20 */ /* 0x000fe20000410000 */
[----:B------:R-:W-:Y:S02]  /*af80*/  FMNMX.FTZ R2, R184, R2, !PT ;  /* 0x00000002b8027209 */ /* 0x000fe40007810000 */
[----:B---3--:R-:W-:Y:S02]  /*af90*/  FSEL R115, R115, -INF , P3 ;  /* 0xff80000073737808 */ /* 0x008fe40001800000 */
[----:B------:R-:W-:Y:S01]  /*afa0*/  FSEL R98, R17, -INF , P0 ;  /* 0xff80000011627808 */ /* 0x000fe20000000000 */
[----:B------:R-:W-:Y:S01]  /*afb0*/  MUFU.TANH R7, R110 ;  /* 0x0000006e00077308 */ /* 0x000fe20000002400 */
[----:B------:R-:W-:Y:S01]  /*afc0*/  FMNMX.FTZ R72, R89, R72, !PT ;  /* 0x0000004859487209 */ /* 0x000fe20007810000 */
[----:B------:R-:W-:Y:S01]  /*afd0*/  FMUL.FTZ R17, R107, c[0x0][0x320] ;  /* 0x0000c8006b117a20 */ /* 0x000fe20000410000 */
[----:B------:R-:W-:Y:S02]  /*afe0*/  FMNMX.FTZ R2, R185, R2, !PT ;  /* 0x00000002b9027209 */ /* 0x000fe40007810000 */
[----:B--2---:R-:W-:Y:S02]  /*aff0*/  FSEL R186, R99, -INF , P2 ;  /* 0xff80000063ba7808 */ /* 0x004fe40001000000 */
[----:B------:R-:W-:Y:S02]  /*b000*/  FMNMX.FTZ R2, R189, R2, !PT ;  /* 0x00000002bd027209 */ /* 0x000fe40007810000 */
[----:B------:R-:W-:Y:S01]  /*b010*/  FMNMX.FTZ R4, R40, R4, !PT ;  /* 0x0000000428047209 */ /* 0x000fe20007810000 */
[----:B------:R-:W2:Y:S01]  /*b020*/  MUFU.TANH R114, R114 ;  /* 0x0000007200727308 */ /* 0x000ea20000002400 */
[----:B------:R-:W-:Y:S02]  /*b030*/  FMNMX.FTZ R2, R195, R2, !PT ;  /* 0x00000002c3027209 */ /* 0x000fe40007810000 */
[----:B------:R-:W-:Y:S02]  /*b040*/  FMNMX.FTZ R4, R51, R4, !PT ;  /* 0x0000000433047209 */ /* 0x000fe40007810000 */
[----:B------:R-:W-:Y:S02]  /*b050*/  FMNMX.FTZ R2, R85, R2, !PT ;  /* 0x0000000255027209 */ /* 0x000fe40007810000 */
[----:B------:R-:W-:Y:S02]  /*b060*/  FMNMX.FTZ R4, R52, R4, !PT ;  /* 0x0000000434047209 */ /* 0x000fe40007810000 */
[----:B-1----:R-:W-:Y:S01]  /*b070*/  FSEL R99, R102, -INF , P1 ;  /* 0xff80000066637808 */ /* 0x002fe20000800000 */
[----:B------:R-:W-:Y:S01]  /*b080*/  MUFU.TANH R17, R17 ;  /* 0x0000001100117308 */ /* 0x000fe20000002400 */
[----:B------:R-:W-:Y:S02]  /*b090*/  FMNMX.FTZ R2, R252, R2, !PT ;  /* 0x00000002fc027209 */ /* 0x000fe40007810000 */
[----:B------:R-:W-:Y:S02]  /*b0a0*/  ISETP.GT.AND P3, PT, R0, 0x59, PT ;  /* 0x000000590000780c */ /* 0x000fe40003f64270 */
[----:B------:R-:W-:Y:S02]  /*b0b0*/  FMNMX.FTZ R2, R83, R2, !PT ;  /* 0x0000000253027209 */ /* 0x000fe40007810000 */
[----:B------:R-:W-:Y:S02]  /*b0c0*/  FSEL R107, R93, -INF , P3 ;  /* 0xff8000005d6b7808 */ /* 0x000fe40001800000 */
[----:B------:R-:W-:Y:S01]  /*b0d0*/  FMNMX.FTZ R2, R86, R2, !PT ;  /* 0x0000000256027209 */ /* 0x000fe20007810000 */
[----:B------:R-:W1:Y:S01]  /*b0e0*/  MUFU.TANH R79, R79 ;  /* 0x0000004f004f7308 */ /* 0x000e620000002400 */
[----:B------:R-:W-:Y:S02]  /*b0f0*/  ISETP.GT.AND P3, PT, R5, 0x50, PT ;  /* 0x000000500500780c */ /* 0x000fe40003f64270 */
[----:B------:R-:W-:Y:S02]  /*b100*/  FMNMX.FTZ R72, R222, R72, !PT ;  /* 0x00000048de487209 */ /* 0x000fe40007810000 */
[----:B--2---:R-:W-:Y:S02]  /*b110*/  FSEL R114, R114, -INF , P5 ;  /* 0xff80000072727808 */ /* 0x004fe40002800000 */
[----:B------:R-:W-:Y:S02]  /*b120*/  FSEL R242, R90, -INF , P3 ;  /* 0xff8000005af27808 */ /* 0x000fe40001800000 */
[----:B------:R-:W-:Y:S01]  /*b130*/  FSETP.NEU.FTZ.AND P3, PT, R73, -INF , PT ;  /* 0xff8000004900780b */ /* 0x000fe20003f7d000 */
[----:B------:R-:W2:Y:S01]  /*b140*/  MUFU.TANH R92, R92 ;  /* 0x0000005c005c7308 */ /* 0x000ea20000002400 */
[----:B------:R-:W-:Y:S02]  /*b150*/  FMNMX.FTZ R4, R56, R4, !PT ;  /* 0x0000000438047209 */ /* 0x000fe40007810000 */
[----:B------:R-:W-:Y:S02]  /*b160*/  FSEL R75, R75, RZ, P3 ;  /* 0x000000ff4b4b7208 */ /* 0x000fe40001800000 */
[----:B------:R-:W-:Y:S02]  /*b170*/  ISETP.GT.AND P2, PT, R5, 0x49, PT ;  /* 0x000000490500780c */ /* 0x000fe40003f44270 */
[C---:B------:R-:W-:Y:S02]  /*b180*/  ISETP.GT.AND P5, PT, R0.reuse, 0x58, PT ;  /* 0x000000580000780c */ /* 0x040fe40003fa4270 */
[----:B------:R-:W-:Y:S01]  /*b190*/  FMNMX.FTZ R4, R57, R4, !PT ;  /* 0x0000000439047209 */ /* 0x000fe20007810000 */
[----:B------:R-:W-:Y:S01]  /*b1a0*/  MUFU.TANH R104, R104 ;  /* 0x0000006800687308 */ /* 0x000fe20000002400 */
[C---:B------:R-:W-:Y:S02]  /*b1b0*/  ISETP.GT.AND P1, PT, R0.reuse, 0x50, PT ;  /* 0x000000500000780c */ /* 0x040fe40003f24270 */
[----:B------:R-:W-:Y:S02]  /*b1c0*/  FMNMX.FTZ R4, R187, R4, !PT ;  /* 0x00000004bb047209 */ /* 0x000fe40007810000 */
[----:B-1----:R-:W-:Y:S02]  /*b1d0*/  FSEL R194, R79, -INF , P2 ;  /* 0xff8000004fc27808 */ /* 0x002fe40001000000 */
[----:B------:R-:W-:Y:S02]  /*b1e0*/  FSEL R249, R249, -INF , P1 ;  /* 0xff800000f9f97808 */ /* 0x000fe40000800000 */
[C---:B------:R-:W-:Y:S01]  /*b1f0*/  ISETP.GT.AND P1, PT, R0.reuse, 0x61, PT ;  /* 0x000000610000780c */ /* 0x040fe20003f24270 */
[----:B------:R-:W1:Y:S01]  /*b200*/  MUFU.TANH R105, R105 ;  /* 0x0000006900697308 */ /* 0x000e620000002400 */
[----:B------:R-:W-:Y:S02]  /*b210*/  ISETP.GT.AND P0, PT, R0, 0x51, PT ;  /* 0x000000510000780c */ /* 0x000fe40003f04270 */
[----:B------:R-:W-:Y:S02]  /*b220*/  FMNMX.FTZ R2, R249, R2, !PT ;  /* 0x00000002f9027209 */ /* 0x000fe40007810000 */
[----:B--2---:R-:W-:Y:S02]  /*b230*/  FSEL R247, R92, -INF , P5 ;  /* 0xff8000005cf77808 */ /* 0x004fe40002800000 */
[C---:B------:R-:W-:Y:S02]  /*b240*/  ISETP.GT.AND P5, PT, R0.reuse, 0x69, PT ;  /* 0x000000690000780c */ /* 0x040fe40003fa4270 */
[----:B------:R-:W-:Y:S01]  /*b250*/  FMNMX.FTZ R72, R243, R72, !PT ;  /* 0x00000048f3487209 */ /* 0x000fe20007810000 */
[----:B------:R-:W2:Y:S01]  /*b260*/  MUFU.TANH R108, R108 ;  /* 0x0000006c006c7308 */ /* 0x000ea20000002400 */
[----:B------:R-:W-:Y:S02]  /*b270*/  ISETP.GT.AND P2, PT, R0, 0x60, PT ;  /* 0x000000600000780c */ /* 0x000fe40003f44270 */
[----:B------:R-:W-:Y:S02]  /*b280*/  FSEL R248, R248, -INF , P0 ;  /* 0xff800000f8f87808 */ /* 0x000fe40000000000 */
[----:B------:R-:W-:Y:S02]  /*b290*/  ISETP.GT.AND P0, PT, R0, 0x68, PT ;  /* 0x000000680000780c */ /* 0x000fe40003f04270 */
[----:B------:R-:W-:Y:S01]  /*b2a0*/  FMNMX.FTZ R0, R188, R4, !PT ;  /* 0x00000004bc007209 */ /* 0x000fe20007810000 */
[--C-:B------:R-:W-:Y:S01]  /*b2b0*/  FFMA.FTZ R4, R8, c[0x0][0x2d0], -R75.reuse ;  /* 0x0000b40008047a23 */ /* 0x100fe2000001084b */
[----:B------:R-:W-:Y:S01]  /*b2c0*/  FMNMX.FTZ R72, R221, R72, !PT ;  /* 0x00000048dd487209 */ /* 0x000fe20007810000 */
[----:B------:R-:W3:Y:S01]  /*b2d0*/  MUFU.TANH R91, R91 ;  /* 0x0000005b005b7308 */ /* 0x000ee20000002400 */
[----:B------:R-:W-:Y:S01]  /*b2e0*/  FSEL R202, R109, -INF , P5 ;  /* 0xff8000006dca7808 */ /* 0x000fe20002800000 */
[--C-:B------:R-:W-:Y:S01]  /*b2f0*/  FFMA.FTZ R109, R201, c[0x0][0x2d0], -R75.reuse ;  /* 0x0000b400c96d7a23 */ /* 0x100fe2000001084b */
[----:B------:R-:W-:Y:S02]  /*b300*/  ISETP.GE.AND P5, PT, R216, 0x1, PT ;  /* 0x00000001d800780c */ /* 0x000fe40003fa6270 */
[----:B------:R-:W-:Y:S02]  /*b310*/  FMNMX.FTZ R72, R103, R72, !PT ;  /* 0x0000004867487209 */ /* 0x000fe40007810000 */
[----:B-1----:R-:W-:Y:S01]  /*b320*/  FSEL R207, R105, -INF , P1 ;  /* 0xff80000069cf7808 */ /* 0x002fe20000800000 */
[----:B------:R-:W-:Y:S01]  /*b330*/  IMAD.MOV.U32 R105, RZ, RZ, R86 ;  /* 0x000000ffff697224 */ /* 0x000fe200078e0056 */
[----:B------:R-:W-:Y:S01]  /*b340*/  FMNMX.FTZ R72, R197, R72, !PT ;  /* 0x00000048c5487209 */ /* 0x000fe20007810000 */
[----:B------:R1:W-:Y:S01]  /*b350*/  MUFU.EX2 R220, R4 ;  /* 0x0000000400dc7308 */ /* 0x0003e20000000800 */
[----:B------:R-:W-:Y:S02]  /*b360*/  FMNMX.FTZ R2, R248, R2, !PT ;  /* 0x00000002f8027209 */ /* 0x000fe40007810000 */
[----:B------:R-:W-:Y:S01]  /*b370*/  FSEL R211, R104, -INF , P2 ;  /* 0xff80000068d37808 */ /* 0x000fe20001000000 */
[--C-:B------:R-:W-:Y:S01]  /*b380*/  FFMA.FTZ R104, R223, c[0x0][0x2d0], -R75.reuse ;  /* 0x0000b400df687a23 */ /* 0x100fe2000001084b */
[----:B------:R-:W-:Y:S02]  /*b390*/  FMNMX.FTZ R2, R247, R2, !PT ;  /* 0x00000002f7027209 */ /* 0x000fe40007810000 */
[----:B------:R-:W-:Y:S02]  /*b3a0*/  FMNMX.FTZ R72, R191, R72, !PT ;  /* 0x00000048bf487209 */ /* 0x000fe40007810000 */
[----:B------:R-:W-:Y:S01]  /*b3b0*/  FMNMX.FTZ R2, R107, R2, !PT ;  /* 0x000000026b027209 */ /* 0x000fe20007810000 */
[----:B------:R-:W3:Y:S01]  /*b3c0*/  MUFU.TANH R94, R94 ;  /* 0x0000005e005e7308 */ /* 0x000ee20000002400 */
[----:B------:R-:W-:Y:S02]  /*b3d0*/  FMNMX.FTZ R72, R190, R72, !PT ;  /* 0x00000048be487209 */ /* 0x000fe40007810000 */
[----:B------:R-:W-:Y:S02]  /*b3e0*/  FMNMX.FTZ R2, R211, R2, !PT ;  /* 0x00000002d3027209 */ /* 0x000fe40007810000 */
[----:B--2---:R-:W-:Y:S01]  /*b3f0*/  FSEL R204, R108, -INF , P0 ;  /* 0xff8000006ccc7808 */ /* 0x004fe20000000000 */
[--C-:B------:R-:W-:Y:S01]  /*b400*/  FFMA.FTZ R108, R219, c[0x0][0x2d0], -R75.reuse ;  /* 0x0000b400db6c7a23 */ /* 0x100fe2000001084b */
[----:B------:R-:W-:Y:S02]  /*b410*/  FMNMX.FTZ R2, R207, R2, !PT ;  /* 0x00000002cf027209 */ /* 0x000fe40007810000 */
[----:B------:R-:W-:Y:S01]  /*b420*/  FMNMX.FTZ R72, R186, R72, !PT ;  /* 0x00000048ba487209 */ /* 0x000fe20007810000 */
[----:B------:R-:W2:Y:S01]  /*b430*/  MUFU.TANH R95, R95 ;  /* 0x0000005f005f7308 */ /* 0x000ea20000002400 */
[----:B------:R-:W-:Y:S02]  /*b440*/  FMNMX.FTZ R2, R204, R2, !PT ;  /* 0x00000002cc027209 */ /* 0x000fe40007810000 */
[----:B------:R-:W-:Y:S01]  /*b450*/  FMNMX.FTZ R72, R99, R72, !PT ;  /* 0x0000004863487209 */ /* 0x000fe20007810000 */
[--C-:B-1----:R-:W-:Y:S01]  /*b460*/  FFMA.FTZ R4, R9, c[0x0][0x2d0], -R75.reuse ;  /* 0x0000b40009047a23 */ /* 0x102fe2000001084b */
[----:B------:R-:W-:Y:S01]  /*b470*/  FMNMX.FTZ R2, R202, R2, !PT ;  /* 0x00000002ca027209 */ /* 0x000fe20007810000 */
[----:B------:R-:W-:Y:S01]  /*b480*/  IMAD.MOV.U32 R9, RZ, RZ, c[0x0][0x1e0] ;  /* 0x00007800ff097624 */ /* 0x000fe200078e00ff */
[----:B------:R-:W-:Y:S02]  /*b490*/  FMNMX.FTZ R72, R98, R72, !PT ;  /* 0x0000004862487209 */ /* 0x000fe40007810000 */
[----:B------:R-:W-:Y:S01]  /*b4a0*/  ISETP.GT.AND P2, PT, R5, 0x51, PT ;  /* 0x000000510500780c */ /* 0x000fe20003f44270 */
[----:B------:R1:W1:Y:S01]  /*b4b0*/  MUFU.EX2 R246, R4 ;  /* 0x0000000400f67308 */ /* 0x0002620000000800 */
[----:B------:R-:W-:Y:S01]  /*b4c0*/  FMNMX.FTZ R72, R114, R72, !PT ;  /* 0x0000004872487209 */ /* 0x000fe20007810000 */
[----:B------:R-:W2:Y:S01]  /*b4d0*/  SHFL.BFLY PT, R71, R2, 0x2, 0x1f ;  /* 0x0c401f0002477f89 */ /* 0x000ea200000e0000 */
[----:B------:R-:W-:Y:S02]  /*b4e0*/  FMNMX.FTZ R0, R199, R0, !PT ;  /* 0x00000000c7007209 */ /* 0x000fe40007810000 */
[----:B------:R-:W-:Y:S02]  /*b4f0*/  FMNMX.FTZ R72, R115, R72, !PT ;  /* 0x0000004873487209 */ /* 0x000fe40007810000 */
[----:B------:R-:W-:Y:S02]  /*b500*/  FMNMX.FTZ R0, R214, R0, !PT ;  /* 0x00000000d6007209 */ /* 0x000fe40007810000 */
[----:B---3--:R-:W-:Y:S01]  /*b510*/  FSEL R217, R91, -INF , P2 ;  /* 0xff8000005bd97808 */ /* 0x008fe20001000000 */
[----:B------:R-:W3:Y:S01]  /*b520*/  MUFU.TANH R106, R106 ;  /* 0x0000006a006a7308 */ /* 0x000ee20000002400 */
[----:B------:R-:W3:Y:S01]  /*b530*/  SHFL.BFLY PT, R6, R72, 0x2, 0x1f ;  /* 0x0c401f0048067f89 */ /* 0x000ee200000e0000 */
[----:B------:R-:W-:Y:S02]  /*b540*/  FMNMX.FTZ R0, R84, R0, !PT ;  /* 0x0000000054007209 */ /* 0x000fe40007810000 */
[----:B------:R-:W-:Y:S02]  /*b550*/  ISETP.GT.AND P1, PT, R5, 0x58, PT ;  /* 0x000000580500780c */ /* 0x000fe40003f24270 */
[----:B------:R-:W-:Y:S02]  /*b560*/  FMNMX.FTZ R0, R97, R0, !PT ;  /* 0x0000000061007209 */ /* 0x000fe40007810000 */
[----:B------:R-:W-:Y:S02]  /*b570*/  FSEL R215, R94, -INF , P1 ;  /* 0xff8000005ed77808 */ /* 0x000fe40000800000 */
[----:B------:R-:W-:Y:S02]  /*b580*/  FMNMX.FTZ R0, R111, R0, !PT ;  /* 0x000000006f007209 */ /* 0x000fe40007810000 */
[----:B------:R-:W-:Y:S01]  /*b590*/  ISETP.GT.AND P0, PT, R5, 0x59, PT ;  /* 0x000000590500780c */ /* 0x000fe20003f04270 */
[--C-:B-1----:R-:W-:Y:S01]  /*b5a0*/  FFMA.FTZ R4, R10, c[0x0][0x2d0], -R75.reuse ;  /* 0x0000b4000a047a23 */ /* 0x102fe2000001084b */
[----:B------:R-:W-:Y:S02]  /*b5b0*/  MOV R10, c[0x0][0x1e4] ;  /* 0x00007900000a7a02 */ /* 0x000fe40000000f00 */
[----:B--2---:R-:W-:Y:S01]  /*b5c0*/  FMNMX.FTZ R71, R2, R71, !PT ;  /* 0x0000004702477209 */ /* 0x004fe20007810000 */
[----:B------:R-:W-:Y:S01]  /*b5d0*/  MUFU.EX2 R64, R4 ;  /* 0x0000000400407308 */ /* 0x000fe20000000800 */
[----:B------:R-:W-:Y:S01]  /*b5e0*/  FFMA.FTZ R2, R11, c[0x0][0x2d0], -R75 ;  /* 0x0000b4000b027a23 */ /* 0x000fe2000001084b */
[----:B------:R-:W-:Y:S02]  /*b5f0*/  FSEL R212, R95, -INF , P0 ;  /* 0xff8000005fd47808 */ /* 0x000fe40000000000 */
[----:B------:R-:W-:Y:S02]  /*b600*/  F2FP.BF16.PACK_AB R76, R246, R220 ;  /* 0x000000dcf64c723e */ /* 0x000fe400000010ff */
[C---:B------:R-:W-:Y:S02]  /*b610*/  ISETP.GT.AND P0, PT, R5.reuse, 0x61, PT ;  /* 0x000000610500780c */ /* 0x040fe40003f04270 */
[----:B------:R-:W-:Y:S02]  /*b620*/  FMNMX.FTZ R0, R194, R0, !PT ;  /* 0x00000000c2007209 */ /* 0x000fe40007810000 */
[----:B------:R-:W1:Y:S01]  /*b630*/  MUFU.EX2 R4, R2 ;  /* 0x0000000200047308 */ /* 0x000e620000000800 */
[----:B---3--:R-:W-:Y:S02]  /*b640*/  FMNMX.FTZ R72, R72, R6, !PT ;  /* 0x0000000648487209 */ /* 0x008fe40007810000 */
[----:B------:R-:W-:Y:S02]  /*b650*/  FMNMX.FTZ R0, R242, R0, !PT ;  /* 0x00000000f2007209 */ /* 0x000fe40007810000 */
[----:B------:R-:W-:Y:S01]  /*b660*/  ISETP.GT.AND P1, PT, R5, 0x60, PT ;  /* 0x000000600500780c */ /* 0x000fe20003f24270 */
[----:B------:R-:W2:Y:S01]  /*b670*/  SHFL.BFLY PT, R6, R72, 0x1, 0x1f ;  /* 0x0c201f0048067f89 */ /* 0x000ea200000e0000 */
[----:B------:R-:W-:Y:S02]  /*b680*/  FMNMX.FTZ R0, R217, R0, !PT ;  /* 0x00000000d9007209 */ /* 0x000fe40007810000 */
[----:B------:R-:W-:Y:S02]  /*b690*/  FSEL R208, R106, -INF , P1 ;  /* 0xff8000006ad07808 */ /* 0x000fe40000800000 */
[----:B------:R-:W-:Y:S02]  /*b6a0*/  FMNMX.FTZ R0, R215, R0, !PT ;  /* 0x00000000d7007209 */ /* 0x000fe40007810000 */
[----:B------:R-:W-:Y:S02]  /*b6b0*/  ISETP.GT.AND P1, PT, R5, 0x68, PT ;  /* 0x000000680500780c */ /* 0x000fe40003f24270 */
[----:B------:R-:W-:Y:S02]  /*b6c0*/  FMNMX.FTZ R0, R212, R0, !PT ;  /* 0x00000000d4007209 */ /* 0x000fe40007810000 */
[----:B------:R-:W-:Y:S01]  /*b6d0*/  FSEL R206, R17, -INF , P0 ;  /* 0xff80000011ce7808 */ /* 0x000fe20000000000 */
[----:B------:R-:W-:Y:S01]  /*b6e0*/  @P5 IMAD.SHL.U32 R17, R9, 0x20, RZ ;  /* 0x0000002009115824 */ /* 0x000fe200078e00ff */
[----:B------:R-:W-:Y:S02]  /*b6f0*/  FMNMX.FTZ R0, R208, R0, !PT ;  /* 0x00000000d0007209 */ /* 0x000fe40007810000 */
[----:B------:R-:W-:Y:S02]  /*b700*/  ISETP.GT.AND P0, PT, R5, 0x69, PT ;  /* 0x000000690500780c */ /* 0x000fe40003f04270 */
[----:B------:R-:W-:Y:S01]  /*b710*/  FSEL R203, R7, -INF , P1 ;  /* 0xff80000007cb7808 */ /* 0x000fe20000800000 */
[----:B-1----:R1:W-:Y:S01]  /*b720*/  STL [R1], R4 ;  /* 0x0000000401007387 */ /* 0x0023e20000100800 */
[----:B------:R-:W-:Y:S02]  /*b730*/  FMNMX.FTZ R0, R206, R0, !PT ;  /* 0x00000000ce007209 */ /* 0x000fe40007810000 */
[----:B------:R-:W-:Y:S01]  /*b740*/  FSEL R74, R74, -INF , P0 ;  /* 0xff8000004a4a7808 */ /* 0x000fe20000000000 */
[----:B------:R-:W-:Y:S01]  /*b750*/  STL [R1+0xa0], R216 ;  /* 0x0000a0d801007387 */ /* 0x000fe20000100800 */
[----:B------:R-:W-:Y:S02]  /*b760*/  FMNMX.FTZ R0, R203, R0, !PT ;  /* 0x00000000cb007209 */ /* 0x000fe40007810000 */
[----:B--2---:R-:W-:Y:S01]  /*b770*/  FMNMX.FTZ R72, R72, R6, !PT ;  /* 0x0000000648487209 */ /* 0x004fe20007810000 */
[----:B------:R-:W-:Y:S01]  /*b780*/  STL [R1+0xa4], R244 ;  /* 0x0000a4f401007387 */ /* 0x000fe20000100800 */
[----:B------:R-:W-:Y:S02]  /*b790*/  FMNMX.FTZ R0, R74, R0, !PT ;  /* 0x000000004a007209 */ /* 0x000fe40007810000 */
[C---:B------:R-:W-:Y:S01]  /*b7a0*/  FSETP.NEU.FTZ.AND P2, PT, R72.reuse, -INF , PT ;  /* 0xff8000004800780b */ /* 0x040fe20003f5d000 */
[----:B------:R-:W-:Y:S01]  /*b7b0*/  FMUL.FTZ R96, R72, c[0x0][0x2d0] ;  /* 0x0000b40048607a20 */ /* 0x000fe20000410000 */
[----:B------:R-:W2:Y:S01]  /*b7c0*/  SHFL.BFLY PT, R6, R71, 0x1, 0x1f ;  /* 0x0c201f0047067f89 */ /* 0x000ea200000e0000 */
[----:B------:R-:W-:Y:S03]  /*b7d0*/  @P5 SHF.R.S32.HI R5, RZ, 0x1f, R244 ;  /* 0x0000001fff055819 */ /* 0x000fe600000114f4 */
[----:B------:R-:W-:Y:S02]  /*b7e0*/  FSEL R96, R96, RZ, P2 ;  /* 0x000000ff60607208 */ /* 0x000fe40001000000 */
[----:B------:R-:W-:Y:S02]  /*b7f0*/  @P5 IMAD R5, R5, c[0x0][0x1e0], RZ ;  /* 0x0000780005055a24 */ /* 0x000fe400078e02ff */
[----:B------:R-:W3:Y:S02]  /*b800*/  SHFL.BFLY PT, R2, R0, 0x2, 0x1f ;  /* 0x0c401f0000027f89 */ /* 0x000ee400000e0000 */
[----:B------:R-:W-:Y:S02]  /*b810*/  @P5 IMAD R5, R244, c[0x0][0x1e4], R5 ;  /* 0x00007900f4055a24 */ /* 0x000fe400078e0205 */
[----:B-1----:R-:W-:Y:S01]  /*b820*/  FFMA.FTZ R4, R12, c[0x0][0x2d0], -R96 ;  /* 0x0000b4000c047a23 */ /* 0x002fe20000010860 */
[----:B------:R-:W-:Y:S03]  /*b830*/  @P5 SHF.L.U64.HI R12, R9, 0x5, R10 ;  /* 0x00000005090c5819 */ /* 0x000fe6000001020a */
[----:B------:R1:W-:Y:S01]  /*b840*/  MUFU.EX2 R192, R4 ;  /* 0x0000000400c07308 */ /* 0x0003e20000000800 */
[----:B------:R-:W-:Y:S01]  /*b850*/  STL [R1+0xa8], R73 ;  /* 0x0000a84901007387 */ /* 0x000fe20000100800 */
[----:B--2---:R-:W-:Y:S01]  /*b860*/  FMNMX.FTZ R71, R71, R6, !PT ;  /* 0x0000000647477209 */ /* 0x004fe20007810000 */
[----:B------:R-:W-:Y:S03]  /*b870*/  @P5 IMAD.WIDE.U32 R6, R244, c[0x0][0x1e0], RZ ;  /* 0x00007800f4065a25 */ /* 0x000fe600078e00ff */
[C---:B------:R-:W-:Y:S01]  /*b880*/  FSETP.NEU.FTZ.AND P1, PT, R71.reuse, -INF , PT ;  /* 0xff8000004700780b */ /* 0x040fe20003f3d000 */
[----:B------:R-:W-:Y:S02]  /*b890*/  FMUL.FTZ R100, R71, c[0x0][0x2d0] ;  /* 0x0000b40047647a20 */ /* 0x000fe40000410000 */
[----:B------:R-:W-:Y:S01]  /*b8a0*/  @P5 IMAD.IADD R7, R7, 0x1, R5 ;  /* 0x0000000107075824 */ /* 0x000fe200078e0205 */
[----:B---3--:R-:W-:Y:S02]  /*b8b0*/  FMNMX.FTZ R0, R0, R2, !PT ;  /* 0x0000000200007209 */ /* 0x008fe40007810000 */
[----:B------:R-:W-:Y:S01]  /*b8c0*/  FSEL R100, R100, RZ, P1 ;  /* 0x000000ff64647208 */ /* 0x000fe20000800000 */
[----:B------:R-:W-:Y:S01]  /*b8d0*/  @P5 IMAD R7, R7, 0x70, RZ ;  /* 0x0000007007075824 */ /* 0x000fe200078e02ff */
[----:B------:R-:W-:Y:S01]  /*b8e0*/  @P5 MOV R5, R69 ;  /* 0x0000004500055202 */ /* 0x000fe20000000f00 */
[----:B------:R-:W2:Y:S02]  /*b8f0*/  SHFL.BFLY PT, R2, R0, 0x1, 0x1f ;  /* 0x0c201f0000027f89 */ /* 0x000ea400000e0000 */
[----:B------:R-:W-:Y:S02]  /*b900*/  FFMA.FTZ R8, R16, c[0x0][0x2d0], -R100 ;  /* 0x0000b40010087a23 */ /* 0x000fe40000010864 */
[----:B-1----:R-:W-:Y:S02]  /*b910*/  FFMA.FTZ R4, R13, c[0x0][0x2d0], -R96 ;  /* 0x0000b4000d047a23 */ /* 0x002fe40000010860 */
[----:B------:R1:W-:Y:S01]  /*b920*/  MUFU.EX2 R113, R8 ;  /* 0x0000000800717308 */ /* 0x0003e20000000800 */
[--C-:B------:R-:W-:Y:S02]  /*b930*/  FFMA.FTZ R13, R30, c[0x0][0x2d0], -R75.reuse ;  /* 0x0000b4001e0d7a23 */ /* 0x100fe4000001084b */
[--C-:B------:R-:W-:Y:S02]  /*b940*/  FFMA.FTZ R16, R25, c[0x0][0x2d0], -R75.reuse ;  /* 0x0000b40019107a23 */ /* 0x100fe4000001084b */
[--C-:B------:R-:W-:Y:S05]  /*b950*/  FFMA.FTZ R107, R107, c[0x0][0x2d0], -R100.reuse ;  /* 0x0000b4006b6b7a23 */ /* 0x100fea0000010864 */
[----:B------:R3:W3:Y:S01]  /*b960*/  MUFU.EX2 R205, R4 ;  /* 0x0000000400cd7308 */ /* 0x0006e20000000800 */
[----:B--2---:R-:W-:Y:S01]  /*b970*/  FMNMX.FTZ R70, R0, R2, !PT ;  /* 0x0000000200467209 */ /* 0x004fe20007810000 */
[----:B------:R-:W-:Y:S08]  /*b980*/  FFMA.FTZ R0, R19, c[0x0][0x2d0], -R100 ;  /* 0x0000b40013007a23 */ /* 0x000ff00000010864 */
[----:B------:R2:W-:Y:S01]  /*b990*/  MUFU.EX2 R230, R13 ;  /* 0x0000000d00e67308 */ /* 0x0005e20000000800 */
[----:B------:R-:W-:Y:S02]  /*b9a0*/  FFMA.FTZ R2, R27, c[0x0][0x2d0], -R96 ;  /* 0x0000b4001b027a23 */ /* 0x000fe40000010860 */
[----:B------:R-:W-:Y:S02]  /*b9b0*/  FMUL.FTZ R101, R70, c[0x0][0x2d0] ;  /* 0x0000b40046657a20 */ /* 0x000fe40000410000 */
[----:B-1----:R-:W-:Y:S05]  /*b9c0*/  FFMA.FTZ R8, R18, c[0x0][0x2d0], -R100 ;  /* 0x0000b40012087a23 */ /* 0x002fea0000010864 */
[----:B------:R-:W-:Y:S01]  /*b9d0*/  MUFU.EX2 R65, R8 ;  /* 0x0000000800417308 */ /* 0x000fe20000000800 */
[--C-:B---3--:R-:W-:Y:S01]  /*b9e0*/  FFMA.FTZ R4, R14, c[0x0][0x2d0], -R96.reuse ;  /* 0x0000b4000e047a23 */ /* 0x108fe20000010860 */
[----:B------:R-:W-:Y:S01]  /*b9f0*/  F2FP.BF16.PACK_AB R77, R205, R192 ;  /* 0x000000c0cd4d723e */ /* 0x000fe200000010ff */
[--C-:B------:R-:W-:Y:S07]  /*ba00*/  FFMA.FTZ R14, R29, c[0x0][0x2d0], -R75.reuse ;  /* 0x0000b4001d0e7a23 */ /* 0x100fee000001084b */
[----:B------:R1:W-:Y:S01]  /*ba10*/  MUFU.EX2 R55, R4 ;  /* 0x0000000400377308 */ /* 0x0003e20000000800 */
[--C-:B--2---:R-:W-:Y:S09]  /*ba20*/  FFMA.FTZ R13, R42, c[0x0][0x2d0], -R75.reuse ;  /* 0x0000b4002a0d7a23 */ /* 0x104ff2000001084b */
[----:B------:R2:W-:Y:S10]  /*ba30*/  MUFU.EX2 R106, R0 ;  /* 0x00000000006a7308 */ /* 0x0005f40000000800 */
[----:B------:R3:W-:Y:S01]  /*ba40*/  MUFU.EX2 R229, R2 ;  /* 0x0000000200e57308 */ /* 0x0007e20000000800 */
[----:B-1----:R-:W-:Y:S02]  /*ba50*/  FFMA.FTZ R4, R15, c[0x0][0x2d0], -R96 ;  /* 0x0000b4000f047a23 */ /* 0x002fe40000010860 */
[----:B------:R-:W-:Y:S07]  /*ba60*/  FFMA.FTZ R15, R26, c[0x0][0x2d0], -R75 ;  /* 0x0000b4001a0f7a23 */ /* 0x000fee000001084b */
[----:B------:R4:W-:Y:S01]  /*ba70*/  MUFU.EX2 R244, R4 ;  /* 0x0000000400f47308 */ /* 0x0009e20000000800 */
[--C-:B--2---:R-:W-:Y:S09]  /*ba80*/  FFMA.FTZ R0, R20, c[0x0][0x2d0], -R100.reuse ;  /* 0x0000b40014007a23 */ /* 0x104ff20000010864 */
[----:B------:R-:W1:Y:S01]  /*ba90*/  MUFU.EX2 R216, R0 ;  /* 0x0000000000d87308 */ /* 0x000e620000000800 */
[----:B---3--:R-:W-:Y:S09]  /*baa0*/  FFMA.FTZ R2, R37, c[0x0][0x2d0], -R100 ;  /* 0x0000b40025027a23 */ /* 0x008ff20000010864 */
[----:B------:R2:W-:Y:S01]  /*bab0*/  MUFU.EX2 R234, R2 ;  /* 0x0000000200ea7308 */ /* 0x0005e20000000800 */
[----:B----4-:R-:W-:Y:S04]  /*bac0*/  @P5 IMAD.MOV.U32 R4, RZ, RZ, R66 ;  /* 0x000000ffff045224 */ /* 0x010fe800078e0042 */
[----:B------:R-:W-:Y:S05]  /*bad0*/  @P5 IMAD.WIDE.U32 R4, R6, 0x70, R4 ;  /* 0x0000007006045825 */ /* 0x000fea00078e0004 */
[----:B------:R3:W-:Y:S01]  /*bae0*/  MUFU.EX2 R240, R14 ;  /* 0x0000000e00f07308 */ /* 0x0007e20000000800 */
[----:B------:R-:W-:Y:S01]  /*baf0*/  @P5 IMAD.IADD R7, R5, 0x1, R7 ;  /* 0x0000000105075824 */ /* 0x000fe200078e0207 */
[----:B------:R-:W-:Y:S02]  /*bb00*/  @P5 LEA R6, P0, R4, c[0x0][0x1c8], 0x1 ;  /* 0x0000720004065a11 */ /* 0x000fe400078008ff */
[----:B-1----:R-:W-:Y:S02]  /*bb10*/  F2FP.BF16.PACK_AB R66, R216, R106 ;  /* 0x0000006ad842723e */ /* 0x002fe400000010ff */
[----:B------:R-:W-:Y:S02]  /*bb20*/  @P5 LEA.HI.X R7, R4, c[0x0][0x1cc], R7, 0x1, P0 ;  /* 0x0000730004075a11 */ /* 0x000fe400000f0c07 */
[-C--:B------:R-:W-:Y:S02]  /*bb30*/  @P5 IADD3 R4, P0, R6, R17.reuse, RZ ;  /* 0x0000001106045210 */ /* 0x080fe40007f1e0ff */
[----:B------:R-:W-:Y:S01]  /*bb40*/  MUFU.EX2 R236, R15 ;  /* 0x0000000f00ec7308 */ /* 0x000fe20000000800 */
[----:B------:R1:W-:Y:S02]  /*bb50*/  @P5 LDGSTS.E.BYPASS.LTC128B.128 [R241+0x3900], [R6.64], !P6 ;  /* 0x0390000006f15fae */ /* 0x0003e4000f101d4a */
[----:B------:R-:W-:Y:S01]  /*bb60*/  @P5 IMAD.X R5, R7, 0x1, R12, P0 ;  /* 0x0000000107055824 */ /* 0x000fe200000e060c */
[-C--:B------:R-:W-:Y:S01]  /*bb70*/  @P5 IADD3 R8, P0, R4, R17.reuse, RZ ;  /* 0x0000001104085210 */ /* 0x080fe20007f1e0ff */
[----:B--2---:R-:W-:Y:S03]  /*bb80*/  FFMA.FTZ R2, R43, c[0x0][0x2d0], -R96 ;  /* 0x0000b4002b027a23 */ /* 0x004fe60000010860 */
[----:B------:R-:W-:Y:S02]  /*bb90*/  @P5 IADD3.X R9, R5, R12, RZ, P0, !PT ;  /* 0x0000000c05095210 */ /* 0x000fe400007fe4ff */
[----:B------:R2:W-:Y:S01]  /*bba0*/  MUFU.EX2 R90, R2 ;  /* 0x00000002005a7308 */ /* 0x0005e20000000800 */
[----:B------:R-:W-:Y:S01]  /*bbb0*/  @P5 IADD3 R10, P0, R8, R17, RZ ;  /* 0x00000011080a5210 */ /* 0x000fe20007f1e0ff */
[----:B------:R4:W-:Y:S01]  /*bbc0*/  @P5 LDGSTS.E.BYPASS.LTC128B.128 [R241+0x4100], [R4.64], !P6 ;  /* 0x0410000004f15fae */ /* 0x0009e2000f101d4a */
[----:B---3--:R-:W-:Y:S03]  /*bbd0*/  FFMA.FTZ R14, R41, c[0x0][0x2d0], -R75 ;  /* 0x0000b400290e7a23 */ /* 0x008fe6000001084b */
[----:B------:R-:W-:Y:S01]  /*bbe0*/  @P5 IMAD.X R11, R9, 0x1, R12, P0 ;  /* 0x00000001090b5824 */ /* 0x000fe200000e060c */
[----:B------:R-:W-:Y:S03]  /*bbf0*/  FSETP.NEU.FTZ.AND P0, PT, R70, -INF , PT ;  /* 0xff8000004600780b */ /* 0x000fe60003f1d000 */
[----:B------:R-:W-:Y:S01]  /*bc00*/  MUFU.EX2 R87, R14 ;  /* 0x0000000e00577308 */ /* 0x000fe20000000800 */
[----:B------:R-:W-:Y:S01]  /*bc10*/  FSEL R101, R101, RZ, P0 ;  /* 0x000000ff65657208 */ /* 0x000fe20000000000 */
[----:B------:R3:W-:Y:S04]  /*bc20*/  @P5 LDGSTS.E.BYPASS.LTC128B.128 [R241+0x4900], [R8.64], !P6 ;  /* 0x0490000008f15fae */ /* 0x0007e8000f101d4a */
[--C-:B------:R-:W-:Y:S04]  /*bc30*/  FFMA.FTZ R0, R21, c[0x0][0x2d0], -R101.reuse ;  /* 0x0000b40015007a23 */ /* 0x100fe80000010865 */
[----:B------:R1:W-:Y:S01]  /*bc40*/  MUFU.EX2 R112, R0 ;  /* 0x0000000000707308 */ /* 0x0003e20000000800 */
[----:B------:R3:W-:Y:S01]  /*bc50*/  @P5 LDGSTS.E.BYPASS.LTC128B.128 [R241+0x5100], [R10.64], !P6 ;  /* 0x051000000af15fae */ /* 0x0007e2000f101d4a */
[----:B--2---:R-:W-:Y:S08]  /*bc60*/  FFMA.FTZ R2, R49, c[0x0][0x2d0], -R100 ;  /* 0x0000b40031027a23 */ /* 0x004ff00000010864 */
[----:B------:R-:W-:Y:S10]  /*bc70*/  MUFU.EX2 R80, R2 ;  /* 0x0000000200507308 */ /* 0x000ff40000000800 */
[----:B------:R-:W-:Y:S01]  /*bc80*/  MUFU.EX2 R95, R13 ;  /* 0x0000000d005f7308 */ /* 0x000fe20000000800 */
[--C-:B-1----:R-:W-:Y:S09]  /*bc90*/  FFMA.FTZ R0, R22, c[0x0][0x2d0], -R101.reuse ;  /* 0x0000b40016007a23 */ /* 0x102ff20000010865 */
[----:B------:R1:W-:Y:S10]  /*bca0*/  MUFU.EX2 R250, R0 ;  /* 0x0000000000fa7308 */ /* 0x0003f40000000800 */
[----:B------:R-:W-:Y:S01]  /*bcb0*/  MUFU.EX2 R232, R16 ;  /* 0x0000001000e87308 */ /* 0x000fe20000000800 */
[--C-:B-1----:R-:W-:Y:S09]  /*bcc0*/  FFMA.FTZ R0, R23, c[0x0][0x2d0], -R101.reuse ;  /* 0x0000b40017007a23 */ /* 0x102ff20000010865 */
[----:B------:R1:W-:Y:S02]  /*bcd0*/  MUFU.EX2 R251, R0 ;  /* 0x0000000000fb7308 */ /* 0x0003e40000000800 */
[--C-:B-1----:R-:W-:Y:S08]  /*bce0*/  FFMA.FTZ R0, R24, c[0x0][0x2d0], -R101.reuse ;  /* 0x0000b40018007a23 */ /* 0x102ff00000010865 */
[----:B------:R1:W2:Y:S02]  /*bcf0*/  MUFU.EX2 R228, R0 ;  /* 0x0000000000e47308 */ /* 0x0002a40000000800 */
[--C-:B-1----:R-:W-:Y:S01]  /*bd00*/  FFMA.FTZ R0, R28, c[0x0][0x2d0], -R96.reuse ;  /* 0x0000b4001c007a23 */ /* 0x102fe20000010860 */
[----:B--2---:R-:W-:Y:S07]  /*bd10*/  F2FP.BF16.PACK_AB R67, R228, R251 ;  /* 0x000000fbe443723e */ /* 0x004fee00000010ff */
[----:B------:R1:W-:Y:S02]  /*bd20*/  MUFU.EX2 R237, R0 ;  /* 0x0000000000ed7308 */ /* 0x0003e40000000800 */
[--C-:B-1----:R-:W-:Y:S08]  /*bd30*/  FFMA.FTZ R0, R31, c[0x0][0x2d0], -R96.reuse ;  /* 0x0000b4001f007a23 */ /* 0x102ff00000010860 */
[----:B------:R1:W-:Y:S02]  /*bd40*/  MUFU.EX2 R233, R0 ;  /* 0x0000000000e97308 */ /* 0x0003e40000000800 */
[----:B-1----:R-:W-:Y:S08]  /*bd50*/  FFMA.FTZ R0, R32, c[0x0][0x2d0], -R96 ;  /* 0x0000b40020007a23 */ /* 0x002ff00000010860 */
[----:B------:R1:W-:Y:S02]  /*bd60*/  MUFU.EX2 R92, R0 ;  /* 0x00000000005c7308 */ /* 0x0003e40000000800 */
[--C-:B-1----:R-:W-:Y:S08]  /*bd70*/  FFMA.FTZ R0, R33, c[0x0][0x2d0], -R100.reuse ;  /* 0x0000b40021007a23 */ /* 0x102ff00000010864 */
[----:B------:R1:W-:Y:S02]  /*bd80*/  MUFU.EX2 R231, R0 ;  /* 0x0000000000e77308 */ /* 0x0003e40000000800 */
[--C-:B-1----:R-:W-:Y:S08]  /*bd90*/  FFMA.FTZ R0, R34, c[0x0][0x2d0], -R100.reuse ;  /* 0x0000b40022007a23 */ /* 0x102ff00000010864 */
[----:B------:R1:W-:Y:S02]  /*bda0*/  MUFU.EX2 R238, R0 ;  /* 0x0000000000ee7308 */ /* 0x0003e40000000800 */
[--C-:B-1----:R-:W-:Y:S08]  /*bdb0*/  FFMA.FTZ R0, R35, c[0x0][0x2d0], -R101.reuse ;  /* 0x0000b40023007a23 */ /* 0x102ff00000010865 */
[----:B------:R1:W-:Y:S02]  /*bdc0*/  MUFU.EX2 R235, R0 ;  /* 0x0000000000eb7308 */ /* 0x0003e40000000800 */
[--C-:B-1----:R-:W-:Y:S08]  /*bdd0*/  FFMA.FTZ R0, R36, c[0x0][0x2d0], -R101.reuse ;  /* 0x0000b40024007a23 */ /* 0x102ff00000010865 */
[----:B------:R1:W-:Y:S02]  /*bde0*/  MUFU.EX2 R239, R0 ;  /* 0x0000000000ef7308 */ /* 0x0003e40000000800 */
[----:B-1----:R-:W-:Y:S08]  /*bdf0*/  FFMA.FTZ R0, R38, c[0x0][0x2d0], -R100 ;  /* 0x0000b40026007a23 */ /* 0x002ff00000010864 */
        /* <DEDUP_REMOVED lines=15> */
[----:B-1----:R-:W-:Y:S02]  /*bef0*/  FSEL R0, R73, RZ, P3 ;  /* 0x000000ff49007208 */ /* 0x002fe40001800000 */
[----:B------:R-:W2:Y:S01]  /*bf00*/  LDL.LU R73, [R1] ;  /* 0x0000000001497983 */ /* 0x000ea20000300800 */
[-C--:B------:R-:W-:Y:S02]  /*bf10*/  @P5 IADD3 R6, P3, R10, R17.reuse, RZ ;  /* 0x000000110a065210 */ /* 0x080fe40007f7e0ff */
[----:B------:R-:W-:Y:S01]  /*bf20*/  FADD.FTZ R2, -R0, R3 ;  /* 0x0000000300027221 */ /* 0x000fe20000010100 */
[----:B------:R-:W-:Y:S02]  /*bf30*/  FSEL R0, R72, RZ, P2 ;  /* 0x000000ff48007208 */ /* 0x000fe40001000000 */
[----:B------:R-:W-:Y:S01]  /*bf40*/  @P5 IMAD.X R7, R11, 0x1, R12, P3 ;  /* 0x000000010b075824 */ /* 0x000fe200018e060c */
[-C--:B----4-:R-:W-:Y:S01]  /*bf50*/  @P5 IADD3 R4, P2, R6, R17.reuse, RZ ;  /* 0x0000001106045210 */ /* 0x090fe20007f5e0ff */
[----:B------:R-:W-:Y:S02]  /*bf60*/  FMUL.FTZ R2, R2, c[0x0][0x2d0] ;  /* 0x0000b40002027a20 */ /* 0x000fe40000410000 */
[----:B------:R-:W-:Y:S01]  /*bf70*/  FADD.FTZ R0, -R0, R116 ;  /* 0x0000007400007221 */ /* 0x000fe20000010100 */
[----:B------:R1:W-:Y:S01]  /*bf80*/  @P5 LDGSTS.E.BYPASS.LTC128B.128 [R241+0x5900], [R6.64], !P6 ;  /* 0x0590000006f15fae */ /* 0x0003e2000f101d4a */
[----:B------:R4:W4:Y:S01]  /*bf90*/  MUFU.EX2 R69, R2 ;  /* 0x0000000200457308 */ /* 0x0009220000000800 */
[--C-:B------:R-:W-:Y:S01]  /*bfa0*/  @P5 IMAD.X R5, R7, 0x1, R12.reuse, P2 ;  /* 0x0000000107055824 */ /* 0x100fe200010e060c */
[----:B---3--:R-:W-:Y:S01]  /*bfb0*/  @P5 IADD3 R8, P3, R4, R17, RZ ;  /* 0x0000001104085210 */ /* 0x008fe20007f7e0ff */
[----:B------:R-:W-:Y:S01]  /*bfc0*/  FMUL.FTZ R0, R0, c[0x0][0x2d0] ;  /* 0x0000b40000007a20 */ /* 0x000fe20000410000 */
[----:B------:R-:W-:Y:S02]  /*bfd0*/  MOV R116, R65 ;  /* 0x0000004100747202 */ /* 0x000fe40000000f00 */
[----:B------:R-:W-:Y:S01]  /*bfe0*/  F2FP.BF16.PACK_AB R65, R250, R112 ;  /* 0x00000070fa41723e */ /* 0x000fe200000010ff */
[----:B------:R3:W-:Y:S01]  /*bff0*/  @P5 LDGSTS.E.BYPASS.LTC128B.128 [R241+0x6100], [R4.64], !P6 ;  /* 0x0610000004f15fae */ /* 0x0007e2000f101d4a */
[----:B------:R-:W-:Y:S02]  /*c000*/  @P5 IMAD.X R9, R5, 0x1, R12, P3 ;  /* 0x0000000105095824 */ /* 0x000fe400018e060c */
[----:B------:R1:W1:Y:S05]  /*c010*/  MUFU.EX2 R68, R0 ;  /* 0x0000000000447308 */ /* 0x00026a0000000800 */
[----:B------:R3:W-:Y:S08]  /*c020*/  @P5 LDGSTS.E.BYPASS.LTC128B.128 [R241+0x6900], [R8.64], !P6 ;  /* 0x0690000008f15fae */ /* 0x0007f0000f101d4a */
[----:B------:R-:W2:Y:S01]  /*c030*/  LDSM.16.MT88.4 R20, [R224+0x100] ;  /* 0x00010000e014783b */ /* 0x000ea20000004200 */
[----:B----4-:R-:W-:Y:S01]  /*c040*/  FSEL R2, R71, RZ, P1 ;  /* 0x000000ff47027208 */ /* 0x010fe20000800000 */
[C---:B------:R-:W-:Y:S02]  /*c050*/  FMUL.FTZ R16, R69.reuse, R132 ;  /* 0x0000008445107220 */ /* 0x040fe40000410000 */
[C---:B------:R-:W-:Y:S02]  /*c060*/  FMUL.FTZ R17, R69.reuse, R133 ;  /* 0x0000008545117220 */ /* 0x040fe40000410000 */
[C---:B------:R-:W-:Y:S02]  /*c070*/  FMUL.FTZ R32, R69.reuse, R148 ;  /* 0x0000009445207220 */ /* 0x040fe40000410000 */
[----:B------:R-:W4:Y:S01]  /*c080*/  LDSM.16.MT88.4 R36, [R227+0x100] ;  /* 0x00010000e324783b */ /* 0x000f220000004200 */
[----:B------:R-:W-:Y:S02]  /*c090*/  IMAD.MOV.U32 R132, RZ, RZ, R85 ;  /* 0x000000ffff847224 */ /* 0x000fe400078e0055 */
[----:B-1----:R-:W-:Y:S01]  /*c0a0*/  FADD.FTZ R0, -R2, R117 ;  /* 0x0000007502007221 */ /* 0x002fe20000010100 */
[----:B------:R-:W-:Y:S01]  /*c0b0*/  FSEL R2, R70, RZ, P0 ;  /* 0x000000ff46027208 */ /* 0x000fe20000000000 */
[C---:B---3--:R-:W-:Y:S01]  /*c0c0*/  FMUL.FTZ R5, R69.reuse, R121 ;  /* 0x0000007945057220 */ /* 0x048fe20000410000 */
[----:B------:R-:W-:Y:S01]  /*c0d0*/  MOV R117, R64 ;  /* 0x0000004000757202 */ /* 0x000fe20000000f00 */
[----:B------:R-:W-:Y:S01]  /*c0e0*/  FMUL.FTZ R0, R0, c[0x0][0x2d0] ;  /* 0x0000b40000007a20 */ /* 0x000fe20000410000 */
[----:B------:R-:W-:Y:S01]  /*c0f0*/  F2FP.BF16.PACK_AB R64, R116, R113 ;  /* 0x000000717440723e */ /* 0x000fe200000010ff */
[C---:B------:R-:W-:Y:S01]  /*c100*/  FMUL.FTZ R18, R68.reuse, R134 ;  /* 0x0000008644127220 */ /* 0x040fe20000410000 */
[----:B------:R-:W0:Y:S01]  /*c110*/  LDGDEPBAR ;  /* 0x00000000000079af */ /* 0x000e220000000000 */
[----:B------:R1:W3:Y:S01]  /*c120*/  MUFU.EX2 R3, R0 ;  /* 0x0000000000037308 */ /* 0x0002e20000000800 */
[C---:B------:R-:W-:Y:S01]  /*c130*/  FMUL.FTZ R6, R68.reuse, R122 ;  /* 0x0000007a44067220 */ /* 0x040fe20000410000 */
[----:B------:R-:W-:Y:S01]  /*c140*/  MOV R122, R83 ;  /* 0x00000053007a7202 */ /* 0x000fe20000000f00 */
[C---:B------:R-:W-:Y:S02]  /*c150*/  FMUL.FTZ R4, R69.reuse, R120 ;  /* 0x0000007845047220 */ /* 0x040fe40000410000 */
[C---:B------:R-:W-:Y:S02]  /*c160*/  FMUL.FTZ R7, R68.reuse, R123 ;  /* 0x0000007b44077220 */ /* 0x040fe40000410000 */
[C---:B------:R-:W-:Y:S01]  /*c170*/  FMUL.FTZ R19, R68.reuse, R135 ;  /* 0x0000008744137220 */ /* 0x040fe20000410000 */
[----:B------:R-:W-:Y:S01]  /*c180*/  MOV R135, R84 ;  /* 0x0000005400877202 */ /* 0x000fe20000000f00 */
[C---:B------:R-:W-:Y:S02]  /*c190*/  FMUL.FTZ R35, R68.reuse, R151 ;  /* 0x0000009744237220 */ /* 0x040fe40000410000 */
[----:B------:R-:W-:Y:S01]  /*c1a0*/  FMUL.FTZ R34, R68, R150 ;  /* 0x0000009644227220 */ /* 0x000fe20000410000 */
[----:B------:R-:W-:Y:S01]  /*c1b0*/  MOV R150, R135 ;  /* 0x0000008700967202 */ /* 0x000fe20000000f00 */
[----:B------:R-:W-:Y:S01]  /*c1c0*/  IMAD.MOV.U32 R148, RZ, RZ, R82 ;  /* 0x000000ffff947224 */ /* 0x000fe200078e0052 */
[----:B------:R-:W-:Y:S01]  /*c1d0*/  MOV R135, R105 ;  /* 0x0000006900877202 */ /* 0x000fe20000000f00 */
[C---:B------:R-:W-:Y:S02]  /*c1e0*/  FMUL.FTZ R48, R69.reuse, R164 ;  /* 0x000000a445307220 */ /* 0x040fe40000410000 */
[----:B------:R-:W-:Y:S02]  /*c1f0*/  FMUL.FTZ R49, R69, R165 ;  /* 0x000000a545317220 */ /* 0x000fe40000410000 */
[----:B------:R-:W-:Y:S02]  /*c200*/  FFMA.FTZ R105, R191, c[0x0][0x2d0], -R96 ;  /* 0x0000b400bf697a23 */ /* 0x000fe40000010860 */
[----:B-1----:R-:W-:Y:S02]  /*c210*/  FADD.FTZ R0, -R2, R118 ;  /* 0x0000007602007221 */ /* 0x002fe40000010100 */
[----:B------:R-:W-:Y:S02]  /*c220*/  FFMA.FTZ R2, R50, c[0x0][0x2d0], -R100 ;  /* 0x0000b40032027a23 */ /* 0x000fe40000010864 */
[----:B------:R-:W-:Y:S02]  /*c230*/  FMUL.FTZ R0, R0, c[0x0][0x2d0] ;  /* 0x0000b40000007a20 */ /* 0x000fe40000410000 */
[----:B------:R1:W1:Y:S01]  /*c240*/  MUFU.EX2 R29, R2 ;  /* 0x00000002001d7308 */ /* 0x0002620000000800 */
[C---:B---3--:R-:W-:Y:S02]  /*c250*/  FMUL.FTZ R8, R3.reuse, R124 ;  /* 0x0000007c03087220 */ /* 0x048fe40000410000 */
[----:B------:R-:W-:Y:S02]  /*c260*/  IMAD.MOV.U32 R118, RZ, RZ, R55 ;  /* 0x000000ffff767224 */ /* 0x000fe400078e0037 */
[C---:B------:R-:W-:Y:S02]  /*c270*/  FMUL.FTZ R9, R3.reuse, R125 ;  /* 0x0000007d03097220 */ /* 0x040fe40000410000 */
[C---:B------:R-:W-:Y:S01]  /*c280*/  FMUL.FTZ R13, R3.reuse, R129 ;  /* 0x00000081030d7220 */ /* 0x040fe20000410000 */
[----:B------:R-:W-:Y:S01]  /*c290*/  F2FP.BF16.PACK_AB R79, R244, R118 ;  /* 0x00000076f44f723e */ /* 0x000fe200000010ff */
[C---:B------:R-:W-:Y:S01]  /*c2a0*/  FMUL.FTZ R12, R3.reuse, R128 ;  /* 0x00000080030c7220 */ /* 0x040fe20000410000 */
[----:B------:R-:W3:Y:S01]  /*c2b0*/  MUFU.EX2 R0, R0 ;  /* 0x0000000000007308 */ /* 0x000ee20000000800 */
[C---:B------:R-:W-:Y:S01]  /*c2c0*/  FMUL.FTZ R24, R3.reuse, R140 ;  /* 0x0000008c03187220 */ /* 0x040fe20000410000 */
[----:B------:R-:W-:Y:S01]  /*c2d0*/  MOV R140, R80 ;  /* 0x00000050008c7202 */ /* 0x000fe20000000f00 */
[C---:B------:R-:W-:Y:S02]  /*c2e0*/  FMUL.FTZ R25, R3.reuse, R141 ;  /* 0x0000008d03197220 */ /* 0x040fe40000410000 */
[C---:B------:R-:W-:Y:S02]  /*c2f0*/  FMUL.FTZ R28, R3.reuse, R144 ;  /* 0x00000090031c7220 */ /* 0x040fe40000410000 */
[C---:B------:R-:W-:Y:S02]  /*c300*/  FMUL.FTZ R41, R3.reuse, R157 ;  /* 0x0000009d03297220 */ /* 0x040fe40000410000 */
[----:B------:R-:W-:Y:S02]  /*c310*/  FMUL.FTZ R45, R3, R161 ;  /* 0x000000a1032d7220 */ /* 0x000fe40000410000 */
[----:B------:R-:W-:Y:S02]  /*c320*/  IMAD.MOV.U32 R129, RZ, RZ, R81 ;  /* 0x000000ffff817224 */ /* 0x000fe400078e0051 */
[----:B------:R-:W-:Y:S01]  /*c330*/  LDSM.16.MT88.4 R80, [R226+0x100] ;  /* 0x00010000e250783b */ /* 0x000fe20000004200 */
[----:B-1----:R-:W-:Y:S02]  /*c340*/  FFMA.FTZ R2, R51, c[0x0][0x2d0], -R101 ;  /* 0x0000b40033027a23 */ /* 0x002fe40000010865 */
[----:B------:R-:W-:Y:S02]  /*c350*/  IMAD.MOV.U32 R144, RZ, RZ, R29 ;  /* 0x000000ffff907224 */ /* 0x000fe400078e001d */
[----:B------:R1:W1:Y:S01]  /*c360*/  MUFU.EX2 R33, R2 ;  /* 0x0000000200217308 */ /* 0x0002620000000800 */
[C---:B------:R-:W-:Y:S01]  /*c370*/  FMUL.FTZ R29, R3.reuse, R145 ;  /* 0x00000091031d7220 */ /* 0x040fe20000410000 */
[----:B------:R-:W-:Y:S01]  /*c380*/  MOV R145, R102 ;  /* 0x0000006600917202 */ /* 0x000fe20000000f00 */
[C---:B------:R-:W-:Y:S02]  /*c390*/  FMUL.FTZ R40, R3.reuse, R156 ;  /* 0x0000009c03287220 */ /* 0x040fe40000410000 */
[----:B------:R-:W-:Y:S02]  /*c3a0*/  FMUL.FTZ R44, R3, R160 ;  /* 0x000000a0032c7220 */ /* 0x000fe40000410000 */
[C---:B---3--:R-:W-:Y:S02]  /*c3b0*/  FMUL.FTZ R11, R0.reuse, R127 ;  /* 0x0000007f000b7220 */ /* 0x048fe40000410000 */
[C---:B------:R-:W-:Y:S02]  /*c3c0*/  FMUL.FTZ R10, R0.reuse, R126 ;  /* 0x0000007e000a7220 */ /* 0x040fe40000410000 */
[C---:B------:R-:W-:Y:S02]  /*c3d0*/  FMUL.FTZ R14, R0.reuse, R130 ;  /* 0x00000082000e7220 */ /* 0x040fe40000410000 */
[C---:B------:R-:W-:Y:S02]  /*c3e0*/  FMUL.FTZ R15, R0.reuse, R131 ;  /* 0x00000083000f7220 */ /* 0x040fe40000410000 */
[C---:B------:R-:W-:Y:S02]  /*c3f0*/  FMUL.FTZ R31, R0.reuse, R147 ;  /* 0x00000093001f7220 */ /* 0x040fe40000410000 */
[C---:B------:R-:W-:Y:S01]  /*c400*/  FMUL.FTZ R26, R0.reuse, R142 ;  /* 0x0000008e001a7220 */ /* 0x040fe20000410000 */
[----:B------:R-:W-:Y:S01]  /*c410*/  MOV R142, R90 ;  /* 0x0000005a008e7202 */ /* 0x000fe20000000f00 */
[C---:B------:R-:W-:Y:S02]  /*c420*/  FMUL.FTZ R27, R0.reuse, R143 ;  /* 0x0000008f001b7220 */ /* 0x040fe40000410000 */
[C---:B------:R-:W-:Y:S02]  /*c430*/  FMUL.FTZ R30, R0.reuse, R146 ;  /* 0x00000092001e7220 */ /* 0x040fe40000410000 */
[----:B------:R-:W-:Y:S02]  /*c440*/  FMUL.FTZ R43, R0, R159 ;  /* 0x0000009f002b7220 */ /* 0x000fe40000410000 */
[----:B-1----:R-:W-:Y:S02]  /*c450*/  FFMA.FTZ R2, R52, c[0x0][0x2d0], -R101 ;  /* 0x0000b40034027a23 */ /* 0x002fe40000010865 */
[----:B------:R-:W-:Y:S02]  /*c460*/  IMAD.MOV.U32 R141, RZ, RZ, R33 ;  /* 0x000000ffff8d7224 */ /* 0x000fe400078e0021 */
[----:B------:R1:W-:Y:S01]  /*c470*/  MUFU.EX2 R121, R2 ;  /* 0x0000000200797308 */ /* 0x0003e20000000800 */
[----:B------:R-:W-:Y:S02]  /*c480*/  FMUL.FTZ R33, R69, R149 ;  /* 0x0000009545217220 */ /* 0x000fe40000410000 */
[C---:B------:R-:W-:Y:S02]  /*c490*/  FMUL.FTZ R42, R0.reuse, R158 ;  /* 0x0000009e002a7220 */ /* 0x040fe40000410000 */
[C---:B------:R-:W-:Y:S02]  /*c4a0*/  FMUL.FTZ R47, R0.reuse, R163 ;  /* 0x000000a3002f7220 */ /* 0x040fe40000410000 */
[----:B------:R-:W-:Y:S02]  /*c4b0*/  FMUL.FTZ R46, R0, R162 ;  /* 0x000000a2002e7220 */ /* 0x000fe40000410000 */
[----:B------:R-:W-:Y:S02]  /*c4c0*/  IMAD.MOV.U32 R131, RZ, RZ, R97 ;  /* 0x000000ffff837224 */ /* 0x000fe400078e0061 */
[----:B------:R-:W-:Y:S02]  /*c4d0*/  FFMA.FTZ R97, R199, c[0x0][0x2d0], -R101 ;  /* 0x0000b400c7617a23 */ /* 0x000fe40000010865 */
[C---:B------:R-:W-:Y:S01]  /*c4e0*/  FMUL.FTZ R50, R68.reuse, R166 ;  /* 0x000000a644327220 */ /* 0x040fe20000410000 */
[----:B------:R-:W-:Y:S01]  /*c4f0*/  MOV R149, R131 ;  /* 0x0000008300957202 */ /* 0x000fe20000000f00 */
[----:B------:R-:W-:Y:S01]  /*c500*/  FMUL.FTZ R51, R68, R167 ;  /* 0x000000a744337220 */ /* 0x000fe20000410000 */
[----:B------:R-:W-:Y:S01]  /*c510*/  MUFU.EX2 R156, R97 ;  /* 0x00000061009c7308 */ /* 0x000fe20000000800 */
[----:B------:R-:W-:Y:S01]  /*c520*/  LDSM.16.MT88.4 R164, [R225+0x3100] ;  /* 0x00310000e1a4783b */ /* 0x000fe20000004200 */
[----:B------:R-:W-:Y:S02]  /*c530*/  IMAD.MOV.U32 R143, RZ, RZ, R87 ;  /* 0x000000ffff8f7224 */ /* 0x000fe400078e0057 */
[----:B------:R-:W-:Y:S02]  /*c540*/  IMAD.MOV.U32 R146, RZ, RZ, R95 ;  /* 0x000000ffff927224 */ /* 0x000fe400078e005f */
[----:B------:R-:W-:Y:S02]  /*c550*/  FFMA.FTZ R131, R114, c[0x0][0x2d0], -R96 ;  /* 0x0000b40072837a23 */ /* 0x000fe40000010860 */
[--C-:B-1----:R-:W-:Y:S01]  /*c560*/  FFMA.FTZ R2, R53, c[0x0][0x2d0], -R100.reuse ;  /* 0x0000b40035027a23 */ /* 0x102fe20000010864 */
[----:B------:R-:W-:Y:S01]  /*c570*/  LDSM.16.MT88.4 R84, [R224+0x900] ;  /* 0x00090000e054783b */ /* 0x000fe20000004200 */
[----:B------:R-:W-:Y:S02]  /*c580*/  FFMA.FTZ R102, R245, c[0x0][0x2d0], -R75 ;  /* 0x0000b400f5667a23 */ /* 0x000fe4000001084b */
[----:B------:R1:W-:Y:S02]  /*c590*/  MUFU.EX2 R127, R2 ;  /* 0x00000002007f7308 */ /* 0x0003e40000000800 */
[----:B-1----:R-:W-:Y:S03]  /*c5a0*/  FFMA.FTZ R2, R54, c[0x0][0x2d0], -R100 ;  /* 0x0000b40036027a23 */ /* 0x002fe60000010864 */
[----:B------:R-:W1:Y:S05]  /*c5b0*/  LDSM.16.MT88.4 R52, [R225+0x100] ;  /* 0x00010000e134783b */ /* 0x000e6a0000004200 */
[----:B------:R3:W-:Y:S02]  /*c5c0*/  MUFU.EX2 R124, R2 ;  /* 0x00000002007c7308 */ /* 0x0007e40000000800 */
[--C-:B---3--:R-:W-:Y:S02]  /*c5d0*/  FFMA.FTZ R2, R56, c[0x0][0x2d0], -R101.reuse ;  /* 0x0000b40038027a23 */ /* 0x108fe40000010865 */
[----:B------:R-:W-:Y:S06]  /*c5e0*/  FMUL.FTZ R56, R3, R172 ;  /* 0x000000ac03387220 */ /* 0x000fec0000410000 */
[----:B------:R3:W-:Y:S02]  /*c5f0*/  MUFU.EX2 R134, R2 ;  /* 0x0000000200867308 */ /* 0x0007e40000000800 */
[----:B---3--:R-:W-:Y:S02]  /*c600*/  FFMA.FTZ R2, R57, c[0x0][0x2d0], -R101 ;  /* 0x0000b40039027a23 */ /* 0x008fe40000010865 */
[----:B------:R-:W-:Y:S06]  /*c610*/  FMUL.FTZ R57, R3, R173 ;  /* 0x000000ad03397220 */ /* 0x000fec0000410000 */
[----:B------:R3:W1:Y:S10]  /*c620*/  MUFU.EX2 R147, R2 ;  /* 0x0000000200937308 */ /* 0x0006740000000800 */
[----:B------:R4:W-:Y:S01]  /*c630*/  MUFU.EX2 R173, R105 ;  /* 0x0000006900ad7308 */ /* 0x0009e20000000800 */
[----:B---3--:R-:W-:Y:S02]  /*c640*/  FFMA.FTZ R2, R58, c[0x0][0x2d0], -R75 ;  /* 0x0000b4003a027a23 */ /* 0x008fe4000001084b */
[----:B------:R-:W-:Y:S07]  /*c650*/  FMUL.FTZ R58, R0, R174 ;  /* 0x000000ae003a7220 */ /* 0x000fee0000410000 */
[----:B------:R3:W3:Y:S01]  /*c660*/  MUFU.EX2 R120, R2 ;  /* 0x0000000200787308 */ /* 0x0006e20000000800 */
[----:B-1----:R-:W-:Y:S01]  /*c670*/  IMAD.MOV.U32 R201, RZ, RZ, R147 ;  /* 0x000000ffffc97224 */ /* 0x002fe200078e0093 */
[----:B------:R-:W-:Y:S01]  /*c680*/  MOV R147, R141 ;  /* 0x0000008d00937202 */ /* 0x000fe20000000f00 */
[----:B------:R-:W-:Y:S01]  /*c690*/  IMAD.MOV.U32 R141, RZ, RZ, R140 ;  /* 0x000000ffff8d7224 */ /* 0x000fe200078e008c */
[----:B------:R-:W-:Y:S01]  /*c6a0*/  MOV R140, R121 ;  /* 0x00000079008c7202 */ /* 0x000fe20000000f00 */
[--C-:B------:R-:W-:Y:S02]  /*c6b0*/  FFMA.FTZ R121, R200, c[0x0][0x2d0], -R75.reuse ;  /* 0x0000b400c8797a23 */ /* 0x100fe4000001084b */
[----:B------:R-:W-:Y:S02]  /*c6c0*/  IMAD.MOV.U32 R200, RZ, RZ, R124 ;  /* 0x000000ffffc87224 */ /* 0x000fe400078e007c */
[--C-:B------:R-:W-:Y:S01]  /*c6d0*/  FFMA.FTZ R124, R198, c[0x0][0x2d0], -R75.reuse ;  /* 0x0000b400c67c7a23 */ /* 0x100fe2000001084b */
[----:B------:R-:W-:Y:S01]  /*c6e0*/  MOV R198, R129 ;  /* 0x0000008100c67202 */ /* 0x000fe20000000f00 */
[----:B------:R-:W-:Y:S02]  /*c6f0*/  FFMA.FTZ R129, R196, c[0x0][0x2d0], -R75 ;  /* 0x0000b400c4817a23 */ /* 0x000fe4000001084b */
[----:B------:R-:W-:Y:S01]  /*c700*/  IMAD.MOV.U32 R196, RZ, RZ, R148 ;  /* 0x000000ffffc47224 */ /* 0x000fe200078e0094 */
[----:B------:R-:W-:Y:S01]  /*c710*/  MOV R148, R122 ;  /* 0x0000007a00947202 */ /* 0x000fe20000000f00 */
[----:B------:R-:W-:Y:S02]  /*c720*/  FFMA.FTZ R122, R99, c[0x0][0x2d0], -R96 ;  /* 0x0000b400637a7a23 */ /* 0x000fe40000010860 */
[----:B----4-:R-:W-:Y:S01]  /*c730*/  FFMA.FTZ R105, R215, c[0x0][0x2d0], -R101 ;  /* 0x0000b400d7697a23 */ /* 0x010fe20000010865 */
[----:B--2---:R-:W-:Y:S01]  /*c740*/  F2FP.BF16.PACK_AB R78, R73, R117 ;  /* 0x00000075494e723e */ /* 0x004fe200000010ff */
[----:B---3--:R-:W-:Y:S01]  /*c750*/  FFMA.FTZ R2, R59, c[0x0][0x2d0], -R75 ;  /* 0x0000b4003b027a23 */ /* 0x008fe2000001084b */
[----:B------:R-:W-:Y:S05]  /*c760*/  MOV R219, R120 ;  /* 0x0000007800db7202 */ /* 0x000fea0000000f00 */
[-C--:B------:R-:W-:Y:S05]  /*c770*/  HMMA.16816.F32.BF16 R4, R76, R20.reuse, R4 ;  /* 0x000000144c04723c */ /* 0x080fea0000041804 */
[----:B------:R-:W-:Y:S02]  /*c780*/  FMUL.FTZ R59, R0, R175 ;  /* 0x000000af003b7220 */ /* 0x000fe40000410000 */
[----:B------:R1:W-:Y:S01]  /*c790*/  MUFU.EX2 R175, R104 ;  /* 0x0000006800af7308 */ /* 0x0003e20000000800 */
[C---:B------:R-:W-:Y:S04]  /*c7a0*/  HMMA.16816.F32.BF16 R8, R64.reuse, R20, R8 ;  /* 0x000000144008723c */ /* 0x040fe80000041808 */
[----:B------:R-:W-:Y:S02]  /*c7b0*/  FFMA.FTZ R120, R211, c[0x0][0x2d0], -R100 ;  /* 0x0000b400d3787a23 */ /* 0x000fe40000010864 */
[----:B------:R-:W-:Y:S02]  /*c7c0*/  IMAD.MOV.U32 R211, RZ, RZ, R143 ;  /* 0x000000ffffd37224 */ /* 0x000fe400078e008f */
[-C--:B------:R-:W-:Y:S04]  /*c7d0*/  HMMA.16816.F32.BF16 R12, R64, R22.reuse, R12 ;  /* 0x00000016400c723c */ /* 0x080fe8000004180c */
[C---:B------:R-:W-:Y:S02]  /*c7e0*/  FMUL.FTZ R20, R69.reuse, R136 ;  /* 0x0000008845147220 */ /* 0x040fe40000410000 */
[----:B------:R-:W-:Y:S02]  /*c7f0*/  IMAD.MOV.U32 R136, RZ, RZ, R94 ;  /* 0x000000ffff887224 */ /* 0x000fe400078e005e */
[C---:B------:R-:W-:Y:S04]  /*c800*/  HMMA.16816.F32.BF16 R16, R76.reuse, R22, R16 ;  /* 0x000000164c10723c */ /* 0x040fe80000041810 */
[----:B------:R-:W-:Y:S01]  /*c810*/  FMUL.FTZ R21, R69, R137 ;  /* 0x0000008945157220 */ /* 0x000fe20000410000 */
[----:B------:R-:W-:Y:S02]  /*c820*/  MOV R137, R93 ;  /* 0x0000005d00897202 */ /* 0x000fe40000000f00 */
[C---:B------:R-:W-:Y:S02]  /*c830*/  FMUL.FTZ R22, R68.reuse, R138 ;  /* 0x0000008a44167220 */ /* 0x040fe40000410000 */
[C---:B------:R-:W-:Y:S03]  /*c840*/  FMUL.FTZ R23, R68.reuse, R139 ;  /* 0x0000008b44177220 */ /* 0x040fe60000410000 */
[----:B------:R-:W-:Y:S02]  /*c850*/  IMAD.MOV.U32 R138, RZ, RZ, R92 ;  /* 0x000000ffff8a7224 */ /* 0x000fe400078e005c */
[----:B------:R-:W-:Y:S01]  /*c860*/  LDSM.16.MT88.4 R92, [R225+0x900] ;  /* 0x00090000e15c783b */ /* 0x000fe20000004200 */
[----:B------:R-:W-:Y:S01]  /*c870*/  IMAD.MOV.U32 R139, RZ, RZ, R91 ;  /* 0x000000ffff8b7224 */ /* 0x000fe200078e005b */
[-C--:B------:R-:W-:Y:S03]  /*c880*/  HMMA.16816.F32.BF16 R20, R76, R36.reuse, R20 ;  /* 0x000000244c14723c */ /* 0x080fe60000041814 */
[----:B-1----:R-:W-:Y:S05]  /*c890*/  FFMA.FTZ R104, R217, c[0x0][0x2d0], -R101 ;  /* 0x0000b400d9687a23 */ /* 0x002fea0000010865 */
[C---:B------:R-:W-:Y:S07]  /*c8a0*/  HMMA.16816.F32.BF16 R24, R64.reuse, R36, R24 ;  /* 0x000000244018723c */ /* 0x040fee0000041818 */
[C---:B------:R-:W-:Y:S01]  /*c8b0*/  FMUL.FTZ R37, R69.reuse, R153 ;  /* 0x0000009945257220 */ /* 0x040fe20000410000 */
[-C--:B------:R-:W-:Y:S04]  /*c8c0*/  HMMA.16816.F32.BF16 R28, R64, R38.reuse, R28 ;  /* 0x00000026401c723c */ /* 0x080fe8000004181c */
[C---:B------:R-:W-:Y:S04]  /*c8d0*/  FMUL.FTZ R36, R69.reuse, R152 ;  /* 0x0000009845247220 */ /* 0x040fe80000410000 */
[C---:B------:R-:W-:Y:S07]  /*c8e0*/  HMMA.16816.F32.BF16 R32, R76.reuse, R38, R32 ;  /* 0x000000264c20723c */ /* 0x040fee0000041820 */
[C---:B------:R-:W-:Y:S02]  /*c8f0*/  FMUL.FTZ R39, R68.reuse, R155 ;  /* 0x0000009b44277220 */ /* 0x040fe40000410000 */
[----:B------:R1:W-:Y:S03]  /*c900*/  MUFU.EX2 R155, R2 ;  /* 0x00000002009b7308 */ /* 0x0003e60000000800 */
[----:B------:R-:W-:Y:S07]  /*c910*/  FMUL.FTZ R38, R68, R154 ;  /* 0x0000009a44267220 */ /* 0x000fee0000410000 */
[-C--:B------:R-:W-:Y:S08]  /*c920*/  HMMA.16816.F32.BF16 R36, R76, R52.reuse, R36 ;  /* 0x000000344c24723c */ /* 0x080ff00000041824 */
[C---:B------:R-:W-:Y:S04]  /*c930*/  HMMA.16816.F32.BF16 R40, R64.reuse, R52, R40 ;  /* 0x000000344028723c */ /* 0x040fe80000041828 */
[--C-:B-1----:R-:W-:Y:S04]  /*c940*/  FFMA.FTZ R2, R60, c[0x0][0x2d0], -R96.reuse ;  /* 0x0000b4003c027a23 */ /* 0x102fe80000010860 */
[-C--:B------:R-:W-:Y:S01]  /*c950*/  HMMA.16816.F32.BF16 R44, R64, R54.reuse, R44 ;  /* 0x00000036402c723c */ /* 0x080fe2000004182c */
[----:B------:R1:W-:Y:S03]  /*c960*/  MUFU.EX2 R154, R2 ;  /* 0x00000002009a7308 */ /* 0x0003e60000000800 */
[C---:B------:R-:W-:Y:S02]  /*c970*/  FMUL.FTZ R52, R69.reuse, R168 ;  /* 0x000000a845347220 */ /* 0x040fe40000410000 */
[----:B------:R-:W-:Y:S02]  /*c980*/  FMUL.FTZ R53, R69, R169 ;  /* 0x000000a945357220 */ /* 0x000fe40000410000 */
[C---:B------:R-:W-:Y:S04]  /*c990*/  HMMA.16816.F32.BF16 R48, R76.reuse, R54, R48 ;  /* 0x000000364c30723c */ /* 0x040fe80000041830 */
[----:B------:R-:W-:Y:S01]  /*c9a0*/  FMUL.FTZ R60, R3, R176 ;  /* 0x000000b0033c7220 */ /* 0x000fe20000410000 */
[----:B------:R2:W-:Y:S02]  /*c9b0*/  MUFU.EX2 R168, R102 ;  /* 0x0000006600a87308 */ /* 0x0005e40000000800 */
[C---:B------:R-:W-:Y:S02]  /*c9c0*/  FMUL.FTZ R54, R68.reuse, R170 ;  /* 0x000000aa44367220 */ /* 0x040fe40000410000 */
[----:B------:R-:W-:Y:S07]  /*c9d0*/  FMUL.FTZ R55, R68, R171 ;  /* 0x000000ab44377220 */ /* 0x000fee0000410000 */
[-C--:B------:R-:W-:Y:S03]  /*c9e0*/  HMMA.16816.F32.BF16 R52, R76, R80.reuse, R52 ;  /* 0x000000504c34723c */ /* 0x080fe60000041834 */
[----:B-1----:R-:W-:Y:S02]  /*c9f0*/  FFMA.FTZ R2, R61, c[0x0][0x2d0], -R96 ;  /* 0x0000b4003d027a23 */ /* 0x002fe40000010860 */
[----:B------:R-:W-:Y:S02]  /*ca00*/  FMUL.FTZ R61, R3, R177 ;  /* 0x000000b1033d7220 */ /* 0x000fe40000410000 */
[----:B------:R1:W3:Y:S01]  /*ca10*/  MUFU.EX2 R123, R2 ;  /* 0x00000002007b7308 */ /* 0x0002e20000000800 */
[C---:B------:R-:W-:Y:S04]  /*ca20*/  HMMA.16816.F32.BF16 R56, R64.reuse, R80, R56 ;  /* 0x000000504038723c */ /* 0x040fe80000041838 */
[--C-:B--2---:R-:W-:Y:S03]  /*ca30*/  FFMA.FTZ R102, R248, c[0x0][0x2d0], -R100.reuse ;  /* 0x0000b400f8667a23 */ /* 0x104fe60000010864 */
[----:B------:R-:W-:Y:S01]  /*ca40*/  F2FP.BF16.PACK_AB R80, R238, R231 ;  /* 0x000000e7ee50723e */ /* 0x000fe200000010ff */
[----:B------:R-:W-:Y:S01]  /*ca50*/  IMAD.MOV.U32 R248, RZ, RZ, R141 ;  /* 0x000000fffff87224 */ /* 0x000fe200078e008d */
[----:B------:R-:W-:Y:S03]  /*ca60*/  F2FP.BF16.PACK_AB R81, R239, R235 ;  /* 0x000000ebef51723e */ /* 0x000fe600000010ff */
[----:B-1----:R-:W-:Y:S02]  /*ca70*/  FFMA.FTZ R2, R62, c[0x0][0x2d0], -R75 ;  /* 0x0000b4003e027a23 */ /* 0x002fe4000001084b */
[----:B------:R-:W-:Y:S02]  /*ca80*/  FMUL.FTZ R62, R0, R178 ;  /* 0x000000b2003e7220 */ /* 0x000fe40000410000 */
[----:B------:R1:W2:Y:S01]  /*ca90*/  MUFU.EX2 R125, R2 ;  /* 0x00000002007d7308 */ /* 0x0002a20000000800 */
[----:B---3--:R-:W-:Y:S02]  /*caa0*/  IMAD.MOV.U32 R223, RZ, RZ, R123 ;  /* 0x000000ffffdf7224 */ /* 0x008fe400078e007b */
[----:B------:R-:W-:Y:S02]  /*cab0*/  FFMA.FTZ R123, R208, c[0x0][0x2d0], -R101 ;  /* 0x0000b400d07b7a23 */ /* 0x000fe40000010865 */
[----:B-1----:R-:W-:Y:S01]  /*cac0*/  FFMA.FTZ R2, R63, c[0x0][0x2d0], -R75 ;  /* 0x0000b4003f027a23 */ /* 0x002fe2000001084b */
[----:B--2---:R-:W-:Y:S01]  /*cad0*/  MOV R245, R125 ;  /* 0x0000007d00f57202 */ /* 0x004fe20000000f00 */
[----:B------:R-:W-:Y:S03]  /*cae0*/  FMUL.FTZ R63, R0, R179 ;  /* 0x000000b3003f7220 */ /* 0x000fe60000410000 */
[----:B------:R1:W-:Y:S01]  /*caf0*/  MUFU.EX2 R128, R2 ;  /* 0x0000000200807308 */ /* 0x0003e20000000800 */
[----:B------:R-:W-:Y:S03]  /*cb00*/  FFMA.FTZ R125, R207, c[0x0][0x2d0], -R100 ;  /* 0x0000b400cf7d7a23 */ /* 0x000fe60000010864 */
        /* <DEDUP_REMOVED lines=14> */
[-C--:B------:R-:W-:Y:S03]  /*cbf0*/  HMMA.16816.F32.BF16 R4, R76, R84.reuse, R4 ;  /* 0x000000544c04723c */ /* 0x080fe60000041804 */
[----:B-1----:R-:W-:Y:S02]  /*cc00*/  FFMA.FTZ R2, R89, c[0x0][0x2d0], -R96 ;  /* 0x0000b40059027a23 */ /* 0x002fe40000010860 */
[----:B------:R-:W1:Y:S03]  /*cc10*/  LDSM.16.MT88.4 R88, [R227+0x900] ;  /* 0x00090000e358783b */ /* 0x000e660000004200 */
[C---:B------:R-:W-:Y:S01]  /*cc20*/  HMMA.16816.F32.BF16 R8, R80.reuse, R84, R8 ;  /* 0x000000545008723c */ /* 0x040fe20000041808 */
[----:B------:R2:W-:Y:S07]  /*cc30*/  MUFU.EX2 R130, R2 ;  /* 0x0000000200827308 */ /* 0x0005ee0000000800 */
[-C--:B------:R-:W-:Y:S08]  /*cc40*/  HMMA.16816.F32.BF16 R12, R80, R86.reuse, R12 ;  /* 0x00000056500c723c */ /* 0x080ff0000004180c */
[C---:B------:R-:W-:Y:S01]  /*cc50*/  HMMA.16816.F32.BF16 R16, R76.reuse, R86, R16 ;  /* 0x000000564c10723c */ /* 0x040fe20000041810 */
[----:B------:R-:W3:Y:S03]  /*cc60*/  LDSM.16.MT88.4 R84, [R226+0x900] ;  /* 0x00090000e254783b */ /* 0x000ee60000004200 */
[--C-:B--2---:R-:W-:Y:S04]  /*cc70*/  FFMA.FTZ R2, R184, c[0x0][0x2d0], -R100.reuse ;  /* 0x0000b400b8027a23 */ /* 0x104fe80000010864 */
[----:B------:R2:W-:Y:S01]  /*cc80*/  MUFU.EX2 R153, R2 ;  /* 0x0000000200997308 */ /* 0x0005e20000000800 */
[-C--:B-1----:R-:W-:Y:S08]  /*cc90*/  HMMA.16816.F32.BF16 R20, R76, R88.reuse, R20 ;  /* 0x000000584c14723c */ /* 0x082ff00000041814 */
[C---:B------:R-:W-:Y:S04]  /*cca0*/  HMMA.16816.F32.BF16 R24, R80.reuse, R88, R24 ;  /* 0x000000585018723c */ /* 0x040fe80000041818 */
[--C-:B--2---:R-:W-:Y:S04]  /*ccb0*/  FFMA.FTZ R2, R185, c[0x0][0x2d0], -R100.reuse ;  /* 0x0000b400b9027a23 */ /* 0x104fe80000010864 */
[-C--:B------:R-:W-:Y:S01]  /*ccc0*/  HMMA.16816.F32.BF16 R28, R80, R90.reuse, R28 ;  /* 0x0000005a501c723c */ /* 0x080fe2000004181c */
[----:B------:R1:W-:Y:S07]  /*ccd0*/  MUFU.EX2 R159, R2 ;  /* 0x00000002009f7308 */ /* 0x0003ee0000000800 */
[C---:B------:R-:W-:Y:S01]  /*cce0*/  HMMA.16816.F32.BF16 R32, R76.reuse, R90, R32 ;  /* 0x0000005a4c20723c */ /* 0x040fe20000041820 */
[----:B------:R-:W2:Y:S07]  /*ccf0*/  LDSM.16.MT88.4 R88, [R224+0x1100] ;  /* 0x00110000e058783b */ /* 0x000eae0000004200 */
[-C--:B------:R-:W-:Y:S08]  /*cd00*/  HMMA.16816.F32.BF16 R36, R76, R92.reuse, R36 ;  /* 0x0000005c4c24723c */ /* 0x080ff00000041824 */
[C---:B------:R-:W-:Y:S04]  /*cd10*/  HMMA.16816.F32.BF16 R40, R80.reuse, R92, R40 ;  /* 0x0000005c5028723c */ /* 0x040fe80000041828 */
[--C-:B-1----:R-:W-:Y:S02]  /*cd20*/  FFMA.FTZ R2, R187, c[0x0][0x2d0], -R101.reuse ;  /* 0x0000b400bb027a23 */ /* 0x102fe40000010865 */
[----:B------:R1:W-:Y:S02]  /*cd30*/  MUFU.EX2 R187, R108 ;  /* 0x0000006c00bb7308 */ /* 0x0003e40000000800 */
[-C--:B------:R-:W-:Y:S08]  /*cd40*/  HMMA.16816.F32.BF16 R44, R80, R94.reuse, R44 ;  /* 0x0000005e502c723c */ /* 0x080ff0000004182c */
[C---:B------:R-:W-:Y:S01]  /*cd50*/  HMMA.16816.F32.BF16 R48, R76.reuse, R94, R48 ;  /* 0x0000005e4c30723c */ /* 0x040fe20000041830 */
[----:B------:R4:W-:Y:S01]  /*cd60*/  MUFU.EX2 R152, R2 ;  /* 0x0000000200987308 */ /* 0x0009e20000000800 */
[----:B------:R-:W-:Y:S06]  /*cd70*/  LDSM.16.MT88.4 R92, [R225+0x1100] ;  /* 0x00110000e15c783b */ /* 0x000fec0000004200 */
[-C--:B---3--:R-:W-:Y:S04]  /*cd80*/  HMMA.16816.F32.BF16 R52, R76, R84.reuse, R52 ;  /* 0x000000544c34723c */ /* 0x088fe80000041834 */
[--C-:B-1----:R-:W-:Y:S04]  /*cd90*/  FFMA.FTZ R108, R212, c[0x0][0x2d0], -R101.reuse ;  /* 0x0000b400d46c7a23 */ /* 0x102fe80000010865 */
[C---:B------:R-:W-:Y:S08]  /*cda0*/  HMMA.16816.F32.BF16 R56, R80.reuse, R84, R56 ;  /* 0x000000545038723c */ /* 0x040ff00000041838 */
[-C--:B------:R-:W-:Y:S04]  /*cdb0*/  HMMA.16816.F32.BF16 R60, R80, R86.reuse, R60 ;  /* 0x00000056503c723c */ /* 0x080fe8000004183c */
[----:B----4-:R-:W-:Y:S03]  /*cdc0*/  FFMA.FTZ R2, R188, c[0x0][0x2d0], -R101 ;  /* 0x0000b400bc027a23 */ /* 0x010fe60000010865 */
[----:B------:R-:W-:Y:S01]  /*cdd0*/  FFMA.FTZ R80, R252, c[0x0][0x2d0], -R100 ;  /* 0x0000b400fc507a23 */ /* 0x000fe20000010864 */
[----:B------:R-:W-:Y:S01]  /*cde0*/  HMMA.16816.F32.BF16 R64, R76, R86, R64 ;  /* 0x000000564c40723c */ /* 0x000fe20000041840 */
[----:B------:R1:W-:Y:S01]  /*cdf0*/  MUFU.EX2 R158, R2 ;  /* 0x00000002009e7308 */ /* 0x0003e20000000800 */
[----:B------:R-:W3:Y:S02]  /*ce00*/  LDSM.16.MT88.4 R84, [R227+0x1100] ;  /* 0x00110000e354783b */ /* 0x000ee40000004200 */
[----:B------:R-:W-:Y:S01]  /*ce10*/  IMAD.MOV.U32 R252, RZ, RZ, R127 ;  /* 0x000000fffffc7224 */ /* 0x000fe200078e007f */
[----:B------:R-:W-:Y:S01]  /*ce20*/  F2FP.BF16.PACK_AB R81, R140, R147 ;  /* 0x000000938c51723e */ /* 0x000fe200000010ff */
[----:B------:R-:W-:Y:S01]  /*ce30*/  FFMA.FTZ R127, R98, c[0x0][0x2d0], -R96 ;  /* 0x0000b400627f7a23 */ /* 0x000fe20000010860 */
[----:B------:R-:W-:Y:S02]  /*ce40*/  F2FP.BF16.PACK_AB R76, R146, R143 ;  /* 0x0000008f924c723e */ /* 0x000fe400000010ff */
[----:B------:R-:W-:Y:S02]  /*ce50*/  F2FP.BF16.PACK_AB R77, R145, R142 ;  /* 0x0000008e914d723e */ /* 0x000fe400000010ff */
[----:B------:R4:W-:Y:S01]  /*ce60*/  MUFU.EX2 R191, R80 ;  /* 0x0000005000bf7308 */ /* 0x0009e20000000800 */
[----:B------:R-:W-:Y:S02]  /*ce70*/  F2FP.BF16.PACK_AB R78, R196, R139 ;  /* 0x0000008bc44e723e */ /* 0x000fe400000010ff */
[----:B------:R-:W-:Y:S01]  /*ce80*/  F2FP.BF16.PACK_AB R82, R200, R252 ;  /* 0x000000fcc852723e */ /* 0x000fe200000010ff */
[--C-:B-1----:R-:W-:Y:S06]  /*ce90*/  FFMA.FTZ R2, R189, c[0x0][0x2d0], -R100.reuse ;  /* 0x0000b400bd027a23 */ /* 0x102fec0000010864 */
[----:B------:R1:W-:Y:S01]  /*cea0*/  MUFU.EX2 R157, R2 ;  /* 0x00000002009d7308 */ /* 0x0003e20000000800 */
[----:B----4-:R-:W-:Y:S01]  /*ceb0*/  F2FP.BF16.PACK_AB R80, R144, R141 ;  /* 0x0000008d9050723e */ /* 0x010fe200000010ff */
[----:B-1----:R-:W-:Y:S08]  /*cec0*/  FFMA.FTZ R2, R195, c[0x0][0x2d0], -R100 ;  /* 0x0000b400c3027a23 */ /* 0x002ff00000010864 */
[----:B------:R1:W4:Y:S02]  /*ced0*/  MUFU.EX2 R133, R2 ;  /* 0x0000000200857308 */ /* 0x0003240000000800 */
[----:B-1----:R-:W-:Y:S08]  /*cee0*/  FFMA.FTZ R2, R214, c[0x0][0x2d0], -R101 ;  /* 0x0000b400d6027a23 */ /* 0x002ff00000010865 */
[----:B------:R1:W-:Y:S02]  /*cef0*/  MUFU.EX2 R163, R2 ;  /* 0x0000000200a37308 */ /* 0x0003e40000000800 */
[--C-:B-1----:R-:W-:Y:S08]  /*cf00*/  FFMA.FTZ R2, R210, c[0x0][0x2d0], -R75.reuse ;  /* 0x0000b400d2027a23 */ /* 0x102ff0000001084b */
[----:B------:R1:W-:Y:S02]  /*cf10*/  MUFU.EX2 R162, R2 ;  /* 0x0000000200a27308 */ /* 0x0003e40000000800 */
[----:B-1----:R-:W-:Y:S08]  /*cf20*/  FFMA.FTZ R2, R218, c[0x0][0x2d0], -R75 ;  /* 0x0000b400da027a23 */ /* 0x002ff0000001084b */
[----:B------:R1:W-:Y:S02]  /*cf30*/  MUFU.EX2 R218, R2 ;  /* 0x0000000200da7308 */ /* 0x0003e40000000800 */
[----:B-1----:R-:W-:Y:S01]  /*cf40*/  FFMA.FTZ R2, R222, c[0x0][0x2d0], -R96 ;  /* 0x0000b400de027a23 */ /* 0x002fe20000010860 */
[----:B----4-:R-:W-:Y:S01]  /*cf50*/  MOV R222, R133 ;  /* 0x0000008500de7202 */ /* 0x010fe20000000f00 */
[----:B------:R-:W-:Y:S06]  /*cf60*/  IMAD.MOV.U32 R133, RZ, RZ, R106 ;  /* 0x000000ffff857224 */ /* 0x000fec00078e006a */
[----:B------:R1:W-:Y:S01]  /*cf70*/  MUFU.EX2 R161, R2 ;  /* 0x0000000200a17308 */ /* 0x0003e20000000800 */
[----:B------:R-:W-:Y:S01]  /*cf80*/  FFMA.FTZ R106, R247, c[0x0][0x2d0], -R100 ;  /* 0x0000b400f76a7a23 */ /* 0x000fe20000010864 */
[----:B------:R-:W-:Y:S01]  /*cf90*/  MOV R247, R142 ;  /* 0x0000008e00f77202 */ /* 0x000fe20000000f00 */
[----:B-1----:R-:W-:Y:S02]  /*cfa0*/  FFMA.FTZ R2, R243, c[0x0][0x2d0], -R96 ;  /* 0x0000b400f3027a23 */ /* 0x002fe40000010860 */
[----:B------:R-:W-:Y:S05]  /*cfb0*/  IMAD.MOV.U32 R243, RZ, RZ, R130 ;  /* 0x000000fffff37224 */ /* 0x000fea00078e0082 */
[----:B------:R1:W-:Y:S01]  /*cfc0*/  MUFU.EX2 R214, R2 ;  /* 0x0000000200d67308 */ /* 0x0003e20000000800 */
[----:B------:R-:W-:Y:S02]  /*cfd0*/  FFMA.FTZ R130, R203, c[0x0][0x2d0], -R101 ;  /* 0x0000b400cb827a23 */ /* 0x000fe40000010865 */
[--C-:B-1----:R-:W-:Y:S07]  /*cfe0*/  FFMA.FTZ R2, R209, c[0x0][0x2d0], -R75.reuse ;  /* 0x0000b400d1027a23 */ /* 0x102fee000001084b */
[----:B------:R1:W-:Y:S02]  /*cff0*/  MUFU.EX2 R209, R2 ;  /* 0x0000000200d17308 */ /* 0x0003e40000000800 */
[--C-:B-1----:R-:W-:Y:S01]  /*d000*/  FFMA.FTZ R2, R213, c[0x0][0x2d0], -R75.reuse ;  /* 0x0000b400d5027a23 */ /* 0x102fe2000001084b */
[----:B------:R-:W-:Y:S01]  /*d010*/  MOV R213, R128 ;  /* 0x0000008000d57202 */ /* 0x000fe20000000f00 */
[----:B------:R-:W-:Y:S06]  /*d020*/  FFMA.FTZ R75, R193, c[0x0][0x2d0], -R75 ;  /* 0x0000b400c14b7a23 */ /* 0x000fec000001084b */
[----:B------:R1:W-:Y:S01]  /*d030*/  MUFU.EX2 R210, R2 ;  /* 0x0000000200d27308 */ /* 0x0003e20000000800 */
[----:B------:R-:W-:Y:S02]  /*d040*/  IMAD.MOV.U32 R193, RZ, RZ, R134 ;  /* 0x000000ffffc17224 */ /* 0x000fe400078e0086 */
[----:B------:R-:W-:Y:S02]  /*d050*/  IMAD.MOV.U32 R134, RZ, RZ, R111 ;  /* 0x000000ffff867224 */ /* 0x000fe400078e006f */
[----:B------:R-:W-:Y:S01]  /*d060*/  FFMA.FTZ R111, R186, c[0x0][0x2d0], -R96 ;  /* 0x0000b400ba6f7a23 */ /* 0x000fe20000010860 */
[----:B------:R-:W-:Y:S01]  /*d070*/  F2FP.BF16.PACK_AB R83, R201, R193 ;  /* 0x000000c1c953723e */ /* 0x000fe200000010ff */
[----:B------:R-:W-:Y:S03]  /*d080*/  FFMA.FTZ R128, R204, c[0x0][0x2d0], -R100 ;  /* 0x0000b400cc807a23 */ /* 0x000fe60000010864 */
[----:B------:R-:W-:Y:S10]  /*d090*/  MUFU.EX2 R184, R111 ;  /* 0x0000006f00b87308 */ /* 0x000ff40000000800 */
[----:B------:R-:W-:Y:S01]  /*d0a0*/  MUFU.EX2 R111, R121 ;  /* 0x00000079006f7308 */ /* 0x000fe20000000800 */
[----:B-1----:R-:W-:Y:S02]  /*d0b0*/  FFMA.FTZ R2, R221, c[0x0][0x2d0], -R96 ;  /* 0x0000b400dd027a23 */ /* 0x002fe40000010860 */
[----:B------:R-:W-:Y:S02]  /*d0c0*/  IMAD.MOV.U32 R221, RZ, RZ, R126 ;  /* 0x000000ffffdd7224 */ /* 0x000fe400078e007e */
[--C-:B------:R-:W-:Y:S05]  /*d0d0*/  FFMA.FTZ R126, R206, c[0x0][0x2d0], -R101.reuse ;  /* 0x0000b400ce7e7a23 */ /* 0x100fea0000010865 */
[----:B------:R1:W-:Y:S10]  /*d0e0*/  MUFU.EX2 R199, R2 ;  /* 0x0000000200c77308 */ /* 0x0003f40000000800 */
[----:B------:R-:W-:Y:S10]  /*d0f0*/  MUFU.EX2 R186, R109 ;  /* 0x0000006d00ba7308 */ /* 0x000ff40000000800 */
[----:B------:R-:W-:Y:S01]  /*d100*/  MUFU.EX2 R109, R122 ;  /* 0x0000007a006d7308 */ /* 0x000fe20000000800 */
[--C-:B-1----:R-:W-:Y:S02]  /*d110*/  FFMA.FTZ R2, R103, c[0x0][0x2d0], -R96.reuse ;  /* 0x0000b40067027a23 */ /* 0x102fe40000010860 */
[----:B------:R-:W-:Y:S02]  /*d120*/  FFMA.FTZ R103, R197, c[0x0][0x2d0], -R96 ;  /* 0x0000b400c5677a23 */ /* 0x000fe40000010860 */
[----:B------:R-:W-:Y:S05]  /*d130*/  IMAD.MOV.U32 R197, RZ, RZ, R110 ;  /* 0x000000ffffc57224 */ /* 0x000fea00078e006e */
[----:B------:R1:W-:Y:S01]  /*d140*/  MUFU.EX2 R195, R2 ;  /* 0x0000000200c37308 */ /* 0x0003e20000000800 */
[----:B------:R-:W-:Y:S01]  /*d150*/  FFMA.FTZ R110, R190, c[0x0][0x2d0], -R96 ;  /* 0x0000b400be6e7a23 */ /* 0x000fe20000010860 */
[----:B------:R-:W-:Y:S07]  /*d160*/  F2FP.BF16.PACK_AB R79, R198, R197 ;  /* 0x000000c5c64f723e */ /* 0x000fee00000010ff */
[-C--:B--2---:R-:W-:Y:S01]  /*d170*/  HMMA.16816.F32.BF16 R4, R76, R88.reuse, R4 ;  /* 0x000000584c04723c */ /* 0x084fe20000041804 */
[----:B------:R2:W-:Y:S07]  /*d180*/  MUFU.EX2 R174, R103 ;  /* 0x0000006700ae7308 */ /* 0x0005ee0000000800 */
[C---:B------:R-:W-:Y:S03]  /*d190*/  HMMA.16816.F32.BF16 R8, R80.reuse, R88, R8 ;  /* 0x000000585008723c */ /* 0x040fe60000041808 */
[----:B------:R-:W-:Y:S01]  /*d1a0*/  MUFU.EX2 R185, R110 ;  /* 0x0000006e00b97308 */ /* 0x000fe20000000800 */
[----:B-1----:R-:W-:Y:S04]  /*d1b0*/  FFMA.FTZ R2, R132, c[0x0][0x2d0], -R100 ;  /* 0x0000b40084027a23 */ /* 0x002fe80000010864 */
[-C--:B------:R-:W-:Y:S04]  /*d1c0*/  HMMA.16816.F32.BF16 R12, R80, R90.reuse, R12 ;  /* 0x0000005a500c723c */ /* 0x080fe8000004180c */
[----:B------:R-:W-:Y:S01]  /*d1d0*/  FFMA.FTZ R132, R115, c[0x0][0x2d0], -R96 ;  /* 0x0000b40073847a23 */ /* 0x000fe20000010860 */
[----:B------:R1:W-:Y:S01]  /*d1e0*/  MUFU.EX2 R160, R2 ;  /* 0x0000000200a07308 */ /* 0x0003e20000000800 */
[----:B------:R-:W4:Y:S01]  /*d1f0*/  LDSM.16.MT88.4 R96, [R226+0x1100] ;  /* 0x00110000e260783b */ /* 0x000f220000004200 */
[--C-:B------:R-:W-:Y:S01]  /*d200*/  FFMA.FTZ R88, R148, c[0x0][0x2d0], -R100.reuse ;  /* 0x0000b40094587a23 */ /* 0x100fe20000010864 */
[C---:B------:R-:W-:Y:S04]  /*d210*/  HMMA.16816.F32.BF16 R16, R76.reuse, R90, R16 ;  /* 0x0000005a4c10723c */ /* 0x040fe80000041810 */
[----:B------:R-:W-:Y:S01]  /*d220*/  MOV R148, R116 ;  /* 0x0000007400947202 */ /* 0x000fe20000000f00 */
[--C-:B--2---:R-:W-:Y:S02]  /*d230*/  FFMA.FTZ R103, R242, c[0x0][0x2d0], -R101.reuse ;  /* 0x0000b400f2677a23 */ /* 0x104fe40000010865 */
[----:B------:R2:W-:Y:S01]  /*d240*/  MUFU.EX2 R189, R88 ;  /* 0x0000005800bd7308 */ /* 0x0005e20000000800 */
[-C--:B---3--:R-:W-:Y:S08]  /*d250*/  HMMA.16816.F32.BF16 R20, R76, R84.reuse, R20 ;  /* 0x000000544c14723c */ /* 0x088ff00000041814 */
[C---:B------:R-:W-:Y:S01]  /*d260*/  HMMA.16816.F32.BF16 R24, R80.reuse, R84, R24 ;  /* 0x000000545018723c */ /* 0x040fe20000041818 */
[----:B------:R-:W-:Y:S03]  /*d270*/  MUFU.EX2 R116, R104 ;  /* 0x0000006800747308 */ /* 0x000fe60000000800 */
[--C-:B-1----:R-:W-:Y:S04]  /*d280*/  FFMA.FTZ R2, R150, c[0x0][0x2d0], -R101.reuse ;  /* 0x0000b40096027a23 */ /* 0x102fe80000010865 */
[-C--:B------:R-:W-:Y:S03]  /*d290*/  HMMA.16816.F32.BF16 R28, R80, R86.reuse, R28 ;  /* 0x00000056501c723c */ /* 0x080fe6000004181c */
[----:B------:R1:W-:Y:S01]  /*d2a0*/  MUFU.EX2 R190, R2 ;  /* 0x0000000200be7308 */ /* 0x0003e20000000800 */
[----:B--2---:R-:W-:Y:S04]  /*d2b0*/  LDSM.16.MT88.4 R88, [R227+0x1900] ;  /* 0x00190000e358783b */ /* 0x004fe80000004200 */
[C---:B------:R-:W-:Y:S05]  /*d2c0*/  HMMA.16816.F32.BF16 R32, R76.reuse, R86, R32 ;  /* 0x000000564c20723c */ /* 0x040fea0000041820 */
[----:B------:R-:W-:Y:S01]  /*d2d0*/  MUFU.EX2 R104, R132 ;  /* 0x0000008400687308 */ /* 0x000fe20000000800 */
[----:B------:R-:W2:Y:S02]  /*d2e0*/  LDSM.16.MT88.4 R84, [R224+0x1900] ;  /* 0x00190000e054783b */ /* 0x000ea40000004200 */
[-C--:B------:R-:W-:Y:S07]  /*d2f0*/  HMMA.16816.F32.BF16 R36, R76, R92.reuse, R36 ;  /* 0x0000005c4c24723c */ /* 0x080fee0000041824 */
[----:B------:R-:W3:Y:S01]  /*d300*/  MUFU.EX2 R110, R124 ;  /* 0x0000007c006e7308 */ /* 0x000ee20000000800 */
[C---:B------:R-:W-:Y:S04]  /*d310*/  HMMA.16816.F32.BF16 R40, R80.reuse, R92, R40 ;  /* 0x0000005c5028723c */ /* 0x040fe80000041828 */
[--C-:B-1----:R-:W-:Y:S04]  /*d320*/  FFMA.FTZ R2, R149, c[0x0][0x2d0], -R101.reuse ;  /* 0x0000b40095027a23 */ /* 0x102fe80000010865 */
[-C--:B------:R-:W-:Y:S01]  /*d330*/  HMMA.16816.F32.BF16 R44, R80, R94.reuse, R44 ;  /* 0x0000005e502c723c */ /* 0x080fe2000004182c */
[----:B------:R1:W1:Y:S07]  /*d340*/  MUFU.EX2 R188, R2 ;  /* 0x0000000200bc7308 */ /* 0x00026e0000000800 */
[C---:B------:R-:W-:Y:S01]  /*d350*/  HMMA.16816.F32.BF16 R48, R76.reuse, R94, R48 ;  /* 0x0000005e4c30723c */ /* 0x040fe20000041830 */
[----:B------:R-:W2:Y:S03]  /*d360*/  LDSM.16.MT88.4 R92, [R225+0x1900] ;  /* 0x00190000e15c783b */ /* 0x000ea60000004200 */
[----:B---3--:R-:W-:Y:S04]  /*d370*/  F2FP.BF16.PACK_AB R180, R110, R111 ;  /* 0x0000006f6eb4723e */ /* 0x008fe800000010ff */
[-C--:B----4-:R-:W-:Y:S08]  /*d380*/  HMMA.16816.F32.BF16 R52, R76, R96.reuse, R52 ;  /* 0x000000604c34723c */ /* 0x090ff00000041834 */
[C---:B------:R-:W-:Y:S04]  /*d390*/  HMMA.16816.F32.BF16 R56, R80.reuse, R96, R56 ;  /* 0x000000605038723c */ /* 0x040fe80000041838 */
[--C-:B-1----:R-:W-:Y:S02]  /*d3a0*/  FFMA.FTZ R2, R135, c[0x0][0x2d0], -R100.reuse ;  /* 0x0000b40087027a23 */ /* 0x102fe40000010864 */
[----:B------:R-:W3:Y:S02]  /*d3b0*/  LDL.LU R135, [R1+0x40] ;  /* 0x0000400001877983 */ /* 0x000ee40000300800 */
[-C--:B------:R-:W-:Y:S01]  /*d3c0*/  HMMA.16816.F32.BF16 R60, R80, R98.reuse, R60 ;  /* 0x00000062503c723c */ /* 0x080fe2000004183c */
[----:B------:R1:W4:Y:S06]  /*d3d0*/  MUFU.EX2 R171, R2 ;  /* 0x0000000200ab7308 */ /* 0x00032c0000000800 */
[----:B------:R-:W-:Y:S01]  /*d3e0*/  F2FP.BF16.PACK_AB R80, R159, R153 ;  /* 0x000000999f50723e */ /* 0x000fe200000010ff */
[----:B------:R-:W-:Y:S01]  /*d3f0*/  HMMA.16816.F32.BF16 R64, R76, R98, R64 ;  /* 0x000000624c40723c */ /* 0x000fe20000041840 */
[----:B------:R-:W4:Y:S03]  /*d400*/  LDSM.16.MT88.4 R96, [R226+0x1900] ;  /* 0x00190000e260783b */ /* 0x000f260000004200 */
[----:B------:R-:W-:Y:S02]  /*d410*/  F2FP.BF16.PACK_AB R81, R158, R152 ;  /* 0x000000989e51723e */ /* 0x000fe400000010ff */
[----:B------:R-:W-:Y:S02]  /*d420*/  F2FP.BF16.PACK_AB R82, R222, R157 ;  /* 0x0000009dde52723e */ /* 0x000fe400000010ff */
[----:B------:R-:W-:Y:S04]  /*d430*/  F2FP.BF16.PACK_AB R76, R155, R219 ;  /* 0x000000db9b4c723e */ /* 0x000fe800000010ff */
[----:B------:R-:W-:Y:S02]  /*d440*/  F2FP.BF16.PACK_AB R77, R223, R154 ;  /* 0x0000009adf4d723e */ /* 0x000fe400000010ff */
[----:B------:R-:W-:Y:S02]  /*d450*/  F2FP.BF16.PACK_AB R78, R213, R245 ;  /* 0x000000f5d54e723e */ /* 0x000fe400000010ff */
[----:B------:R-:W-:Y:S01]  /*d460*/  F2FP.BF16.PACK_AB R79, R243, R221 ;  /* 0x000000ddf34f723e */ /* 0x000fe200000010ff */
[--C-:B-1----:R-:W-:Y:S01]  /*d470*/  FFMA.FTZ R2, R134, c[0x0][0x2d0], -R101.reuse ;  /* 0x0000b40086027a23 */ /* 0x102fe20000010865 */
[----:B------:R-:W-:Y:S01]  /*d480*/  F2FP.BF16.PACK_AB R83, R163, R156 ;  /* 0x0000009ca353723e */ /* 0x000fe200000010ff */
[----:B------:R-:W3:Y:S02]  /*d490*/  LDL.LU R134, [R1+0x48] ;  /* 0x0000480001867983 */ /* 0x000ee40000300800 */
[----:B------:R1:W-:Y:S02]  /*d4a0*/  MUFU.EX2 R170, R2 ;  /* 0x0000000200aa7308 */ /* 0x0003e40000000800 */
[-C--:B--2---:R-:W-:Y:S01]  /*d4b0*/  HMMA.16816.F32.BF16 R4, R76, R84.reuse, R4 ;  /* 0x000000544c04723c */ /* 0x084fe20000041804 */
[----:B------:R-:W2:Y:S04]  /*d4c0*/  LDL.LU R115, [R1+0x3c] ;  /* 0x00003c0001737983 */ /* 0x000ea80000300800 */
[----:B------:R-:W2:Y:S03]  /*d4d0*/  LDL.LU R114, [R1+0x44] ;  /* 0x0000440001727983 */ /* 0x000ea60000300800 */
[C---:B------:R-:W-:Y:S08]  /*d4e0*/  HMMA.16816.F32.BF16 R8, R80.reuse, R84, R8 ;  /* 0x000000545008723c */ /* 0x040ff00000041808 */
[-C--:B------:R-:W-:Y:S04]  /*d4f0*/  HMMA.16816.F32.BF16 R12, R80, R86.reuse, R12 ;  /* 0x00000056500c723c */ /* 0x080fe8000004180c */
[----:B-1----:R-:W-:Y:S04]  /*d500*/  FFMA.FTZ R2, R194, c[0x0][0x2d0], -R101 ;  /* 0x0000b400c2027a23 */ /* 0x002fe80000010865 */
[C---:B------:R-:W-:Y:S01]  /*d510*/  HMMA.16816.F32.BF16 R16, R76.reuse, R86, R16 ;  /* 0x000000564c10723c */ /* 0x040fe20000041810 */
[----:B------:R-:W1:Y:S01]  /*d520*/  LDSM.16.MT88.4 R84, [R224+0x2100] ;  /* 0x00210000e054783b */ /* 0x000e620000004200 */
[----:B------:R4:W1:Y:S02]  /*d530*/  MUFU.EX2 R169, R2 ;  /* 0x0000000200a97308 */ /* 0x0008640000000800 */
[----:B------:R-:W-:Y:S02]  /*d540*/  IMAD.MOV.U32 R194, RZ, RZ, R139 ;  /* 0x000000ffffc27224 */ /* 0x000fe400078e008b */
[----:B------:R-:W-:Y:S02]  /*d550*/  FFMA.FTZ R101, R74, c[0x0][0x2d0], -R101 ;  /* 0x0000b4004a657a23 */ /* 0x000fe40000010865 */
[-C--:B------:R-:W-:Y:S04]  /*d560*/  HMMA.16816.F32.BF16 R20, R76, R88.reuse, R20 ;  /* 0x000000584c14723c */ /* 0x080fe80000041814 */
[----:B------:R-:W-:Y:S04]  /*d570*/  MUFU.EX2 R101, R101 ;  /* 0x0000006500657308 */ /* 0x000fe80000000800 */
[C---:B------:R-:W-:Y:S08]  /*d580*/  HMMA.16816.F32.BF16 R24, R80.reuse, R88, R24 ;  /* 0x000000585018723c */ /* 0x040ff00000041818 */
[-C--:B------:R-:W-:Y:S04]  /*d590*/  HMMA.16816.F32.BF16 R28, R80, R90.reuse, R28 ;  /* 0x0000005a501c723c */ /* 0x080fe8000004181c */
[--C-:B----4-:R-:W-:Y:S01]  /*d5a0*/  FFMA.FTZ R2, R249, c[0x0][0x2d0], -R100.reuse ;  /* 0x0000b400f9027a23 */ /* 0x110fe20000010864 */
[----:B------:R-:W-:Y:S01]  /*d5b0*/  MOV R249, R140 ;  /* 0x0000008c00f97202 */ /* 0x000fe20000000f00 */
[----:B------:R-:W-:Y:S02]  /*d5c0*/  FFMA.FTZ R100, R202, c[0x0][0x2d0], -R100 ;  /* 0x0000b400ca647a23 */ /* 0x000fe40000010864 */
[C---:B------:R-:W-:Y:S01]  /*d5d0*/  HMMA.16816.F32.BF16 R32, R76.reuse, R90, R32 ;  /* 0x0000005a4c20723c */ /* 0x040fe20000041820 */
[----:B------:R-:W-:Y:S01]  /*d5e0*/  MUFU.EX2 R172, R2 ;  /* 0x0000000200ac7308 */ /* 0x000fe20000000800 */
[----:B------:R-:W4:Y:S06]  /*d5f0*/  LDSM.16.MT88.4 R88, [R227+0x2100] ;  /* 0x00210000e358783b */ /* 0x000f2c0000004200 */
[-C--:B------:R-:W-:Y:S03]  /*d600*/  HMMA.16816.F32.BF16 R36, R76, R92.reuse, R36 ;  /* 0x0000005c4c24723c */ /* 0x080fe60000041824 */
[----:B------:R-:W-:Y:S05]  /*d610*/  MUFU.EX2 R100, R100 ;  /* 0x0000006400647308 */ /* 0x000fea0000000800 */
        /* <DEDUP_REMOVED lines=15> */
[----:B------:R-:W-:Y:S02]  /*d710*/  F2FP.BF16.PACK_AB R79, R195, R199 ;  /* 0x000000c7c34f723e */ /* 0x000fe400000010ff */
[----:B-1----:R-:W-:Y:S05]  /*d720*/  F2FP.BF16.PACK_AB R83, R169, R170 ;  /* 0x000000aaa953723e */ /* 0x002fea00000010ff */
[-C--:B------:R-:W-:Y:S08]  /*d730*/  HMMA.16816.F32.BF16 R4, R76, R84.reuse, R4 ;  /* 0x000000544c04723c */ /* 0x080ff00000041804 */
[C---:B------:R-:W-:Y:S08]  /*d740*/  HMMA.16816.F32.BF16 R8, R80.reuse, R84, R8 ;  /* 0x000000545008723c */ /* 0x040ff00000041808 */
[-C--:B------:R-:W-:Y:S08]  /*d750*/  HMMA.16816.F32.BF16 R12, R80, R86.reuse, R12 ;  /* 0x00000056500c723c */ /* 0x080ff0000004180c */
[C---:B------:R-:W-:Y:S01]  /*d760*/  HMMA.16816.F32.BF16 R16, R76.reuse, R86, R16 ;  /* 0x000000564c10723c */ /* 0x040fe20000041810 */
[----:B------:R-:W1:Y:S07]  /*d770*/  LDSM.16.MT88.4 R84, [R224+0x2900] ;  /* 0x00290000e054783b */ /* 0x000e6e0000004200 */
[-C--:B----4-:R-:W-:Y:S08]  /*d780*/  HMMA.16816.F32.BF16 R20, R76, R88.reuse, R20 ;  /* 0x000000584c14723c */ /* 0x090ff00000041814 */
[C---:B------:R-:W-:Y:S08]  /*d790*/  HMMA.16816.F32.BF16 R24, R80.reuse, R88, R24 ;  /* 0x000000585018723c */ /* 0x040ff00000041818 */
[-C--:B------:R-:W-:Y:S08]  /*d7a0*/  HMMA.16816.F32.BF16 R28, R80, R90.reuse, R28 ;  /* 0x0000005a501c723c */ /* 0x080ff0000004181c */
[C---:B------:R-:W-:Y:S01]  /*d7b0*/  HMMA.16816.F32.BF16 R32, R76.reuse, R90, R32 ;  /* 0x0000005a4c20723c */ /* 0x040fe20000041820 */
[----:B------:R-:W4:Y:S07]  /*d7c0*/  LDSM.16.MT88.4 R88, [R227+0x2900] ;  /* 0x00290000e358783b */ /* 0x000f2e0000004200 */
[-C--:B------:R-:W-:Y:S08]  /*d7d0*/  HMMA.16816.F32.BF16 R36, R76, R92.reuse, R36 ;  /* 0x0000005c4c24723c */ /* 0x080ff00000041824 */
[C---:B------:R-:W-:Y:S08]  /*d7e0*/  HMMA.16816.F32.BF16 R40, R80.reuse, R92, R40 ;  /* 0x0000005c5028723c */ /* 0x040ff00000041828 */
[-C--:B------:R-:W-:Y:S08]  /*d7f0*/  HMMA.16816.F32.BF16 R44, R80, R94.reuse, R44 ;  /* 0x0000005e502c723c */ /* 0x080ff0000004182c */
[C---:B------:R-:W-:Y:S01]  /*d800*/  HMMA.16816.F32.BF16 R48, R76.reuse, R94, R48 ;  /* 0x0000005e4c30723c */ /* 0x040fe20000041830 */
[----:B------:R-:W1:Y:S07]  /*d810*/  LDSM.16.MT88.4 R92, [R225+0x2900] ;  /* 0x00290000e15c783b */ /* 0x000e6e0000004200 */
[-C--:B------:R-:W-:Y:S08]  /*d820*/  HMMA.16816.F32.BF16 R52, R76, R96.reuse, R52 ;  /* 0x000000604c34723c */ /* 0x080ff00000041834 */
[C---:B------:R-:W-:Y:S08]  /*d830*/  HMMA.16816.F32.BF16 R56, R80.reuse, R96, R56 ;  /* 0x000000605038723c */ /* 0x040ff00000041838 */
[-C--:B------:R-:W-:Y:S08]  /*d840*/  HMMA.16816.F32.BF16 R60, R80, R98.reuse, R60 ;  /* 0x00000062503c723c */ /* 0x080ff0000004183c */
[----:B------:R-:W-:Y:S01]  /*d850*/  HMMA.16816.F32.BF16 R64, R76, R98, R64 ;  /* 0x000000624c40723c */ /* 0x000fe20000041840 */
[----:B------:R-:W2:Y:S03]  /*d860*/  LDSM.16.MT88.4 R96, [R226+0x2900] ;  /* 0x00290000e260783b */ /* 0x000ea60000004200 */
[----:B---3--:R-:W-:Y:S02]  /*d870*/  FFMA.FTZ R69, R69, R135, R220 ;  /* 0x0000008745457223 */ /* 0x008fe400000100dc */
[----:B------:R-:W-:Y:S01]  /*d880*/  IMAD.MOV.U32 R135, RZ, RZ, R117 ;  /* 0x000000ffff877224 */ /* 0x000fe200078e0075 */
[----:B------:R-:W-:Y:S01]  /*d890*/  F2FP.BF16.PACK_AB R76, R175, R168 ;  /* 0x000000a8af4c723e */ /* 0x000fe200000010ff */
[----:B------:R-:W-:Y:S01]  /*d8a0*/  FADD.FTZ R69, R246, R69 ;  /* 0x00000045f6457221 */ /* 0x000fe20000010000 */
[----:B------:R-:W3:Y:S03]  /*d8b0*/  MUFU.EX2 R117, R103 ;  /* 0x0000006700757308 */ /* 0x000ee60000000800 */
[----:B------:R-:W-:Y:S02]  /*d8c0*/  F2FP.BF16.PACK_AB R77, R173, R174 ;  /* 0x000000aead4d723e */ /* 0x000fe400000010ff */
[----:B------:R-:W-:Y:S02]  /*d8d0*/  F2FP.BF16.PACK_AB R78, R186, R187 ;  /* 0x000000bbba4e723e */ /* 0x000fe400000010ff */
[----:B------:R-:W-:Y:S03]  /*d8e0*/  F2FP.BF16.PACK_AB R79, R184, R185 ;  /* 0x000000b9b84f723e */ /* 0x000fe600000010ff */
[----:B------:R-:W-:Y:S04]  /*d8f0*/  MUFU.EX2 R103, R120 ;  /* 0x0000007800677308 */ /* 0x000fe80000000800 */
[-C--:B-1----:R-:W-:Y:S03]  /*d900*/  HMMA.16816.F32.BF16 R4, R76, R84.reuse, R4 ;  /* 0x000000544c04723c */ /* 0x082fe60000041804 */
[----:B------:R-:W-:Y:S01]  /*d910*/  FFMA.FTZ R68, R68, R134, R192 ;  /* 0x0000008644447223 */ /* 0x000fe200000100c0 */
[----:B------:R-:W-:Y:S01]  /*d920*/  MOV R134, R118 ;  /* 0x0000007600867202 */ /* 0x000fe20000000f00 */
[----:B--2---:R-:W-:Y:S01]  /*d930*/  FFMA.FTZ R74, R3, R115, R113 ;  /* 0x00000073034a7223 */ /* 0x004fe20000010071 */
[----:B------:R-:W1:Y:S01]  /*d940*/  MUFU.EX2 R118, R102 ;  /* 0x0000006600767308 */ /* 0x000e620000000800 */
[----:B------:R-:W-:Y:S01]  /*d950*/  FADD.FTZ R3, R205, R68 ;  /* 0x00000044cd037221 */ /* 0x000fe20000010000 */
[----:B---3--:R-:W-:Y:S01]  /*d960*/  F2FP.BF16.PACK_AB R81, R116, R117 ;  /* 0x000000757451723e */ /* 0x008fe200000010ff */
[----:B------:R-:W-:Y:S03]  /*d970*/  FADD.FTZ R68, R135, R69 ;  /* 0x0000004587447221 */ /* 0x000fe60000010000 */
[----:B------:R-:W-:Y:S02]  /*d980*/  FADD.FTZ R2, R148, R74 ;  /* 0x0000004a94027221 */ /* 0x000fe40000010000 */
[----:B------:R-:W-:Y:S01]  /*d990*/  FADD.FTZ R3, R134, R3 ;  /* 0x0000000386037221 */ /* 0x000fe20000010000 */
[----:B------:R-:W-:Y:S01]  /*d9a0*/  LDSM.16.MT88.4 R148, [R227+0x3100] ;  /* 0x00310000e394783b */ /* 0x000fe20000004200 */
[----:B------:R-:W-:Y:S01]  /*d9b0*/  FADD.FTZ R68, R73, R68 ;  /* 0x0000004449447221 */ /* 0x000fe20000010000 */
[----:B------:R-:W-:Y:S01]  /*d9c0*/  MUFU.EX2 R115, R106 ;  /* 0x0000006a00737308 */ /* 0x000fe20000000800 */
[----:B------:R-:W-:Y:S02]  /*d9d0*/  FFMA.FTZ R0, R0, R114, R112 ;  /* 0x0000007200007223 */ /* 0x000fe40000010070 */
[----:B------:R-:W-:Y:S02]  /*d9e0*/  FADD.FTZ R2, R133, R2 ;  /* 0x0000000285027221 */ /* 0x000fe40000010000 */
[----:B------:R-:W-:Y:S01]  /*d9f0*/  FADD.FTZ R3, R244, R3 ;  /* 0x00000003f4037221 */ /* 0x000fe20000010000 */
[----:B------:R-:W2:Y:S01]  /*da00*/  LDL.LU R73, [R1+0xa8] ;  /* 0x0000a80001497983 */ /* 0x000ea20000300800 */
[----:B------:R-:W-:Y:S02]  /*da10*/  FADD.FTZ R0, R250, R0 ;  /* 0x00000000fa007221 */ /* 0x000fe40000010000 */
[----:B------:R-:W-:Y:S01]  /*da20*/  FADD.FTZ R2, R216, R2 ;  /* 0x00000002d8027221 */ /* 0x000fe20000010000 */
[----:B------:R3:W-:Y:S01]  /*da30*/  MUFU.EX2 R106, R75 ;  /* 0x0000004b006a7308 */ /* 0x0007e20000000800 */
[----:B------:R-:W2:Y:S01]  /*da40*/  LDL.LU R244, [R1+0xa4] ;  /* 0x0000a40001f47983 */ /* 0x000ea20000300800 */
[----:B------:R-:W-:Y:S02]  /*da50*/  FADD.FTZ R0, R251, R0 ;  /* 0x00000000fb007221 */ /* 0x000fe40000010000 */
[----:B------:R-:W-:Y:S01]  /*da60*/  FADD.FTZ R68, R232, R68 ;  /* 0x00000044e8447221 */ /* 0x000fe20000010000 */
[----:B------:R-:W2:Y:S01]  /*da70*/  LDL.LU R216, [R1+0xa0] ;  /* 0x0000a00001d87983 */ /* 0x000ea20000300800 */
[----:B------:R-:W-:Y:S01]  /*da80*/  FADD.FTZ R0, R228, R0 ;  /* 0x00000000e4007221 */ /* 0x000fe20000010000 */
[----:B-1----:R-:W-:Y:S01]  /*da90*/  F2FP.BF16.PACK_AB R80, R118, R172 ;  /* 0x000000ac7650723e */ /* 0x002fe200000010ff */
[----:B------:R-:W-:Y:S01]  /*daa0*/  FADD.FTZ R3, R229, R3 ;  /* 0x00000003e5037221 */ /* 0x000fe20000010000 */
[----:B------:R1:W5:Y:S01]  /*dab0*/  LDL.LU R228, [R1+0x9c] ;  /* 0x00009c0001e47983 */ /* 0x0003620000300800 */
[----:B------:R-:W-:Y:S01]  /*dac0*/  FADD.FTZ R69, R231, R2 ;  /* 0x00000002e7457221 */ /* 0x000fe20000010000 */
[----:B------:R-:W1:Y:S01]  /*dad0*/  MUFU.EX2 R114, R107 ;  /* 0x0000006b00727308 */ /* 0x000e620000000800 */
        /* <DEDUP_REMOVED lines=8> */
[----:B------:R-:W-:Y:S01]  /*db60*/  MUFU.EX2 R113, R105 ;  /* 0x0000006900717308 */ /* 0x000fe20000000800 */
[----:B---3--:R-:W-:Y:S02]  /*db70*/  FADD.FTZ R75, R235, R0 ;  /* 0x00000000eb4b7221 */ /* 0x008fe40000010000 */
[----:B------:R-:W3:Y:S01]  /*db80*/  LDSM.16.MT88.4 R132, [R224+0x3100] ;  /* 0x00310000e084783b */ /* 0x000ee20000004200 */
[----:B------:R-:W-:Y:S02]  /*db90*/  FADD.FTZ R0, R237, R3 ;  /* 0x00000003ed007221 */ /* 0x000fe40000010000 */
[----:B------:R-:W-:Y:S02]  /*dba0*/  FADD.FTZ R3, R239, R75 ;  /* 0x0000004bef037221 */ /* 0x000fe40000010000 */
[----:B------:R-:W-:Y:S02]  /*dbb0*/  FADD.FTZ R0, R233, R0 ;  /* 0x00000000e9007221 */ /* 0x000fe40000010000 */
[----:B------:R-:W4:Y:S01]  /*dbc0*/  MUFU.EX2 R112, R108 ;  /* 0x0000006c00707308 */ /* 0x000f220000000800 */
[----:B------:R2:W5:Y:S01]  /*dbd0*/  LDL.LU R235, [R1+0x8c] ;  /* 0x00008c0001eb7983 */ /* 0x0005620000300800 */
[----:B------:R-:W-:Y:S01]  /*dbe0*/  FADD.FTZ R3, R119, R3 ;  /* 0x0000000377037221 */ /* 0x000fe20000010000 */
[----:B-1----:R-:W-:Y:S01]  /*dbf0*/  F2FP.BF16.PACK_AB R82, R114, R115 ;  /* 0x000000737252723e */ /* 0x002fe200000010ff */
[----:B------:R-:W-:Y:S01]  /*dc00*/  FADD.FTZ R2, R138, R0 ;  /* 0x000000008a027221 */ /* 0x000fe20000010000 */
[----:B------:R-:W2:Y:S01]  /*dc10*/  LDL R121, [R1+0x10] ;  /* 0x0000100001797983 */ /* 0x000ea20000100800 */
[----:B------:R-:W-:Y:S02]  /*dc20*/  FADD.FTZ R0, R137, R68 ;  /* 0x0000004489007221 */ /* 0x000fe40000010000 */
[----:B------:R-:W-:Y:S01]  /*dc30*/  FADD.FTZ R68, R136, R3 ;  /* 0x0000000388447221 */ /* 0x000fe20000010000 */
[----:B------:R1:W5:Y:S01]  /*dc40*/  LDL.LU R236, [R1+0x88] ;  /* 0x0000880001ec7983 */ /* 0x0003620000300800 */
[----:B------:R-:W-:Y:S01]  /*dc50*/  FADD.FTZ R3, R211, R69 ;  /* 0x00000045d3037221 */ /* 0x000fe20000010000 */
[----:B------:R-:W1:Y:S01]  /*dc60*/  MUFU.EX2 R107, R127 ;  /* 0x0000007f006b7308 */ /* 0x000e620000000800 */
[----:B------:R-:W-:Y:S01]  /*dc70*/  FADD.FTZ R2, R247, R2 ;  /* 0x00000002f7027221 */ /* 0x000fe20000010000 */
[----:B------:R2:W5:Y:S01]  /*dc80*/  LDL.LU R237, [R1+0x84] ;  /* 0x0000840001ed7983 */ /* 0x0005620000300800 */
[----:B------:R-:W-:Y:S03]  /*dc90*/  FADD.FTZ R0, R248, R0 ;  /* 0x00000000f8007221 */ /* 0x000fe60000010000 */
[----:B------:R2:W5:Y:S04]  /*dca0*/  LDL.LU R238, [R1+0x80] ;  /* 0x0000800001ee7983 */ /* 0x0005680000300800 */
[----:B------:R2:W5:Y:S01]  /*dcb0*/  LDL.LU R239, [R1+0x7c] ;  /* 0x00007c0001ef7983 */ /* 0x0005620000300800 */
[----:B------:R-:W3:Y:S01]  /*dcc0*/  MUFU.EX2 R108, R129 ;  /* 0x00000081006c7308 */ /* 0x000ee20000000800 */
[----:B----4-:R-:W-:Y:S02]  /*dcd0*/  F2FP.BF16.PACK_AB R83, R112, R113 ;  /* 0x000000717053723e */ /* 0x010fe400000010ff */
[----:B------:R4:W5:Y:S04]  /*dce0*/  LDL.LU R240, [R1+0x78] ;  /* 0x0000780001f07983 */ /* 0x0009680000300800 */
[----:B------:R4:W5:Y:S01]  /*dcf0*/  LDL.LU R233, [R1+0x74] ;  /* 0x0000740001e97983 */ /* 0x0009620000300800 */
[C---:B------:R-:W-:Y:S02]  /*dd00*/  HMMA.16816.F32.BF16 R8, R80.reuse, R84, R8 ;  /* 0x000000545008723c */ /* 0x040fe40000041808 */
[----:B------:R-:W4:Y:S01]  /*dd10*/  MUFU.EX2 R105, R131 ;  /* 0x0000008300697308 */ /* 0x000f220000000800 */
[----:B------:R2:W5:Y:S01]  /*dd20*/  LDL.LU R234, [R1+0x70] ;  /* 0x0000700001ea7983 */ /* 0x0005620000300800 */
[----:B-1----:R-:W-:Y:S03]  /*dd30*/  F2FP.BF16.PACK_AB R181, R107, R109 ;  /* 0x0000006d6bb5723e */ /* 0x002fe600000010ff */
[----:B------:R1:W5:Y:S01]  /*dd40*/  LDL.LU R119, [R1+0x6c] ;  /* 0x00006c0001777983 */ /* 0x0003620000300800 */
[-C--:B------:R-:W-:Y:S03]  /*dd50*/  HMMA.16816.F32.BF16 R12, R80, R86.reuse, R12 ;  /* 0x00000056500c723c */ /* 0x080fe6000004180c */
[----:B------:R1:W5:Y:S01]  /*dd60*/  LDL.LU R230, [R1+0x68] ;  /* 0x0000680001e67983 */ /* 0x0003620000300800 */
[----:B------:R-:W1:Y:S01]  /*dd70*/  MUFU.EX2 R102, R125 ;  /* 0x0000007d00667308 */ /* 0x000e620000000800 */
[----:B---3--:R-:W-:Y:S03]  /*dd80*/  F2FP.BF16.PACK_AB R182, R106, R108 ;  /* 0x0000006c6ab6723e */ /* 0x008fe600000010ff */
[C---:B------:R-:W-:Y:S06]  /*dd90*/  HMMA.16816.F32.BF16 R16, R76.reuse, R86, R16 ;  /* 0x000000564c10723c */ /* 0x040fec0000041810 */
[----:B------:R-:W-:Y:S02]  /*dda0*/  MUFU.EX2 R86, R123 ;  /* 0x0000007b00567308 */ /* 0x000fe40000000800 */
[-C--:B------:R-:W-:Y:S04]  /*ddb0*/  HMMA.16816.F32.BF16 R20, R76, R88.reuse, R20 ;  /* 0x000000584c14723c */ /* 0x080fe80000041814 */
[----:B----4-:R-:W-:Y:S04]  /*ddc0*/  F2FP.BF16.PACK_AB R183, R104, R105 ;  /* 0x0000006968b7723e */ /* 0x010fe800000010ff */
[----:B------:R-:W3:Y:S01]  /*ddd0*/  MUFU.EX2 R85, R126 ;  /* 0x0000007e00557308 */ /* 0x000ee20000000800 */
[C---:B------:R-:W-:Y:S04]  /*dde0*/  HMMA.16816.F32.BF16 R24, R80.reuse, R88, R24 ;  /* 0x000000585018723c */ /* 0x040fe80000041818 */
[----:B-1----:R-:W-:Y:S04]  /*ddf0*/  F2FP.BF16.PACK_AB R176, R102, R103 ;  /* 0x0000006766b0723e */ /* 0x002fe800000010ff */
[-C--:B------:R-:W-:Y:S01]  /*de00*/  HMMA.16816.F32.BF16 R28, R80, R90.reuse, R28 ;  /* 0x0000005a501c723c */ /* 0x080fe2000004181c */
[----:B------:R-:W1:Y:S07]  /*de10*/  MUFU.EX2 R84, R128 ;  /* 0x0000008000547308 */ /* 0x000e6e0000000800 */
[C---:B------:R-:W-:Y:S03]  /*de20*/  HMMA.16816.F32.BF16 R32, R76.reuse, R90, R32 ;  /* 0x0000005a4c20723c */ /* 0x040fe60000041820 */
[----:B------:R-:W4:Y:S01]  /*de30*/  MUFU.EX2 R74, R130 ;  /* 0x00000082004a7308 */ /* 0x000f220000000800 */
[----:B---3--:R-:W-:Y:S04]  /*de40*/  F2FP.BF16.PACK_AB R177, R85, R86 ;  /* 0x0000005655b1723e */ /* 0x008fe800000010ff */
[-C--:B------:R-:W-:Y:S08]  /*de50*/  HMMA.16816.F32.BF16 R36, R76, R92.reuse, R36 ;  /* 0x0000005c4c24723c */ /* 0x080ff00000041824 */
[C---:B------:R-:W-:Y:S04]  /*de60*/  HMMA.16816.F32.BF16 R40, R80.reuse, R92, R40 ;  /* 0x0000005c5028723c */ /* 0x040fe80000041828 */
[----:B-1----:R-:W-:Y:S04]  /*de70*/  F2FP.BF16.PACK_AB R178, R100, R84 ;  /* 0x0000005464b2723e */ /* 0x002fe800000010ff */
[-C--:B------:R-:W-:Y:S04]  /*de80*/  HMMA.16816.F32.BF16 R44, R80, R94.reuse, R44 ;  /* 0x0000005e502c723c */ /* 0x080fe8000004182c */
[----:B----4-:R-:W-:Y:S04]  /*de90*/  F2FP.BF16.PACK_AB R179, R101, R74 ;  /* 0x0000004a65b3723e */ /* 0x010fe800000010ff */
[C---:B------:R-:W-:Y:S08]  /*dea0*/  HMMA.16816.F32.BF16 R48, R76.reuse, R94, R48 ;  /* 0x0000005e4c30723c */ /* 0x040ff00000041830 */
[-C--:B------:R-:W-:Y:S08]  /*deb0*/  HMMA.16816.F32.BF16 R52, R76, R96.reuse, R52 ;  /* 0x000000604c34723c */ /* 0x080ff00000041834 */
[C---:B------:R-:W-:Y:S08]  /*dec0*/  HMMA.16816.F32.BF16 R56, R80.reuse, R96, R56 ;  /* 0x000000605038723c */ /* 0x040ff00000041838 */
[-C--:B------:R-:W-:Y:S08]  /*ded0*/  HMMA.16816.F32.BF16 R60, R80, R98.reuse, R60 ;  /* 0x00000062503c723c */ /* 0x080ff0000004183c */
[----:B------:R-:W-:Y:S04]  /*dee0*/  HMMA.16816.F32.BF16 R64, R76, R98, R64 ;  /* 0x000000624c40723c */ /* 0x000fe80000041840 */
[----:B--2---:R-:W-:Y:S04]  /*def0*/  ISETP.GT.AND P0, PT, R216, R121, PT ;  /* 0x00000079d800720c */ /* 0x004fe80003f04270 */
[-C--:B------:R-:W-:Y:S05]  /*df00*/  HMMA.16816.F32.BF16 R120, R180, R132.reuse, R4 ;  /* 0x00000084b478723c */ /* 0x080fea0000041804 */
[----:B------:R-:W-:Y:S02]  /*df10*/  MOV R216, R244 ;  /* 0x000000f400d87202 */ /* 0x000fe40000000f00 */
        /* <DEDUP_REMOVED lines=61> */
[----:B------:R-:W-:Y:S01]  /*e2f0*/  FADD.FTZ R0, R117, R9 ;  /* 0x0000000975007221 */ /* 0x000fe20000010000 */
[----:B------:R-:W-:Y:S01]  /*e300*/  MOV R117, R71 ;  /* 0x0000004700757202 */ /* 0x000fe20000000f00 */
[----:B------:R-:W-:Y:S02]  /*e310*/  FADD.FTZ R11, R175, R8 ;  /* 0x00000008af0b7221 */ /* 0x000fe40000010000 */
[----:B------:R-:W-:Y:S02]  /*e320*/  FADD.FTZ R10, R173, R3 ;  /* 0x00000003ad0a7221 */ /* 0x000fe40000010000 */
[C---:B------:R-:W-:Y:S04]  /*e330*/  HMMA.16816.F32.BF16 R172, R176.reuse, R4, R56 ;  /* 0x00000004b0ac723c */ /* 0x040fe80000041838 */
[----:B------:R-:W-:Y:S02]  /*e340*/  FADD.FTZ R9, R118, R2 ;  /* 0x0000000276097221 */ /* 0x000fe40000010000 */
[----:B------:R-:W-:Y:S01]  /*e350*/  FADD.FTZ R8, R116, R0 ;  /* 0x0000000074087221 */ /* 0x000fe20000010000 */
[----:B------:R-:W-:Y:S01]  /*e360*/  MOV R116, R72 ;  /* 0x0000004800747202 */ /* 0x000fe20000000f00 */
        /* <DEDUP_REMOVED lines=26> */
[----:B------:R-:W-:Y:S01]  /*e510*/  FADD.FTZ R0, R101, R0 ;  /* 0x0000000065007221 */ /* 0x000fe20000010000 */
[----:B------:R1:W-:Y:S01]  /*e520*/  STL [R1+0x48], R3 ;  /* 0x0000480301007387 */ /* 0x0003e20000100800 */
[----:B------:R-:W-:Y:S03]  /*e530*/  IMAD.MOV.U32 R118, RZ, RZ, R70 ;  /* 0x000000ffff767224 */ /* 0x000fe600078e0046 */
[----:B------:R2:W-:Y:S04]  /*e540*/  STL [R1+0x3c], R2 ;  /* 0x00003c0201007387 */ /* 0x0005e80000100800 */
[----:B------:R2:W-:Y:S01]  /*e550*/  STL [R1+0x44], R0 ;  /* 0x0000440001007387 */ /* 0x0005e20000100800 */
[----:B-1----:R-:W-:Y:S01]  /*e560*/  IMAD.MOV.U32 R3, RZ, RZ, R73 ;  /* 0x000000ffff037224 */ /* 0x002fe200078e0049 */
[----:B------:R-:W-:-:S05]  /*e570*/  @P0 BRA `(.L_x_603) ;  /* 0xffff9ea000000947 */ /* 0x000fca000383ffff */
.L_x_602:
[----:B---3--:R-:W-:-:S13]  /*e580*/  ISETP.GE.AND P0, PT, R244, RZ, PT ;  /* 0x000000fff400720c */ /* 0x008fda0003f06270 */
[----:B------:R-:W-:Y:S05]  /*e590*/  @!P0 BRA `(.L_x_604) ;  /* 0x00005f2000008947 */ /* 0x000fea0003800000 */
[----:B------:R-:W3:Y:S01]  /*e5a0*/  LDL.LU.64 R6, [R1+0x28] ;  /* 0x0000280001067983 */ /* 0x000ee20000300a00 */
[----:B------:R-:W-:Y:S01]  /*e5b0*/  ULDC.64 UR4, c[0x0][0x208] ;  /* 0x0000820000047ab9 */ /* 0x000fe20000000a00 */
[----:B------:R-:W-:Y:S01]  /*e5c0*/  MOV R3, R72 ;  /* 0x0000004800037202 */ /* 0x000fe20000000f00 */
[----:B------:R-:W-:Y:S01]  /*e5d0*/  UIMAD.WIDE.U32 UR12, UR4, 0x70, URZ ;  /* 0x00000070040c78a5 */ /* 0x000fe2000f8e003f */
[----:B------:R-:W3:Y:S01]  /*e5e0*/  LDL.LU.64 R4, [R1+0x30] ;  /* 0x0000300001047983 */ /* 0x000ee20000300a00 */
[----:B------:R-:W-:Y:S01]  /*e5f0*/  UIMAD UR5, UR5, 0x70, URZ ;  /* 0x00000070050578a4 */ /* 0x000fe2000f8e023f */
[----:B--2---:R-:W-:Y:S01]  /*e600*/  MOV R2, R73 ;  /* 0x0000004900027202 */ /* 0x004fe20000000f00 */
[----:B------:R-:W-:Y:S01]  /*e610*/  ULDC.64 UR6, c[0x0][0x1e0] ;  /* 0x0000780000067ab9 */ /* 0x000fe20000000a00 */
[----:B------:R-:W-:Y:S01]  /*e620*/  IMAD.MOV.U32 R117, RZ, RZ, R70 ;  /* 0x000000ffff757224 */ /* 0x000fe200078e0046 */
[----:B------:R-:W-:Y:S01]  /*e630*/  MOV R116, R71 ;  /* 0x0000004700747202 */ /* 0x000fe20000000f00 */
[----:B------:R-:W-:-:S02]  /*e640*/  USHF.L.U64.HI UR7, UR6, 0x5, UR7 ;  /* 0x0000000506077899 */ /* 0x000fc40008010207 */
[----:B------:R-:W-:Y:S02]  /*e650*/  USHF.L.U32 UR6, UR6, 0x5, URZ ;  /* 0x0000000506067899 */ /* 0x000fe4000800063f */
[----:B------:R-:W-:Y:S01]  /*e660*/  UIADD3 UR5, UR13, UR5, URZ ;  /* 0x000000050d057290 */ /* 0x000fe2000fffe03f */
[----:B---3--:R-:W-:-:S05]  /*e670*/  IMAD.MOV.U32 R5, RZ, RZ, R7 ;  /* 0x000000ffff057224 */ /* 0x008fca00078e0007 */
[----:B------:R1:W-:Y:S04]  /*e680*/  STL.64 [R1+0x50], R4 ;  /* 0x0000500401007387 */ /* 0x0003e80000100a00 */
.L_x_605:
[----:B------:R-:W2:Y:S01]  /*e690*/  LDL.64 R78, [R1+0x50] ;  /* 0x00005000014e7983 */ /* 0x000ea20000100a00 */
[----:B------:R-:W-:Y:S04]  /*e6a0*/  DEPBAR.LE SB0, 0x0 ;  /* 0x000080000000791a */ /* 0x000fe80000000000 */
[----:B------:R-:W-:Y:S01]  /*e6b0*/  SHF.R.S32.HI R76, RZ, 0x1f, R244 ;  /* 0x0000001fff4c7819 */ /* 0x000fe200000114f4 */
[----:B------:R-:W-:Y:S01]  /*e6c0*/  BAR.SYNC.DEFER_BLOCKING 0x0 ;  /* 0x0000000000007b1d */ /* 0x000fe20000010000 */
[----:B---3--:R-:W-:Y:S04]  /*e6d0*/  IMAD R0, R244, UR5, RZ ;  /* 0x00000005f4007c24 */ /* 0x008fe8000f8e02ff */
[----:B------:R-:W-:Y:S03]  /*e6e0*/  IMAD R0, R76, UR12, R0 ;  /* 0x0000000c4c007c24 */ /* 0x000fe6000f8e0200 */
[----:B-----5:R-:W-:Y:S04]  /*e6f0*/  STL [R1+0x68], R230 ;  /* 0x000068e601007387 */ /* 0x020fe80000100800 */
[----:B------:R-:W-:Y:S04]  /*e700*/  STL [R1+0x6c], R119 ;  /* 0x00006c7701007387 */ /* 0x000fe80000100800 */
[----:B------:R-:W-:Y:S04]  /*e710*/  STL [R1+0x70], R234 ;  /* 0x000070ea01007387 */ /* 0x000fe80000100800 */
        /* <DEDUP_REMOVED lines=28> */
[----:B--2---:R-:W-:Y:S01]  /*e8e0*/  IMAD.WIDE.U32 R84, R244, UR12, R78 ;  /* 0x0000000cf4547c25 */ /* 0x004fe2000f8e004e */
        /* <DEDUP_REMOVED lines=32> */
[----:B----4-:R-:W-:Y:S04]  /*eaf0*/  IADD3 R104, P0, R242, UR9, RZ ;  /* 0x00000009f2687c10 */ /* 0x010fe8000ff1e0ff */
        /* <DEDUP_REMOVED lines=17> */
[-C--:B-1----:R-:W-:Y:S08]  /*ec10*/  HMMA.16816.F32.BF16 R92, R108, R98.reuse, RZ ;  /* 0x000000626c5c723c */ /* 0x082ff000000418ff */
[C---:B------:R-:W-:Y:S08]  /*ec20*/  HMMA.16816.F32.BF16 R96, R112.reuse, R98, RZ ;  /* 0x000000627060723c */ /* 0x040ff000000418ff */
[-C--:B--2---:R-:W-:Y:S08]  /*ec30*/  HMMA.16816.F32.BF16 R100, R112, R184.reuse, RZ ;  /* 0x000000b87064723c */ /* 0x084ff000000418ff */
[C---:B---3--:R-:W-:Y:S08]  /*ec40*/  HMMA.16816.F32.BF16 R104, R108.reuse, R184, RZ ;  /* 0x000000b86c68723c */ /* 0x048ff000000418ff */
        /* <DEDUP_REMOVED lines=35> */
[-C--:B------:R-:W-:Y:S01]  /*ee80*/  HMMA.16816.F32.BF16 R108, R196, R222.reuse, R108 ;  /* 0x000000dec46c723c */ /* 0x080fe2000004186c */
[----:B------:R-:W4:Y:S07]  /*ee90*/  LDSM.16.M88.4 R196, [R229+0x4900] ;  /* 0x00490000e5c4783b */ /* 0x000f2e0000000200 */
[----:B------:R-:W-:Y:S01]  /*eea0*/  HMMA.16816.F32.BF16 R112, R188, R222, R112 ;  /* 0x000000debc70723c */ /* 0x000fe20000041870 */
[----:B------:R-:W4:Y:S07]  /*eeb0*/  LDSM.16.M88.4 R188, [R229+0x5100] ;  /* 0x00510000e5bc783b */ /* 0x000f2e0000000200 */
[-C--:B-1----:R-:W-:Y:S01]  /*eec0*/  HMMA.16816.F32.BF16 R4, R184, R192.reuse, R4 ;  /* 0x000000c0b804723c */ /* 0x082fe20000041804 */
[----:B------:R-:W-:Y:S07]  /*eed0*/  LDSM.16.M88.4 R220, [R228] ;  /* 0x00000000e4dc783b */ /* 0x000fee0000000200 */
[C---:B--2---:R-:W-:Y:S08]  /*eee0*/  HMMA.16816.F32.BF16 R8, R200.reuse, R192, R8 ;  /* 0x000000c0c808723c */ /* 0x044ff00000041808 */
[-C--:B------:R-:W-:Y:S08]  /*eef0*/  HMMA.16816.F32.BF16 R12, R200, R194.reuse, R12 ;  /* 0x000000c2c80c723c */ /* 0x080ff0000004180c */
[C---:B------:R-:W-:Y:S01]  /*ef00*/  HMMA.16816.F32.BF16 R16, R184.reuse, R194, R16 ;  /* 0x000000c2b810723c */ /* 0x040fe20000041810 */
[----:B------:R-:W1:Y:S07]  /*ef10*/  LDSM.16.M88.4 R192, [R229+0x5900] ;  /* 0x00590000e5c0783b */ /* 0x000e6e0000000200 */
        /* <DEDUP_REMOVED lines=12> */
[----:B------:R-:W2:Y:S07]  /*efe0*/  LDSM.16.M88.4 R188, [R232+0x9100] ;  /* 0x00910000e8bc783b */ /* 0x000eae0000000200 */
        /* <DEDUP_REMOVED lines=13> */
[C---:B--2---:R-:W-:Y:S08]  /*f0c0*/  HMMA.16816.F32.BF16 R8, R188.reuse, R220, R8 ;  /* 0x000000dcbc08723c */ /* 0x044ff00000041808 */
        /* <DEDUP_REMOVED lines=23> */
[----:B------:R-:W-:Y:S01]  /*f240*/  MUFU.TANH R186, R9 ;  /* 0x0000000900ba7308 */ /* 0x000fe20000002400 */
[----:B-1----:R-:W1:Y:S09]  /*f250*/  LDSM.16.M88.4 R4, [R228+0x800] ;  /* 0x00080000e404783b */ /* 0x002e720000000200 */
[----:B------:R-:W-:Y:S10]  /*f260*/  MUFU.TANH R193, R10 ;  /* 0x0000000a00c17308 */ /* 0x000ff40000002400 */
[----:B------:R2:W-:Y:S10]  /*f270*/  MUFU.TANH R192, R11 ;  /* 0x0000000b00c07308 */ /* 0x0005f40000002400 */
[----:B------:R-:W-:Y:S10]  /*f280*/  MUFU.TANH R16, R16 ;  /* 0x0000001000107308 */ /* 0x000ff40000002400 */
[----:B------:R-:W-:Y:S01]  /*f290*/  MUFU.TANH R17, R17 ;  /* 0x0000001100117308 */ /* 0x000fe20000002400 */
[----:B--2---:R-:W2:Y:S01]  /*f2a0*/  LDSM.16.M88.4 R8, [R228+0x1000] ;  /* 0x00100000e408783b */ /* 0x004ea20000000200 */
[-C--:B-1----:R-:W-:Y:S08]  /*f2b0*/  HMMA.16816.F32.BF16 R20, R216, R4.reuse, R20 ;  /* 0x00000004d814723c */ /* 0x082ff00000041814 */
[----:B------:R-:W-:Y:S01]  /*f2c0*/  MUFU.TANH R18, R18 ;  /* 0x0000001200127308 */ /* 0x000fe20000002400 */
        /* <DEDUP_REMOVED lines=9> */
[----:B------:R-:W-:Y:S01]  /*f360*/  MUFU.TANH R20, R20 ;  /* 0x0000001400147308 */ /* 0x000fe20000002400 */
[----:B------:R-:W-:Y:S02]  /*f370*/  FMUL.FTZ R23, R23, c[0x0][0x320] ;  /* 0x0000c80017177a20 */ /* 0x000fe40000410000 */
[----:B------:R-:W-:Y:S01]  /*f380*/  FMUL.FTZ R24, R24, c[0x0][0x320] ;  /* 0x0000c80018187a20 */ /* 0x000fe20000410000 */
[-C--:B--2---:R-:W-:Y:S03]  /*f390*/  HMMA.16816.F32.BF16 R36, R216, R8.reuse, R36 ;  /* 0x00000008d824723c */ /* 0x084fe60000041824 */
        /* <DEDUP_REMOVED lines=40> */
[----:B------:R-:W2:Y:S03]  /*f620*/  MUFU.TANH R0, R59 ;  /* 0x0000003b00007308 */ /* 0x000ea60000002400 */
[----:B------:R-:W-:Y:S02]  /*f630*/  FMUL.FTZ R62, R62, c[0x0][0x320] ;  /* 0x0000c8003e3e7a20 */ /* 0x000fe40000410000 */
[----:B------:R-:W-:Y:S02]  /*f640*/  FMUL.FTZ R66, R66, c[0x0][0x320] ;  /* 0x0000c80042427a20 */ /* 0x000fe40000410000 */
[-C--:B------:R-:W-:Y:S03]  /*f650*/  HMMA.16816.F32.BF16 R76, R188, R10.reuse, R76 ;  /* 0x0000000abc4c723c */ /* 0x080fe6000004184c */
[----:B------:R-:W-:Y:S01]  /*f660*/  MUFU.TANH R213, R52 ;  /* 0x0000003400d57308 */ /* 0x000fe20000002400 */
[----:B------:R-:W-:Y:S02]  /*f670*/  FMUL.FTZ R48, R48, c[0x0][0x320] ;  /* 0x0000c80030307a20 */ /* 0x000fe40000410000 */
[----:B------:R-:W-:Y:S02]  /*f680*/  FMUL.FTZ R65, R65, c[0x0][0x320] ;  /* 0x0000c80041417a20 */ /* 0x000fe40000410000 */
[C---:B------:R-:W-:Y:S01]  /*f690*/  HMMA.16816.F32.BF16 R80, R216.reuse, R10, R80 ;  /* 0x0000000ad850723c */ /* 0x040fe20000041850 */
[----:B------:R-:W3:Y:S01]  /*f6a0*/  LDSM.16.M88.4 R8, [R228+0x3000] ;  /* 0x00300000e408783b */ /* 0x000ee20000000200 */
[----:B------:R-:W-:Y:S04]  /*f6b0*/  DEPBAR.LE SB0, 0x0 ;  /* 0x000080000000791a */ /* 0x000fe80000000000 */
[----:B------:R-:W-:Y:S01]  /*f6c0*/  MUFU.TANH R48, R48 ;  /* 0x0000003000307308 */ /* 0x000fe20000002400 */
[----:B------:R-:W-:Y:S01]  /*f6d0*/  FMUL.FTZ R69, R69, c[0x0][0x320] ;  /* 0x0000c80045457a20 */ /* 0x000fe20000410000 */
[-C--:B-1----:R-:W-:Y:S01]  /*f6e0*/  HMMA.16816.F32.BF16 R84, R216, R4.reuse, R84 ;  /* 0x00000004d854723c */ /* 0x082fe20000041854 */
[----:B--2---:R1:W-:Y:S04]  /*f6f0*/  STL [R1+0x8], R0 ;  /* 0x0000080001007387 */ /* 0x0043e80000100800 */
[----:B------:R-:W-:Y:S01]  /*f700*/  STL [R1+0x9c], R228 ;  /* 0x00009ce401007387 */ /* 0x000fe20000100800 */
[----:B------:R-:W-:Y:S02]  /*f710*/  FMUL.FTZ R73, R73, c[0x0][0x320] ;  /* 0x0000c80049497a20 */ /* 0x000fe40000410000 */
[----:B------:R-:W-:Y:S01]  /*f720*/  MUFU.TANH R210, R65 ;  /* 0x0000004100d27308 */ /* 0x000fe20000002400 */
[C---:B------:R-:W-:Y:S01]  /*f730*/  HMMA.16816.F32.BF16 R88, R188.reuse, R4, R88 ;  /* 0x00000004bc58723c */ /* 0x040fe20000041858 */
[----:B------:R-:W-:Y:S03]  /*f740*/  BAR.SYNC.DEFER_BLOCKING 0x0 ;  /* 0x0000000000007b1d */ /* 0x000fe60000010000 */
[----:B------:R-:W-:Y:S02]  /*f750*/  FMUL.FTZ R71, R71, c[0x0][0x320] ;  /* 0x0000c80047477a20 */ /* 0x000fe40000410000 */
[----:B------:R-:W-:Y:S01]  /*f760*/  FMUL.FTZ R78, R78, c[0x0][0x320] ;  /* 0x0000c8004e4e7a20 */ /* 0x000fe20000410000 */
[----:B------:R-:W-:Y:S01]  /*f770*/  FMNMX.FTZ R5, R194, R116, !PT ;  /* 0x00000074c2057209 */ /* 0x000fe20007810000 */
[-C--:B------:R-:W-:Y:S01]  /*f780*/  HMMA.16816.F32.BF16 R92, R188, R6.reuse, R92 ;  /* 0x00000006bc5c723c */ /* 0x080fe2000004185c */
[----:B------:R-:W-:Y:S03]  /*f790*/  MUFU.TANH R238, R73 ;  /* 0x0000004900ee7308 */ /* 0x000fe60000002400 */
[----:B------:R-:W-:Y:S02]  /*f7a0*/  FMUL.FTZ R82, R82, c[0x0][0x320] ;  /* 0x0000c80052527a20 */ /* 0x000fe40000410000 */
[----:B------:R-:W-:Y:S02]  /*f7b0*/  FMUL.FTZ R76, R76, c[0x0][0x320] ;  /* 0x0000c8004c4c7a20 */ /* 0x000fe40000410000 */
[----:B------:R-:W-:Y:S01]  /*f7c0*/  FMUL.FTZ R87, R87, c[0x0][0x320] ;  /* 0x0000c80057577a20 */ /* 0x000fe20000410000 */
[C---:B------:R-:W-:Y:S02]  /*f7d0*/  HMMA.16816.F32.BF16 R96, R216.reuse, R6, R96 ;  /* 0x00000006d860723c */ /* 0x040fe40000041860 */
[----:B-1----:R-:W-:Y:S02]  /*f7e0*/  MUFU.TANH R0, R66 ;  /* 0x0000004200007308 */ /* 0x002fe40000002400 */
[----:B------:R-:W-:Y:S02]  /*f7f0*/  FMUL.FTZ R86, R86, c[0x0][0x320] ;  /* 0x0000c80056567a20 */ /* 0x000fe40000410000 */
[----:B------:R-:W-:Y:S02]  /*f800*/  FMUL.FTZ R84, R84, c[0x0][0x320] ;  /* 0x0000c80054547a20 */ /* 0x000fe40000410000 */
[-C--:B---3--:R-:W-:Y:S04]  /*f810*/  HMMA.16816.F32.BF16 R100, R216, R8.reuse, R100 ;  /* 0x00000008d864723c */ /* 0x088fe80000041864 */
[----:B------:R-:W1:Y:S01]  /*f820*/  MUFU.TANH R4, R87 ;  /* 0x0000005700047308 */ /* 0x000e620000002400 */
[----:B------:R-:W-:Y:S02]  /*f830*/  FMUL.FTZ R85, R85, c[0x0][0x320] ;  /* 0x0000c80055557a20 */ /* 0x000fe40000410000 */
[----:B------:R-:W-:Y:S01]  /*f840*/  FMUL.FTZ R95, R95, c[0x0][0x320] ;  /* 0x0000c8005f5f7a20 */ /* 0x000fe20000410000 */
[C---:B------:R-:W-:Y:S04]  /*f850*/  HMMA.16816.F32.BF16 R104, R188.reuse, R8, R104 ;  /* 0x00000008bc68723c */ /* 0x040fe80000041868 */
[----:B------:R-:W-:Y:S02]  /*f860*/  FMUL.FTZ R88, R88, c[0x0][0x320] ;  /* 0x0000c80058587a20 */ /* 0x000fe40000410000 */
[----:B------:R-:W-:Y:S01]  /*f870*/  MUFU.TANH R49, R49 ;  /* 0x0000003100317308 */ /* 0x000fe20000002400 */
[----:B------:R-:W-:Y:S01]  /*f880*/  FMUL.FTZ R79, R79, c[0x0][0x320] ;  /* 0x0000c8004f4f7a20 */ /* 0x000fe20000410000 */
[-C--:B------:R-:W-:Y:S04]  /*f890*/  HMMA.16816.F32.BF16 R108, R188, R10.reuse, R108 ;  /* 0x0000000abc6c723c */ /* 0x080fe8000004186c */
[----:B------:R-:W-:Y:S02]  /*f8a0*/  FMUL.FTZ R97, R97, c[0x0][0x320] ;  /* 0x0000c80061617a20 */ /* 0x000fe40000410000 */
[----:B------:R-:W-:Y:S02]  /*f8b0*/  FMUL.FTZ R99, R99, c[0x0][0x320] ;  /* 0x0000c80063637a20 */ /* 0x000fe40000410000 */
[----:B------:R2:W-:Y:S01]  /*f8c0*/  MUFU.TANH R52, R97 ;  /* 0x0000006100347308 */ /* 0x0005e20000002400 */
[----:B------:R-:W-:Y:S01]  /*f8d0*/  HMMA.16816.F32.BF16 R112, R216, R10, R112 ;  /* 0x0000000ad870723c */ /* 0x000fe20000041870 */
[----:B-1----:R1:W-:Y:S03]  /*f8e0*/  STL [R1+0x20], R4 ;  /* 0x0000200401007387 */ /* 0x0023e60000100800 */
        /* <DEDUP_REMOVED lines=10> */
[----:B------:R-:W-:Y:S01]  /*f990*/  FMUL.FTZ R92, R92, c[0x0][0x320] ;  /* 0x0000c8005c5c7a20 */ /* 0x000fe20000410000 */
[----:B--2---:R-:W-:Y:S01]  /*f9a0*/  MOV R97, R0 ;  /* 0x0000000000617202 */ /* 0x004fe20000000f00 */
[----:B------:R-:W-:Y:S01]  /*f9b0*/  FMUL.FTZ R115, R115, c[0x0][0x320] ;  /* 0x0000c80073737a20 */ /* 0x000fe20000410000 */
[----:B------:R-:W-:Y:S01]  /*f9c0*/  FMNMX.FTZ R0, R184, R2, !PT ;  /* 0x00000002b8007209 */ /* 0x000fe20007810000 */
[----:B------:R-:W-:Y:S02]  /*f9d0*/  FMUL.FTZ R113, R113, c[0x0][0x320] ;  /* 0x0000c80071717a20 */ /* 0x000fe40000410000 */
[----:B------:R-:W-:Y:S01]  /*f9e0*/  FMUL.FTZ R93, R93, c[0x0][0x320] ;  /* 0x0000c8005d5d7a20 */ /* 0x000fe20000410000 */
[----:B-1----:R-:W1:Y:S01]  /*f9f0*/  MUFU.TANH R4, R99 ;  /* 0x0000006300047308 */ /* 0x002e620000002400 */
[----:B------:R-:W-:Y:S01]  /*fa00*/  FMNMX.FTZ R73, R118, R0, !PT ;  /* 0x0000000076497209 */ /* 0x000fe20007810000 */
[----:B------:R-:W-:Y:S02]  /*fa10*/  FMUL.FTZ R109, R109, c[0x0][0x320] ;  /* 0x0000c8006d6d7a20 */ /* 0x000fe40000410000 */
[----:B------:R-:W-:Y:S01]  /*fa20*/  FMUL.FTZ R91, R91, c[0x0][0x320] ;  /* 0x0000c8005b5b7a20 */ /* 0x000fe20000410000 */
[----:B------:R-:W-:Y:S01]  /*fa30*/  FMNMX.FTZ R73, R16, R73, !PT ;  /* 0x0000004910497209 */ /* 0x000fe20007810000 */
[----:B------:R-:W-:Y:S02]  /*fa40*/  FMUL.FTZ R94, R94, c[0x0][0x320] ;  /* 0x0000c8005e5e7a20 */ /* 0x000fe40000410000 */
[----:B------:R-:W-:Y:S01]  /*fa50*/  FMUL.FTZ R68, R68, c[0x0][0x320] ;  /* 0x0000c80044447a20 */ /* 0x000fe20000410000 */
[----:B------:R-:W-:Y:S01]  /*fa60*/  FMNMX.FTZ R73, R17, R73, !PT ;  /* 0x0000004911497209 */ /* 0x000fe20007810000 */
[----:B------:R-:W2:Y:S01]  /*fa70*/  MUFU.TANH R235, R69 ;  /* 0x0000004500eb7308 */ /* 0x000ea20000002400 */
[----:B------:R-:W-:Y:S02]  /*fa80*/  FMUL.FTZ R51, R51, c[0x0][0x320] ;  /* 0x0000c80033337a20 */ /* 0x000fe40000410000 */
[----:B------:R-:W-:Y:S01]  /*fa90*/  FMNMX.FTZ R73, R20, R73, !PT ;  /* 0x0000004914497209 */ /* 0x000fe20007810000 */
[----:B------:R-:W-:Y:S02]  /*faa0*/  FMUL.FTZ R83, R83, c[0x0][0x320] ;  /* 0x0000c80053537a20 */ /* 0x000fe40000410000 */
[----:B------:R-:W-:Y:S01]  /*fab0*/  FMUL.FTZ R57, R57, c[0x0][0x320] ;  /* 0x0000c80039397a20 */ /* 0x000fe20000410000 */
[----:B------:R-:W-:Y:S01]  /*fac0*/  FMNMX.FTZ R73, R21, R73, !PT ;  /* 0x0000004915497209 */ /* 0x000fe20007810000 */
[----:B------:R-:W-:Y:S02]  /*fad0*/  FMUL.FTZ R112, R112, c[0x0][0x320] ;  /* 0x0000c80070707a20 */ /* 0x000fe40000410000 */
[----:B------:R-:W-:Y:S01]  /*fae0*/  MUFU.TANH R23, R23 ;  /* 0x0000001700177308 */ /* 0x000fe20000002400 */
[----:B------:R-:W-:Y:S01]  /*faf0*/  FMNMX.FTZ R73, R32, R73, !PT ;  /* 0x0000004920497209 */ /* 0x000fe20007810000 */
[----:B------:R-:W-:Y:S01]  /*fb00*/  FMUL.FTZ R103, R103, c[0x0][0x320] ;  /* 0x0000c80067677a20 */ /* 0x000fe20000410000 */
[----:B-1----:R1:W-:Y:S02]  /*fb10*/  STL [R1+0xc], R4 ;  /* 0x00000c0401007387 */ /* 0x0023e40000100800 */
[----:B------:R-:W-:Y:S01]  /*fb20*/  FMNMX.FTZ R73, R33, R73, !PT ;  /* 0x0000004921497209 */ /* 0x000fe20007810000 */
[----:B------:R-:W-:Y:S01]  /*fb30*/  FMUL.FTZ R114, R114, c[0x0][0x320] ;  /* 0x0000c80072727a20 */ /* 0x000fe20000410000 */
[----:B------:R-:W-:Y:S01]  /*fb40*/  STL [R1+0xa8], R210 ;  /* 0x0000a8d201007387 */ /* 0x000fe20000100800 */
[----:B------:R-:W-:Y:S02]  /*fb50*/  FMUL.FTZ R58, R58, c[0x0][0x320] ;  /* 0x0000c8003a3a7a20 */ /* 0x000fe40000410000 */
[----:B------:R-:W3:Y:S01]  /*fb60*/  MUFU.TANH R24, R24 ;  /* 0x0000001800187308 */ /* 0x000ee20000002400 */
[----:B------:R-:W-:Y:S01]  /*fb70*/  FMUL.FTZ R72, R72, c[0x0][0x320] ;  /* 0x0000c80048487a20 */ /* 0x000fe20000410000 */
[----:B------:R-:W-:Y:S01]  /*fb80*/  FMNMX.FTZ R73, R31, R73, !PT ;  /* 0x000000491f497209 */ /* 0x000fe20007810000 */
[----:B------:R-:W-:Y:S01]  /*fb90*/  FMUL.FTZ R61, R61, c[0x0][0x320] ;  /* 0x0000c8003d3d7a20 */ /* 0x000fe20000410000 */
[----:B--2---:R2:W-:Y:S01]  /*fba0*/  STL [R1+0xa0], R235 ;  /* 0x0000a0eb01007387 */ /* 0x0045e20000100800 */
[----:B------:R-:W-:Y:S01]  /*fbb0*/  FMUL.FTZ R74, R74, c[0x0][0x320] ;  /* 0x0000c8004a4a7a20 */ /* 0x000fe20000410000 */
[----:B------:R-:W-:Y:S01]  /*fbc0*/  FMNMX.FTZ R73, R199, R73, !PT ;  /* 0x00000049c7497209 */ /* 0x000fe20007810000 */
[----:B------:R-:W-:Y:S02]  /*fbd0*/  FMUL.FTZ R106, R106, c[0x0][0x320] ;  /* 0x0000c8006a6a7a20 */ /* 0x000fe40000410000 */
[----:B------:R-:W-:Y:S01]  /*fbe0*/  FMUL.FTZ R105, R105, c[0x0][0x320] ;  /* 0x0000c80069697a20 */ /* 0x000fe20000410000 */
[----:B------:R-:W4:Y:S01]  /*fbf0*/  MUFU.TANH R214, R53 ;  /* 0x0000003500d67308 */ /* 0x000f220000002400 */
[----:B------:R-:W-:Y:S01]  /*fc00*/  FMUL.FTZ R64, R64, c[0x0][0x320] ;  /* 0x0000c80040407a20 */ /* 0x000fe20000410000 */
[----:B------:R-:W-:Y:S01]  /*fc10*/  FMNMX.FTZ R73, R48, R73, !PT ;  /* 0x0000004930497209 */ /* 0x000fe20007810000 */
[----:B------:R-:W-:Y:S02]  /*fc20*/  FMUL.FTZ R108, R108, c[0x0][0x320] ;  /* 0x0000c8006c6c7a20 */ /* 0x000fe40000410000 */
[----:B------:R-:W-:Y:S01]  /*fc30*/  FMUL.FTZ R40, R40, c[0x0][0x320] ;  /* 0x0000c80028287a20 */ /* 0x000fe20000410000 */
[----:B------:R-:W-:Y:S01]  /*fc40*/  FMNMX.FTZ R73, R49, R73, !PT ;  /* 0x0000004931497209 */ /* 0x000fe20007810000 */
[----:B------:R-:W-:Y:S01]  /*fc50*/  FMUL.FTZ R41, R41, c[0x0][0x320] ;  /* 0x0000c80029297a20 */ /* 0x000fe20000410000 */
[----:B-1----:R-:W-:Y:S02]  /*fc60*/  FMNMX.FTZ R4, R187, R3, !PT ;  /* 0x00000003bb047209 */ /* 0x002fe40007810000 */
        /* <DEDUP_REMOVED lines=10> */
[----:B------:R-:W2:Y:S01]  /*fd10*/  MUFU.TANH R211, R64 ;  /* 0x0000004000d37308 */ /* 0x000ea20000002400 */
[----:B------:R-:W-:Y:S01]  /*fd20*/  FMNMX.FTZ R0, R19, R0, !PT ;  /* 0x0000000013007209 */ /* 0x000fe20007810000 */
[----:B------:R-:W-:Y:S01]  /*fd30*/  FMUL.FTZ R80, R80, c[0x0][0x320] ;  /* 0x0000c80050507a20 */ /* 0x000fe20000410000 */
[----:B------:R-:W-:Y:S01]  /*fd40*/  FMNMX.FTZ R4, R13, R4, !PT ;  /* 0x000000040d047209 */ /* 0x000fe20007810000 */
[----:B------:R-:W-:Y:S01]  /*fd50*/  FMUL.FTZ R47, R47, c[0x0][0x320] ;  /* 0x0000c8002f2f7a20 */ /* 0x000fe20000410000 */
[----:B------:R-:W-:Y:S01]  /*fd60*/  FMNMX.FTZ R5, R22, R0, !PT ;  /* 0x0000000016057209 */ /* 0x000fe20007810000 */
[----:B------:R-:W-:Y:S01]  /*fd70*/  FMUL.FTZ R81, R81, c[0x0][0x320] ;  /* 0x0000c80051517a20 */ /* 0x000fe20000410000 */
[----:B---3--:R-:W-:Y:S01]  /*fd80*/  FMNMX.FTZ R0, R24, R4, !PT ;  /* 0x0000000418007209 */ /* 0x008fe20007810000 */
[----:B------:R-:W-:Y:S01]  /*fd90*/  FMUL.FTZ R26, R26, c[0x0][0x320] ;  /* 0x0000c8001a1a7a20 */ /* 0x000fe20000410000 */
[----:B------:R-:W-:Y:S01]  /*fda0*/  FMNMX.FTZ R5, R23, R5, !PT ;  /* 0x0000000517057209 */ /* 0x000fe20007810000 */
[----:B------:R-:W3:Y:S01]  /*fdb0*/  MUFU.TANH R28, R28 ;  /* 0x0000001c001c7308 */ /* 0x000ee20000002400 */
[----:B----4-:R-:W-:Y:S01]  /*fdc0*/  FMNMX.FTZ R73, R214, R73, !PT ;  /* 0x00000049d6497209 */ /* 0x010fe20007810000 */
[----:B------:R-:W-:Y:S01]  /*fdd0*/  FMUL.FTZ R27, R27, c[0x0][0x320] ;  /* 0x0000c8001b1b7a20 */ /* 0x000fe20000410000 */
[----:B------:R-:W-:Y:S01]  /*fde0*/  FMNMX.FTZ R5, R34, R5, !PT ;  /* 0x0000000522057209 */ /* 0x000fe20007810000 */
[----:B------:R-:W-:Y:S01]  /*fdf0*/  FMUL.FTZ R42, R42, c[0x0][0x320] ;  /* 0x0000c8002a2a7a20 */ /* 0x000fe20000410000 */
[----:B-1----:R-:W-:Y:S01]  /*fe00*/  FMNMX.FTZ R0, R25, R0, !PT ;  /* 0x0000000019007209 */ /* 0x002fe20007810000 */
[----:B------:R-:W-:Y:S02]  /*fe10*/  FMUL.FTZ R46, R46, c[0x0][0x320] ;  /* 0x0000c8002e2e7a20 */ /* 0x000fe40000410000 */
[----:B------:R-:W-:Y:S02]  /*fe20*/  FMUL.FTZ R60, R60, c[0x0][0x320] ;  /* 0x0000c8003c3c7a20 */ /* 0x000fe40000410000 */
[----:B------:R-:W1:Y:S01]  /*fe30*/  MUFU.TANH R35, R35 ;  /* 0x0000002300237308 */ /* 0x000e620000002400 */
[----:B------:R-:W-:Y:S02]  /*fe40*/  FMUL.FTZ R75, R75, c[0x0][0x320] ;  /* 0x0000c8004b4b7a20 */ /* 0x000fe40000410000 */
[----:B------:R-:W-:Y:S01]  /*fe50*/  FMUL.FTZ R107, R107, c[0x0][0x320] ;  /* 0x0000c8006b6b7a20 */ /* 0x000fe20000410000 */
[----:B--2---:R-:W-:Y:S01]  /*fe60*/  FMNMX.FTZ R73, R211, R73, !PT ;  /* 0x00000049d3497209 */ /* 0x004fe20007810000 */
[----:B------:R-:W-:Y:S02]  /*fe70*/  FMUL.FTZ R101, R101, c[0x0][0x320] ;  /* 0x0000c80065657a20 */ /* 0x000fe40000410000 */
[----:B------:R-:W-:Y:S01]  /*fe80*/  FMUL.FTZ R30, R30, c[0x0][0x320] ;  /* 0x0000c8001e1e7a20 */ /* 0x000fe20000410000 */
[----:B------:R-:W-:Y:S02]  /*fe90*/  FMNMX.FTZ R73, R210, R73, !PT ;  /* 0x00000049d2497209 */ /* 0x000fe40007810000 */
[----:B------:R-:W-:Y:S01]  /*fea0*/  MUFU.TANH R190, R101 ;  /* 0x0000006500be7308 */ /* 0x000fe20000002400 */
[----:B---3--:R-:W-:Y:S09]  /*feb0*/  FMNMX.FTZ R0, R28, R0, !PT ;  /* 0x000000001c007209 */ /* 0x008ff20007810000 */
[----:B------:R-:W2:Y:S01]  /*fec0*/  MUFU.TANH R29, R29 ;  /* 0x0000001d001d7308 */ /* 0x000ea20000002400 */
[----:B-1----:R-:W-:Y:S09]  /*fed0*/  FMNMX.FTZ R5, R35, R5, !PT ;  /* 0x0000000523057209 */ /* 0x002ff20007810000 */
[----:B------:R-:W1:Y:S10]  /*fee0*/  MUFU.TANH R205, R38 ;  /* 0x0000002600cd7308 */ /* 0x000e740000002400 */
[----:B------:R-:W3:Y:S01]  /*fef0*/  MUFU.TANH R220, R68 ;  /* 0x0000004400dc7308 */ /* 0x000ee20000002400 */
[----:B--2---:R-:W-:Y:S09]  /*ff00*/  FMNMX.FTZ R0, R29, R0, !PT ;  /* 0x000000001d007209 */ /* 0x004ff20007810000 */
[----:B------:R-:W-:Y:S01]  /*ff10*/  MUFU.TANH R206, R39 ;  /* 0x0000002700ce7308 */ /* 0x000fe20000002400 */
[----:B-1----:R-:W-:Y:S09]  /*ff20*/  FMNMX.FTZ R5, R205, R5, !PT ;  /* 0x00000005cd057209 */ /* 0x002ff20007810000 */
[----:B------:R-:W1:Y:S01]  /*ff30*/  MUFU.TANH R207, R40 ;  /* 0x0000002800cf7308 */ /* 0x000e620000002400 */
[----:B---3--:R-:W-:Y:S04]  /*ff40*/  FMNMX.FTZ R73, R220, R73, !PT ;  /* 0x00000049dc497209 */ /* 0x008fe80007810000 */
[----:B------:R-:W-:Y:S05]  /*ff50*/  FMNMX.FTZ R73, R235, R73, !PT ;  /* 0x00000049eb497209 */ /* 0x000fea0007810000 */
[----:B------:R-:W2:Y:S01]  /*ff60*/  MUFU.TANH R202, R50 ;  /* 0x0000003200ca7308 */ /* 0x000ea20000002400 */
[----:B------:R-:W4:Y:S09]  /*ff70*/  LDL.LU R235, [R1+0x20] ;  /* 0x0000200001eb7983 */ /* 0x000f320000300800 */
[----:B------:R-:W4:Y:S01]  /*ff80*/  MUFU.TANH R203, R51 ;  /* 0x0000003300cb7308 */ /* 0x000f220000002400 */
[----:B-1----:R-:W-:Y:S02]  /*ff90*/  FMNMX.FTZ R4, R207, R0, !PT ;  /* 0x00000000cf047209 */ /* 0x002fe40007810000 */
[----:B------:R-:W-:Y:S02]  /*ffa0*/  FMNMX.FTZ R0, R206, R5, !PT ;  /* 0x00000005ce007209 */ /* 0x000fe40007810000 */
[----:B------:R-:W-:Y:S05]  /*ffb0*/  FMNMX.FTZ R5, R193, R117, !PT ;  /* 0x00000075c1057209 */ /* 0x000fea0007810000 */
[----:B------:R-:W1:Y:S01]  /*ffc0*/  MUFU.TANH R249, R54 ;  /* 0x0000003600f97308 */ /* 0x000e620000002400 */
[----:B------:R-:W-:Y:S02]  /*ffd0*/  FMNMX.FTZ R5, R192, R5, !PT ;  /* 0x00000005c0057209 */ /* 0x000fe40007810000 */
[----:B--2---:R-:W-:Y:S07]  /*ffe0*/  FMNMX.FTZ R0, R202, R0, !PT ;  /* 0x00000000ca007209 */ /* 0x004fee0007810000 */
[----:B------:R1:W-:Y:S01]  /*fff0*/  MUFU.TANH R229, R63 ;  /* 0x0000003f00e57308 */ /* 0x0003e20000002400 */
[----:B----4-:R-:W-:Y:S09]  /*10000*/  FMNMX.FTZ R0, R203, R0, !PT ;  /* 0x00000000cb007209 */ /* 0x010ff20007810000 */
[----:B------:R-:W2:Y:S10]  /*10010*/  MUFU.TANH R237, R71 ;  /* 0x0000004700ed7308 */ /* 0x000eb40000002400 */
[----:B------:R-:W-:Y:S01]  /*10020*/  MUFU.TANH R212, R45 ;  /* 0x0000002d00d47308 */ /* 0x000fe20000002400 */
[----:B-1----:R-:W-:Y:S04]  /*10030*/  MOV R63, R249 ;  /* 0x000000f9003f7202 */ /* 0x002fe80000000f00 */
[----:B------:R-:W-:Y:S05]  /*10040*/  FMNMX.FTZ R0, R63, R0, !PT ;  /* 0x000000003f007209 */ /* 0x000fea0007810000 */
[----:B------:R-:W1:Y:S01]  /*10050*/  MUFU.TANH R230, R55 ;  /* 0x0000003700e67308 */ /* 0x000e620000002400 */
[----:B--2---:R2:W-:Y:S09]  /*10060*/  STL [R1+0xa4], R237 ;  /* 0x0000a4ed01007387 */ /* 0x0045f20000100800 */
[----:B------:R1:W-:Y:S10]  /*10070*/  MUFU.TANH R45, R86 ;  /* 0x00000056002d7308 */ /* 0x0003f40000002400 */
[----:B------:R-:W4:Y:S10]  /*10080*/  MUFU.TANH R209, R41 ;  /* 0x0000002900d17308 */ /* 0x000f340000002400 */
[----:B------:R-:W2:Y:S01]  /*10090*/  MUFU.TANH R41, R67 ;  /* 0x0000004300297308 */ /* 0x000ea20000002400 */
[----:B-1----:R-:W-:Y:S04]  /*100a0*/  MOV R86, R230 ;  /* 0x000000e600567202 */ /* 0x002fe80000000f00 */
[----:B------:R-:W-:Y:S05]  /*100b0*/  FMNMX.FTZ R0, R86, R0, !PT ;  /* 0x0000000056007209 */ /* 0x000fea0007810000 */
[----:B------:R-:W-:Y:S01]  /*100c0*/  MUFU.TANH R247, R56 ;  /* 0x0000003800f77308 */ /* 0x000fe20000002400 */
[----:B------:R-:W-:Y:S02]  /*100d0*/  FMNMX.FTZ R0, R97, R0, !PT ;  /* 0x0000000061007209 */ /* 0x000fe40007810000 */
[----:B----4-:R-:W-:Y:S07]  /*100e0*/  FMNMX.FTZ R4, R209, R4, !PT ;  /* 0x00000004d1047209 */ /* 0x010fee0007810000 */
[----:B------:R-:W1:Y:S01]  /*100f0*/  MUFU.TANH R56, R70 ;  /* 0x0000004600387308 */ /* 0x000e620000002400 */
[----:B--2---:R-:W-:Y:S09]  /*10100*/  FMNMX.FTZ R0, R41, R0, !PT ;  /* 0x0000000029007209 */ /* 0x004ff20007810000 */
[----:B------:R-:W2:Y:S10]  /*10110*/  MUFU.TANH R39, R82 ;  /* 0x0000005200277308 */ /* 0x000eb40000002400 */
[----:B------:R-:W4:Y:S01]  /*10120*/  MUFU.TANH R51, R83 ;  /* 0x0000005300337308 */ /* 0x000f220000002400 */
[----:B-1----:R-:W-:Y:S04]  /*10130*/  FMNMX.FTZ R0, R56, R0, !PT ;  /* 0x0000000038007209 */ /* 0x002fe80007810000 */
[----:B------:R-:W-:Y:S05]  /*10140*/  FMNMX.FTZ R0, R237, R0, !PT ;  /* 0x00000000ed007209 */ /* 0x000fea0007810000 */
[----:B------:R4:W-:Y:S01]  /*10150*/  MUFU.TANH R87, R96 ;  /* 0x0000006000577308 */ /* 0x0009e20000002400 */
[----:B------:R-:W3:Y:S01]  /*10160*/  LDL.LU R237, [R1+0xc] ;  /* 0x00000c0001ed7983 */ /* 0x000ee20000300800 */
[----:B--2---:R-:W-:Y:S03]  /*10170*/  MOV R99, R39 ;  /* 0x0000002700637202 */ /* 0x004fe60000000f00 */
[----:B------:R-:W2:Y:S01]  /*10180*/  LDL.LU R228, [R1+0x8] ;  /* 0x0000080001e47983 */ /* 0x000ea20000300800 */
[----:B------:R-:W-:Y:S03]  /*10190*/  FMNMX.FTZ R0, R99, R0, !PT ;  /* 0x0000000063007209 */ /* 0x000fe60007810000 */
[----:B------:R-:W2:Y:S01]  /*101a0*/  LDL.64 R54, [R1+0x58] ;  /* 0x0000580001367983 */ /* 0x000ea20000100a00 */
[----:B------:R-:W1:Y:S10]  /*101b0*/  MUFU.TANH R14, R14 ;  /* 0x0000000e000e7308 */ /* 0x000e740000002400 */
[----:B------:R-:W4:Y:S02]  /*101c0*/  MUFU.TANH R208, R44 ;  /* 0x0000002c00d07308 */ /* 0x000f240000002400 */
[----:B----4-:R-:W-:Y:S04]  /*101d0*/  MOV R96, R51 ;  /* 0x0000003300607202 */ /* 0x010fe80000000f00 */
[----:B------:R-:W-:Y:S04]  /*101e0*/  FMNMX.FTZ R0, R96, R0, !PT ;  /* 0x0000000060007209 */ /* 0x000fe80007810000 */
[----:B------:R-:W4:Y:S01]  /*101f0*/  MUFU.TANH R44, R80 ;  /* 0x00000050002c7308 */ /* 0x000f220000002400 */
[----:B------:R-:W-:Y:S02]  /*10200*/  FMNMX.FTZ R0, R45, R0, !PT ;  /* 0x000000002d007209 */ /* 0x000fe40007810000 */
[----:B-1----:R-:W-:Y:S07]  /*10210*/  FMNMX.FTZ R5, R14, R5, !PT ;  /* 0x000000050e057209 */ /* 0x002fee0007810000 */
[----:B------:R-:W1:Y:S01]  /*10220*/  MUFU.TANH R15, R15 ;  /* 0x0000000f000f7308 */ /* 0x000e620000002400 */
[----:B------:R-:W-:Y:S04]  /*10230*/  FMNMX.FTZ R4, R208, R4, !PT ;  /* 0x00000004d0047209 */ /* 0x000fe80007810000 */
[----:B------:R-:W-:Y:S05]  /*10240*/  FMNMX.FTZ R4, R212, R4, !PT ;  /* 0x00000004d4047209 */ /* 0x000fea0007810000 */
[----:B------:R-:W-:Y:S01]  /*10250*/  MUFU.TANH R221, R47 ;  /* 0x0000002f00dd7308 */ /* 0x000fe20000002400 */
[----:B------:R-:W-:Y:S02]  /*10260*/  FMNMX.FTZ R4, R247, R4, !PT ;  /* 0x00000004f7047209 */ /* 0x000fe40007810000 */
[----:B----4-:R-:W-:Y:S07]  /*10270*/  FMNMX.FTZ R73, R44, R73, !PT ;  /* 0x000000492c497209 */ /* 0x010fee0007810000 */
[----:B------:R-:W4:Y:S01]  /*10280*/  MUFU.TANH R47, R81 ;  /* 0x00000051002f7308 */ /* 0x000f220000002400 */
[----:B-1----:R-:W-:Y:S09]  /*10290*/  FMNMX.FTZ R5, R15, R5, !PT ;  /* 0x000000050f057209 */ /* 0x002ff20007810000 */
[----:B------:R-:W1:Y:S10]  /*102a0*/  MUFU.TANH R26, R26 ;  /* 0x0000001a001a7308 */ /* 0x000e740000002400 */
[----:B------:R-:W4:Y:S02]  /*102b0*/  MUFU.TANH R234, R84 ;  /* 0x0000005400ea7308 */ /* 0x000f240000002400 */
[----:B----4-:R-:W-:Y:S08]  /*102c0*/  FMNMX.FTZ R73, R47, R73, !PT ;  /* 0x000000492f497209 */ /* 0x010ff00007810000 */
[----:B------:R-:W4:Y:S01]  /*102d0*/  MUFU.TANH R27, R27 ;  /* 0x0000001b001b7308 */ /* 0x000f220000002400 */
[----:B-1----:R-:W-:Y:S09]  /*102e0*/  FMNMX.FTZ R5, R26, R5, !PT ;  /* 0x000000051a057209 */ /* 0x002ff20007810000 */
[----:B------:R-:W1:Y:S01]  /*102f0*/  MUFU.TANH R84, R85 ;  /* 0x0000005500547308 */ /* 0x000e620000002400 */
[----:B------:R-:W-:Y:S09]  /*10300*/  FMNMX.FTZ R73, R234, R73, !PT ;  /* 0x00000049ea497209 */ /* 0x000ff20007810000 */
[----:B------:R-:W-:Y:S01]  /*10310*/  MUFU.TANH R250, R57 ;  /* 0x0000003900fa7308 */ /* 0x000fe20000002400 */
[----:B----4-:R-:W-:Y:S09]  /*10320*/  FMNMX.FTZ R5, R27, R5, !PT ;  /* 0x000000051b057209 */ /* 0x010ff20007810000 */
[----:B------:R-:W-:Y:S01]  /*10330*/  MUFU.TANH R57, R98 ;  /* 0x0000006200397308 */ /* 0x000fe20000002400 */
[----:B-1----:R-:W-:Y:S04]  /*10340*/  FMNMX.FTZ R73, R84, R73, !PT ;  /* 0x0000004954497209 */ /* 0x002fe80007810000 */
[----:B------:R-:W-:Y:S05]  /*10350*/  FMNMX.FTZ R73, R87, R73, !PT ;  /* 0x0000004957497209 */ /* 0x000fea0007810000 */
[----:B------:R-:W1:Y:S10]  /*10360*/  MUFU.TANH R30, R30 ;  /* 0x0000001e001e7308 */ /* 0x000e740000002400 */
[----:B------:R4:W-:Y:S10]  /*10370*/  MUFU.TANH R188, R112 ;  /* 0x0000007000bc7308 */ /* 0x0009f40000002400 */
[----:B------:R-:W4:Y:S01]  /*10380*/  MUFU.TANH R6, R102 ;  /* 0x0000006600067308 */ /* 0x000f220000002400 */
[----:B-1----:R-:W-:Y:S04]  /*10390*/  FMNMX.FTZ R5, R30, R5, !PT ;  /* 0x000000051e057209 */ /* 0x002fe80007810000 */
[----:B------:R-:W-:Y:S05]  /*103a0*/  FMNMX.FTZ R5, R195, R5, !PT ;  /* 0x00000005c3057209 */ /* 0x000fea0007810000 */
[----:B------:R-:W-:Y:S01]  /*103b0*/  MUFU.TANH R230, R104 ;  /* 0x0000006800e67308 */ /* 0x000fe20000002400 */
[----:B------:R-:W-:Y:S02]  /*103c0*/  FMNMX.FTZ R0, R235, R0, !PT ;  /* 0x00000000eb007209 */ /* 0x000fe40007810000 */
[----:B----4-:R-:W-:Y:S02]  /*103d0*/  MOV R112, R52 ;  /* 0x0000003400707202 */ /* 0x010fe40000000f00 */
[----:B------:R-:W-:Y:S02]  /*103e0*/  FMNMX.FTZ R0, R57, R0, !PT ;  /* 0x0000000039007209 */ /* 0x000fe40007810000 */
[----:B------:R-:W-:Y:S03]  /*103f0*/  FMNMX.FTZ R73, R112, R73, !PT ;  /* 0x0000004970497209 */ /* 0x000fe60007810000 */
[----:B------:R1:W-:Y:S10]  /*10400*/  MUFU.TANH R104, R108 ;  /* 0x0000006c00687308 */ /* 0x0003f40000002400 */
[----:B------:R-:W4:Y:S10]  /*10410*/  MUFU.TANH R215, R42 ;  /* 0x0000002a00d77308 */ /* 0x000f340000002400 */
[----:B------:R-:W4:Y:S01]  /*10420*/  MUFU.TANH R231, R100 ;  /* 0x0000006400e77308 */ /* 0x000f220000002400 */
[----:B-1----:R-:W-:Y:S09]  /*10430*/  MOV R108, R6 ;  /* 0x00000006006c7202 */ /* 0x002ff20000000f00 */
[----:B------:R-:W-:Y:S01]  /*10440*/  MUFU.TANH R40, R103 ;  /* 0x0000006700287308 */ /* 0x000fe20000002400 */
[----:B----4-:R-:W-:Y:S09]  /*10450*/  FMNMX.FTZ R5, R215, R5, !PT ;  /* 0x00000005d7057209 */ /* 0x010ff20007810000 */
[----:B------:R-:W1:Y:S01]  /*10460*/  MUFU.TANH R245, R43 ;  /* 0x0000002b00f57308 */ /* 0x000e620000002400 */
[----:B------:R-:W-:Y:S04]  /*10470*/  FMNMX.FTZ R73, R231, R73, !PT ;  /* 0x00000049e7497209 */ /* 0x000fe80007810000 */
[----:B------:R-:W-:Y:S05]  /*10480*/  FMNMX.FTZ R73, R190, R73, !PT ;  /* 0x00000049be497209 */ /* 0x000fea0007810000 */
[----:B------:R-:W-:Y:S01]  /*10490*/  MUFU.TANH R51, R114 ;  /* 0x0000007200337308 */ /* 0x000fe20000002400 */
[----:B------:R-:W-:Y:S09]  /*104a0*/  FMNMX.FTZ R73, R188, R73, !PT ;  /* 0x00000049bc497209 */ /* 0x000ff20007810000 */
[----:B------:R-:W4:Y:S01]  /*104b0*/  MUFU.TANH R246, R46 ;  /* 0x0000002e00f67308 */ /* 0x000f220000002400 */
[----:B-1----:R-:W-:Y:S09]  /*104c0*/  FMNMX.FTZ R5, R245, R5, !PT ;  /* 0x00000005f5057209 */ /* 0x002ff20007810000 */
[----:B------:R-:W-:Y:S10]  /*104d0*/  MUFU.TANH R38, R88 ;  /* 0x0000005800267308 */ /* 0x000ff40000002400 */
[----:B------:R-:W-:Y:S01]  /*104e0*/  MUFU.TANH R88, R115 ;  /* 0x0000007300587308 */ /* 0x000fe20000002400 */
[----:B----4-:R-:W-:Y:S04]  /*104f0*/  FMNMX.FTZ R5, R246, R5, !PT ;  /* 0x00000005f6057209 */ /* 0x010fe80007810000 */
[----:B------:R-:W-:Y:S05]  /*10500*/  FMNMX.FTZ R5, R221, R5, !PT ;  /* 0x00000005dd057209 */ /* 0x000fea0007810000 */
[----:B------:R-:W1:Y:S10]  /*10510*/  MUFU.TANH R248, R58 ;  /* 0x0000003a00f87308 */ /* 0x000e740000002400 */
[----:B------:R4:W4:Y:S10]  /*10520*/  MUFU.TANH R103, R113 ;  /* 0x0000007100677308 */ /* 0x0009340000002400 */
[----:B------:R-:W-:Y:S01]  /*10530*/  MUFU.TANH R42, R72 ;  /* 0x00000048002a7308 */ /* 0x000fe20000002400 */
[----:B-1----:R-:W-:Y:S04]  /*10540*/  MOV R98, R248 ;  /* 0x000000f800627202 */ /* 0x002fe80000000f00 */
[----:B------:R-:W-:Y:S05]  /*10550*/  FMNMX.FTZ R5, R98, R5, !PT ;  /* 0x0000000562057209 */ /* 0x000fea0007810000 */
[----:B------:R-:W1:Y:S01]  /*10560*/  MUFU.TANH R50, R61 ;  /* 0x0000003d00327308 */ /* 0x000e620000002400 */
[----:B----4-:R-:W-:Y:S02]  /*10570*/  MOV R113, R38 ;  /* 0x0000002600717202 */ /* 0x010fe40000000f00 */
[----:B------:R-:W4:Y:S01]  /*10580*/  LDL.64 R38, [R1+0x60] ;  /* 0x0000600001267983 */ /* 0x000f220000100a00 */
[----:B------:R-:W-:Y:S06]  /*10590*/  FMNMX.FTZ R73, R103, R73, !PT ;  /* 0x0000004967497209 */ /* 0x000fec0007810000 */
[----:B------:R-:W1:Y:S01]  /*105a0*/  MUFU.TANH R232, R62 ;  /* 0x0000003e00e87308 */ /* 0x000e620000002400 */
[----:B---3--:R-:W-:Y:S01]  /*105b0*/  FMNMX.FTZ R0, R237, R0, !PT ;  /* 0x00000000ed007209 */ /* 0x008fe20007810000 */
[----:B------:R-:W3:Y:S03]  /*105c0*/  SHFL.BFLY PT, R6, R73, 0x2, 0x1f ;  /* 0x0c401f0049067f89 */ /* 0x000ee600000e0000 */
[----:B------:R-:W-:Y:S02]  /*105d0*/  FMNMX.FTZ R0, R108, R0, !PT ;  /* 0x000000006c007209 */ /* 0x000fe40007810000 */
[----:B--2---:R-:W-:Y:S02]  /*105e0*/  FMNMX.FTZ R5, R228, R5, !PT ;  /* 0x00000005e4057209 */ /* 0x004fe40007810000 */
[----:B------:R-:W-:Y:S01]  /*105f0*/  FMNMX.FTZ R0, R40, R0, !PT ;  /* 0x0000000028007209 */ /* 0x000fe20007810000 */
[----:B------:R-:W2:Y:S03]  /*10600*/  MUFU.TANH R58, R60 ;  /* 0x0000003c003a7308 */ /* 0x000ea60000002400 */
[----:B------:R-:W-:Y:S01]  /*10610*/  FMNMX.FTZ R0, R51, R0, !PT ;  /* 0x0000000033007209 */ /* 0x000fe20007810000 */
[----:B-1----:R-:W-:Y:S01]  /*10620*/  IMAD.MOV.U32 R85, RZ, RZ, R50 ;  /* 0x000000ffff557224 */ /* 0x002fe200078e0032 */
[----:B------:R-:W-:Y:S02]  /*10630*/  MOV R61, R250 ;  /* 0x000000fa003d7202 */ /* 0x000fe40000000f00 */
[----:B------:R-:W-:Y:S02]  /*10640*/  FMNMX.FTZ R0, R88, R0, !PT ;  /* 0x0000000058007209 */ /* 0x000fe40007810000 */
[----:B------:R-:W-:Y:S01]  /*10650*/  FMNMX.FTZ R4, R61, R4, !PT ;  /* 0x000000043d047209 */ /* 0x000fe20007810000 */
[----:B------:R-:W1:Y:S02]  /*10660*/  MUFU.TANH R60, R74 ;  /* 0x0000004a003c7308 */ /* 0x000e640000002400 */
[----:B------:R-:W1:Y:S01]  /*10670*/  SHFL.BFLY PT, R72, R0, 0x2, 0x1f ;  /* 0x0c401f0000487f89 */ /* 0x000e6200000e0000 */
[----:B------:R-:W-:Y:S02]  /*10680*/  FMNMX.FTZ R5, R232, R5, !PT ;  /* 0x00000005e8057209 */ /* 0x000fe40007810000 */
[----:B---3--:R-:W-:Y:S02]  /*10690*/  FMNMX.FTZ R73, R73, R6, !PT ;  /* 0x0000000649497209 */ /* 0x008fe40007810000 */
[----:B------:R-:W-:Y:S03]  /*106a0*/  FMNMX.FTZ R5, R229, R5, !PT ;  /* 0x00000005e5057209 */ /* 0x000fe60007810000 */
[----:B------:R-:W3:Y:S01]  /*106b0*/  MUFU.TANH R46, R75 ;  /* 0x0000004b002e7308 */ /* 0x000ee20000002400 */
[----:B------:R-:W3:Y:S01]  /*106c0*/  SHFL.BFLY PT, R8, R73, 0x1, 0x1f ;  /* 0x0c201f0049087f89 */ /* 0x000ee200000e0000 */
[----:B--2---:R-:W-:Y:S04]  /*106d0*/  FMNMX.FTZ R4, R58, R4, !PT ;  /* 0x000000043a047209 */ /* 0x004fe80007810000 */
[----:B------:R-:W-:Y:S04]  /*106e0*/  FMNMX.FTZ R4, R85, R4, !PT ;  /* 0x0000000455047209 */ /* 0x000fe80007810000 */
[----:B------:R-:W2:Y:S01]  /*106f0*/  MUFU.TANH R119, R78 ;  /* 0x0000004e00777308 */ /* 0x000ea20000002400 */
[----:B------:R-:W-:Y:S02]  /*10700*/  FMNMX.FTZ R4, R42, R4, !PT ;  /* 0x000000042a047209 */ /* 0x000fe40007810000 */
[----:B-1----:R-:W-:Y:S02]  /*10710*/  FMNMX.FTZ R5, R60, R5, !PT ;  /* 0x000000053c057209 */ /* 0x002fe40007810000 */
[----:B------:R-:W-:Y:S02]  /*10720*/  FMNMX.FTZ R4, R238, R4, !PT ;  /* 0x00000004ee047209 */ /* 0x000fe40007810000 */
[----:B------:R-:W-:Y:S03]  /*10730*/  FMNMX.FTZ R72, R0, R72, !PT ;  /* 0x0000004800487209 */ /* 0x000fe60007810000 */
[----:B------:R-:W1:Y:S02]  /*10740*/  MUFU.TANH R239, R76 ;  /* 0x0000004c00ef7308 */ /* 0x000e640000002400 */
[----:B------:R-:W1:Y:S01]  /*10750*/  SHFL.BFLY PT, R6, R72, 0x1, 0x1f ;  /* 0x0c201f0048067f89 */ /* 0x000e6200000e0000 */
[----:B---3--:R-:W-:Y:S02]  /*10760*/  FMNMX.FTZ R5, R46, R5, !PT ;  /* 0x000000052e057209 */ /* 0x008fe40007810000 */
[----:B------:R-:W-:Y:S05]  /*10770*/  FMNMX.FTZ R73, R73, R8, !PT ;  /* 0x0000000849497209 */ /* 0x000fea0007810000 */
[----:B------:R-:W3:Y:S01]  /*10780*/  MUFU.TANH R240, R79 ;  /* 0x0000004f00f07308 */ /* 0x000ee20000002400 */
[----:B--2---:R-:W-:Y:S09]  /*10790*/  FMNMX.FTZ R0, R119, R5, !PT ;  /* 0x0000000577007209 */ /* 0x004ff20007810000 */
[----:B------:R-:W2:Y:S01]  /*107a0*/  MUFU.TANH R36, R90 ;  /* 0x0000005a00247308 */ /* 0x000ea20000002400 */
[----:B-1----:R-:W-:Y:S01]  /*107b0*/  FMNMX.FTZ R4, R239, R4, !PT ;  /* 0x00000004ef047209 */ /* 0x002fe20007810000 */
[----:B------:R-:W-:Y:S01]  /*107c0*/  FMUL.FTZ R76, R110, c[0x0][0x320] ;  /* 0x0000c8006e4c7a20 */ /* 0x000fe20000410000 */
[----:B------:R-:W-:Y:S02]  /*107d0*/  MOV R110, R45 ;  /* 0x0000002d006e7202 */ /* 0x000fe40000000f00 */
[----:B------:R-:W-:Y:S05]  /*107e0*/  FMNMX.FTZ R72, R72, R6, !PT ;  /* 0x0000000648487209 */ /* 0x000fea0007810000 */
[----:B------:R2:W-:Y:S01]  /*107f0*/  MUFU.TANH R189, R106 ;  /* 0x0000006a00bd7308 */ /* 0x0005e20000002400 */
[----:B------:R-:W-:Y:S01]  /*10800*/  FMUL.FTZ R78, R72, c[0x0][0x2d0] ;  /* 0x0000b400484e7a20 */ /* 0x000fe20000410000 */
[----:B---3--:R-:W-:Y:S01]  /*10810*/  FMNMX.FTZ R0, R240, R0, !PT ;  /* 0x00000000f0007209 */ /* 0x008fe20007810000 */
[----:B------:R-:W-:Y:S07]  /*10820*/  FMUL.FTZ R79, R73, c[0x0][0x2d0] ;  /* 0x0000b400494f7a20 */ /* 0x000fee0000410000 */
[----:B------:R-:W1:Y:S10]  /*10830*/  MUFU.TANH R233, R77 ;  /* 0x0000004d00e97308 */ /* 0x000e740000002400 */
[----:B------:R-:W3:Y:S01]  /*10840*/  MUFU.TANH R236, R89 ;  /* 0x0000005900ec7308 */ /* 0x000ee20000002400 */
[----:B--2---:R-:W-:Y:S04]  /*10850*/  MOV R106, R36 ;  /* 0x00000024006a7202 */ /* 0x004fe80000000f00 */
[----:B------:R-:W-:Y:S01]  /*10860*/  FMNMX.FTZ R5, R106, R0, !PT ;  /* 0x000000006a057209 */ /* 0x000fe20007810000 */
[----:B------:R-:W-:Y:S04]  /*10870*/  FMUL.FTZ R0, R111, c[0x0][0x320] ;  /* 0x0000c8006f007a20 */ /* 0x000fe80000410000 */
[----:B------:R-:W2:Y:S01]  /*10880*/  MUFU.TANH R43, R92 ;  /* 0x0000005c002b7308 */ /* 0x000ea20000002400 */
[----:B------:R-:W-:Y:S02]  /*10890*/  MOV R111, R51 ;  /* 0x00000033006f7202 */ /* 0x000fe40000000f00 */
[----:B-1----:R-:W-:Y:S04]  /*108a0*/  FMNMX.FTZ R4, R233, R4, !PT ;  /* 0x00000004e9047209 */ /* 0x002fe80007810000 */
[----:B------:R-:W-:Y:S03]  /*108b0*/  FMNMX.FTZ R4, R113, R4, !PT ;  /* 0x0000000471047209 */ /* 0x000fe60007810000 */
[----:B------:R-:W1:Y:S01]  /*108c0*/  MUFU.TANH R59, R93 ;  /* 0x0000005d003b7308 */ /* 0x000e620000002400 */
[----:B---3--:R-:W-:Y:S09]  /*108d0*/  FMNMX.FTZ R4, R236, R4, !PT ;  /* 0x00000004ec047209 */ /* 0x008ff20007810000 */
[----:B------:R-:W3:Y:S01]  /*108e0*/  MUFU.TANH R7, R105 ;  /* 0x0000006900077308 */ /* 0x000ee20000002400 */
[----:B--2---:R-:W-:Y:S09]  /*108f0*/  FMNMX.FTZ R4, R43, R4, !PT ;  /* 0x000000042b047209 */ /* 0x004ff20007810000 */
[----:B------:R2:W-:Y:S01]  /*10900*/  MUFU.TANH R75, R0 ;  /* 0x00000000004b7308 */ /* 0x0005e20000002400 */
[----:B-1----:R-:W-:Y:S04]  /*10910*/  FMNMX.FTZ R4, R59, R4, !PT ;  /* 0x000000043b047209 */ /* 0x002fe80007810000 */
[----:B------:R-:W-:Y:S05]  /*10920*/  FMNMX.FTZ R4, R230, R4, !PT ;  /* 0x00000004e6047209 */ /* 0x000fea0007810000 */
[----:B------:R-:W1:Y:S01]  /*10930*/  MUFU.TANH R210, R109 ;  /* 0x0000006d00d27308 */ /* 0x000e620000002400 */
[----:B---3--:R-:W-:Y:S04]  /*10940*/  MOV R115, R7 ;  /* 0x0000000700737202 */ /* 0x008fe80000000f00 */
[----:B------:R-:W-:Y:S05]  /*10950*/  FMNMX.FTZ R4, R115, R4, !PT ;  /* 0x0000000473047209 */ /* 0x000fea0007810000 */
[----:B------:R-:W3:Y:S01]  /*10960*/  MUFU.TANH R37, R91 ;  /* 0x0000005b00257308 */ /* 0x000ee20000002400 */
[----:B------:R-:W-:Y:S01]  /*10970*/  FMNMX.FTZ R4, R104, R4, !PT ;  /* 0x0000000468047209 */ /* 0x000fe20007810000 */
[----:B--2---:R-:W-:Y:S04]  /*10980*/  FADD.FTZ R0, -R73, R2 ;  /* 0x0000000249007221 */ /* 0x004fe80000010100 */
[----:B------:R-:W-:Y:S04]  /*10990*/  FMUL.FTZ R2, R0, c[0x0][0x2d0] ;  /* 0x0000b40000027a20 */ /* 0x000fe80000410000 */
[----:B------:R-:W2:Y:S01]  /*109a0*/  MUFU.TANH R100, R94 ;  /* 0x0000005e00647308 */ /* 0x000ea20000002400 */
[----:B-1----:R-:W-:Y:S05]  /*109b0*/  FMNMX.FTZ R4, R210, R4, !PT ;  /* 0x00000004d2047209 */ /* 0x002fea0007810000 */
[----:B------:R-:W1:Y:S04]  /*109c0*/  SHFL.BFLY PT, R7, R4, 0x2, 0x1f ;  /* 0x0c401f0004077f89 */ /* 0x000e6800000e0000 */
[----:B------:R1:W1:Y:S01]  /*109d0*/  MUFU.EX2 R74, R2 ;  /* 0x00000002004a7308 */ /* 0x0002620000000800 */
[----:B---3--:R-:W-:Y:S04]  /*109e0*/  MOV R109, R37 ;  /* 0x00000025006d7202 */ /* 0x008fe80000000f00 */
[----:B------:R-:W-:Y:S05]  /*109f0*/  FMNMX.FTZ R5, R109, R5, !PT ;  /* 0x000000056d057209 */ /* 0x000fea0007810000 */
[----:B------:R-:W3:Y:S01]  /*10a00*/  MUFU.TANH R102, R95 ;  /* 0x0000005f00667308 */ /* 0x000ee20000002400 */
[----:B--2---:R-:W-:Y:S09]  /*10a10*/  FMNMX.FTZ R5, R100, R5, !PT ;  /* 0x0000000564057209 */ /* 0x004ff20007810000 */
[----:B------:R-:W2:Y:S01]  /*10a20*/  MUFU.TANH R62, R107 ;  /* 0x0000006b003e7308 */ /* 0x000ea20000002400 */
[----:B-1----:R-:W-:Y:S01]  /*10a30*/  FMNMX.FTZ R4, R4, R7, !PT ;  /* 0x0000000704047209 */ /* 0x002fe20007810000 */
[----:B------:R-:W-:Y:S02]  /*10a40*/  FADD.FTZ R2, -R72, R3 ;  /* 0x0000000348027221 */ /* 0x000fe40000010100 */
[--C-:B------:R-:W-:Y:S02]  /*10a50*/  FFMA.FTZ R7, R33, c[0x0][0x2d0], -R79.reuse ;  /* 0x0000b40021077a23 */ /* 0x100fe4000001084f */
[----:B------:R-:W1:Y:S01]  /*10a60*/  SHFL.BFLY PT, R71, R4, 0x1, 0x1f ;  /* 0x0c201f0004477f89 */ /* 0x000e6200000e0000 */
[----:B------:R-:W-:Y:S03]  /*10a70*/  FMUL.FTZ R2, R2, c[0x0][0x2d0] ;  /* 0x0000b40002027a20 */ /* 0x000fe60000410000 */
[----:B------:R-:W1:Y:S01]  /*10a80*/  MUFU.TANH R76, R76 ;  /* 0x0000004c004c7308 */ /* 0x000e620000002400 */
[----:B------:R-:W-:Y:S01]  /*10a90*/  FMUL.FTZ R33, R74, R149 ;  /* 0x000000954a217220 */ /* 0x000fe20000410000 */
[----:B---3--:R-:W-:Y:S04]  /*10aa0*/  FMNMX.FTZ R5, R102, R5, !PT ;  /* 0x0000000566057209 */ /* 0x008fe80007810000 */
[----:B------:R-:W-:Y:S04]  /*10ab0*/  FMNMX.FTZ R5, R189, R5, !PT ;  /* 0x00000005bd057209 */ /* 0x000fe80007810000 */
[----:B------:R3:W3:Y:S01]  /*10ac0*/  MUFU.EX2 R69, R2 ;  /* 0x0000000200457308 */ /* 0x0006e20000000800 */
[----:B--2---:R-:W-:Y:S01]  /*10ad0*/  FMNMX.FTZ R0, R62, R5, !PT ;  /* 0x000000053e007209 */ /* 0x004fe20007810000 */
[----:B------:R-:W-:Y:S02]  /*10ae0*/  FFMA.FTZ R5, R21, c[0x0][0x2d0], -R79 ;  /* 0x0000b40015057a23 */ /* 0x000fe4000001084f */
[----:B------:R-:W-:Y:S06]  /*10af0*/  IMAD.MOV.U32 R107, RZ, RZ, R59 ;  /* 0x000000ffff6b7224 */ /* 0x000fec00078e003b */
[----:B------:R2:W-:Y:S01]  /*10b00*/  MUFU.EX2 R90, R5 ;  /* 0x00000005005a7308 */ /* 0x0005e20000000800 */
[----:B-1----:R-:W-:Y:S01]  /*10b10*/  FMNMX.FTZ R71, R4, R71, !PT ;  /* 0x0000004704477209 */ /* 0x002fe20007810000 */
[----:B------:R-:W-:Y:S01]  /*10b20*/  FFMA.FTZ R4, R184, c[0x0][0x2d0], -R79 ;  /* 0x0000b400b8047a23 */ /* 0x000fe2000001084f */
[----:B------:R-:W-:Y:S02]  /*10b30*/  FMNMX.FTZ R0, R76, R0, !PT ;  /* 0x000000004c007209 */ /* 0x000fe40007810000 */
[----:B------:R-:W-:Y:S01]  /*10b40*/  MOV R184, R247 ;  /* 0x000000f700b87202 */ /* 0x000fe20000000f00 */
[----:B------:R-:W-:Y:S01]  /*10b50*/  FMUL.FTZ R105, R71, c[0x0][0x2d0] ;  /* 0x0000b40047697a20 */ /* 0x000fe20000410000 */
[----:B------:R-:W-:Y:S03]  /*10b60*/  FMNMX.FTZ R0, R75, R0, !PT ;  /* 0x000000004b007209 */ /* 0x000fe60007810000 */
[----:B------:R-:W-:Y:S01]  /*10b70*/  MUFU.EX2 R223, R4 ;  /* 0x0000000400df7308 */ /* 0x000fe20000000800 */
[----:B------:R-:W-:Y:S01]  /*10b80*/  FFMA.FTZ R104, R104, c[0x0][0x2d0], -R105 ;  /* 0x0000b40068687a23 */ /* 0x000fe20000010869 */
[----:B------:R-:W1:Y:S01]  /*10b90*/  SHFL.BFLY PT, R3, R0, 0x2, 0x1f ;  /* 0x0c401f0000037f89 */ /* 0x000e6200000e0000 */
[----:B---3--:R-:W-:Y:S01]  /*10ba0*/  FADD.FTZ R2, -R71, R116 ;  /* 0x0000007447027221 */ /* 0x008fe20000010100 */
[----:B------:R-:W-:Y:S01]  /*10bb0*/  MOV R116, R42 ;  /* 0x0000002a00747202 */ /* 0x000fe20000000f00 */
[----:B------:R-:W-:Y:S02]  /*10bc0*/  FMUL.FTZ R51, R69, R167 ;  /* 0x000000a745337220 */ /* 0x000fe40000410000 */
[----:B------:R-:W-:Y:S03]  /*10bd0*/  FMUL.FTZ R2, R2, c[0x0][0x2d0] ;  /* 0x0000b40002027a20 */ /* 0x000fe60000410000 */
[----:B------:R-:W-:Y:S01]  /*10be0*/  MUFU.EX2 R94, R7 ;  /* 0x00000007005e7308 */ /* 0x000fe20000000800 */
[----:B--2---:R-:W-:Y:S09]  /*10bf0*/  @P0 MOV R5, R55 ;  /* 0x0000003700050202 */ /* 0x004ff20000000f00 */
[----:B------:R2:W3:Y:S01]  /*10c00*/  MUFU.EX2 R68, R2 ;  /* 0x0000000200447308 */ /* 0x0004e20000000800 */
[----:B-1----:R-:W-:Y:S01]  /*10c10*/  FMNMX.FTZ R0, R0, R3, !PT ;  /* 0x0000000300007209 */ /* 0x002fe20007810000 */
[--C-:B------:R-:W-:Y:S08]  /*10c20*/  FFMA.FTZ R3, R17, c[0x0][0x2d0], -R79.reuse ;  /* 0x0000b40011037a23 */ /* 0x100ff0000001084f */
[----:B------:R-:W-:Y:S01]  /*10c30*/  MUFU.EX2 R104, R104 ;  /* 0x0000006800687308 */ /* 0x000fe20000000800 */
[----:B------:R-:W-:Y:S01]  /*10c40*/  FMUL.FTZ R17, R74, R133 ;  /* 0x000000854a117220 */ /* 0x000fe20000410000 */
[----:B------:R-:W-:Y:S04]  /*10c50*/  MOV R133, R63 ;  /* 0x0000003f00857202 */ /* 0x000fe80000000f00 */
[----:B------:R-:W-:Y:S02]  /*10c60*/  MOV R149, R133 ;  /* 0x0000008500957202 */ /* 0x000fe40000000f00 */
[----:B------:R-:W-:Y:S02]  /*10c70*/  MOV R133, R98 ;  /* 0x0000006200857202 */ /* 0x000fe40000000f00 */
[----:B------:R1:W-:Y:S01]  /*10c80*/  MUFU.EX2 R10, R3 ;  /* 0x00000003000a7308 */ /* 0x0003e20000000800 */
[--C-:B--2---:R-:W-:Y:S02]  /*10c90*/  FFMA.FTZ R2, R118, c[0x0][0x2d0], -R79.reuse ;  /* 0x0000b40076027a23 */ /* 0x104fe4000001084f */
[----:B---3--:R-:W-:Y:S07]  /*10ca0*/  FMUL.FTZ R45, R68, R161 ;  /* 0x000000a1442d7220 */ /* 0x008fee0000410000 */
[----:B------:R2:W3:Y:S01]  /*10cb0*/  MUFU.EX2 R243, R2 ;  /* 0x0000000200f37308 */ /* 0x0004e20000000800 */
[--C-:B-1----:R-:W-:Y:S01]  /*10cc0*/  FFMA.FTZ R3, R187, c[0x0][0x2d0], -R78.reuse ;  /* 0x0000b400bb037a23 */ /* 0x102fe2000001084e */
[----:B------:R-:W-:Y:S08]  /*10cd0*/  MOV R187, R62 ;  /* 0x0000003e00bb7202 */ /* 0x000ff00000000f00 */
[----:B------:R1:W-:Y:S01]  /*10ce0*/  MUFU.EX2 R222, R3 ;  /* 0x0000000300de7308 */ /* 0x0003e20000000800 */
[----:B--2---:R-:W-:Y:S01]  /*10cf0*/  FFMA.FTZ R2, R16, c[0x0][0x2d0], -R79 ;  /* 0x0000b40010027a23 */ /* 0x004fe2000001084f */
[----:B---3--:R-:W-:Y:S01]  /*10d00*/  F2FP.BF16.PACK_AB R80, R243, R223 ;  /* 0x000000dff350723e */ /* 0x008fe200000010ff */
[----:B------:R-:W-:Y:S01]  /*10d10*/  FMUL.FTZ R16, R74, R132 ;  /* 0x000000844a107220 */ /* 0x000fe20000410000 */
[----:B------:R-:W-:Y:S06]  /*10d20*/  MOV R132, R44 ;  /* 0x0000002c00847202 */ /* 0x000fec0000000f00 */
[----:B------:R2:W-:Y:S01]  /*10d30*/  MUFU.EX2 R36, R2 ;  /* 0x0000000200247308 */ /* 0x0005e20000000800 */
[----:B------:R-:W-:Y:S02]  /*10d40*/  FMUL.FTZ R44, R68, R160 ;  /* 0x000000a0442c7220 */ /* 0x000fe40000410000 */
[--C-:B-1----:R-:W-:Y:S01]  /*10d50*/  FFMA.FTZ R3, R185, c[0x0][0x2d0], -R78.reuse ;  /* 0x0000b400b9037a23 */ /* 0x102fe2000001084e */
[----:B------:R-:W-:Y:S06]  /*10d60*/  MOV R185, R88 ;  /* 0x0000005800b97202 */ /* 0x000fec0000000f00 */
[----:B------:R1:W3:Y:S01]  /*10d70*/  MUFU.EX2 R242, R3 ;  /* 0x0000000300f27308 */ /* 0x0002e20000000800 */
[----:B--2---:R-:W2:Y:S01]  /*10d80*/  SHFL.BFLY PT, R2, R0, 0x1, 0x1f ;  /* 0x0c201f0000027f89 */ /* 0x004ea200000e0000 */
[--C-:B-1----:R-:W-:Y:S01]  /*10d90*/  FFMA.FTZ R3, R18, c[0x0][0x2d0], -R78.reuse ;  /* 0x0000b40012037a23 */ /* 0x102fe2000001084e */
[----:B---3--:R-:W-:Y:S01]  /*10da0*/  F2FP.BF16.PACK_AB R81, R242, R222 ;  /* 0x000000def251723e */ /* 0x008fe200000010ff */
[----:B------:R-:W-:Y:S01]  /*10db0*/  FMUL.FTZ R18, R69, R134 ;  /* 0x0000008645127220 */ /* 0x000fe20000410000 */
[----:B------:R-:W-:Y:S05]  /*10dc0*/  MOV R134, R60 ;  /* 0x0000003c00867202 */ /* 0x000fea0000000f00 */
[----:B------:R1:W-:Y:S01]  /*10dd0*/  MUFU.EX2 R50, R3 ;  /* 0x0000000300327308 */ /* 0x0003e20000000800 */
[----:B------:R-:W-:Y:S01]  /*10de0*/  FMUL.FTZ R60, R68, R176 ;  /* 0x000000b0443c7220 */ /* 0x000fe20000410000 */
[----:B--2---:R-:W-:Y:S01]  /*10df0*/  FMNMX.FTZ R70, R0, R2, !PT ;  /* 0x0000000200467209 */ /* 0x004fe20007810000 */
[----:B------:R-:W-:Y:S01]  /*10e00*/  FFMA.FTZ R2, R194, c[0x0][0x2d0], -R105 ;  /* 0x0000b400c2027a23 */ /* 0x000fe20000010869 */
[----:B------:R-:W-:Y:S01]  /*10e10*/  MOV R194, R57 ;  /* 0x0000003900c27202 */ /* 0x000fe20000000f00 */
[----:B------:R-:W-:Y:S02]  /*10e20*/  FMUL.FTZ R57, R68, R173 ;  /* 0x000000ad44397220 */ /* 0x000fe40000410000 */
[----:B------:R-:W-:Y:S02]  /*10e30*/  FMUL.FTZ R77, R70, c[0x0][0x2d0] ;  /* 0x0000b400464d7a20 */ /* 0x000fe40000410000 */
[----:B------:R-:W-:Y:S01]  /*10e40*/  FFMA.FTZ R0, R19, c[0x0][0x2d0], -R78 ;  /* 0x0000b40013007a23 */ /* 0x000fe2000001084e */
[----:B------:R2:W-:Y:S01]  /*10e50*/  MUFU.EX2 R118, R2 ;  /* 0x0000000200767308 */ /* 0x0005e20000000800 */
[----:B------:R-:W-:Y:S01]  /*10e60*/  FMUL.FTZ R19, R69, R135 ;  /* 0x0000008745137220 */ /* 0x000fe20000410000 */
[----:B------:R-:W-:Y:S01]  /*10e70*/  MOV R135, R61 ;  /* 0x0000003d00877202 */ /* 0x000fe20000000f00 */
[----:B------:R-:W-:Y:S02]  /*10e80*/  FMUL.FTZ R61, R68, R177 ;  /* 0x000000b1443d7220 */ /* 0x000fe40000410000 */
[----:B------:R-:W-:Y:S05]  /*10e90*/  FFMA.FTZ R75, R75, c[0x0][0x2d0], -R77 ;  /* 0x0000b4004b4b7a23 */ /* 0x000fea000001084d */
[----:B------:R3:W3:Y:S01]  /*10ea0*/  MUFU.EX2 R191, R0 ;  /* 0x0000000000bf7308 */ /* 0x0006e20000000800 */
[----:B-1----:R-:W-:Y:S09]  /*10eb0*/  FFMA.FTZ R3, R20, c[0x0][0x2d0], -R79 ;  /* 0x0000b40014037a23 */ /* 0x002ff2000001084f */
[----:B------:R-:W-:Y:S01]  /*10ec0*/  MUFU.EX2 R89, R3 ;  /* 0x0000000300597308 */ /* 0x000fe20000000800 */
[----:B--2---:R-:W-:Y:S01]  /*10ed0*/  FFMA.FTZ R2, R186, c[0x0][0x2d0], -R105 ;  /* 0x0000b400ba027a23 */ /* 0x004fe20000010869 */
[----:B------:R-:W-:Y:S01]  /*10ee0*/  MOV R186, R40 ;  /* 0x0000002800ba7202 */ /* 0x000fe20000000f00 */
[----:B------:R-:W-:Y:S07]  /*10ef0*/  FMUL.FTZ R40, R68, R156 ;  /* 0x0000009c44287220 */ /* 0x000fee0000410000 */
[----:B------:R1:W2:Y:S01]  /*10f00*/  MUFU.EX2 R114, R2 ;  /* 0x0000000200727308 */ /* 0x0002a20000000800 */
[----:B---3--:R-:W-:Y:S01]  /*10f10*/  FADD.FTZ R0, -R70, R117 ;  /* 0x0000007546007221 */ /* 0x008fe20000010100 */
[----:B------:R-:W-:Y:S02]  /*10f20*/  F2FP.BF16.PACK_AB R83, R191, R50 ;  /* 0x00000032bf53723e */ /* 0x000fe400000010ff */
[----:B------:R-:W-:Y:S01]  /*10f30*/  MOV R117, R84 ;  /* 0x0000005400757202 */ /* 0x000fe20000000f00 */
[----:B------:R-:W-:Y:S05]  /*10f40*/  FMUL.FTZ R0, R0, c[0x0][0x2d0] ;  /* 0x0000b40000007a20 */ /* 0x000fea0000410000 */
[----:B------:R-:W-:Y:S10]  /*10f50*/  MUFU.EX2 R75, R75 ;  /* 0x0000004b004b7308 */ /* 0x000ff40000000800 */
[----:B------:R-:W3:Y:S01]  /*10f60*/  MUFU.EX2 R0, R0 ;  /* 0x0000000000007308 */ /* 0x000ee20000000800 */
[----:B-1----:R-:W-:Y:S01]  /*10f70*/  FFMA.FTZ R2, R12, c[0x0][0x2d0], -R105 ;  /* 0x0000b4000c027a23 */ /* 0x002fe20000010869 */
[----:B--2---:R-:W-:Y:S01]  /*10f80*/  F2FP.BF16.PACK_AB R64, R114, R118 ;  /* 0x000000767240723e */ /* 0x004fe200000010ff */
[C---:B------:R-:W-:Y:S02]  /*10f90*/  FMUL.FTZ R12, R68.reuse, R128 ;  /* 0x00000080440c7220 */ /* 0x040fe40000410000 */
[----:B------:R-:W-:Y:S05]  /*10fa0*/  IMAD.MOV.U32 R128, RZ, RZ, R41 ;  /* 0x000000ffff807224 */ /* 0x000fea00078e0029 */
[----:B------:R1:W-:Y:S01]  /*10fb0*/  MUFU.EX2 R52, R2 ;  /* 0x0000000200347308 */ /* 0x0003e20000000800 */
[----:B------:R-:W-:Y:S02]  /*10fc0*/  FMUL.FTZ R41, R68, R157 ;  /* 0x0000009d44297220 */ /* 0x000fe40000410000 */
[C---:B---3--:R-:W-:Y:S02]  /*10fd0*/  FMUL.FTZ R42, R0.reuse, R158 ;  /* 0x0000009e002a7220 */ /* 0x048fe40000410000 */
[C---:B------:R-:W-:Y:S02]  /*10fe0*/  FMUL.FTZ R59, R0.reuse, R175 ;  /* 0x000000af003b7220 */ /* 0x040fe40000410000 */
[C---:B------:R-:W-:Y:S02]  /*10ff0*/  FMUL.FTZ R62, R0.reuse, R178 ;  /* 0x000000b2003e7220 */ /* 0x040fe40000410000 */
[----:B------:R-:W-:Y:S02]  /*11000*/  FMUL.FTZ R63, R0, R179 ;  /* 0x000000b3003f7220 */ /* 0x000fe40000410000 */
[----:B-1----:R-:W-:Y:S02]  /*11010*/  FFMA.FTZ R2, R13, c[0x0][0x2d0], -R105 ;  /* 0x0000b4000d027a23 */ /* 0x002fe40000010869 */
[C---:B------:R-:W-:Y:S01]  /*11020*/  FMUL.FTZ R13, R68.reuse, R129 ;  /* 0x00000081440d7220 */ /* 0x040fe20000410000 */
[----:B------:R-:W-:Y:S01]  /*11030*/  MOV R129, R86 ;  /* 0x0000005600817202 */ /* 0x000fe20000000f00 */
[----:B------:R1:W-:Y:S02]  /*11040*/  MUFU.EX2 R53, R2 ;  /* 0x0000000200357308 */ /* 0x0003e40000000800 */
[--C-:B-1----:R-:W-:Y:S01]  /*11050*/  FFMA.FTZ R2, R193, c[0x0][0x2d0], -R77.reuse ;  /* 0x0000b400c1027a23 */ /* 0x102fe2000001084d */
[----:B------:R-:W-:Y:S01]  /*11060*/  MOV R193, R56 ;  /* 0x0000003800c17202 */ /* 0x000fe20000000f00 */
[----:B------:R-:W-:Y:S06]  /*11070*/  FMUL.FTZ R56, R68, R172 ;  /* 0x000000ac44387220 */ /* 0x000fec0000410000 */
[----:B------:R1:W-:Y:S02]  /*11080*/  MUFU.EX2 R101, R2 ;  /* 0x0000000200657308 */ /* 0x0003e40000000800 */
[--C-:B-1----:R-:W-:Y:S01]  /*11090*/  FFMA.FTZ R2, R192, c[0x0][0x2d0], -R77.reuse ;  /* 0x0000b400c0027a23 */ /* 0x102fe2000001084d */
[----:B------:R-:W-:Y:S07]  /*110a0*/  MOV R192, R10 ;  /* 0x0000000a00c07202 */ /* 0x000fee0000000f00 */
[----:B------:R1:W2:Y:S02]  /*110b0*/  MUFU.EX2 R200, R2 ;  /* 0x0000000200c87308 */ /* 0x0002a40000000800 */
[--C-:B-1----:R-:W-:Y:S01]  /*110c0*/  FFMA.FTZ R2, R14, c[0x0][0x2d0], -R77.reuse ;  /* 0x0000b4000e027a23 */ /* 0x102fe2000001084d */
[----:B--2---:R-:W-:Y:S01]  /*110d0*/  F2FP.BF16.PACK_AB R65, R200, R101 ;  /* 0x00000065c841723e */ /* 0x004fe200000010ff */
[C---:B------:R-:W-:Y:S01]  /*110e0*/  FMUL.FTZ R14, R0.reuse, R130 ;  /* 0x00000082000e7220 */ /* 0x040fe20000410000 */
[----:B------:R-:W-:Y:S05]  /*110f0*/  MOV R130, R85 ;  /* 0x0000005500827202 */ /* 0x000fea0000000f00 */
[----:B------:R1:W-:Y:S02]  /*11100*/  MUFU.EX2 R201, R2 ;  /* 0x0000000200c97308 */ /* 0x0003e40000000800 */
[----:B-1----:R-:W-:Y:S02]  /*11110*/  FFMA.FTZ R2, R15, c[0x0][0x2d0], -R77 ;  /* 0x0000b4000f027a23 */ /* 0x002fe4000001084d */
[C---:B------:R-:W-:Y:S01]  /*11120*/  FMUL.FTZ R15, R0.reuse, R131 ;  /* 0x00000083000f7220 */ /* 0x040fe20000410000 */
[----:B------:R-:W-:Y:S05]  /*11130*/  MOV R131, R43 ;  /* 0x0000002b00837202 */ /* 0x000fea0000000f00 */
[----:B------:R1:W2:Y:S01]  /*11140*/  MUFU.EX2 R204, R2 ;  /* 0x0000000200cc7308 */ /* 0x0002a20000000800 */
[----:B------:R-:W-:Y:S01]  /*11150*/  FMUL.FTZ R43, R0, R159 ;  /* 0x0000009f002b7220 */ /* 0x000fe20000410000 */
[----:B-1----:R-:W-:Y:S02]  /*11160*/  @P0 SHF.R.S32.HI R2, RZ, 0x1f, R244 ;  /* 0x0000001fff020819 */ /* 0x002fe400000114f4 */
[----:B--2---:R-:W-:Y:S03]  /*11170*/  F2FP.BF16.PACK_AB R67, R204, R201 ;  /* 0x000000c9cc43723e */ /* 0x004fe600000010ff */
[----:B------:R-:W-:Y:S02]  /*11180*/  @P0 IMAD R4, R2, c[0x0][0x1e0], RZ ;  /* 0x0000780002040a24 */ /* 0x000fe400078e02ff */
[C---:B------:R-:W-:Y:S04]  /*11190*/  @P0 IMAD.WIDE.U32 R2, R244.reuse, c[0x0][0x1e0], RZ ;  /* 0x00007800f4020a25 */ /* 0x040fe800078e00ff */
[----:B------:R-:W-:Y:S02]  /*111a0*/  @P0 IMAD R6, R244, c[0x0][0x1e4], R4 ;  /* 0x00007900f4060a24 */ /* 0x000fe400078e0204 */
[----:B----4-:R-:W-:Y:S03]  /*111b0*/  @P0 IMAD.MOV.U32 R4, RZ, RZ, R38 ;  /* 0x000000ffff040224 */ /* 0x010fe600078e0026 */
[----:B------:R-:W-:Y:S01]  /*111c0*/  @P0 IADD3 R3, R3, R6, RZ ;  /* 0x0000000603030210 */ /* 0x000fe20007ffe0ff */
[----:B------:R-:W-:Y:S04]  /*111d0*/  @P0 IMAD.WIDE.U32 R4, R2, 0x70, R4 ;  /* 0x0000007002040825 */ /* 0x000fe800078e0004 */
[----:B------:R-:W-:Y:S01]  /*111e0*/  @P0 IMAD R3, R3, 0x70, RZ ;  /* 0x0000007003030824 */ /* 0x000fe200078e02ff */
[----:B------:R-:W-:Y:S01]  /*111f0*/  @P0 LEA R2, P2, R4, c[0x0][0x1c8], 0x1 ;  /* 0x0000720004020a11 */ /* 0x000fe200078408ff */
[----:B------:R-:W-:Y:S03]  /*11200*/  FFMA.FTZ R6, R32, c[0x0][0x2d0], -R79 ;  /* 0x0000b40020067a23 */ /* 0x000fe6000001084f */
[----:B------:R-:W-:Y:S01]  /*11210*/  @P0 IADD3 R3, R5, R3, RZ ;  /* 0x0000000305030210 */ /* 0x000fe20007ffe0ff */
[----:B------:R1:W-:Y:S03]  /*11220*/  MUFU.EX2 R92, R6 ;  /* 0x00000006005c7308 */ /* 0x0003e60000000800 */
[----:B------:R-:W-:Y:S01]  /*11230*/  @P0 LEA.HI.X R3, R4, c[0x0][0x1cc], R3, 0x1, P2 ;  /* 0x0000730004030a11 */ /* 0x000fe200010f0c03 */
[--C-:B------:R-:W-:Y:S04]  /*11240*/  FFMA.FTZ R4, R22, c[0x0][0x2d0], -R78.reuse ;  /* 0x0000b40016047a23 */ /* 0x100fe8000001084e */
[----:B------:R2:W-:Y:S02]  /*11250*/  @P0 LDGSTS.E.BYPASS.LTC128B.128 [R241+0x3900], [R2.64], !P6 ;  /* 0x0390000002f10fae */ /* 0x0005e4000f101d4a */
[----:B------:R3:W-:Y:S01]  /*11260*/  MUFU.EX2 R251, R4 ;  /* 0x0000000400fb7308 */ /* 0x0007e20000000800 */
[----:B-1----:R-:W-:Y:S04]  /*11270*/  @P0 IADD3 R6, P1, R2, UR6, RZ ;  /* 0x0000000602060c10 */ /* 0x002fe8000ff3e0ff */
[----:B------:R-:W-:Y:S02]  /*11280*/  @P0 IADD3.X R7, R3, UR7, RZ, P1, !PT ;  /* 0x0000000703070c10 */ /* 0x000fe40008ffe4ff */
[----:B------:R-:W-:Y:S03]  /*11290*/  @P0 IADD3 R10, P3, R6, UR6, RZ ;  /* 0x00000006060a0c10 */ /* 0x000fe6000ff7e0ff */
[----:B------:R1:W-:Y:S01]  /*112a0*/  @P0 LDGSTS.E.BYPASS.LTC128B.128 [R241+0x4100], [R6.64], !P6 ;  /* 0x0410000006f10fae */ /* 0x0003e2000f101d4a */
[----:B------:R-:W-:Y:S01]  /*112b0*/  @P0 IADD3.X R11, R7, UR7, RZ, P3, !PT ;  /* 0x00000007070b0c10 */ /* 0x000fe20009ffe4ff */
[--C-:B--2---:R-:W-:Y:S01]  /*112c0*/  FFMA.FTZ R2, R23, c[0x0][0x2d0], -R78.reuse ;  /* 0x0000b40017027a23 */ /* 0x104fe2000001084e */
[----:B------:R-:W-:Y:S03]  /*112d0*/  @P0 IADD3 R8, P2, R10, UR6, RZ ;  /* 0x000000060a080c10 */ /* 0x000fe6000ff5e0ff */
[----:B------:R2:W4:Y:S01]  /*112e0*/  MUFU.EX2 R91, R2 ;  /* 0x00000002005b7308 */ /* 0x0005220000000800 */
[----:B------:R-:W-:Y:S01]  /*112f0*/  @P0 IADD3.X R9, R11, UR7, RZ, P2, !PT ;  /* 0x000000070b090c10 */ /* 0x000fe200097fe4ff */
[----:B------:R4:W-:Y:S01]  /*11300*/  @P0 LDGSTS.E.BYPASS.LTC128B.128 [R241+0x4900], [R10.64], !P6 ;  /* 0x049000000af10fae */ /* 0x0009e2000f101d4a */
[----:B---3--:R-:W-:Y:S04]  /*11310*/  @P0 IADD3 R4, P1, R8, UR6, RZ ;  /* 0x0000000608040c10 */ /* 0x008fe8000ff3e0ff */
[----:B------:R-:W-:Y:S03]  /*11320*/  @P0 IADD3.X R5, R9, UR7, RZ, P1, !PT ;  /* 0x0000000709050c10 */ /* 0x000fe60008ffe4ff */
[----:B------:R3:W-:Y:S08]  /*11330*/  @P0 LDGSTS.E.BYPASS.LTC128B.128 [R241+0x5100], [R8.64], !P6 ;  /* 0x0510000008f10fae */ /* 0x0007f0000f101d4a */
[----:B------:R3:W-:Y:S01]  /*11340*/  @P0 LDGSTS.E.BYPASS.LTC128B.128 [R241+0x5900], [R4.64], !P6 ;  /* 0x0590000004f10fae */ /* 0x0007e2000f101d4a */
[--C-:B-1----:R-:W-:Y:S02]  /*11350*/  FFMA.FTZ R7, R34, c[0x0][0x2d0], -R78.reuse ;  /* 0x0000b40022077a23 */ /* 0x102fe4000001084e */
[----:B------:R-:W-:Y:S01]  /*11360*/  FMUL.FTZ R34, R69, R150 ;  /* 0x0000009645227220 */ /* 0x000fe20000410000 */
[----:B--2---:R-:W-:Y:S01]  /*11370*/  @P0 IADD3 R2, P2, R4, UR6, RZ ;  /* 0x0000000604020c10 */ /* 0x004fe2000ff5e0ff */
[----:B------:R1:W-:Y:S03]  /*11380*/  MUFU.EX2 R93, R7 ;  /* 0x00000007005d7308 */ /* 0x0003e60000000800 */
[----:B------:R-:W-:Y:S01]  /*11390*/  @P0 IADD3.X R3, R5, UR7, RZ, P2, !PT ;  /* 0x0000000705030c10 */ /* 0x000fe200097fe4ff */
[----:B----4-:R-:W-:Y:S01]  /*113a0*/  FMUL.FTZ R11, R0, R127 ;  /* 0x0000007f000b7220 */ /* 0x010fe20000410000 */
[----:B------:R-:W-:Y:S01]  /*113b0*/  @P0 IADD3 R6, P1, R2, UR6, RZ ;  /* 0x0000000602060c10 */ /* 0x000fe2000ff3e0ff */
[----:B------:R-:W-:Y:S01]  /*113c0*/  FMUL.FTZ R10, R0, R126 ;  /* 0x0000007e000a7220 */ /* 0x000fe20000410000 */
[----:B------:R-:W-:Y:S01]  /*113d0*/  MOV R127, R52 ;  /* 0x00000034007f7202 */ /* 0x000fe20000000f00 */
[----:B------:R2:W-:Y:S01]  /*113e0*/  @P0 LDGSTS.E.BYPASS.LTC128B.128 [R241+0x6100], [R2.64], !P6 ;  /* 0x0610000002f10fae */ /* 0x0005e2000f101d4a */
[----:B------:R-:W-:Y:S01]  /*113f0*/  MOV R126, R50 ;  /* 0x00000032007e7202 */ /* 0x000fe20000000f00 */
[----:B------:R-:W-:Y:S02]  /*11400*/  FMUL.FTZ R50, R69, R166 ;  /* 0x000000a645327220 */ /* 0x000fe40000410000 */
[C---:B---3--:R-:W-:Y:S01]  /*11410*/  FMUL.FTZ R8, R68.reuse, R124 ;  /* 0x0000007c44087220 */ /* 0x048fe20000410000 */
[----:B------:R-:W-:Y:S01]  /*11420*/  MOV R124, R53 ;  /* 0x00000035007c7202 */ /* 0x000fe20000000f00 */
[----:B------:R-:W-:Y:S02]  /*11430*/  FMUL.FTZ R9, R68, R125 ;  /* 0x0000007d44097220 */ /* 0x000fe40000410000 */
[----:B------:R-:W-:Y:S01]  /*11440*/  IMAD.MOV.U32 R125, RZ, RZ, R87 ;  /* 0x000000ffff7d7224 */ /* 0x000fe200078e0057 */
[----:B------:R-:W-:Y:S01]  /*11450*/  F2FP.BF16.PACK_AB R66, R124, R127 ;  /* 0x0000007f7c42723e */ /* 0x000fe200000010ff */
[----:B------:R-:W-:Y:S02]  /*11460*/  FFMA.FTZ R4, R35, c[0x0][0x2d0], -R78 ;  /* 0x0000b40023047a23 */ /* 0x000fe4000001084e */
[----:B------:R-:W-:Y:S01]  /*11470*/  FMUL.FTZ R5, R74, R121 ;  /* 0x000000794a057220 */ /* 0x000fe20000410000 */
[----:B------:R-:W-:Y:S01]  /*11480*/  MOV R121, R91 ;  /* 0x0000005b00797202 */ /* 0x000fe20000000f00 */
[----:B------:R3:W4:Y:S01]  /*11490*/  MUFU.EX2 R32, R4 ;  /* 0x0000000400207308 */ /* 0x0007220000000800 */
[----:B-1----:R-:W-:Y:S01]  /*114a0*/  @P0 IADD3.X R7, R3, UR7, RZ, P1, !PT ;  /* 0x0000000703070c10 */ /* 0x002fe20008ffe4ff */
[C---:B------:R-:W-:Y:S04]  /*114b0*/  FMUL.FTZ R35, R69.reuse, R151 ;  /* 0x0000009745237220 */ /* 0x040fe80000410000 */
[----:B------:R1:W-:Y:S01]  /*114c0*/  @P0 LDGSTS.E.BYPASS.LTC128B.128 [R241+0x6900], [R6.64], !P6 ;  /* 0x0690000006f10fae */ /* 0x0003e2000f101d4a */
[--C-:B--2---:R-:W-:Y:S01]  /*114d0*/  FFMA.FTZ R2, R24, c[0x0][0x2d0], -R105.reuse ;  /* 0x0000b40018027a23 */ /* 0x104fe20000010869 */
[----:B------:R-:W-:Y:S01]  /*114e0*/  MOV R3, R36 ;  /* 0x0000002400037202 */ /* 0x000fe20000000f00 */
[----:B------:R-:W-:Y:S05]  /*114f0*/  FMUL.FTZ R24, R68, R140 ;  /* 0x0000008c44187220 */ /* 0x000fea0000410000 */
[----:B------:R-:W2:Y:S01]  /*11500*/  LDSM.16.MT88.4 R20, [R224+0x100] ;  /* 0x00010000e014783b */ /* 0x000ea20000004200 */
[----:B------:R1:W-:Y:S01]  /*11510*/  MUFU.EX2 R248, R2 ;  /* 0x0000000200f87308 */ /* 0x0003e20000000800 */
[----:B------:R-:W-:Y:S06]  /*11520*/  F2FP.BF16.PACK_AB R82, R192, R3 ;  /* 0x00000003c052723e */ /* 0x000fec00000010ff */
[----:B------:R-:W2:Y:S01]  /*11530*/  LDSM.16.MT88.4 R36, [R227+0x100] ;  /* 0x00010000e324783b */ /* 0x000ea20000004200 */
[C---:B---3--:R-:W-:Y:S02]  /*11540*/  FMUL.FTZ R4, R74.reuse, R120 ;  /* 0x000000784a047220 */ /* 0x048fe40000410000 */
[----:B----4-:R-:W-:Y:S02]  /*11550*/  IMAD.MOV.U32 R140, RZ, RZ, R32 ;  /* 0x000000ffff8c7224 */ /* 0x010fe400078e0020 */
[----:B------:R-:W-:Y:S01]  /*11560*/  FMUL.FTZ R32, R74, R148 ;  /* 0x000000944a207220 */ /* 0x000fe20000410000 */
[----:B------:R-:W-:Y:S02]  /*11570*/  MOV R148, R245 ;  /* 0x000000f500947202 */ /* 0x000fe40000000f00 */
[----:B------:R-:W3:Y:S01]  /*11580*/  LDSM.16.MT88.4 R52, [R225+0x100] ;  /* 0x00010000e134783b */ /* 0x000ee20000004200 */
[C---:B-1----:R-:W-:Y:S01]  /*11590*/  FMUL.FTZ R6, R69.reuse, R122 ;  /* 0x0000007a45067220 */ /* 0x042fe20000410000 */
[----:B------:R-:W-:Y:S01]  /*115a0*/  MOV R122, R90 ;  /* 0x0000005a007a7202 */ /* 0x000fe20000000f00 */
[----:B------:R-:W-:Y:S01]  /*115b0*/  FMUL.FTZ R7, R69, R123 ;  /* 0x0000007b45077220 */ /* 0x000fe20000410000 */
[----:B------:R-:W-:Y:S04]  /*115c0*/  MOV R123, R89 ;  /* 0x00000059007b7202 */ /* 0x000fe80000000f00 */
[----:B------:R-:W1:Y:S01]  /*115d0*/  LDSM.16.MT88.4 R84, [R226+0x100] ;  /* 0x00010000e254783b */ /* 0x000e620000004200 */
[--C-:B------:R-:W-:Y:S02]  /*115e0*/  FFMA.FTZ R2, R25, c[0x0][0x2d0], -R105.reuse ;  /* 0x0000b40019027a23 */ /* 0x100fe40000010869 */
[----:B------:R-:W-:Y:S01]  /*115f0*/  FMUL.FTZ R25, R68, R141 ;  /* 0x0000008d44197220 */ /* 0x000fe20000410000 */
[----:B------:R-:W-:Y:S01]  /*11600*/  MOV R141, R94 ;  /* 0x0000005e008d7202 */ /* 0x000fe20000000f00 */
[----:B------:R4:W1:Y:S03]  /*11610*/  MUFU.EX2 R249, R2 ;  /* 0x0000000200f97308 */ /* 0x0008660000000800 */
[----:B------:R-:W1:Y:S01]  /*11620*/  LDSM.16.MT88.4 R88, [R224+0x900] ;  /* 0x00090000e058783b */ /* 0x000e620000004200 */
[-C--:B--2---:R-:W-:Y:S07]  /*11630*/  HMMA.16816.F32.BF16 R4, R80, R20.reuse, R4 ;  /* 0x000000145004723c */ /* 0x084fee0000041804 */
[----:B------:R-:W0:Y:S01]  /*11640*/  LDGDEPBAR ;  /* 0x00000000000079af */ /* 0x000e220000000000 */
[C---:B------:R-:W-:Y:S04]  /*11650*/  HMMA.16816.F32.BF16 R8, R64.reuse, R20, R8 ;  /* 0x000000144008723c */ /* 0x040fe80000041808 */
[--C-:B----4-:R-:W-:Y:S02]  /*11660*/  FFMA.FTZ R2, R28, c[0x0][0x2d0], -R105.reuse ;  /* 0x0000b4001c027a23 */ /* 0x110fe40000010869 */
[----:B------:R-:W-:Y:S02]  /*11670*/  FMUL.FTZ R28, R68, R144 ;  /* 0x00000090441c7220 */ /* 0x000fe40000410000 */
[-C--:B------:R-:W-:Y:S01]  /*11680*/  HMMA.16816.F32.BF16 R12, R64, R22.reuse, R12 ;  /* 0x00000016400c723c */ /* 0x080fe2000004180c */
[----:B------:R2:W-:Y:S03]  /*11690*/  MUFU.EX2 R250, R2 ;  /* 0x0000000200fa7308 */ /* 0x0005e60000000800 */
[C---:B------:R-:W-:Y:S02]  /*116a0*/  FMUL.FTZ R20, R74.reuse, R136 ;  /* 0x000000884a147220 */ /* 0x040fe40000410000 */
[----:B------:R-:W-:Y:S01]  /*116b0*/  FMUL.FTZ R21, R74, R137 ;  /* 0x000000894a157220 */ /* 0x000fe20000410000 */
[----:B------:R-:W-:Y:S01]  /*116c0*/  MOV R137, R58 ;  /* 0x0000003a00897202 */ /* 0x000fe20000000f00 */
[C---:B------:R-:W-:Y:S04]  /*116d0*/  HMMA.16816.F32.BF16 R16, R80.reuse, R22, R16 ;  /* 0x000000165010723c */ /* 0x040fe80000041810 */
[----:B------:R-:W-:Y:S02]  /*116e0*/  IMAD.MOV.U32 R136, RZ, RZ, R46 ;  /* 0x000000ffff887224 */ /* 0x000fe400078e002e */
[C---:B------:R-:W-:Y:S02]  /*116f0*/  FMUL.FTZ R46, R0.reuse, R162 ;  /* 0x000000a2002e7220 */ /* 0x040fe40000410000 */
[C---:B------:R-:W-:Y:S01]  /*11700*/  FMUL.FTZ R23, R69.reuse, R139 ;  /* 0x0000008b45177220 */ /* 0x040fe20000410000 */
[----:B------:R-:W-:Y:S03]  /*11710*/  MOV R139, R221 ;  /* 0x000000dd008b7202 */ /* 0x000fe60000000f00 */
[----:B------:R-:W-:Y:S01]  /*11720*/  FMUL.FTZ R22, R69, R138 ;  /* 0x0000008a45167220 */ /* 0x000fe20000410000 */
[----:B------:R-:W-:Y:S01]  /*11730*/  MOV R138, R220 ;  /* 0x000000dc008a7202 */ /* 0x000fe20000000f00 */
[----:B------:R-:W-:Y:S01]  /*11740*/  FMUL.FTZ R58, R0, R174 ;  /* 0x000000ae003a7220 */ /* 0x000fe20000410000 */
[----:B------:R-:W-:Y:S01]  /*11750*/  MOV R150, R139 ;  /* 0x0000008b00967202 */ /* 0x000fe20000000f00 */
[----:B--2---:R-:W-:Y:S01]  /*11760*/  FFMA.FTZ R2, R29, c[0x0][0x2d0], -R105 ;  /* 0x0000b4001d027a23 */ /* 0x004fe20000010869 */
[----:B------:R-:W-:Y:S02]  /*11770*/  MOV R139, R135 ;  /* 0x00000087008b7202 */ /* 0x000fe40000000f00 */
[-C--:B------:R-:W-:Y:S01]  /*11780*/  HMMA.16816.F32.BF16 R20, R80, R36.reuse, R20 ;  /* 0x000000245014723c */ /* 0x080fe20000041814 */
[----:B------:R2:W-:Y:S02]  /*11790*/  MUFU.EX2 R252, R2 ;  /* 0x0000000200fc7308 */ /* 0x0005e40000000800 */
[----:B------:R-:W-:Y:S01]  /*117a0*/  FMUL.FTZ R29, R68, R145 ;  /* 0x00000091441d7220 */ /* 0x000fe20000410000 */
[----:B------:R-:W-:Y:S02]  /*117b0*/  MOV R135, R130 ;  /* 0x0000008200877202 */ /* 0x000fe40000000f00 */
[----:B------:R-:W-:Y:S02]  /*117c0*/  MOV R130, R125 ;  /* 0x0000007d00827202 */ /* 0x000fe40000000f00 */
[----:B------:R-:W-:Y:S04]  /*117d0*/  MOV R125, R185 ;  /* 0x000000b9007d7202 */ /* 0x000fe80000000f00 */
[----:B------:R-:W-:Y:S01]  /*117e0*/  MOV R185, R99 ;  /* 0x0000006300b97202 */ /* 0x000fe20000000f00 */
[--C-:B--2---:R-:W-:Y:S02]  /*117f0*/  FFMA.FTZ R2, R26, c[0x0][0x2d0], -R77.reuse ;  /* 0x0000b4001a027a23 */ /* 0x104fe4000001084d */
[C---:B------:R-:W-:Y:S01]  /*11800*/  FMUL.FTZ R26, R0.reuse, R142 ;  /* 0x0000008e001a7220 */ /* 0x040fe20000410000 */
[----:B------:R-:W-:Y:S01]  /*11810*/  MOV R142, R93 ;  /* 0x0000005d008e7202 */ /* 0x000fe20000000f00 */
[----:B------:R2:W-:Y:S02]  /*11820*/  MUFU.EX2 R120, R2 ;  /* 0x0000000200787308 */ /* 0x0005e40000000800 */
[--C-:B--2---:R-:W-:Y:S02]  /*11830*/  FFMA.FTZ R2, R27, c[0x0][0x2d0], -R77.reuse ;  /* 0x0000b4001b027a23 */ /* 0x104fe4000001084d */
[----:B------:R-:W-:Y:S01]  /*11840*/  FMUL.FTZ R27, R0, R143 ;  /* 0x0000008f001b7220 */ /* 0x000fe20000410000 */
[----:B------:R-:W-:Y:S05]  /*11850*/  MOV R143, R92 ;  /* 0x0000005c008f7202 */ /* 0x000fea0000000f00 */
[----:B------:R2:W4:Y:S01]  /*11860*/  MUFU.EX2 R198, R2 ;  /* 0x0000000200c67308 */ /* 0x0005220000000800 */
[----:B------:R-:W1:Y:S01]  /*11870*/  LDSM.16.MT88.4 R92, [R227+0x900] ;  /* 0x00090000e35c783b */ /* 0x000e620000004200 */
[C---:B------:R-:W-:Y:S07]  /*11880*/  HMMA.16816.F32.BF16 R24, R64.reuse, R36, R24 ;  /* 0x000000244018723c */ /* 0x040fee0000041818 */
[C---:B------:R-:W-:Y:S02]  /*11890*/  FMUL.FTZ R37, R74.reuse, R153 ;  /* 0x000000994a257220 */ /* 0x040fe40000410000 */
[----:B------:R-:W-:Y:S03]  /*118a0*/  FMUL.FTZ R36, R74, R152 ;  /* 0x000000984a247220 */ /* 0x000fe60000410000 */
[--C-:B--2---:R-:W-:Y:S02]  /*118b0*/  FFMA.FTZ R2, R30, c[0x0][0x2d0], -R77.reuse ;  /* 0x0000b4001e027a23 */ /* 0x104fe4000001084d */
[C---:B------:R-:W-:Y:S02]  /*118c0*/  FMUL.FTZ R30, R0.reuse, R146 ;  /* 0x00000092001e7220 */ /* 0x040fe40000410000 */
[----:B------:R2:W-:Y:S02]  /*118d0*/  MUFU.EX2 R197, R2 ;  /* 0x0000000200c57308 */ /* 0x0005e40000000800 */
[----:B--2---:R-:W-:Y:S01]  /*118e0*/  FFMA.FTZ R2, R195, c[0x0][0x2d0], -R77 ;  /* 0x0000b400c3027a23 */ /* 0x004fe2000001084d */
[----:B------:R-:W-:Y:S01]  /*118f0*/  MOV R195, R47 ;  /* 0x0000002f00c37202 */ /* 0x000fe20000000f00 */
[C---:B------:R-:W-:Y:S06]  /*11900*/  FMUL.FTZ R47, R0.reuse, R163 ;  /* 0x000000a3002f7220 */ /* 0x040fec0000410000 */
[----:B------:R2:W1:Y:S02]  /*11910*/  MUFU.EX2 R196, R2 ;  /* 0x0000000200c47308 */ /* 0x0004640000000800 */
[--C-:B--2---:R-:W-:Y:S02]  /*11920*/  FFMA.FTZ R2, R31, c[0x0][0x2d0], -R79.reuse ;  /* 0x0000b4001f027a23 */ /* 0x104fe4000001084f */
[----:B------:R-:W-:Y:S06]  /*11930*/  FMUL.FTZ R31, R0, R147 ;  /* 0x00000093001f7220 */ /* 0x000fec0000410000 */
[----:B------:R2:W-:Y:S01]  /*11940*/  MUFU.EX2 R247, R2 ;  /* 0x0000000200f77308 */ /* 0x0005e20000000800 */
[-C--:B------:R-:W-:Y:S08]  /*11950*/  HMMA.16816.F32.BF16 R28, R64, R38.reuse, R28 ;  /* 0x00000026401c723c */ /* 0x080ff0000004181c */
[C---:B------:R-:W-:Y:S07]  /*11960*/  HMMA.16816.F32.BF16 R32, R80.reuse, R38, R32 ;  /* 0x000000265020723c */ /* 0x040fee0000041820 */
[C---:B------:R-:W-:Y:S02]  /*11970*/  FMUL.FTZ R38, R69.reuse, R154 ;  /* 0x0000009a45267220 */ /* 0x040fe40000410000 */
[----:B------:R-:W-:Y:S03]  /*11980*/  FMUL.FTZ R39, R69, R155 ;  /* 0x0000009b45277220 */ /* 0x000fe60000410000 */
[--C-:B--2---:R-:W-:Y:S01]  /*11990*/  FFMA.FTZ R2, R199, c[0x0][0x2d0], -R79.reuse ;  /* 0x0000b400c7027a23 */ /* 0x104fe2000001084f */
[----:B------:R-:W-:Y:S03]  /*119a0*/  MOV R199, R246 ;  /* 0x000000f600c77202 */ /* 0x000fe60000000f00 */
[-C--:B---3--:R-:W-:Y:S01]  /*119b0*/  HMMA.16816.F32.BF16 R36, R80, R52.reuse, R36 ;  /* 0x000000345024723c */ /* 0x088fe20000041824 */
[----:B------:R2:W-:Y:S02]  /*119c0*/  MUFU.EX2 R147, R2 ;  /* 0x0000000200937308 */ /* 0x0005e40000000800 */
[----:B------:R-:W-:Y:S02]  /*119d0*/  MOV R151, R199 ;  /* 0x000000c700977202 */ /* 0x000fe40000000f00 */
[----:B------:R-:W-:Y:S03]  /*119e0*/  MOV R199, R97 ;  /* 0x0000006100c77202 */ /* 0x000fe60000000f00 */
[C---:B------:R-:W-:Y:S07]  /*119f0*/  HMMA.16816.F32.BF16 R40, R64.reuse, R52, R40 ;  /* 0x000000344028723c */ /* 0x040fee0000041828 */
[C---:B------:R-:W-:Y:S01]  /*11a00*/  FMUL.FTZ R53, R74.reuse, R169 ;  /* 0x000000a94a357220 */ /* 0x040fe20000410000 */
[-C--:B------:R-:W-:Y:S04]  /*11a10*/  HMMA.16816.F32.BF16 R44, R64, R54.reuse, R44 ;  /* 0x00000036402c723c */ /* 0x080fe8000004182c */
[----:B------:R-:W-:Y:S02]  /*11a20*/  FMUL.FTZ R52, R74, R168 ;  /* 0x000000a84a347220 */ /* 0x000fe40000410000 */
[--C-:B--2---:R-:W-:Y:S02]  /*11a30*/  FFMA.FTZ R2, R48, c[0x0][0x2d0], -R79.reuse ;  /* 0x0000b40030027a23 */ /* 0x104fe4000001084f */
[C---:B------:R-:W-:Y:S02]  /*11a40*/  FMUL.FTZ R48, R74.reuse, R164 ;  /* 0x000000a44a307220 */ /* 0x040fe40000410000 */
[----:B------:R2:W-:Y:S02]  /*11a50*/  MUFU.EX2 R245, R2 ;  /* 0x0000000200f57308 */ /* 0x0005e40000000800 */
[----:B--2---:R-:W-:Y:S02]  /*11a60*/  FFMA.FTZ R2, R49, c[0x0][0x2d0], -R79 ;  /* 0x0000b40031027a23 */ /* 0x004fe4000001084f */
[----:B------:R-:W-:Y:S06]  /*11a70*/  FMUL.FTZ R49, R74, R165 ;  /* 0x000000a54a317220 */ /* 0x000fec0000410000 */
[----:B------:R2:W-:Y:S01]  /*11a80*/  MUFU.EX2 R246, R2 ;  /* 0x0000000200f67308 */ /* 0x0005e20000000800 */
[C---:B------:R-:W-:Y:S07]  /*11a90*/  HMMA.16816.F32.BF16 R48, R80.reuse, R54, R48 ;  /* 0x000000365030723c */ /* 0x040fee0000041830 */
[C---:B------:R-:W-:Y:S02]  /*11aa0*/  FMUL.FTZ R55, R69.reuse, R171 ;  /* 0x000000ab45377220 */ /* 0x040fe40000410000 */
[----:B------:R-:W-:Y:S07]  /*11ab0*/  FMUL.FTZ R54, R69, R170 ;  /* 0x000000aa45367220 */ /* 0x000fee0000410000 */
[-C--:B-1----:R-:W-:Y:S03]  /*11ac0*/  HMMA.16816.F32.BF16 R52, R80, R84.reuse, R52 ;  /* 0x000000545034723c */ /* 0x082fe60000041834 */
[--C-:B--2---:R-:W-:Y:S04]  /*11ad0*/  FFMA.FTZ R2, R205, c[0x0][0x2d0], -R78.reuse ;  /* 0x0000b400cd027a23 */ /* 0x104fe8000001084e */
[----:B------:R1:W-:Y:S01]  /*11ae0*/  MUFU.EX2 R146, R2 ;  /* 0x0000000200927308 */ /* 0x0003e20000000800 */
[C---:B------:R-:W-:Y:S07]  /*11af0*/  HMMA.16816.F32.BF16 R56, R64.reuse, R84, R56 ;  /* 0x000000544038723c */ /* 0x040fee0000041838 */
[----:B------:R-:W-:Y:S01]  /*11b00*/  F2FP.BF16.PACK_AB R84, R249, R248 ;  /* 0x000000f8f954723e */ /* 0x000fe200000010ff */
[-C--:B------:R-:W-:Y:S04]  /*11b10*/  HMMA.16816.F32.BF16 R60, R64, R86.reuse, R60 ;  /* 0x00000056403c723c */ /* 0x080fe8000004183c */
[----:B----4-:R-:W-:Y:S03]  /*11b20*/  F2FP.BF16.PACK_AB R85, R198, R120 ;  /* 0x00000078c655723e */ /* 0x010fe600000010ff */
[C---:B------:R-:W-:Y:S02]  /*11b30*/  FMUL.FTZ R64, R74.reuse, R180 ;  /* 0x000000b44a407220 */ /* 0x040fe40000410000 */
[----:B------:R-:W-:Y:S03]  /*11b40*/  FMUL.FTZ R65, R74, R181 ;  /* 0x000000b54a417220 */ /* 0x000fe60000410000 */
[C---:B------:R-:W-:Y:S02]  /*11b50*/  FMUL.FTZ R66, R69.reuse, R182 ;  /* 0x000000b645427220 */ /* 0x040fe40000410000 */
[----:B------:R-:W-:Y:S02]  /*11b60*/  FMUL.FTZ R67, R69, R183 ;  /* 0x000000b745437220 */ /* 0x000fe40000410000 */
[--C-:B-1----:R-:W-:Y:S04]  /*11b70*/  FFMA.FTZ R2, R206, c[0x0][0x2d0], -R78.reuse ;  /* 0x0000b400ce027a23 */ /* 0x102fe8000001084e */
[----:B------:R1:W-:Y:S01]  /*11b80*/  MUFU.EX2 R221, R2 ;  /* 0x0000000200dd7308 */ /* 0x0003e20000000800 */
[----:B------:R-:W-:Y:S07]  /*11b90*/  HMMA.16816.F32.BF16 R64, R80, R86, R64 ;  /* 0x000000565040723c */ /* 0x000fee0000041840 */
[----:B------:R-:W-:Y:S02]  /*11ba0*/  F2FP.BF16.PACK_AB R80, R122, R123 ;  /* 0x0000007b7a50723e */ /* 0x000fe400000010ff */
[----:B------:R-:W-:Y:S03]  /*11bb0*/  F2FP.BF16.PACK_AB R82, R141, R143 ;  /* 0x0000008f8d52723e */ /* 0x000fe600000010ff */
[----:B------:R-:W-:Y:S02]  /*11bc0*/  F2FP.BF16.PACK_AB R81, R121, R251 ;  /* 0x000000fb7951723e */ /* 0x000fe400000010ff */
[----:B------:R-:W-:Y:S02]  /*11bd0*/  F2FP.BF16.PACK_AB R83, R140, R142 ;  /* 0x0000008e8c53723e */ /* 0x000fe400000010ff */
[----:B------:R-:W-:Y:S02]  /*11be0*/  F2FP.BF16.PACK_AB R86, R252, R250 ;  /* 0x000000fafc56723e */ /* 0x000fe400000010ff */
[----:B------:R-:W-:Y:S03]  /*11bf0*/  F2FP.BF16.PACK_AB R87, R196, R197 ;  /* 0x000000c5c457723e */ /* 0x000fe600000010ff */
[-C--:B------:R-:W-:Y:S03]  /*11c00*/  HMMA.16816.F32.BF16 R4, R80, R88.reuse, R4 ;  /* 0x000000585004723c */ /* 0x080fe60000041804 */
[--C-:B-1----:R-:W-:Y:S04]  /*11c10*/  FFMA.FTZ R2, R202, c[0x0][0x2d0], -R78.reuse ;  /* 0x0000b400ca027a23 */ /* 0x102fe8000001084e */
[----:B------:R1:W-:Y:S01]  /*11c20*/  MUFU.EX2 R219, R2 ;  /* 0x0000000200db7308 */ /* 0x0003e20000000800 */
[C---:B------:R-:W-:Y:S08]  /*11c30*/  HMMA.16816.F32.BF16 R8, R84.reuse, R88, R8 ;  /* 0x000000585408723c */ /* 0x040ff00000041808 */
[-C--:B------:R-:W-:Y:S08]  /*11c40*/  HMMA.16816.F32.BF16 R12, R84, R90.reuse, R12 ;  /* 0x0000005a540c723c */ /* 0x080ff0000004180c */
[C---:B------:R-:W-:Y:S01]  /*11c50*/  HMMA.16816.F32.BF16 R16, R80.reuse, R90, R16 ;  /* 0x0000005a5010723c */ /* 0x040fe20000041810 */
[----:B------:R-:W-:Y:S03]  /*11c60*/  LDSM.16.MT88.4 R88, [R226+0x900] ;  /* 0x00090000e258783b */ /* 0x000fe60000004200 */
[----:B-1----:R-:W-:Y:S04]  /*11c70*/  FFMA.FTZ R2, R203, c[0x0][0x2d0], -R78 ;  /* 0x0000b400cb027a23 */ /* 0x002fe8000001084e */
[-C--:B------:R-:W-:Y:S01]  /*11c80*/  HMMA.16816.F32.BF16 R20, R80, R92.reuse, R20 ;  /* 0x0000005c5014723c */ /* 0x080fe20000041814 */
[----:B------:R1:W-:Y:S07]  /*11c90*/  MUFU.EX2 R220, R2 ;  /* 0x0000000200dc7308 */ /* 0x0003ee0000000800 */
[C---:B------:R-:W-:Y:S08]  /*11ca0*/  HMMA.16816.F32.BF16 R24, R84.reuse, R92, R24 ;  /* 0x0000005c5418723c */ /* 0x040ff00000041818 */
[-C--:B------:R-:W-:Y:S08]  /*11cb0*/  HMMA.16816.F32.BF16 R28, R84, R94.reuse, R28 ;  /* 0x0000005e541c723c */ /* 0x080ff0000004181c */
[C---:B------:R-:W-:Y:S01]  /*11cc0*/  HMMA.16816.F32.BF16 R32, R80.reuse, R94, R32 ;  /* 0x0000005e5020723c */ /* 0x040fe20000041820 */
[----:B------:R-:W-:Y:S03]  /*11cd0*/  LDSM.16.MT88.4 R92, [R224+0x1100] ;  /* 0x00110000e05c783b */ /* 0x000fe60000004200 */
[--C-:B-1----:R-:W-:Y:S04]  /*11ce0*/  FFMA.FTZ R2, R207, c[0x0][0x2d0], -R105.reuse ;  /* 0x0000b400cf027a23 */ /* 0x102fe80000010869 */
[----:B------:R1:W-:Y:S04]  /*11cf0*/  MUFU.EX2 R145, R2 ;  /* 0x0000000200917308 */ /* 0x0003e80000000800 */
[--C-:B-1----:R-:W-:Y:S06]  /*11d00*/  FFMA.FTZ R2, R209, c[0x0][0x2d0], -R105.reuse ;  /* 0x0000b400d1027a23 */ /* 0x102fec0000010869 */
[----:B------:R1:W2:Y:S02]  /*11d10*/  MUFU.EX2 R218, R2 ;  /* 0x0000000200da7308 */ /* 0x0002a40000000800 */
[--C-:B-1----:R-:W-:Y:S08]  /*11d20*/  FFMA.FTZ R2, R208, c[0x0][0x2d0], -R105.reuse ;  /* 0x0000b400d0027a23 */ /* 0x102ff00000010869 */
[----:B------:R1:W-:Y:S02]  /*11d30*/  MUFU.EX2 R216, R2 ;  /* 0x0000000200d87308 */ /* 0x0003e40000000800 */
[----:B-1----:R-:W-:Y:S08]  /*11d40*/  FFMA.FTZ R2, R212, c[0x0][0x2d0], -R105 ;  /* 0x0000b400d4027a23 */ /* 0x002ff00000010869 */
[----:B------:R1:W3:Y:S02]  /*11d50*/  MUFU.EX2 R217, R2 ;  /* 0x0000000200d97308 */ /* 0x0002e40000000800 */
[--C-:B-1----:R-:W-:Y:S08]  /*11d60*/  FFMA.FTZ R2, R215, c[0x0][0x2d0], -R77.reuse ;  /* 0x0000b400d7027a23 */ /* 0x102ff0000001084d */
[----:B------:R1:W-:Y:S02]  /*11d70*/  MUFU.EX2 R144, R2 ;  /* 0x0000000200907308 */ /* 0x0003e40000000800 */
[----:B-1----:R-:W-:Y:S02]  /*11d80*/  FFMA.FTZ R2, R148, c[0x0][0x2d0], -R77 ;  /* 0x0000b40094027a23 */ /* 0x002fe4000001084d */
[----:B------:R-:W-:Y:S01]  /*11d90*/  IMAD.MOV.U32 R148, RZ, RZ, R129 ;  /* 0x000000ffff947224 */ /* 0x000fe200078e0081 */
[----:B------:R-:W-:Y:S05]  /*11da0*/  MOV R129, R96 ;  /* 0x0000006000817202 */ /* 0x000fea0000000f00 */
[----:B------:R1:W2:Y:S01]  /*11db0*/  MUFU.EX2 R153, R2 ;  /* 0x0000000200997308 */ /* 0x0002a20000000800 */
[----:B------:R-:W2:Y:S01]  /*11dc0*/  LDSM.16.MT88.4 R96, [R225+0x900] ;  /* 0x00090000e160783b */ /* 0x000ea20000004200 */
[--C-:B-1----:R-:W-:Y:S01]  /*11dd0*/  FFMA.FTZ R2, R151, c[0x0][0x2d0], -R77.reuse ;  /* 0x0000b40097027a23 */ /* 0x102fe2000001084d */
[----:B------:R-:W-:Y:S02]  /*11de0*/  MOV R151, R149 ;  /* 0x0000009500977202 */ /* 0x000fe40000000f00 */
[----:B------:R-:W-:Y:S05]  /*11df0*/  MOV R149, R199 ;  /* 0x000000c700957202 */ /* 0x000fea0000000f00 */
[----:B------:R1:W-:Y:S01]  /*11e00*/  MUFU.EX2 R152, R2 ;  /* 0x0000000200987308 */ /* 0x0003e20000000800 */
[----:B------:R-:W-:Y:S02]  /*11e10*/  MOV R199, R184 ;  /* 0x000000b800c77202 */ /* 0x000fe40000000f00 */
[----:B------:R-:W-:Y:S02]  /*11e20*/  MOV R184, R210 ;  /* 0x000000d200b87202 */ /* 0x000fe40000000f00 */
[----:B------:R-:W4:Y:S01]  /*11e30*/  LDL.LU R210, [R1+0xa8] ;  /* 0x0000a80001d27983 */ /* 0x000f220000300800 */
[-C--:B--2---:R-:W-:Y:S08]  /*11e40*/  HMMA.16816.F32.BF16 R36, R80, R96.reuse, R36 ;  /* 0x000000605024723c */ /* 0x084ff00000041824 */
[C---:B------:R-:W-:Y:S04]  /*11e50*/  HMMA.16816.F32.BF16 R40, R84.reuse, R96, R40 ;  /* 0x000000605428723c */ /* 0x040fe80000041828 */
[----:B-1----:R-:W-:Y:S02]  /*11e60*/  FFMA.FTZ R2, R150, c[0x0][0x2d0], -R77 ;  /* 0x0000b40096027a23 */ /* 0x002fe4000001084d */
[----:B------:R-:W-:Y:S01]  /*11e70*/  IMAD.MOV.U32 R150, RZ, RZ, R148 ;  /* 0x000000ffff967224 */ /* 0x000fe200078e0094 */
[----:B------:R-:W-:Y:S01]  /*11e80*/  MOV R148, R128 ;  /* 0x0000008000947202 */ /* 0x000fe20000000f00 */
[-C--:B------:R-:W-:Y:S01]  /*11e90*/  HMMA.16816.F32.BF16 R44, R84, R98.reuse, R44 ;  /* 0x00000062542c723c */ /* 0x080fe2000004182c */
[----:B------:R1:W2:Y:S03]  /*11ea0*/  MUFU.EX2 R154, R2 ;  /* 0x00000002009a7308 */ /* 0x0002a60000000800 */
[----:B------:R-:W-:Y:S01]  /*11eb0*/  MOV R128, R3 ;  /* 0x0000000300807202 */ /* 0x000fe20000000f00 */
[--C-:B------:R-:W-:Y:S03]  /*11ec0*/  FFMA.FTZ R3, R214, c[0x0][0x2d0], -R79.reuse ;  /* 0x0000b400d6037a23 */ /* 0x100fe6000001084f */
[C---:B------:R-:W-:Y:S01]  /*11ed0*/  HMMA.16816.F32.BF16 R48, R80.reuse, R98, R48 ;  /* 0x000000625030723c */ /* 0x040fe20000041830 */
[----:B------:R-:W-:Y:S02]  /*11ee0*/  LDSM.16.MT88.4 R96, [R225+0x1100] ;  /* 0x00110000e160783b */ /* 0x000fe40000004200 */
[----:B------:R-:W-:Y:S05]  /*11ef0*/  MUFU.EX2 R215, R3 ;  /* 0x0000000300d77308 */ /* 0x000fea0000000800 */
[-C--:B------:R-:W-:Y:S08]  /*11f00*/  HMMA.16816.F32.BF16 R52, R80, R88.reuse, R52 ;  /* 0x000000585034723c */ /* 0x080ff00000041834 */
[C---:B------:R-:W-:Y:S04]  /*11f10*/  HMMA.16816.F32.BF16 R56, R84.reuse, R88, R56 ;  /* 0x000000585438723c */ /* 0x040fe80000041838 */
[--C-:B-1----:R-:W-:Y:S04]  /*11f20*/  FFMA.FTZ R2, R213, c[0x0][0x2d0], -R79.reuse ;  /* 0x0000b400d5027a23 */ /* 0x102fe8000001084f */
[-C--:B------:R-:W-:Y:S01]  /*11f30*/  HMMA.16816.F32.BF16 R60, R84, R90.reuse, R60 ;  /* 0x0000005a543c723c */ /* 0x080fe2000004183c */
[----:B------:R1:W1:Y:S06]  /*11f40*/  MUFU.EX2 R213, R2 ;  /* 0x0000000200d57308 */ /* 0x00026c0000000800 */
[----:B------:R-:W-:Y:S01]  /*11f50*/  F2FP.BF16.PACK_AB R84, R218, R145 ;  /* 0x00000091da54723e */ /* 0x000fe200000010ff */
[----:B------:R-:W-:Y:S01]  /*11f60*/  HMMA.16816.F32.BF16 R64, R80, R90, R64 ;  /* 0x0000005a5040723c */ /* 0x000fe20000041840 */
[----:B------:R-:W2:Y:S03]  /*11f70*/  LDSM.16.MT88.4 R88, [R227+0x1100] ;  /* 0x00110000e358783b */ /* 0x000ea60000004200 */
[----:B---3--:R-:W-:Y:S02]  /*11f80*/  F2FP.BF16.PACK_AB R86, R217, R216 ;  /* 0x000000d8d956723e */ /* 0x008fe400000010ff */
[----:B------:R-:W-:Y:S02]  /*11f90*/  F2FP.BF16.PACK_AB R85, R153, R144 ;  /* 0x000000909955723e */ /* 0x000fe400000010ff */
[----:B------:R-:W-:Y:S04]  /*11fa0*/  F2FP.BF16.PACK_AB R80, R147, R247 ;  /* 0x000000f79350723e */ /* 0x000fe800000010ff */
[----:B------:R-:W-:Y:S02]  /*11fb0*/  F2FP.BF16.PACK_AB R82, R246, R245 ;  /* 0x000000f5f652723e */ /* 0x000fe400000010ff */
[----:B------:R-:W-:Y:S02]  /*11fc0*/  F2FP.BF16.PACK_AB R81, R221, R146 ;  /* 0x00000092dd51723e */ /* 0x000fe400000010ff */
[----:B------:R-:W-:Y:S01]  /*11fd0*/  F2FP.BF16.PACK_AB R83, R220, R219 ;  /* 0x000000dbdc53723e */ /* 0x000fe200000010ff */
[--C-:B-1----:R-:W-:Y:S01]  /*11fe0*/  FFMA.FTZ R2, R211, c[0x0][0x2d0], -R79.reuse ;  /* 0x0000b400d3027a23 */ /* 0x102fe2000001084f */
[----:B--2---:R-:W-:Y:S03]  /*11ff0*/  F2FP.BF16.PACK_AB R87, R154, R152 ;  /* 0x000000989a57723e */ /* 0x004fe600000010ff */
[----:B------:R4:W-:Y:S02]  /*12000*/  MUFU.EX2 R212, R2 ;  /* 0x0000000200d47308 */ /* 0x0009e40000000800 */
        /* <DEDUP_REMOVED lines=8> */
[C---:B------:R-:W-:Y:S01]  /*12090*/  HMMA.16816.F32.BF16 R32, R80.reuse, R90, R32 ;  /* 0x0000005a5020723c */ /* 0x040fe20000041820 */
[----:B------:R-:W2:Y:S07]  /*120a0*/  LDSM.16.MT88.4 R88, [R224+0x1900] ;  /* 0x00190000e058783b */ /* 0x000eae0000004200 */
[-C--:B------:R-:W-:Y:S08]  /*120b0*/  HMMA.16816.F32.BF16 R36, R80, R96.reuse, R36 ;  /* 0x000000605024723c */ /* 0x080ff00000041824 */
[C---:B------:R-:W-:Y:S08]  /*120c0*/  HMMA.16816.F32.BF16 R40, R84.reuse, R96, R40 ;  /* 0x000000605428723c */ /* 0x040ff00000041828 */
[-C--:B------:R-:W-:Y:S08]  /*120d0*/  HMMA.16816.F32.BF16 R44, R84, R98.reuse, R44 ;  /* 0x00000062542c723c */ /* 0x080ff0000004182c */
[C---:B------:R-:W-:Y:S01]  /*120e0*/  HMMA.16816.F32.BF16 R48, R80.reuse, R98, R48 ;  /* 0x000000625030723c */ /* 0x040fe20000041830 */
[----:B------:R-:W-:Y:S07]  /*120f0*/  LDSM.16.MT88.4 R96, [R225+0x1900] ;  /* 0x00190000e160783b */ /* 0x000fee0000004200 */
[-C--:B-1----:R-:W-:Y:S08]  /*12100*/  HMMA.16816.F32.BF16 R52, R80, R92.reuse, R52 ;  /* 0x0000005c5034723c */ /* 0x082ff00000041834 */
[C---:B------:R-:W-:Y:S08]  /*12110*/  HMMA.16816.F32.BF16 R56, R84.reuse, R92, R56 ;  /* 0x0000005c5438723c */ /* 0x040ff00000041838 */
[-C--:B------:R-:W-:Y:S08]  /*12120*/  HMMA.16816.F32.BF16 R60, R84, R94.reuse, R60 ;  /* 0x0000005e543c723c */ /* 0x080ff0000004183c */
[----:B------:R-:W-:Y:S01]  /*12130*/  HMMA.16816.F32.BF16 R64, R80, R94, R64 ;  /* 0x0000005e5040723c */ /* 0x000fe20000041840 */
[----:B------:R-:W1:Y:S06]  /*12140*/  LDSM.16.MT88.4 R92, [R227+0x1900] ;  /* 0x00190000e35c783b */ /* 0x000e6c0000004200 */
[----:B------:R-:W-:Y:S01]  /*12150*/  F2FP.BF16.PACK_AB R80, R215, R213 ;  /* 0x000000d5d750723e */ /* 0x000fe200000010ff */
[----:B----4-:R-:W-:Y:S04]  /*12160*/  FFMA.FTZ R2, R210, c[0x0][0x2d0], -R79 ;  /* 0x0000b400d2027a23 */ /* 0x010fe8000001084f */
[----:B------:R3:W4:Y:S02]  /*12170*/  MUFU.EX2 R214, R2 ;  /* 0x0000000200d67308 */ /* 0x0007240000000800 */
[----:B---3--:R-:W-:Y:S01]  /*12180*/  FFMA.FTZ R2, R151, c[0x0][0x2d0], -R78 ;  /* 0x0000b40097027a23 */ /* 0x008fe2000001084e */
[----:B----4-:R-:W-:Y:S02]  /*12190*/  F2FP.BF16.PACK_AB R82, R214, R212 ;  /* 0x000000d4d652723e */ /* 0x010fe400000010ff */
[----:B------:R-:W-:Y:S05]  /*121a0*/  MOV R151, R150 ;  /* 0x0000009600977202 */ /* 0x000fea0000000f00 */
[----:B------:R3:W-:Y:S01]  /*121b0*/  MUFU.EX2 R159, R2 ;  /* 0x00000002009f7308 */ /* 0x0007e20000000800 */
[----:B------:R-:W-:Y:S01]  /*121c0*/  MOV R150, R149 ;  /* 0x0000009500967202 */ /* 0x000fe20000000f00 */
[----:B------:R-:W-:Y:S01]  /*121d0*/  IMAD.MOV.U32 R149, RZ, RZ, R148 ;  /* 0x000000ffff957224 */ /* 0x000fe200078e0094 */
[----:B------:R-:W-:Y:S02]  /*121e0*/  MOV R148, R199 ;  /* 0x000000c700947202 */ /* 0x000fe40000000f00 */
[----:B------:R-:W-:Y:S02]  /*121f0*/  MOV R199, R139 ;  /* 0x0000008b00c77202 */ /* 0x000fe40000000f00 */
[----:B------:R-:W-:Y:S02]  /*12200*/  MOV R139, R137 ;  /* 0x00000089008b7202 */ /* 0x000fe40000000f00 */
[----:B------:R-:W-:Y:S02]  /*12210*/  MOV R137, R132 ;  /* 0x0000008400897202 */ /* 0x000fe40000000f00 */
[----:B------:R-:W-:Y:S02]  /*12220*/  MOV R132, R237 ;  /* 0x000000ed00847202 */ /* 0x000fe40000000f00 */
[----:B------:R-:W4:Y:S01]  /*12230*/  LDL.LU R237, [R1+0xa4] ;  /* 0x0000a40001ed7983 */ /* 0x000f220000300800 */
[----:B---3--:R-:W-:Y:S01]  /*12240*/  FFMA.FTZ R2, R151, c[0x0][0x2d0], -R78 ;  /* 0x0000b40097027a23 */ /* 0x008fe2000001084e */
[----:B------:R-:W-:Y:S02]  /*12250*/  MOV R151, R150 ;  /* 0x0000009600977202 */ /* 0x000fe40000000f00 */
[----:B------:R-:W-:Y:S01]  /*12260*/  MOV R150, R149 ;  /* 0x0000009500967202 */ /* 0x000fe20000000f00 */
[----:B------:R3:W1:Y:S01]  /*12270*/  MUFU.EX2 R158, R2 ;  /* 0x00000002009e7308 */ /* 0x0006620000000800 */
[----:B------:R-:W-:Y:S01]  /*12280*/  IMAD.MOV.U32 R149, RZ, RZ, R148 ;  /* 0x000000ffff957224 */ /* 0x000fe200078e0094 */
[----:B------:R-:W-:Y:S02]  /*12290*/  MOV R148, R199 ;  /* 0x000000c700947202 */ /* 0x000fe40000000f00 */
[----:B------:R-:W-:Y:S02]  /*122a0*/  MOV R199, R139 ;  /* 0x0000008b00c77202 */ /* 0x000fe40000000f00 */
[----:B------:R-:W-:Y:S02]  /*122b0*/  MOV R139, R135 ;  /* 0x00000087008b7202 */ /* 0x000fe40000000f00 */
[----:B------:R-:W-:Y:S02]  /*122c0*/  MOV R135, R235 ;  /* 0x000000eb00877202 */ /* 0x000fe40000000f00 */
[----:B------:R-:W4:Y:S01]  /*122d0*/  LDL.LU R235, [R1+0xa0] ;  /* 0x0000a00001eb7983 */ /* 0x000f220000300800 */
[--C-:B---3--:R-:W-:Y:S01]  /*122e0*/  FFMA.FTZ R2, R151, c[0x0][0x2d0], -R78.reuse ;  /* 0x0000b40097027a23 */ /* 0x108fe2000001084e */
[----:B-1----:R-:W-:Y:S02]  /*122f0*/  F2FP.BF16.PACK_AB R81, R158, R159 ;  /* 0x0000009f9e51723e */ /* 0x002fe400000010ff */
[----:B------:R-:W-:Y:S01]  /*12300*/  MOV R151, R150 ;  /* 0x0000009600977202 */ /* 0x000fe20000000f00 */
[----:B------:R1:W-:Y:S01]  /*12310*/  MUFU.EX2 R157, R2 ;  /* 0x00000002009d7308 */ /* 0x0003e20000000800 */
[----:B------:R-:W-:Y:S02]  /*12320*/  MOV R150, R149 ;  /* 0x0000009500967202 */ /* 0x000fe40000000f00 */
[----:B------:R-:W-:Y:S01]  /*12330*/  MOV R149, R148 ;  /* 0x0000009400957202 */ /* 0x000fe20000000f00 */
[----:B------:R-:W-:Y:S01]  /*12340*/  IMAD.MOV.U32 R148, RZ, RZ, R199 ;  /* 0x000000ffff947224 */ /* 0x000fe200078e00c7 */
[----:B------:R-:W-:Y:S02]  /*12350*/  MOV R199, R139 ;  /* 0x0000008b00c77202 */ /* 0x000fe40000000f00 */
[----:B------:R-:W-:Y:S02]  /*12360*/  MOV R139, R133 ;  /* 0x00000085008b7202 */ /* 0x000fe40000000f00 */
[----:B------:R-:W-:Y:S02]  /*12370*/  MOV R133, R130 ;  /* 0x0000008200857202 */ /* 0x000fe40000000f00 */
[----:B------:R-:W-:Y:S02]  /*12380*/  MOV R130, R228 ;  /* 0x000000e400827202 */ /* 0x000fe40000000f00 */
[----:B------:R3:W5:Y:S01]  /*12390*/  LDL.LU R228, [R1+0x9c] ;  /* 0x00009c0001e47983 */ /* 0x0007620000300800 */
[----:B-1----:R-:W-:Y:S01]  /*123a0*/  FFMA.FTZ R2, R151, c[0x0][0x2d0], -R78 ;  /* 0x0000b40097027a23 */ /* 0x002fe2000001084e */
[----:B------:R-:W-:Y:S02]  /*123b0*/  MOV R151, R150 ;  /* 0x0000009600977202 */ /* 0x000fe40000000f00 */
[----:B------:R-:W-:Y:S01]  /*123c0*/  MOV R150, R149 ;  /* 0x0000009500967202 */ /* 0x000fe20000000f00 */
[----:B------:R1:W1:Y:S01]  /*123d0*/  MUFU.EX2 R163, R2 ;  /* 0x0000000200a37308 */ /* 0x0002620000000800 */
[----:B------:R-:W-:Y:S01]  /*123e0*/  MOV R149, R148 ;  /* 0x0000009400957202 */ /* 0x000fe20000000f00 */
[----:B------:R-:W-:Y:S01]  /*123f0*/  IMAD.MOV.U32 R148, RZ, RZ, R199 ;  /* 0x000000ffff947224 */ /* 0x000fe200078e00c7 */
[----:B------:R-:W-:Y:S02]  /*12400*/  MOV R199, R139 ;  /* 0x0000008b00c77202 */ /* 0x000fe40000000f00 */
[----:B------:R-:W-:Y:S02]  /*12410*/  MOV R139, R130 ;  /* 0x00000082008b7202 */ /* 0x000fe40000000f00 */
[----:B------:R-:W-:Y:S02]  /*12420*/  MOV R130, R232 ;  /* 0x000000e800827202 */ /* 0x000fe40000000f00 */
[----:B------:R3:W5:Y:S01]  /*12430*/  LDL.LU R232, [R1+0x98] ;  /* 0x0000980001e87983 */ /* 0x0007620000300800 */
[----:B-1----:R-:W-:Y:S01]  /*12440*/  FFMA.FTZ R2, R151, c[0x0][0x2d0], -R105 ;  /* 0x0000b40097027a23 */ /* 0x002fe20000010869 */
[----:B------:R-:W-:Y:S02]  /*12450*/  F2FP.BF16.PACK_AB R83, R163, R157 ;  /* 0x0000009da353723e */ /* 0x000fe400000010ff */
[----:B------:R-:W-:Y:S01]  /*12460*/  MOV R151, R150 ;  /* 0x0000009600977202 */ /* 0x000fe20000000f00 */
[----:B------:R1:W-:Y:S01]  /*12470*/  MUFU.EX2 R155, R2 ;  /* 0x00000002009b7308 */ /* 0x0003e20000000800 */
[----:B------:R-:W-:Y:S02]  /*12480*/  MOV R150, R149 ;  /* 0x0000009500967202 */ /* 0x000fe40000000f00 */
[----:B------:R-:W-:Y:S01]  /*12490*/  MOV R149, R148 ;  /* 0x0000009400957202 */ /* 0x000fe20000000f00 */
[-C--:B--2---:R-:W-:Y:S03]  /*124a0*/  HMMA.16816.F32.BF16 R4, R80, R88.reuse, R4 ;  /* 0x000000585004723c */ /* 0x084fe60000041804 */
[----:B------:R-:W-:Y:S01]  /*124b0*/  MOV R148, R199 ;  /* 0x000000c700947202 */ /* 0x000fe20000000f00 */
[----:B------:R-:W-:Y:S01]  /*124c0*/  IMAD.MOV.U32 R199, RZ, RZ, R139 ;  /* 0x000000ffffc77224 */ /* 0x000fe200078e008b */
[----:B------:R-:W-:Y:S02]  /*124d0*/  MOV R139, R130 ;  /* 0x00000082008b7202 */ /* 0x000fe40000000f00 */
[----:B------:R-:W-:Y:S02]  /*124e0*/  MOV R130, R229 ;  /* 0x000000e500827202 */ /* 0x000fe40000000f00 */
[----:B------:R3:W5:Y:S03]  /*124f0*/  LDL.LU R229, [R1+0x94] ;  /* 0x0000940001e57983 */ /* 0x0007660000300800 */
[--C-:B-1----:R-:W-:Y:S01]  /*12500*/  FFMA.FTZ R2, R151, c[0x0][0x2d0], -R105.reuse ;  /* 0x0000b40097027a23 */ /* 0x102fe20000010869 */
[----:B------:R-:W-:Y:S02]  /*12510*/  MOV R151, R150 ;  /* 0x0000009600977202 */ /* 0x000fe40000000f00 */
[----:B------:R-:W-:Y:S01]  /*12520*/  MOV R150, R149 ;  /* 0x0000009500967202 */ /* 0x000fe20000000f00 */
[----:B------:R1:W2:Y:S01]  /*12530*/  MUFU.EX2 R156, R2 ;  /* 0x00000002009c7308 */ /* 0x0002a20000000800 */
[----:B------:R-:W-:Y:S02]  /*12540*/  MOV R149, R148 ;  /* 0x0000009400957202 */ /* 0x000fe40000000f00 */
[----:B------:R-:W-:Y:S02]  /*12550*/  MOV R148, R199 ;  /* 0x000000c700947202 */ /* 0x000fe40000000f00 */
[----:B------:R-:W-:Y:S01]  /*12560*/  MOV R199, R139 ;  /* 0x0000008b00c77202 */ /* 0x000fe20000000f00 */
[----:B------:R-:W-:Y:S01]  /*12570*/  IMAD.MOV.U32 R139, RZ, RZ, R130 ;  /* 0x000000ffff8b7224 */ /* 0x000fe200078e0082 */
[----:B------:R-:W-:Y:S02]  /*12580*/  MOV R130, R231 ;  /* 0x000000e700827202 */ /* 0x000fe40000000f00 */
[----:B------:R3:W5:Y:S01]  /*12590*/  LDL.LU R231, [R1+0x90] ;  /* 0x0000900001e77983 */ /* 0x0007620000300800 */
[--C-:B-1----:R-:W-:Y:S01]  /*125a0*/  FFMA.FTZ R2, R151, c[0x0][0x2d0], -R105.reuse ;  /* 0x0000b40097027a23 */ /* 0x102fe20000010869 */
[----:B--2---:R-:W-:Y:S02]  /*125b0*/  F2FP.BF16.PACK_AB R84, R156, R155 ;  /* 0x0000009b9c54723e */ /* 0x004fe400000010ff */
[----:B------:R-:W-:Y:S01]  /*125c0*/  MOV R151, R150 ;  /* 0x0000009600977202 */ /* 0x000fe20000000f00 */
[----:B------:R1:W-:Y:S01]  /*125d0*/  MUFU.EX2 R162, R2 ;  /* 0x0000000200a27308 */ /* 0x0003e20000000800 */
[----:B------:R-:W-:Y:S02]  /*125e0*/  MOV R150, R149 ;  /* 0x0000009500967202 */ /* 0x000fe40000000f00 */
[----:B------:R-:W-:Y:S02]  /*125f0*/  MOV R149, R148 ;  /* 0x0000009400957202 */ /* 0x000fe40000000f00 */
[----:B------:R-:W-:Y:S02]  /*12600*/  MOV R148, R199 ;  /* 0x000000c700947202 */ /* 0x000fe40000000f00 */
[----:B------:R-:W-:Y:S02]  /*12610*/  MOV R199, R139 ;  /* 0x0000008b00c77202 */ /* 0x000fe40000000f00 */
[----:B------:R-:W-:Y:S01]  /*12620*/  MOV R139, R138 ;  /* 0x0000008a008b7202 */ /* 0x000fe20000000f00 */
[----:B-1----:R-:W-:Y:S01]  /*12630*/  FFMA.FTZ R2, R151, c[0x0][0x2d0], -R105 ;  /* 0x0000b40097027a23 */ /* 0x002fe20000010869 */
[----:B------:R-:W-:Y:S02]  /*12640*/  MOV R151, R150 ;  /* 0x0000009600977202 */ /* 0x000fe40000000f00 */
[----:B------:R-:W-:Y:S01]  /*12650*/  MOV R150, R149 ;  /* 0x0000009500967202 */ /* 0x000fe20000000f00 */
[----:B------:R1:W2:Y:S01]  /*12660*/  MUFU.EX2 R161, R2 ;  /* 0x0000000200a17308 */ /* 0x0002a20000000800 */
[----:B------:R-:W-:Y:S02]  /*12670*/  MOV R149, R148 ;  /* 0x0000009400957202 */ /* 0x000fe40000000f00 */
[----:B------:R-:W-:Y:S02]  /*12680*/  MOV R148, R199 ;  /* 0x000000c700947202 */ /* 0x000fe40000000f00 */
[----:B------:R-:W-:Y:S02]  /*12690*/  MOV R199, R139 ;  /* 0x0000008b00c77202 */ /* 0x000fe40000000f00 */
[----:B------:R-:W-:Y:S02]  /*126a0*/  MOV R205, R150 ;  /* 0x0000009600cd7202 */ /* 0x000fe40000000f00 */
[----:B------:R-:W-:Y:S01]  /*126b0*/  MOV R150, R148 ;  /* 0x0000009400967202 */ /* 0x000fe20000000f00 */
[----:B-1----:R-:W-:Y:S01]  /*126c0*/  FFMA.FTZ R2, R151, c[0x0][0x2d0], -R77 ;  /* 0x0000b40097027a23 */ /* 0x002fe2000001084d */
[----:B------:R-:W-:Y:S02]  /*126d0*/  MOV R151, R149 ;  /* 0x0000009500977202 */ /* 0x000fe40000000f00 */
[----:B------:R-:W-:Y:S02]  /*126e0*/  MOV R149, R199 ;  /* 0x000000c700957202 */ /* 0x000fe40000000f00 */
[----:B--2---:R-:W-:Y:S01]  /*126f0*/  F2FP.BF16.PACK_AB R86, R161, R162 ;  /* 0x000000a2a156723e */ /* 0x004fe200000010ff */
[----:B----4-:R-:W-:Y:S02]  /*12700*/  IMAD.MOV.U32 R138, RZ, RZ, R235 ;  /* 0x000000ffff8a7224 */ /* 0x010fe400078e00eb */
[----:B------:R3:W5:Y:S03]  /*12710*/  LDL.LU R235, [R1+0x8c] ;  /* 0x00008c0001eb7983 */ /* 0x0007660000300800 */
[----:B------:R-:W-:Y:S02]  /*12720*/  MOV R139, R138 ;  /* 0x0000008a008b7202 */ /* 0x000fe40000000f00 */
[----:B------:R-:W-:Y:S01]  /*12730*/  MOV R138, R137 ;  /* 0x00000089008a7202 */ /* 0x000fe20000000f00 */
[----:B------:R-:W-:Y:S01]  /*12740*/  IMAD.MOV.U32 R137, RZ, RZ, R195 ;  /* 0x000000ffff897224 */ /* 0x000fe200078e00c3 */
[----:B------:R-:W-:Y:S02]  /*12750*/  MOV R195, R193 ;  /* 0x000000c100c37202 */ /* 0x000fe40000000f00 */
[----:B------:R-:W-:Y:S01]  /*12760*/  MOV R148, R139 ;  /* 0x0000008b00947202 */ /* 0x000fe20000000f00 */
[----:B------:R-:W-:Y:S01]  /*12770*/  IMAD.MOV.U32 R199, RZ, RZ, R138 ;  /* 0x000000ffffc77224 */ /* 0x000fe200078e008a */
[----:B------:R-:W-:Y:S02]  /*12780*/  MOV R138, R195 ;  /* 0x000000c3008a7202 */ /* 0x000fe40000000f00 */
[----:B------:R-:W-:Y:S02]  /*12790*/  MOV R195, R117 ;  /* 0x0000007500c37202 */ /* 0x000fe40000000f00 */
[----:B------:R1:W-:Y:S01]  /*127a0*/  MUFU.EX2 R117, R2 ;  /* 0x0000000200757308 */ /* 0x0003e20000000800 */
[----:B------:R-:W-:Y:S02]  /*127b0*/  MOV R139, R137 ;  /* 0x00000089008b7202 */ /* 0x000fe40000000f00 */
[----:B------:R-:W-:Y:S02]  /*127c0*/  MOV R137, R237 ;  /* 0x000000ed00897202 */ /* 0x000fe40000000f00 */
[----:B------:R-:W-:Y:S02]  /*127d0*/  MOV R193, R236 ;  /* 0x000000ec00c17202 */ /* 0x000fe40000000f00 */
[----:B------:R3:W5:Y:S04]  /*127e0*/  LDL.LU R236, [R1+0x88] ;  /* 0x0000880001ec7983 */ /* 0x0007680000300800 */
[----:B------:R3:W5:Y:S01]  /*127f0*/  LDL.LU R237, [R1+0x84] ;  /* 0x0000840001ed7983 */ /* 0x0007620000300800 */
[--C-:B-1----:R-:W-:Y:S01]  /*12800*/  FFMA.FTZ R2, R205, c[0x0][0x2d0], -R77.reuse ;  /* 0x0000b400cd027a23 */ /* 0x102fe2000001084d */
[----:B------:R-:W-:Y:S02]  /*12810*/  MOV R205, R151 ;  /* 0x0000009700cd7202 */ /* 0x000fe40000000f00 */
[----:B------:R-:W-:Y:S02]  /*12820*/  MOV R151, R150 ;  /* 0x0000009600977202 */ /* 0x000fe40000000f00 */
[----:B------:R-:W-:Y:S01]  /*12830*/  MOV R150, R149 ;  /* 0x0000009500967202 */ /* 0x000fe20000000f00 */
[----:B------:R-:W-:Y:S01]  /*12840*/  IMAD.MOV.U32 R149, RZ, RZ, R148 ;  /* 0x000000ffff957224 */ /* 0x000fe200078e0094 */
[----:B------:R-:W-:Y:S02]  /*12850*/  MOV R148, R199 ;  /* 0x000000c700947202 */ /* 0x000fe40000000f00 */
[----:B------:R-:W-:Y:S02]  /*12860*/  MOV R199, R139 ;  /* 0x0000008b00c77202 */ /* 0x000fe40000000f00 */
[----:B------:R-:W-:Y:S02]  /*12870*/  MOV R139, R138 ;  /* 0x0000008a008b7202 */ /* 0x000fe40000000f00 */
[----:B------:R-:W-:Y:S02]  /*12880*/  MOV R138, R137 ;  /* 0x00000089008a7202 */ /* 0x000fe40000000f00 */
[----:B------:R-:W-:Y:S02]  /*12890*/  MOV R137, R185 ;  /* 0x000000b900897202 */ /* 0x000fe40000000f00 */
[----:B------:R-:W-:Y:S02]  /*128a0*/  MOV R185, R115 ;  /* 0x0000007300b97202 */ /* 0x000fe40000000f00 */
[----:B------:R1:W2:Y:S01]  /*128b0*/  MUFU.EX2 R115, R2 ;  /* 0x0000000200737308 */ /* 0x0002a20000000800 */
[----:B------:R-:W-:Y:S02]  /*128c0*/  MOV R206, R151 ;  /* 0x0000009700ce7202 */ /* 0x000fe40000000f00 */
[----:B------:R-:W-:Y:S02]  /*128d0*/  MOV R151, R149 ;  /* 0x0000009500977202 */ /* 0x000fe40000000f00 */
[----:B------:R-:W-:Y:S02]  /*128e0*/  MOV R149, R199 ;  /* 0x000000c700957202 */ /* 0x000fe40000000f00 */
[----:B------:R-:W-:Y:S02]  /*128f0*/  MOV R199, R138 ;  /* 0x0000008a00c77202 */ /* 0x000fe40000000f00 */
[----:B------:R-:W-:Y:S02]  /*12900*/  MOV R138, R129 ;  /* 0x00000081008a7202 */ /* 0x000fe40000000f00 */
[----:B------:R-:W-:Y:S02]  /*12910*/  MOV R129, R238 ;  /* 0x000000ee00817202 */ /* 0x000fe40000000f00 */
[----:B------:R3:W5:Y:S01]  /*12920*/  LDL.LU R238, [R1+0x80] ;  /* 0x0000800001ee7983 */ /* 0x0007620000300800 */
[--C-:B-1----:R-:W-:Y:S01]  /*12930*/  FFMA.FTZ R2, R205, c[0x0][0x2d0], -R77.reuse ;  /* 0x0000b400cd027a23 */ /* 0x102fe2000001084d */
[----:B--2---:R-:W-:Y:S01]  /*12940*/  F2FP.BF16.PACK_AB R85, R115, R117 ;  /* 0x000000757355723e */ /* 0x004fe200000010ff */
[----:B------:R-:W-:Y:S01]  /*12950*/  IMAD.MOV.U32 R205, RZ, RZ, R150 ;  /* 0x000000ffffcd7224 */ /* 0x000fe200078e0096 */
[----:B------:R-:W-:Y:S02]  /*12960*/  MOV R150, R148 ;  /* 0x0000009400967202 */ /* 0x000fe40000000f00 */
[----:B------:R-:W-:Y:S02]  /*12970*/  MOV R148, R139 ;  /* 0x0000008b00947202 */ /* 0x000fe40000000f00 */
[----:B------:R-:W-:Y:S01]  /*12980*/  MOV R139, R137 ;  /* 0x00000089008b7202 */ /* 0x000fe20000000f00 */
[----:B------:R-:W-:Y:S02]  /*12990*/  IMAD.MOV.U32 R137, RZ, RZ, R116 ;  /* 0x000000ffff897224 */ /* 0x000fe400078e0074 */
[----:B------:R1:W-:Y:S02]  /*129a0*/  MUFU.EX2 R116, R2 ;  /* 0x0000000200747308 */ /* 0x0003e40000000800 */
[----:B-1----:R-:W-:Y:S01]  /*129b0*/  FFMA.FTZ R2, R206, c[0x0][0x2d0], -R77 ;  /* 0x0000b400ce027a23 */ /* 0x002fe2000001084d */
[----:B------:R-:W-:Y:S02]  /*129c0*/  MOV R206, R205 ;  /* 0x000000cd00ce7202 */ /* 0x000fe40000000f00 */
[----:B------:R-:W-:Y:S02]  /*129d0*/  MOV R205, R151 ;  /* 0x0000009700cd7202 */ /* 0x000fe40000000f00 */
[----:B------:R-:W-:Y:S01]  /*129e0*/  MOV R151, R150 ;  /* 0x0000009600977202 */ /* 0x000fe20000000f00 */
[----:B------:R-:W-:Y:S01]  /*129f0*/  FFMA.FTZ R3, R206, c[0x0][0x2d0], -R79 ;  /* 0x0000b400ce037a23 */ /* 0x000fe2000001084f */
[----:B------:R-:W-:Y:S02]  /*12a00*/  MOV R150, R149 ;  /* 0x0000009500967202 */ /* 0x000fe40000000f00 */
[----:B------:R-:W-:Y:S01]  /*12a10*/  MOV R149, R148 ;  /* 0x0000009400957202 */ /* 0x000fe20000000f00 */
[----:B------:R-:W-:Y:S01]  /*12a20*/  MUFU.EX2 R160, R3 ;  /* 0x0000000300a07308 */ /* 0x000fe20000000800 */
[----:B------:R-:W-:Y:S01]  /*12a30*/  MOV R148, R199 ;  /* 0x000000c700947202 */ /* 0x000fe20000000f00 */
[----:B------:R-:W-:Y:S01]  /*12a40*/  IMAD.MOV.U32 R199, RZ, RZ, R139 ;  /* 0x000000ffffc77224 */ /* 0x000fe200078e008b */
[----:B------:R-:W-:Y:S02]  /*12a50*/  MOV R139, R138 ;  /* 0x0000008a008b7202 */ /* 0x000fe40000000f00 */
[----:B------:R-:W-:Y:S02]  /*12a60*/  MOV R138, R137 ;  /* 0x00000089008a7202 */ /* 0x000fe40000000f00 */
[----:B------:R-:W-:Y:S02]  /*12a70*/  MOV R137, R129 ;  /* 0x0000008100897202 */ /* 0x000fe40000000f00 */
[----:B------:R-:W-:Y:S02]  /*12a80*/  MOV R129, R114 ;  /* 0x0000007200817202 */ /* 0x000fe40000000f00 */
[----:B------:R1:W2:Y:S01]  /*12a90*/  MUFU.EX2 R114, R2 ;  /* 0x0000000200727308 */ /* 0x0002a20000000800 */
        /* <DEDUP_REMOVED lines=13> */
[----:B------:R-:W-:Y:S01]  /*12b70*/  IMAD.MOV.U32 R205, RZ, RZ, R151 ;  /* 0x000000ffffcd7224 */ /* 0x000fe200078e0097 */
[----:B------:R-:W-:Y:S01]  /*12b80*/  MOV R151, R150 ;  /* 0x0000009600977202 */ /* 0x000fe20000000f00 */
[----:B------:R1:W4:Y:S01]  /*12b90*/  MUFU.EX2 R210, R2 ;  /* 0x0000000200d27308 */ /* 0x0003220000000800 */
[----:B------:R-:W-:Y:S02]  /*12ba0*/  MOV R150, R149 ;  /* 0x0000009500967202 */ /* 0x000fe40000000f00 */
[----:B------:R-:W-:Y:S02]  /*12bb0*/  MOV R149, R148 ;  /* 0x0000009400957202 */ /* 0x000fe40000000f00 */
[----:B------:R-:W-:Y:S02]  /*12bc0*/  MOV R148, R199 ;  /* 0x000000c700947202 */ /* 0x000fe40000000f00 */
[----:B------:R-:W-:Y:S02]  /*12bd0*/  MOV R199, R139 ;  /* 0x0000008b00c77202 */ /* 0x000fe40000000f00 */
[----:B------:R-:W-:Y:S02]  /*12be0*/  MOV R139, R138 ;  /* 0x0000008a008b7202 */ /* 0x000fe40000000f00 */
[----:B------:R-:W-:Y:S01]  /*12bf0*/  MOV R138, R137 ;  /* 0x00000089008a7202 */ /* 0x000fe20000000f00 */
[----:B------:R-:W-:Y:S01]  /*12c00*/  IMAD.MOV.U32 R137, RZ, RZ, R134 ;  /* 0x000000ffff897224 */ /* 0x000fe200078e0086 */
[----:B------:R-:W-:Y:S02]  /*12c10*/  MOV R134, R240 ;  /* 0x000000f000867202 */ /* 0x000fe40000000f00 */
[----:B------:R3:W5:Y:S01]  /*12c20*/  LDL.LU R240, [R1+0x78] ;  /* 0x0000780001f07983 */ /* 0x0007620000300800 */
[----:B--2---:R-:W-:Y:S07]  /*12c30*/  F2FP.BF16.PACK_AB R87, R114, R116 ;  /* 0x000000747257723e */ /* 0x004fee00000010ff */
[C---:B------:R-:W-:Y:S04]  /*12c40*/  HMMA.16816.F32.BF16 R8, R84.reuse, R88, R8 ;  /* 0x000000585408723c */ /* 0x040fe80000041808 */
[----:B-1----:R-:W-:Y:S01]  /*12c50*/  FFMA.FTZ R2, R206, c[0x0][0x2d0], -R79 ;  /* 0x0000b400ce027a23 */ /* 0x002fe2000001084f */
[----:B------:R-:W-:Y:S02]  /*12c60*/  MOV R206, R205 ;  /* 0x000000cd00ce7202 */ /* 0x000fe40000000f00 */
[----:B------:R-:W-:Y:S01]  /*12c70*/  MOV R205, R151 ;  /* 0x0000009700cd7202 */ /* 0x000fe20000000f00 */
[-C--:B------:R-:W-:Y:S01]  /*12c80*/  HMMA.16816.F32.BF16 R12, R84, R90.reuse, R12 ;  /* 0x0000005a540c723c */ /* 0x080fe2000004180c */
[----:B------:R1:W-:Y:S03]  /*12c90*/  MUFU.EX2 R211, R2 ;  /* 0x0000000200d37308 */ /* 0x0003e60000000800 */
[----:B------:R-:W-:Y:S02]  /*12ca0*/  MOV R151, R150 ;  /* 0x0000009600977202 */ /* 0x000fe40000000f00 */
[----:B------:R-:W-:Y:S02]  /*12cb0*/  MOV R150, R149 ;  /* 0x0000009500967202 */ /* 0x000fe40000000f00 */
[C---:B------:R-:W-:Y:S01]  /*12cc0*/  HMMA.16816.F32.BF16 R16, R80.reuse, R90, R16 ;  /* 0x0000005a5010723c */ /* 0x040fe20000041810 */
[----:B------:R-:W2:Y:S03]  /*12cd0*/  LDSM.16.MT88.4 R88, [R226+0x1900] ;  /* 0x00190000e258783b */ /* 0x000ea60000004200 */
[----:B------:R-:W-:Y:S02]  /*12ce0*/  MOV R149, R148 ;  /* 0x0000009400957202 */ /* 0x000fe40000000f00 */
[----:B------:R-:W-:Y:S01]  /*12cf0*/  MOV R148, R199 ;  /* 0x000000c700947202 */ /* 0x000fe20000000f00 */
[----:B------:R-:W-:Y:S01]  /*12d00*/  IMAD.MOV.U32 R199, RZ, RZ, R139 ;  /* 0x000000ffffc77224 */ /* 0x000fe200078e008b */
[-C--:B------:R-:W-:Y:S04]  /*12d10*/  HMMA.16816.F32.BF16 R20, R80, R92.reuse, R20 ;  /* 0x0000005c5014723c */ /* 0x080fe80000041814 */
[----:B------:R-:W-:Y:S02]  /*12d20*/  MOV R139, R138 ;  /* 0x0000008a008b7202 */ /* 0x000fe40000000f00 */
[----:B------:R-:W-:Y:S02]  /*12d30*/  MOV R138, R233 ;  /* 0x000000e9008a7202 */ /* 0x000fe40000000f00 */
[C---:B------:R-:W-:Y:S01]  /*12d40*/  HMMA.16816.F32.BF16 R24, R84.reuse, R92, R24 ;  /* 0x0000005c5418723c */ /* 0x040fe20000041818 */
[----:B------:R3:W5:Y:S03]  /*12d50*/  LDL.LU R233, [R1+0x74] ;  /* 0x0000740001e97983 */ /* 0x0007660000300800 */
[----:B-1----:R-:W-:Y:S01]  /*12d60*/  FFMA.FTZ R2, R206, c[0x0][0x2d0], -R79 ;  /* 0x0000b400ce027a23 */ /* 0x002fe2000001084f */
[----:B------:R-:W-:Y:S02]  /*12d70*/  MOV R206, R205 ;  /* 0x000000cd00ce7202 */ /* 0x000fe40000000f00 */
[----:B------:R-:W-:Y:S01]  /*12d80*/  MOV R205, R151 ;  /* 0x0000009700cd7202 */ /* 0x000fe20000000f00 */
[-C--:B------:R-:W-:Y:S01]  /*12d90*/  HMMA.16816.F32.BF16 R28, R84, R94.reuse, R28 ;  /* 0x0000005e541c723c */ /* 0x080fe2000004181c */
[----:B------:R1:W1:Y:S03]  /*12da0*/  MUFU.EX2 R209, R2 ;  /* 0x0000000200d17308 */ /* 0x0002660000000800 */
[----:B------:R-:W-:Y:S02]  /*12db0*/  MOV R151, R150 ;  /* 0x0000009600977202 */ /* 0x000fe40000000f00 */
[----:B------:R-:W-:Y:S02]  /*12dc0*/  MOV R150, R149 ;  /* 0x0000009500967202 */ /* 0x000fe40000000f00 */
[C---:B------:R-:W-:Y:S01]  /*12dd0*/  HMMA.16816.F32.BF16 R32, R80.reuse, R94, R32 ;  /* 0x0000005e5020723c */ /* 0x040fe20000041820 */
[----:B------:R-:W3:Y:S03]  /*12de0*/  LDSM.16.MT88.4 R92, [R224+0x2100] ;  /* 0x00210000e05c783b */ /* 0x000ee60000004200 */
[----:B------:R-:W-:Y:S01]  /*12df0*/  MOV R149, R148 ;  /* 0x0000009400957202 */ /* 0x000fe20000000f00 */
[----:B------:R-:W-:Y:S01]  /*12e00*/  IMAD.MOV.U32 R148, RZ, RZ, R199 ;  /* 0x000000ffff947224 */ /* 0x000fe200078e00c7 */
[----:B------:R-:W-:Y:S02]  /*12e10*/  MOV R199, R139 ;  /* 0x0000008b00c77202 */ /* 0x000fe40000000f00 */
[-C--:B------:R-:W-:Y:S04]  /*12e20*/  HMMA.16816.F32.BF16 R36, R80, R96.reuse, R36 ;  /* 0x000000605024723c */ /* 0x080fe80000041824 */
[----:B------:R-:W-:Y:S02]  /*12e30*/  MOV R139, R138 ;  /* 0x0000008a008b7202 */ /* 0x000fe40000000f00 */
[----:B------:R-:W-:Y:S02]  /*12e40*/  MOV R138, R136 ;  /* 0x00000088008a7202 */ /* 0x000fe40000000f00 */
[C---:B------:R-:W-:Y:S04]  /*12e50*/  HMMA.16816.F32.BF16 R40, R84.reuse, R96, R40 ;  /* 0x000000605428723c */ /* 0x040fe80000041828 */
[----:B-1----:R-:W-:Y:S01]  /*12e60*/  FFMA.FTZ R2, R206, c[0x0][0x2d0], -R78 ;  /* 0x0000b400ce027a23 */ /* 0x002fe2000001084e */
[----:B------:R-:W-:Y:S02]  /*12e70*/  MOV R206, R205 ;  /* 0x000000cd00ce7202 */ /* 0x000fe40000000f00 */
[----:B------:R-:W-:Y:S01]  /*12e80*/  MOV R205, R151 ;  /* 0x0000009700cd7202 */ /* 0x000fe20000000f00 */
[-C--:B------:R-:W-:Y:S01]  /*12e90*/  HMMA.16816.F32.BF16 R44, R84, R98.reuse, R44 ;  /* 0x00000062542c723c */ /* 0x080fe2000004182c */
[----:B------:R1:W-:Y:S03]  /*12ea0*/  MUFU.EX2 R208, R2 ;  /* 0x0000000200d07308 */ /* 0x0003e60000000800 */
[----:B------:R-:W-:Y:S01]  /*12eb0*/  MOV R164, R205 ;  /* 0x000000cd00a47202 */ /* 0x000fe20000000f00 */
[----:B------:R-:W-:Y:S01]  /*12ec0*/  IMAD.MOV.U32 R151, RZ, RZ, R150 ;  /* 0x000000ffff977224 */ /* 0x000fe200078e0096 */
[----:B------:R-:W-:Y:S02]  /*12ed0*/  MOV R150, R149 ;  /* 0x0000009500967202 */ /* 0x000fe40000000f00 */
[C---:B------:R-:W-:Y:S01]  /*12ee0*/  HMMA.16816.F32.BF16 R48, R80.reuse, R98, R48 ;  /* 0x000000625030723c */ /* 0x040fe20000041830 */
[----:B------:R-:W-:Y:S03]  /*12ef0*/  LDSM.16.MT88.4 R96, [R225+0x2100] ;  /* 0x00210000e160783b */ /* 0x000fe60000004200 */
[----:B------:R-:W-:Y:S01]  /*12f00*/  IMAD.MOV.U32 R205, RZ, RZ, R151 ;  /* 0x000000ffffcd7224 */ /* 0x000fe200078e0097 */
[----:B------:R-:W-:Y:S02]  /*12f10*/  MOV R151, R150 ;  /* 0x0000009600977202 */ /* 0x000fe40000000f00 */
[----:B------:R-:W-:Y:S01]  /*12f20*/  MOV R149, R148 ;  /* 0x0000009400957202 */ /* 0x000fe20000000f00 */
[-C--:B--2---:R-:W-:Y:S04]  /*12f30*/  HMMA.16816.F32.BF16 R52, R80, R88.reuse, R52 ;  /* 0x000000585034723c */ /* 0x084fe80000041834 */
[----:B------:R-:W-:Y:S02]  /*12f40*/  MOV R150, R149 ;  /* 0x0000009500967202 */ /* 0x000fe40000000f00 */
[----:B------:R-:W-:Y:S02]  /*12f50*/  MOV R148, R199 ;  /* 0x000000c700947202 */ /* 0x000fe40000000f00 */
[----:B------:R-:W-:Y:S01]  /*12f60*/  MOV R199, R139 ;  /* 0x0000008b00c77202 */ /* 0x000fe20000000f00 */
[--C-:B-1----:R-:W-:Y:S01]  /*12f70*/  FFMA.FTZ R2, R206, c[0x0][0x2d0], -R78.reuse ;  /* 0x0000b400ce027a23 */ /* 0x102fe2000001084e */
[C---:B------:R-:W-:Y:S03]  /*12f80*/  HMMA.16816.F32.BF16 R56, R84.reuse, R88, R56 ;  /* 0x000000585438723c */ /* 0x040fe60000041838 */
[----:B------:R1:W2:Y:S01]  /*12f90*/  MUFU.EX2 R206, R2 ;  /* 0x0000000200ce7308 */ /* 0x0002a20000000800 */
[----:B------:R-:W-:Y:S02]  /*12fa0*/  MOV R149, R148 ;  /* 0x0000009400957202 */ /* 0x000fe40000000f00 */
[----:B------:R-:W-:Y:S02]  /*12fb0*/  MOV R148, R199 ;  /* 0x000000c700947202 */ /* 0x000fe40000000f00 */
[----:B------:R-:W-:Y:S01]  /*12fc0*/  MOV R139, R138 ;  /* 0x0000008a008b7202 */ /* 0x000fe20000000f00 */
[-C--:B------:R-:W-:Y:S03]  /*12fd0*/  HMMA.16816.F32.BF16 R60, R84, R90.reuse, R60 ;  /* 0x0000005a543c723c */ /* 0x080fe6000004183c */
[----:B------:R-:W-:Y:S02]  /*12fe0*/  MOV R199, R139 ;  /* 0x0000008b00c77202 */ /* 0x000fe40000000f00 */
[----:B------:R-:W-:Y:S02]  /*12ff0*/  MOV R136, R110 ;  /* 0x0000006e00887202 */ /* 0x000fe40000000f00 */
[----:B------:R-:W-:Y:S01]  /*13000*/  MOV R110, R234 ;  /* 0x000000ea006e7202 */ /* 0x000fe20000000f00 */
[----:B------:R-:W-:Y:S01]  /*13010*/  HMMA.16816.F32.BF16 R64, R80, R90, R64 ;  /* 0x0000005a5040723c */ /* 0x000fe20000041840 */
[----:B------:R3:W5:Y:S03]  /*13020*/  LDL.LU R234, [R1+0x70] ;  /* 0x0000700001ea7983 */ /* 0x0007660000300800 */
[----:B------:R-:W-:Y:S01]  /*13030*/  MOV R138, R119 ;  /* 0x00000077008a7202 */ /* 0x000fe20000000f00 */
[----:B------:R-:W3:Y:S02]  /*13040*/  LDSM.16.MT88.4 R88, [R227+0x2100] ;  /* 0x00210000e358783b */ /* 0x000ee40000004200 */
[----:B----4-:R-:W-:Y:S02]  /*13050*/  F2FP.BF16.PACK_AB R80, R210, R160 ;  /* 0x000000a0d250723e */ /* 0x010fe400000010ff */
[----:B------:R-:W-:Y:S03]  /*13060*/  MOV R139, R138 ;  /* 0x0000008a008b7202 */ /* 0x000fe60000000f00 */
[--C-:B-1----:R-:W-:Y:S01]  /*13070*/  FFMA.FTZ R2, R164, c[0x0][0x2d0], -R78.reuse ;  /* 0x0000b400a4027a23 */ /* 0x102fe2000001084e */
[----:B------:R1:W5:Y:S01]  /*13080*/  LDL.LU R119, [R1+0x6c] ;  /* 0x00006c0001777983 */ /* 0x0003620000300800 */
[----:B------:R-:W-:Y:S02]  /*13090*/  F2FP.BF16.PACK_AB R82, R209, R211 ;  /* 0x000000d3d152723e */ /* 0x000fe400000010ff */
[----:B------:R4:W-:Y:S01]  /*130a0*/  MUFU.EX2 R207, R2 ;  /* 0x0000000200cf7308 */ /* 0x0009e20000000800 */
[----:B------:R-:W-:Y:S01]  /*130b0*/  MOV R138, R195 ;  /* 0x000000c3008a7202 */ /* 0x000fe20000000f00 */
[----:B------:R-:W-:Y:S01]  /*130c0*/  IMAD.MOV.U32 R195, RZ, RZ, R135 ;  /* 0x000000ffffc37224 */ /* 0x000fe200078e0087 */
[----:B------:R-:W-:Y:S01]  /*130d0*/  MOV R135, R194 ;  /* 0x000000c200877202 */ /* 0x000fe20000000f00 */
[----:B------:R-:W-:Y:S01]  /*130e0*/  LDSM.16.MT88.4 R164, [R225+0x3100] ;  /* 0x00310000e1a4783b */ /* 0x000fe20000004200 */
[----:B------:R-:W-:Y:S02]  /*130f0*/  MOV R194, R230 ;  /* 0x000000e600c27202 */ /* 0x000fe40000000f00 */
[----:B--2---:R-:W-:Y:S05]  /*13100*/  F2FP.BF16.PACK_AB R81, R206, R208 ;  /* 0x000000d0ce51723e */ /* 0x004fea00000010ff */
[----:B------:R1:W5:Y:S01]  /*13110*/  LDL.LU R230, [R1+0x68] ;  /* 0x0000680001e67983 */ /* 0x0003620000300800 */
[----:B----4-:R-:W-:Y:S04]  /*13120*/  FFMA.FTZ R2, R205, c[0x0][0x2d0], -R78 ;  /* 0x0000b400cd027a23 */ /* 0x010fe8000001084e */
[----:B------:R2:W4:Y:S02]  /*13130*/  MUFU.EX2 R205, R2 ;  /* 0x0000000200cd7308 */ /* 0x0005240000000800 */
[--C-:B--2---:R-:W-:Y:S01]  /*13140*/  FFMA.FTZ R2, R151, c[0x0][0x2d0], -R105.reuse ;  /* 0x0000b40097027a23 */ /* 0x104fe20000010869 */
[----:B----4-:R-:W-:Y:S07]  /*13150*/  F2FP.BF16.PACK_AB R83, R205, R207 ;  /* 0x000000cfcd53723e */ /* 0x010fee00000010ff */
[----:B------:R2:W-:Y:S01]  /*13160*/  MUFU.EX2 R171, R2 ;  /* 0x0000000200ab7308 */ /* 0x0005e20000000800 */
[-C--:B---3--:R-:W-:Y:S03]  /*13170*/  HMMA.16816.F32.BF16 R4, R80, R92.reuse, R4 ;  /* 0x0000005c5004723c */ /* 0x088fe60000041804 */
[--C-:B--2---:R-:W-:Y:S06]  /*13180*/  FFMA.FTZ R2, R150, c[0x0][0x2d0], -R105.reuse ;  /* 0x0000b40096027a23 */ /* 0x104fec0000010869 */
[----:B------:R2:W3:Y:S03]  /*13190*/  MUFU.EX2 R169, R2 ;  /* 0x0000000200a97308 */ /* 0x0004e60000000800 */
[--C-:B--2---:R-:W-:Y:S01]  /*131a0*/  FFMA.FTZ R2, R149, c[0x0][0x2d0], -R105.reuse ;  /* 0x0000b40095027a23 */ /* 0x104fe20000010869 */
[----:B---3--:R-:W-:Y:S06]  /*131b0*/  F2FP.BF16.PACK_AB R84, R169, R171 ;  /* 0x000000aba954723e */ /* 0x008fec00000010ff */
[----:B------:R2:W-:Y:S02]  /*131c0*/  MUFU.EX2 R170, R2 ;  /* 0x0000000200aa7308 */ /* 0x0005e40000000800 */
[----:B--2---:R-:W-:Y:S08]  /*131d0*/  FFMA.FTZ R2, R148, c[0x0][0x2d0], -R105 ;  /* 0x0000b40094027a23 */ /* 0x004ff00000010869 */
[----:B------:R2:W3:Y:S02]  /*131e0*/  MUFU.EX2 R168, R2 ;  /* 0x0000000200a87308 */ /* 0x0004e40000000800 */
[--C-:B--2---:R-:W-:Y:S01]  /*131f0*/  FFMA.FTZ R2, R137, c[0x0][0x2d0], -R77.reuse ;  /* 0x0000b40089027a23 */ /* 0x104fe2000001084d */
[----:B------:R-:W-:Y:S02]  /*13200*/  MOV R137, R134 ;  /* 0x0000008600897202 */ /* 0x000fe40000000f00 */
[----:B------:R-:W-:Y:S05]  /*13210*/  MOV R134, R112 ;  /* 0x0000007000867202 */ /* 0x000fea0000000f00 */
[----:B------:R2:W-:Y:S01]  /*13220*/  MUFU.EX2 R112, R2 ;  /* 0x0000000200707308 */ /* 0x0005e20000000800 */
[----:B---3--:R-:W-:Y:S01]  /*13230*/  F2FP.BF16.PACK_AB R86, R168, R170 ;  /* 0x000000aaa856723e */ /* 0x008fe200000010ff */
[----:B--2---:R-:W-:Y:S01]  /*13240*/  FFMA.FTZ R2, R199, c[0x0][0x2d0], -R77 ;  /* 0x0000b400c7027a23 */ /* 0x004fe2000001084d */
[----:B------:R-:W-:Y:S07]  /*13250*/  MOV R199, R110 ;  /* 0x0000006e00c77202 */ /* 0x000fee0000000f00 */
[----:B------:R2:W3:Y:S01]  /*13260*/  MUFU.EX2 R110, R2 ;  /* 0x00000002006e7308 */ /* 0x0004e20000000800 */
[----:B------:R-:W-:Y:S09]  /*13270*/  FFMA.FTZ R3, R199, c[0x0][0x2d0], -R79 ;  /* 0x0000b400c7037a23 */ /* 0x000ff2000001084f */
[----:B------:R4:W-:Y:S01]  /*13280*/  MUFU.EX2 R203, R3 ;  /* 0x0000000300cb7308 */ /* 0x0009e20000000800 */
[----:B--2---:R-:W-:Y:S01]  /*13290*/  FFMA.FTZ R2, R139, c[0x0][0x2d0], -R77 ;  /* 0x0000b4008b027a23 */ /* 0x004fe2000001084d */
[----:B------:R-:W-:Y:S02]  /*132a0*/  MOV R139, R138 ;  /* 0x0000008a008b7202 */ /* 0x000fe40000000f00 */
[----:B------:R-:W-:Y:S01]  /*132b0*/  MOV R138, R133 ;  /* 0x00000085008a7202 */ /* 0x000fe20000000f00 */
[----:B------:R-:W-:Y:S01]  /*132c0*/  IMAD.MOV.U32 R133, RZ, RZ, R132 ;  /* 0x000000ffff857224 */ /* 0x000fe200078e0084 */
[----:B------:R-:W-:Y:S02]  /*132d0*/  MOV R132, R131 ;  /* 0x0000008300847202 */ /* 0x000fe40000000f00 */
[----:B------:R-:W-:Y:S02]  /*132e0*/  MOV R131, R130 ;  /* 0x0000008200837202 */ /* 0x000fe40000000f00 */
[----:B------:R-:W-:Y:S01]  /*132f0*/  MOV R130, R129 ;  /* 0x0000008100827202 */ /* 0x000fe20000000f00 */
[----:B----4-:R-:W-:Y:S01]  /*13300*/  FFMA.FTZ R3, R107, c[0x0][0x2d0], -R105 ;  /* 0x0000b4006b037a23 */ /* 0x010fe20000010869 */
[----:B------:R-:W-:Y:S02]  /*13310*/  MOV R129, R128 ;  /* 0x0000008000817202 */ /* 0x000fe40000000f00 */
[----:B------:R-:W-:Y:S02]  /*13320*/  MOV R128, R126 ;  /* 0x0000007e00807202 */ /* 0x000fe40000000f00 */
[----:B------:R-:W-:Y:S02]  /*13330*/  MOV R126, R111 ;  /* 0x0000006f007e7202 */ /* 0x000fe40000000f00 */
[----:B------:R2:W-:Y:S01]  /*13340*/  MUFU.EX2 R111, R2 ;  /* 0x00000002006f7308 */ /* 0x0005e20000000800 */
[----:B---3--:R-:W-:Y:S01]  /*13350*/  F2FP.BF16.PACK_AB R85, R110, R112 ;  /* 0x000000706e55723e */ /* 0x008fe200000010ff */
[----:B--2---:R-:W-:Y:S01]  /*13360*/  FFMA.FTZ R2, R137, c[0x0][0x2d0], -R77 ;  /* 0x0000b40089027a23 */ /* 0x004fe2000001084d */
[----:B------:R-:W-:Y:S01]  /*13370*/  MOV R137, R134 ;  /* 0x0000008600897202 */ /* 0x000fe20000000f00 */
[----:B------:R-:W-:Y:S06]  /*13380*/  IMAD.MOV.U32 R134, RZ, RZ, R113 ;  /* 0x000000ffff867224 */ /* 0x000fec00078e0071 */
[----:B------:R2:W3:Y:S02]  /*13390*/  MUFU.EX2 R113, R2 ;  /* 0x0000000200717308 */ /* 0x0004e40000000800 */
[--C-:B--2---:R-:W-:Y:S01]  /*133a0*/  FFMA.FTZ R2, R139, c[0x0][0x2d0], -R79.reuse ;  /* 0x0000b4008b027a23 */ /* 0x104fe2000001084f */
[----:B---3--:R-:W-:Y:S07]  /*133b0*/  F2FP.BF16.PACK_AB R87, R113, R111 ;  /* 0x0000006f7157723e */ /* 0x008fee00000010ff */
[----:B------:R2:W-:Y:S01]  /*133c0*/  MUFU.EX2 R175, R2 ;  /* 0x0000000200af7308 */ /* 0x0005e20000000800 */
[C---:B------:R-:W-:Y:S08]  /*133d0*/  HMMA.16816.F32.BF16 R8, R84.reuse, R92, R8 ;  /* 0x0000005c5408723c */ /* 0x040ff00000041808 */
[-C--:B------:R-:W-:Y:S08]  /*133e0*/  HMMA.16816.F32.BF16 R12, R84, R94.reuse, R12 ;  /* 0x0000005e540c723c */ /* 0x080ff0000004180c */
[C---:B------:R-:W-:Y:S01]  /*133f0*/  HMMA.16816.F32.BF16 R16, R80.reuse, R94, R16 ;  /* 0x0000005e5010723c */ /* 0x040fe20000041810 */
[----:B------:R-:W3:Y:S03]  /*13400*/  LDSM.16.MT88.4 R92, [R226+0x2100] ;  /* 0x00210000e25c783b */ /* 0x000ee60000004200 */
[--C-:B--2---:R-:W-:Y:S04]  /*13410*/  FFMA.FTZ R2, R138, c[0x0][0x2d0], -R79.reuse ;  /* 0x0000b4008a027a23 */ /* 0x104fe8000001084f */
[-C--:B------:R-:W-:Y:S01]  /*13420*/  HMMA.16816.F32.BF16 R20, R80, R88.reuse, R20 ;  /* 0x000000585014723c */ /* 0x080fe20000041814 */
[----:B------:R2:W-:Y:S07]  /*13430*/  MUFU.EX2 R202, R2 ;  /* 0x0000000200ca7308 */ /* 0x0005ee0000000800 */
[C---:B------:R-:W-:Y:S08]  /*13440*/  HMMA.16816.F32.BF16 R24, R84.reuse, R88, R24 ;  /* 0x000000585418723c */ /* 0x040ff00000041818 */
[-C--:B------:R-:W-:Y:S08]  /*13450*/  HMMA.16816.F32.BF16 R28, R84, R90.reuse, R28 ;  /* 0x0000005a541c723c */ /* 0x080ff0000004181c */
[C---:B------:R-:W-:Y:S01]  /*13460*/  HMMA.16816.F32.BF16 R32, R80.reuse, R90, R32 ;  /* 0x0000005a5020723c */ /* 0x040fe20000041820 */
[----:B------:R-:W4:Y:S03]  /*13470*/  LDSM.16.MT88.4 R88, [R224+0x2900] ;  /* 0x00290000e058783b */ /* 0x000f260000004200 */
[----:B--2---:R-:W-:Y:S04]  /*13480*/  FFMA.FTZ R2, R137, c[0x0][0x2d0], -R79 ;  /* 0x0000b40089027a23 */ /* 0x004fe8000001084f */
[-C--:B------:R-:W-:Y:S01]  /*13490*/  HMMA.16816.F32.BF16 R36, R80, R96.reuse, R36 ;  /* 0x000000605024723c */ /* 0x080fe20000041824 */
[----:B------:R2:W-:Y:S07]  /*134a0*/  MUFU.EX2 R199, R2 ;  /* 0x0000000200c77308 */ /* 0x0005ee0000000800 */
[C---:B------:R-:W-:Y:S08]  /*134b0*/  HMMA.16816.F32.BF16 R40, R84.reuse, R96, R40 ;  /* 0x000000605428723c */ /* 0x040ff00000041828 */
[-C--:B------:R-:W-:Y:S08]  /*134c0*/  HMMA.16816.F32.BF16 R44, R84, R98.reuse, R44 ;  /* 0x00000062542c723c */ /* 0x080ff0000004182c */
[C---:B------:R-:W-:Y:S01]  /*134d0*/  HMMA.16816.F32.BF16 R48, R80.reuse, R98, R48 ;  /* 0x000000625030723c */ /* 0x040fe20000041830 */
[----:B------:R-:W1:Y:S03]  /*134e0*/  LDSM.16.MT88.4 R96, [R227+0x2900] ;  /* 0x00290000e360783b */ /* 0x000e660000004200 */
[--C-:B--2---:R-:W-:Y:S01]  /*134f0*/  FFMA.FTZ R2, R136, c[0x0][0x2d0], -R78.reuse ;  /* 0x0000b40088027a23 */ /* 0x104fe2000001084e */
[----:B------:R-:W-:Y:S03]  /*13500*/  MOV R136, R189 ;  /* 0x000000bd00887202 */ /* 0x000fe60000000f00 */
[-C--:B---3--:R-:W-:Y:S01]  /*13510*/  HMMA.16816.F32.BF16 R52, R80, R92.reuse, R52 ;  /* 0x0000005c5034723c */ /* 0x088fe20000041834 */
[----:B------:R2:W-:Y:S07]  /*13520*/  MUFU.EX2 R174, R2 ;  /* 0x0000000200ae7308 */ /* 0x0005ee0000000800 */
[C---:B------:R-:W-:Y:S08]  /*13530*/  HMMA.16816.F32.BF16 R56, R84.reuse, R92, R56 ;  /* 0x0000005c5438723c */ /* 0x040ff00000041838 */
[-C--:B------:R-:W-:Y:S01]  /*13540*/  HMMA.16816.F32.BF16 R60, R84, R94.reuse, R60 ;  /* 0x0000005e543c723c */ /* 0x080fe2000004183c */
[----:B------:R-:W3:Y:S07]  /*13550*/  LDSM.16.MT88.4 R84, [R225+0x2900] ;  /* 0x00290000e154783b */ /* 0x000eee0000004200 */
[----:B------:R-:W-:Y:S01]  /*13560*/  HMMA.16816.F32.BF16 R64, R80, R94, R64 ;  /* 0x0000005e5040723c */ /* 0x000fe20000041840 */
[----:B------:R-:W1:Y:S03]  /*13570*/  LDSM.16.MT88.4 R92, [R226+0x2900] ;  /* 0x00290000e25c783b */ /* 0x000e660000004200 */
[--C-:B--2---:R-:W-:Y:S04]  /*13580*/  FFMA.FTZ R2, R195, c[0x0][0x2d0], -R78.reuse ;  /* 0x0000b400c3027a23 */ /* 0x104fe8000001084e */
[----:B------:R2:W-:Y:S04]  /*13590*/  MUFU.EX2 R173, R2 ;  /* 0x0000000200ad7308 */ /* 0x0005e80000000800 */
[--C-:B--2---:R-:W-:Y:S06]  /*135a0*/  FFMA.FTZ R2, R135, c[0x0][0x2d0], -R78.reuse ;  /* 0x0000b40087027a23 */ /* 0x104fec000001084e */
[----:B------:R2:W-:Y:S02]  /*135b0*/  MUFU.EX2 R195, R2 ;  /* 0x0000000200c37308 */ /* 0x0005e40000000800 */
[--C-:B--2---:R-:W-:Y:S01]  /*135c0*/  FFMA.FTZ R2, R133, c[0x0][0x2d0], -R78.reuse ;  /* 0x0000b40085027a23 */ /* 0x104fe2000001084e */
        /* <DEDUP_REMOVED lines=8> */
[----:B------:R-:W-:Y:S04]  /*13650*/  MOV R132, R192 ;  /* 0x000000c000847202 */ /* 0x000fe80000000f00 */
[----:B------:R-:W-:Y:S03]  /*13660*/  MOV R138, R132 ;  /* 0x00000084008a7202 */ /* 0x000fe60000000f00 */
[----:B------:R1:W-:Y:S01]  /*13670*/  MUFU.EX2 R192, R3 ;  /* 0x0000000300c07308 */ /* 0x0003e20000000800 */
[----:B--2---:R-:W-:Y:S02]  /*13680*/  FFMA.FTZ R2, R134, c[0x0][0x2d0], -R105 ;  /* 0x0000b40086027a23 */ /* 0x004fe40000010869 */
[----:B------:R-:W-:Y:S01]  /*13690*/  IMAD.MOV.U32 R134, RZ, RZ, R131 ;  /* 0x000000ffff867224 */ /* 0x000fe200078e0083 */
[----:B------:R-:W-:Y:S06]  /*136a0*/  MOV R131, R185 ;  /* 0x000000b900837202 */ /* 0x000fec0000000f00 */
[----:B------:R2:W-:Y:S01]  /*136b0*/  MUFU.EX2 R172, R2 ;  /* 0x0000000200ac7308 */ /* 0x0005e20000000800 */
[----:B------:R-:W-:Y:S02]  /*136c0*/  MOV R185, R108 ;  /* 0x0000006c00b97202 */ /* 0x000fe40000000f00 */
[----:B------:R-:W-:Y:S02]  /*136d0*/  MOV R148, R134 ;  /* 0x0000008600947202 */ /* 0x000fe40000000f00 */
[----:B------:R-:W3:Y:S01]  /*136e0*/  LDL.LU R134, [R1+0x40] ;  /* 0x0000400001867983 */ /* 0x000ee20000300800 */
[----:B-1----:R-:W-:Y:S01]  /*136f0*/  FFMA.FTZ R3, R135, c[0x0][0x2d0], -R79 ;  /* 0x0000b40087037a23 */ /* 0x002fe2000001084f */
[----:B------:R-:W-:Y:S02]  /*13700*/  MOV R137, R131 ;  /* 0x0000008300897202 */ /* 0x000fe40000000f00 */
[----:B------:R-:W-:Y:S01]  /*13710*/  MOV R135, R187 ;  /* 0x000000bb00877202 */ /* 0x000fe20000000f00 */
[----:B------:R1:W-:Y:S01]  /*13720*/  MUFU.EX2 R189, R3 ;  /* 0x0000000300bd7308 */ /* 0x0003e20000000800 */
[----:B--2---:R-:W-:Y:S09]  /*13730*/  FFMA.FTZ R2, R193, c[0x0][0x2d0], -R105 ;  /* 0x0000b400c1027a23 */ /* 0x004ff20000010869 */
[----:B------:R2:W2:Y:S01]  /*13740*/  MUFU.EX2 R193, R2 ;  /* 0x0000000200c17308 */ /* 0x0004a20000000800 */
[----:B-1----:R-:W-:Y:S02]  /*13750*/  FFMA.FTZ R3, R135, c[0x0][0x2d0], -R77 ;  /* 0x0000b40087037a23 */ /* 0x002fe4000001084d */
[----:B--2---:R-:W-:Y:S01]  /*13760*/  FFMA.FTZ R2, R133, c[0x0][0x2d0], -R105 ;  /* 0x0000b40085027a23 */ /* 0x004fe20000010869 */
[----:B------:R-:W-:Y:S02]  /*13770*/  MOV R133, R126 ;  /* 0x0000007e00857202 */ /* 0x000fe40000000f00 */
[----:B------:R-:W-:Y:S02]  /*13780*/  MOV R126, R125 ;  /* 0x0000007d007e7202 */ /* 0x000fe40000000f00 */
[----:B------:R-:W-:Y:S01]  /*13790*/  MOV R125, R191 ;  /* 0x000000bf007d7202 */ /* 0x000fe20000000f00 */
[----:B------:R-:W-:Y:S01]  /*137a0*/  IMAD.MOV.U32 R139, RZ, RZ, R133 ;  /* 0x000000ffff8b7224 */ /* 0x000fe200078e0085 */
[----:B------:R1:W2:Y:S01]  /*137b0*/  MUFU.EX2 R191, R2 ;  /* 0x0000000200bf7308 */ /* 0x0002a20000000800 */
[----:B------:R-:W4:Y:S01]  /*137c0*/  LDL.LU R133, [R1+0x48] ;  /* 0x0000480001857983 */ /* 0x000f220000300800 */
[----:B------:R-:W-:Y:S03]  /*137d0*/  F2FP.BF16.PACK_AB R80, R193, R172 ;  /* 0x000000acc150723e */ /* 0x000fe600000010ff */
[----:B------:R-:W4:Y:S04]  /*137e0*/  LDL.LU R132, [R1+0x3c] ;  /* 0x00003c0001847983 */ /* 0x000f280000300800 */
[----:B------:R-:W4:Y:S01]  /*137f0*/  LDL.LU R131, [R1+0x44] ;  /* 0x0000440001837983 */ /* 0x000f220000300800 */
[--C-:B-1----:R-:W-:Y:S01]  /*13800*/  FFMA.FTZ R2, R106, c[0x0][0x2d0], -R77.reuse ;  /* 0x0000b4006a027a23 */ /* 0x102fe2000001084d */
[----:B--2---:R-:W-:Y:S03]  /*13810*/  F2FP.BF16.PACK_AB R82, R192, R191 ;  /* 0x000000bfc052723e */ /* 0x004fe600000010ff */
[----:B------:R1:W-:Y:S02]  /*13820*/  MUFU.EX2 R107, R2 ;  /* 0x00000002006b7308 */ /* 0x0003e40000000800 */
[--C-:B-1----:R-:W-:Y:S08]  /*13830*/  FFMA.FTZ R2, R109, c[0x0][0x2d0], -R77.reuse ;  /* 0x0000b4006d027a23 */ /* 0x102ff0000001084d */
[----:B------:R1:W2:Y:S02]  /*13840*/  MUFU.EX2 R109, R2 ;  /* 0x00000002006d7308 */ /* 0x0002a40000000800 */
[--C-:B-1----:R-:W-:Y:S01]  /*13850*/  FFMA.FTZ R2, R100, c[0x0][0x2d0], -R77.reuse ;  /* 0x0000b40064027a23 */ /* 0x102fe2000001084d */
[----:B--2---:R-:W-:Y:S01]  /*13860*/  F2FP.BF16.PACK_AB R81, R109, R107 ;  /* 0x0000006b6d51723e */ /* 0x004fe200000010ff */
[--C-:B------:R-:W-:Y:S01]  /*13870*/  FFMA.FTZ R100, R76, c[0x0][0x2d0], -R77.reuse ;  /* 0x0000b4004c647a23 */ /* 0x100fe2000001084d */
[----:B------:R-:W-:Y:S05]  /*13880*/  F2FP.BF16.PACK_AB R76, R175, R203 ;  /* 0x000000cbaf4c723e */ /* 0x000fea00000010ff */
[----:B------:R1:W-:Y:S10]  /*13890*/  MUFU.EX2 R106, R2 ;  /* 0x00000002006a7308 */ /* 0x0003f40000000800 */
[----:B------:R-:W2:Y:S01]  /*138a0*/  MUFU.EX2 R100, R100 ;  /* 0x0000006400647308 */ /* 0x000ea20000000800 */
[----:B-1----:R-:W-:Y:S02]  /*138b0*/  FFMA.FTZ R2, R102, c[0x0][0x2d0], -R77 ;  /* 0x0000b40066027a23 */ /* 0x002fe4000001084d */
[----:B------:R-:W-:Y:S07]  /*138c0*/  FFMA.FTZ R102, R138, c[0x0][0x2d0], -R105 ;  /* 0x0000b4008a667a23 */ /* 0x000fee0000010869 */
[----:B------:R1:W1:Y:S01]  /*138d0*/  MUFU.EX2 R108, R2 ;  /* 0x00000002006c7308 */ /* 0x0002620000000800 */
[----:B--2---:R-:W-:Y:S09]  /*138e0*/  F2FP.BF16.PACK_AB R179, R75, R100 ;  /* 0x000000644bb3723e */ /* 0x004ff200000010ff */
[----:B------:R-:W-:Y:S01]  /*138f0*/  MUFU.EX2 R102, R102 ;  /* 0x0000006600667308 */ /* 0x000fe20000000800 */
[--C-:B-1----:R-:W-:Y:S01]  /*13900*/  FFMA.FTZ R2, R190, c[0x0][0x2d0], -R79.reuse ;  /* 0x0000b400be027a23 */ /* 0x102fe2000001084f */
[----:B------:R-:W-:Y:S08]  /*13910*/  F2FP.BF16.PACK_AB R83, R108, R106 ;  /* 0x0000006a6c53723e */ /* 0x000ff000000010ff */
[----:B------:R1:W2:Y:S02]  /*13920*/  MUFU.EX2 R190, R2 ;  /* 0x0000000200be7308 */ /* 0x0002a40000000800 */
[--C-:B-1----:R-:W-:Y:S01]  /*13930*/  FFMA.FTZ R2, R188, c[0x0][0x2d0], -R79.reuse ;  /* 0x0000b400bc027a23 */ /* 0x102fe2000001084f */
[----:B--2---:R-:W-:Y:S07]  /*13940*/  F2FP.BF16.PACK_AB R180, R190, R189 ;  /* 0x000000bdbeb4723e */ /* 0x004fee00000010ff */
[----:B------:R1:W-:Y:S02]  /*13950*/  MUFU.EX2 R188, R2 ;  /* 0x0000000200bc7308 */ /* 0x0003e40000000800 */
[----:B-1----:R-:W-:Y:S01]  /*13960*/  FFMA.FTZ R2, R103, c[0x0][0x2d0], -R79 ;  /* 0x0000b40067027a23 */ /* 0x002fe2000001084f */
[----:B------:R-:W-:Y:S01]  /*13970*/  F2FP.BF16.PACK_AB R79, R194, R195 ;  /* 0x000000c3c24f723e */ /* 0x000fe200000010ff */
[--C-:B------:R-:W-:Y:S06]  /*13980*/  FFMA.FTZ R103, R137, c[0x0][0x2d0], -R105.reuse ;  /* 0x0000b40089677a23 */ /* 0x100fec0000010869 */
[----:B------:R1:W2:Y:S01]  /*13990*/  MUFU.EX2 R187, R2 ;  /* 0x0000000200bb7308 */ /* 0x0002a20000000800 */
[----:B------:R-:W-:Y:S09]  /*139a0*/  FFMA.FTZ R105, R184, c[0x0][0x2d0], -R105 ;  /* 0x0000b400b8697a23 */ /* 0x000ff20000010869 */
[----:B------:R-:W2:Y:S10]  /*139b0*/  MUFU.EX2 R105, R105 ;  /* 0x0000006900697308 */ /* 0x000eb40000000800 */
[----:B------:R-:W3:Y:S01]  /*139c0*/  MUFU.EX2 R103, R103 ;  /* 0x0000006700677308 */ /* 0x000ee20000000800 */
[--C-:B-1----:R-:W-:Y:S01]  /*139d0*/  FFMA.FTZ R2, R185, c[0x0][0x2d0], -R78.reuse ;  /* 0x0000b400b9027a23 */ /* 0x102fe2000001084e */
[----:B--2---:R-:W-:Y:S08]  /*139e0*/  F2FP.BF16.PACK_AB R182, R187, R188 ;  /* 0x000000bcbbb6723e */ /* 0x004ff000000010ff */
[----:B------:R1:W-:Y:S01]  /*139f0*/  MUFU.EX2 R185, R2 ;  /* 0x0000000200b97308 */ /* 0x0003e20000000800 */
[----:B------:R-:W-:Y:S02]  /*13a00*/  F2FP.BF16.PACK_AB R178, R105, R104 ;  /* 0x0000006869b2723e */ /* 0x000fe400000010ff */
[----:B---3--:R-:W-:Y:S01]  /*13a10*/  F2FP.BF16.PACK_AB R176, R103, R102 ;  /* 0x0000006667b0723e */ /* 0x008fe200000010ff */
[----:B------:R-:W-:Y:S02]  /*13a20*/  FFMA.FTZ R74, R74, R134, R223 ;  /* 0x000000864a4a7223 */ /* 0x000fe400000100df */
[--C-:B-1----:R-:W-:Y:S04]  /*13a30*/  FFMA.FTZ R2, R186, c[0x0][0x2d0], -R78.reuse ;  /* 0x0000b400ba027a23 */ /* 0x102fe8000001084e */
[----:B------:R1:W2:Y:S02]  /*13a40*/  MUFU.EX2 R186, R2 ;  /* 0x0000000200ba7308 */ /* 0x0002a40000000800 */
[--C-:B-1----:R-:W-:Y:S01]  /*13a50*/  FFMA.FTZ R2, R148, c[0x0][0x2d0], -R78.reuse ;  /* 0x0000b40094027a23 */ /* 0x102fe2000001084e */
[----:B--2---:R-:W-:Y:S01]  /*13a60*/  F2FP.BF16.PACK_AB R181, R186, R185 ;  /* 0x000000b9bab5723e */ /* 0x004fe200000010ff */
[----:B------:R-:W-:Y:S01]  /*13a70*/  FFMA.FTZ R78, R139, c[0x0][0x2d0], -R78 ;  /* 0x0000b4008b4e7a23 */ /* 0x000fe2000001084e */
[----:B------:R-:W-:Y:S05]  /*13a80*/  LDSM.16.MT88.4 R148, [R227+0x3100] ;  /* 0x00310000e394783b */ /* 0x000fea0000004200 */
[----:B------:R1:W-:Y:S01]  /*13a90*/  MUFU.EX2 R184, R2 ;  /* 0x0000000200b87308 */ /* 0x0003e20000000800 */
[----:B----4-:R-:W-:Y:S02]  /*13aa0*/  FFMA.FTZ R69, R69, R133, R222 ;  /* 0x0000008545457223 */ /* 0x010fe400000100de */
[----:B------:R-:W-:Y:S07]  /*13ab0*/  FFMA.FTZ R68, R68, R132, R118 ;  /* 0x0000008444447223 */ /* 0x000fee0000010076 */
[----:B------:R2:W3:Y:S01]  /*13ac0*/  MUFU.EX2 R118, R78 ;  /* 0x0000004e00767308 */ /* 0x0004e20000000800 */
[----:B-1----:R-:W-:Y:S01]  /*13ad0*/  FFMA.FTZ R2, R136, c[0x0][0x2d0], -R77 ;  /* 0x0000b40088027a23 */ /* 0x002fe2000001084d */
[----:B------:R-:W-:Y:S01]  /*13ae0*/  F2FP.BF16.PACK_AB R77, R173, R174 ;  /* 0x000000aead4d723e */ /* 0x000fe200000010ff */
[----:B------:R-:W1:Y:S01]  /*13af0*/  LDSM.16.MT88.4 R132, [R224+0x3100] ;  /* 0x00310000e084783b */ /* 0x000e620000004200 */
[----:B------:R-:W-:Y:S02]  /*13b00*/  FFMA.FTZ R0, R0, R131, R101 ;  /* 0x0000008300007223 */ /* 0x000fe40000010065 */
        /* <DEDUP_REMOVED lines=9> */
[----:B--2---:R-:W-:Y:S02]  /*13ba0*/  F2FP.BF16.PACK_AB R78, R199, R202 ;  /* 0x000000cac74e723e */ /* 0x004fe400000010ff */
[----:B---3--:R-:W-:Y:S05]  /*13bb0*/  F2FP.BF16.PACK_AB R183, R118, R184 ;  /* 0x000000b876b7723e */ /* 0x008fea00000010ff */
[-C--:B------:R-:W-:Y:S08]  /*13bc0*/  HMMA.16816.F32.BF16 R4, R76, R88.reuse, R4 ;  /* 0x000000584c04723c */ /* 0x080ff00000041804 */
[C---:B------:R-:W-:Y:S01]  /*13bd0*/  HMMA.16816.F32.BF16 R8, R80.reuse, R88, R8 ;  /* 0x000000585008723c */ /* 0x040fe20000041808 */
[----:B------:R2:W-:Y:S07]  /*13be0*/  MUFU.EX2 R88, R2 ;  /* 0x0000000200587308 */ /* 0x0005ee0000000800 */
[-C--:B------:R-:W-:Y:S08]  /*13bf0*/  HMMA.16816.F32.BF16 R12, R80, R90.reuse, R12 ;  /* 0x0000005a500c723c */ /* 0x080ff0000004180c */
[C---:B------:R-:W-:Y:S08]  /*13c00*/  HMMA.16816.F32.BF16 R16, R76.reuse, R90, R16 ;  /* 0x0000005a4c10723c */ /* 0x040ff00000041810 */
[-C--:B------:R-:W-:Y:S04]  /*13c10*/  HMMA.16816.F32.BF16 R20, R76, R96.reuse, R20 ;  /* 0x000000604c14723c */ /* 0x080fe80000041814 */
[----:B--2---:R-:W-:Y:S02]  /*13c20*/  FADD.FTZ R2, R128, R74 ;  /* 0x0000004a80027221 */ /* 0x004fe40000010000 */
[----:B------:R-:W-:Y:S02]  /*13c30*/  FADD.FTZ R74, R248, R0 ;  /* 0x00000000f84a7221 */ /* 0x000fe40000010000 */
[C---:B------:R-:W-:Y:S04]  /*13c40*/  HMMA.16816.F32.BF16 R24, R80.reuse, R96, R24 ;  /* 0x000000605018723c */ /* 0x040fe80000041818 */
[----:B------:R-:W-:Y:S04]  /*13c50*/  FADD.FTZ R2, R125, R2 ;  /* 0x000000027d027221 */ /* 0x000fe80000010000 */
[-C--:B------:R-:W-:Y:S04]  /*13c60*/  HMMA.16816.F32.BF16 R28, R80, R98.reuse, R28 ;  /* 0x00000062501c723c */ /* 0x080fe8000004181c */
[----:B------:R-:W-:Y:S04]  /*13c70*/  FADD.FTZ R2, R251, R2 ;  /* 0x00000002fb027221 */ /* 0x000fe80000010000 */
[C---:B------:R-:W-:Y:S04]  /*13c80*/  HMMA.16816.F32.BF16 R32, R76.reuse, R98, R32 ;  /* 0x000000624c20723c */ /* 0x040fe80000041820 */
[----:B------:R-:W-:Y:S04]  /*13c90*/  FADD.FTZ R0, R121, R2 ;  /* 0x0000000279007221 */ /* 0x000fe80000010000 */
[-C--:B------:R-:W-:Y:S04]  /*13ca0*/  HMMA.16816.F32.BF16 R36, R76, R84.reuse, R36 ;  /* 0x000000544c24723c */ /* 0x080fe80000041824 */
[----:B------:R-:W-:Y:S04]  /*13cb0*/  FADD.FTZ R0, R142, R0 ;  /* 0x000000008e007221 */ /* 0x000fe80000010000 */
[C---:B------:R-:W-:Y:S01]  /*13cc0*/  HMMA.16816.F32.BF16 R40, R80.reuse, R84, R40 ;  /* 0x000000545028723c */ /* 0x040fe20000041828 */
[----:B------:R2:W3:Y:S07]  /*13cd0*/  MUFU.EX2 R84, R3 ;  /* 0x0000000300547308 */ /* 0x0004ee0000000800 */
[-C--:B------:R-:W-:Y:S08]  /*13ce0*/  HMMA.16816.F32.BF16 R44, R80, R86.reuse, R44 ;  /* 0x00000056502c723c */ /* 0x080ff0000004182c */
[C---:B------:R-:W-:Y:S08]  /*13cf0*/  HMMA.16816.F32.BF16 R48, R76.reuse, R86, R48 ;  /* 0x000000564c30723c */ /* 0x040ff00000041830 */
[-C--:B------:R-:W-:Y:S04]  /*13d00*/  HMMA.16816.F32.BF16 R52, R76, R92.reuse, R52 ;  /* 0x0000005c4c34723c */ /* 0x080fe80000041834 */
[----:B--2---:R-:W-:Y:S01]  /*13d10*/  FADD.FTZ R3, R129, R101 ;  /* 0x0000006581037221 */ /* 0x004fe20000010000 */
[----:B---3--:R-:W-:Y:S03]  /*13d20*/  F2FP.BF16.PACK_AB R177, R84, R88 ;  /* 0x0000005854b1723e */ /* 0x008fe600000010ff */
[----:B------:R-:W-:Y:S01]  /*13d30*/  FADD.FTZ R3, R126, R3 ;  /* 0x000000037e037221 */ /* 0x000fe20000010000 */
[C---:B------:R-:W-:Y:S04]  /*13d40*/  HMMA.16816.F32.BF16 R56, R80.reuse, R92, R56 ;  /* 0x0000005c5038723c */ /* 0x040fe80000041838 */
[----:B------:R-:W-:Y:S04]  /*13d50*/  FADD.FTZ R3, R123, R3 ;  /* 0x000000037b037221 */ /* 0x000fe80000010000 */
[----:B------:R-:W-:Y:S01]  /*13d60*/  FADD.FTZ R68, R122, R3 ;  /* 0x000000037a447221 */ /* 0x000fe20000010000 */
[-C--:B------:R-:W-:Y:S03]  /*13d70*/  HMMA.16816.F32.BF16 R60, R80, R94.reuse, R60 ;  /* 0x0000005e503c723c */ /* 0x080fe6000004183c */
[----:B------:R-:W-:Y:S02]  /*13d80*/  FADD.FTZ R3, R198, R69 ;  /* 0x00000045c6037221 */ /* 0x000fe40000010000 */
[----:B------:R-:W-:Y:S03]  /*13d90*/  FADD.FTZ R2, R143, R68 ;  /* 0x000000448f027221 */ /* 0x000fe60000010000 */
[----:B------:R-:W-:Y:S08]  /*13da0*/  HMMA.16816.F32.BF16 R64, R76, R94, R64 ;  /* 0x0000005e4c40723c */ /* 0x000ff00000041840 */
[-C--:B-1----:R-:W-:Y:S07]  /*13db0*/  HMMA.16816.F32.BF16 R120, R180, R132.reuse, R4 ;  /* 0x00000084b478723c */ /* 0x082fee0000041804 */
        /* <DEDUP_REMOVED lines=39> */
[----:B------:R-:W-:Y:S02]  /*14030*/  FADD.FTZ R11, R156, R8 ;  /* 0x000000089c0b7221 */ /* 0x000fe40000010000 */
[----:B------:R-:W-:Y:S03]  /*14040*/  FADD.FTZ R9, R212, R2 ;  /* 0x00000002d4097221 */ /* 0x000fe60000010000 */
        /* <DEDUP_REMOVED lines=64> */
[----:B------:R1:W-:Y:S01]  /*14450*/  STL [R1+0x48], R3 ;  /* 0x0000480301007387 */ /* 0x0003e20000100800 */
[----:B------:R-:W-:Y:S03]  /*14460*/  FADD.FTZ R0, R75, R0 ;  /* 0x000000004b007221 */ /* 0x000fe60000010000 */
[----:B------:R2:W-:Y:S04]  /*14470*/  STL [R1+0x3c], R2 ;  /* 0x00003c0201007387 */ /* 0x0005e80000100800 */
[----:B------:R3:W-:Y:S01]  /*14480*/  STL [R1+0x44], R0 ;  /* 0x0000440001007387 */ /* 0x0007e20000100800 */
[----:B-1----:R-:W-:Y:S02]  /*14490*/  MOV R3, R72 ;  /* 0x0000004800037202 */ /* 0x002fe40000000f00 */
[----:B--2---:R-:W-:Y:S01]  /*144a0*/  MOV R2, R73 ;  /* 0x0000004900027202 */ /* 0x004fe20000000f00 */
[----:B------:R-:W-:-:S05]  /*144b0*/  @P0 BRA `(.L_x_605) ;  /* 0xffffa1d000000947 */ /* 0x000fca000383ffff */
.L_x_604:
[----:B--23--:R-:W2:Y:S04]  /*144c0*/  LDL.LU R0, [R1+0x40] ;  /* 0x0000400001007983 */ /* 0x00cea80000300800 */
        /* <DEDUP_REMOVED lines=25> */
[----:B------:R-:W-:Y:S01]  /*14660*/  FSETP.NE.FTZ.AND P3, PT, R5, RZ, PT ;  /* 0x000000ff0500720b */ /* 0x000fe20003f75000 */
[----:B------:R-:W-:Y:S01]  /*14670*/  CS2R R2, SRZ ;  /* 0x0000000000027805 */ /* 0x000fe2000001ff00 */
[----:B----4-:R-:W-:Y:S02]  /*14680*/  FADD.FTZ R7, R8, R7 ;  /* 0x0000000708077221 */ /* 0x010fe40000010000 */
[----:B------:R-:W-:-:S03]  /*14690*/  FSETP.NE.FTZ.AND P2, PT, R6, RZ, PT ;  /* 0x000000ff0600720b */ /* 0x000fc60003f55000 */
[----:B------:R-:W-:-:S04]  /*146a0*/  FSETP.NE.FTZ.AND P1, PT, R7, RZ, PT ;  /* 0x000000ff0700720b */ /* 0x000fc80003f35000 */
        /* <DEDUP_REMOVED lines=89> */
.L_x_586:
[----:B------:R-:W-:Y:S05]  /*14c40*/  @P0 BRA `(.L_x_606) ;  /* 0x0000131000000947 */ /* 0x000fea0003800000 */
[----:B------:R-:W3:Y:S01]  /*14c50*/  LDL R43, [R1+0x4c] ;  /* 0x00004c00012b7983 */ /* 0x000ee20000100800 */
[----:B------:R-:W-:Y:S01]  /*14c60*/  IMAD.MOV.U32 R6, RZ, RZ, -0x10 ;  /* 0xfffffff0ff067424 */ /* 0x000fe200078e00ff */
[----:B------:R-:W-:Y:S02]  /*14c70*/  F2FP.BF16.PACK_AB R5, R121, R120 ;  /* 0x000000787905723e */ /* 0x000fe400000010ff */
[----:B------:R-:W4:Y:S01]  /*14c80*/  S2R R41, SR_TID.X ;  /* 0x0000000000297919 */ /* 0x000f220000002100 */
        /* <DEDUP_REMOVED lines=12> */
[----:B----4-:R-:W-:Y:S02]  /*14d50*/  SHF.R.S32.HI R42, RZ, 0x1f, R41 ;  /* 0x0000001fff2a7819 */ /* 0x010fe40000011429 */
        /* <DEDUP_REMOVED lines=53> */
[----:B----4-:R-:W-:-:S03]  /*150b0*/  IMAD.MOV.U32 R5, RZ, RZ, 0x20 ;  /* 0x00000020ff057424 */ /* 0x010fc600078e00ff */
[----:B------:R4:W-:Y:S02]  /*150c0*/  STS [R3+0x2480], R130 ;  /* 0x0024808203007388 */ /* 0x0009e40000000800 */
[----:B-1----:R-:W-:Y:S02]  /*150d0*/  SEL R8, R5, 0xffffffe0, !P1 ;  /* 0xffffffe005087807 */ /* 0x002fe40004800000 */
[----:B------:R-:W-:-:S03]  /*150e0*/  ISETP.NE.U32.AND P1, PT, RZ, c[0x0][0x508], PT ;  /* 0x00014200ff007a0c */ /* 0x000fc60003f25070 */
[----:B------:R-:W-:Y:S01]  /*150f0*/  IMAD.IADD R5, R2, 0x1, R8 ;  /* 0x0000000102057824 */ /* 0x000fe200078e0208 */
[----:B------:R-:W-:Y:S01]  /*15100*/  ISETP.NE.AND.EX P1, PT, RZ, c[0x0][0x50c], PT, P1 ;  /* 0x00014300ff007a0c */ /* 0x000fe20003f25310 */
[----:B------:R-:W-:-:S03]  /*15110*/  IMAD.IADD R4, R8, 0x1, R3 ;  /* 0x0000000108047824 */ /* 0x000fc600078e0203 */
[----:B------:R-:W-:Y:S01]  /*15120*/  STS [R5+0x80], R29 ;  /* 0x0000801d05007388 */ /* 0x000fe20000000800 */
[----:B--2---:R-:W-:-:S03]  /*15130*/  IADD3 R2, R8, 0x400, R0 ;  /* 0x0000040008027810 */ /* 0x004fc60007ffe000 */
[----:B------:R-:W-:Y:S02]  /*15140*/  STS [R5+0x480], R28 ;  /* 0x0004801c05007388 */ /* 0x000fe40000000800 */
[C---:B------:R-:W-:Y:S02]  /*15150*/  IMAD.IADD R7, R6.reuse, 0x1, R2 ;  /* 0x0000000106077824 */ /* 0x040fe400078e0202 */
[----:B------:R-:W-:Y:S01]  /*15160*/  STS [R4+0x80], R14 ;  /* 0x0000800e04007388 */ /* 0x000fe20000000800 */
[----:B------:R-:W-:-:S03]  /*15170*/  IMAD.IADD R2, R6, 0x1, R0 ;  /* 0x0000000106027824 */ /* 0x000fc600078e0200 */
[----:B------:R-:W-:Y:S01]  /*15180*/  STS [R4+0x480], R26 ;  /* 0x0004801a04007388 */ /* 0x000fe20000000800 */
[----:B----4-:R-:W-:-:S03]  /*15190*/  IMAD.IADD R3, R8, 0x1, R2 ;  /* 0x0000000108037824 */ /* 0x010fc600078e0202 */
        /* <DEDUP_REMOVED lines=14> */
[----:B--2---:R-:W-:-:S03]  /*15280*/  IMAD.MOV.U32 R2, RZ, RZ, 0x4 ;  /* 0x00000004ff027424 */ /* 0x004fc600078e00ff */
[----:B------:R-:W-:Y:S04]  /*15290*/  STS [R0+0x400], R16 ;  /* 0x0004001000007388 */ /* 0x000fe80000000800 */
[----:B------:R-:W-:Y:S04]  /*152a0*/  STS [R3], R12 ;  /* 0x0000000c03007388 */ /* 0x000fe80000000800 */
[----:B------:R-:W-:Y:S04]  /*152b0*/  STS [R7], R11 ;  /* 0x0000000b07007388 */ /* 0x000fe80000000800 */
[----:B------:R-:W-:Y:S04]  /*152c0*/  STS [R0+0x2000], R13 ;  /* 0x0020000d00007388 */ /* 0x000fe80000000800 */
[----:B------:R1:W-:Y:S04]  /*152d0*/  STS [R0+0x2400], R15 ;  /* 0x0024000f00007388 */ /* 0x0003e80000000800 */
[----:B------:R2:W-:Y:S04]  /*152e0*/  STS [R3+0x2000], R10 ;  /* 0x0020000a03007388 */ /* 0x0005e80000000800 */
[----:B------:R4:W-:Y:S01]  /*152f0*/  STS [R7+0x2000], R9 ;  /* 0x0020000907007388 */ /* 0x0009e20000000800 */
[----:B---3--:R-:W-:-:S03]  /*15300*/  IMAD.WIDE R4, R43, R2, c[0x0][0x500] ;  /* 0x000140002b047625 */ /* 0x008fc600078e0202 */
[----:B------:R-:W-:Y:S06]  /*15310*/  BAR.SYNC.DEFER_BLOCKING 0x1, 0x80 ;  /* 0x0042000000007b1d */ /* 0x000fec0000010000 */
[----:B-1----:R-:W3:Y:S01]  /*15320*/  @P0 LDG.E R0, [R4.64] ;  /* 0x0000000a04000981 */ /* 0x002ee2000c1e1900 */
[----:B------:R-:W-:Y:S02]  /*15330*/  IMAD.MOV.U32 R17, RZ, RZ, c[0x0][0x388] ;  /* 0x0000e200ff117624 */ /* 0x000fe400078e00ff */
[----:B--2---:R-:W-:-:S05]  /*15340*/  @P1 IMAD.WIDE R2, R43, R2, c[0x0][0x508] ;  /* 0x000142002b021625 */ /* 0x004fca00078e0202 */
[----:B------:R1:W5:Y:S02]  /*15350*/  @P1 LDG.E R17, [R2.64] ;  /* 0x0000000a02111981 */ /* 0x000364000c1e1900 */
[----:B-1----:R-:W-:Y:S02]  /*15360*/  CS2R R2, SRZ ;  /* 0x0000000000027805 */ /* 0x002fe4000001ff00 */
[--C-:B---3--:R-:W-:Y:S01]  /*15370*/  @P0 SHF.R.S32.HI R3, RZ, 0x1f, R0.reuse ;  /* 0x0000001fff030819 */ /* 0x108fe20000011400 */
[----:B------:R-:W-:Y:S01]  /*15380*/  @P0 IMAD.MOV.U32 R2, RZ, RZ, R0 ;  /* 0x000000ffff020224 */ /* 0x000fe200078e0000 */
[----:B------:R-:W-:Y:S05]  /*15390*/  @P1 BRA `(.L_x_607) ;  /* 0x0000004000001947 */ /* 0x000fea0003800000 */
[----:B----4-:R-:W-:Y:S05]  /*153a0*/  @!P0 BRA `(.L_x_607) ;  /* 0x0000003000008947 */ /* 0x010fea0003800000 */
[----:B------:R-:W2:Y:S04]  /*153b0*/  LDG.E R6, [R4.64] ;  /* 0x0000000a04067981 */ /* 0x000ea8000c1e1900 */
[----:B------:R-:W2:Y:S02]  /*153c0*/  LDG.E R0, [R4.64+0x4] ;  /* 0x0000040a04007981 */ /* 0x000ea4000c1e1900 */
[----:B--2--5:R-:W-:-:S02]  /*153d0*/  IADD3 R17, -R6, R0, RZ ;  /* 0x0000000006117210 */ /* 0x024fc40007ffe1ff */
.L_x_607:
        /* <DEDUP_REMOVED lines=184> */
.L_x_606:
[----:B------:R-:W3:Y:S01]  /*15f60*/  LDL R8, [R1+0x4c] ;  /* 0x00004c0001087983 */ /* 0x000ee20000100800 */
[----:B------:R-:W-:Y:S01]  /*15f70*/  ISETP.NE.U32.AND P0, PT, RZ, c[0x0][0x508], PT ;  /* 0x00014200ff007a0c */ /* 0x000fe20003f05070 */
[----:B------:R-:W-:Y:S01]  /*15f80*/  IMAD.MOV.U32 R2, RZ, RZ, 0x4 ;  /* 0x00000004ff027424 */ /* 0x000fe200078e00ff */
[----:B------:R-:W-:Y:S02]  /*15f90*/  ISETP.NE.U32.AND P1, PT, RZ, c[0x0][0x500], PT ;  /* 0x00014000ff007a0c */ /* 0x000fe40003f25070 */
[----:B------:R-:W-:Y:S02]  /*15fa0*/  ISETP.NE.AND.EX P0, PT, RZ, c[0x0][0x50c], PT, P0 ;  /* 0x00014300ff007a0c */ /* 0x000fe40003f05300 */
[----:B------:R-:W-:Y:S01]  /*15fb0*/  ISETP.NE.AND.EX P1, PT, RZ, c[0x0][0x504], PT, P1 ;  /* 0x00014100ff007a0c */ /* 0x000fe20003f25310 */
[----:B------:R-:W-:Y:S02]  /*15fc0*/  IMAD.MOV.U32 R18, RZ, RZ, c[0x0][0x388] ;  /* 0x0000e200ff127624 */ /* 0x000fe400078e00ff */
[----:B---3--:R-:W-:-:S08]  /*15fd0*/  IMAD.WIDE R6, R8, R2, c[0x0][0x500] ;  /* 0x0001400008067625 */ /* 0x008fd000078e0202 */
[----:B------:R-:W-:Y:S02]  /*15fe0*/  @P0 IMAD.WIDE R2, R8, R2, c[0x0][0x508] ;  /* 0x0001420008020625 */ /* 0x000fe400078e0202 */
[----:B------:R-:W3:Y:S04]  /*15ff0*/  @P1 LDG.E R0, [R6.64] ;  /* 0x0000000a06001981 */ /* 0x000ee8000c1e1900 */
[----:B------:R4:W5:Y:S01]  /*16000*/  @P0 LDG.E R18, [R2.64] ;  /* 0x0000000a02120981 */ /* 0x000962000c1e1900 */
[----:B------:R-:W-:Y:S02]  /*16010*/  CS2R R4, SRZ ;  /* 0x0000000000047805 */ /* 0x000fe4000001ff00 */
[--C-:B---3--:R-:W-:Y:S01]  /*16020*/  @P1 SHF.R.S32.HI R5, RZ, 0x1f, R0.reuse ;  /* 0x0000001fff051819 */ /* 0x108fe20000011400 */
[----:B------:R-:W-:Y:S01]  /*16030*/  @P1 IMAD.MOV.U32 R4, RZ, RZ, R0 ;  /* 0x000000ffff041224 */ /* 0x000fe200078e0000 */
[----:B------:R-:W-:Y:S05]  /*16040*/  @P0 BRA `(.L_x_608) ;  /* 0x0000004000000947 */ /* 0x000fea0003800000 */
[----:B----4-:R-:W-:Y:S05]  /*16050*/  @!P1 BRA `(.L_x_608) ;  /* 0x0000003000009947 */ /* 0x010fea0003800000 */
[----:B------:R3:W4:Y:S04]  /*16060*/  LDG.E R0, [R6.64] ;  /* 0x0000000a06007981 */ /* 0x000728000c1e1900 */
[----:B---3--:R-:W4:Y:S02]  /*16070*/  LDG.E R6, [R6.64+0x4] ;  /* 0x0000040a06067981 */ /* 0x008f24000c1e1900 */
[----:B----45:R-:W-:-:S02]  /*16080*/  IADD3 R18, -R0, R6, RZ ;  /* 0x0000000600127210 */ /* 0x030fc40007ffe1ff */
.L_x_608:
[----:B----4-:R-:W3:Y:S01]  /*16090*/  S2R R12, SR_TID.X ;  /* 0x00000000000c7919 */ /* 0x010ee20000002100 */
[----:B------:R-:W-:Y:S01]  /*160a0*/  SHF.R.S32.HI R0, RZ, 0x1f, R8 ;  /* 0x0000001fff007819 */ /* 0x000fe20000011408 */
[----:B------:R-:W-:Y:S01]  /*160b0*/  BSSY B0, `(.L_x_609) ;  /* 0x0000028000007945 */ /* 0x000fe20003800000 */
[----:B------:R-:W-:-:S02]  /*160c0*/  SEL R10, R8, RZ, !P1 ;  /* 0x000000ff080a7207 */ /* 0x000fc40004800000 */
[----:B------:R-:W-:Y:S02]  /*160d0*/  SEL R11, R0, RZ, !P1 ;  /* 0x000000ff000b7207 */ /* 0x000fe40004800000 */
[----:B---3--:R-:W-:-:S13]  /*160e0*/  ISETP.GT.AND P0, PT, R12, 0x7f, PT ;  /* 0x0000007f0c00780c */ /* 0x008fda0003f04270 */
[----:B------:R-:W-:Y:S05]  /*160f0*/  @P0 BRA `(.L_x_610) ;  /* 0x0000023000000947 */ /* 0x000fea0003800000 */
[----:B------:R-:W3:Y:S01]  /*16100*/  S2R R9, SR_CTAID.X ;  /* 0x0000000000097919 */ /* 0x000ee20000002500 */
[----:B-----5:R-:W-:Y:S01]  /*16110*/  IMAD R0, R18, c[0x0][0x4e8], RZ ;  /* 0x00013a0012007a24 */ /* 0x020fe200078e02ff */
[----:B---3--:R-:W-:-:S04]  /*16120*/  LEA R9, R9, R12, 0x7 ;  /* 0x0000000c09097211 */ /* 0x008fc800078e38ff */
[----:B------:R-:W-:-:S13]  /*16130*/  ISETP.GE.AND P0, PT, R9, R0, PT ;  /* 0x000000000900720c */ /* 0x000fda0003f06270 */
[----:B------:R-:W-:Y:S05]  /*16140*/  @P0 BRA `(.L_x_610) ;  /* 0x000001e000000947 */ /* 0x000fea0003800000 */
[----:B------:R-:W3:Y:S01]  /*16150*/  S2R R8, SR_CTAID.Y ;  /* 0x0000000000087919 */ /* 0x000ee20000002600 */
[----:B------:R-:W-:Y:S01]  /*16160*/  MOV R0, c[0x0][0x4e8] ;  /* 0x00013a0000007a02 */ /* 0x000fe20000000f00 */
[----:B------:R-:W-:Y:S01]  /*16170*/  IMAD.MOV.U32 R3, RZ, RZ, R5 ;  /* 0x000000ffff037224 */ /* 0x000fe200078e0005 */
[----:B------:R-:W-:Y:S02]  /*16180*/  MOV R2, R4 ;  /* 0x0000000400027202 */ /* 0x000fe40000000f00 */
[----:B------:R-:W-:-:S13]  /*16190*/  ISETP.NE.AND P0, PT, R0, 0x1, PT ;  /* 0x000000010000780c */ /* 0x000fda0003f05270 */
[----:B------:R-:W-:Y:S01]  /*161a0*/  @P0 IMAD.HI.U32 R7, R9, c[0x0][0x4ec], RZ ;  /* 0x00013b0009070a27 */ /* 0x000fe200078e00ff */
[----:B---3--:R-:W-:-:S03]  /*161b0*/  SHF.R.S32.HI R0, RZ, 0x1f, R8 ;  /* 0x0000001fff007819 */ /* 0x008fc60000011408 */
        /* <DEDUP_REMOVED lines=23> */
.L_x_610:
[----:B------:R-:W-:Y:S05]  /*16330*/  BSYNC B0 ;  /* 0x0000000000007941 */ /* 0x000fea0003800000 */
.L_x_609:
[----:B---3--:R-:W3:Y:S01]  /*16340*/  S2R R6, SR_CTAID.Y ;  /* 0x0000000000067919 */ /* 0x008ee20000002600 */
[----:B------:R-:W-:Y:S01]  /*16350*/  IMAD R0, R5, c[0x0][0x3a0], RZ ;  /* 0x0000e80005007a24 */ /* 0x000fe200078e02ff */
[----:B------:R-:W-:Y:S01]  /*16360*/  SHF.R.S32.HI R5, RZ, 0x1f, R12 ;  /* 0x0000001fff057819 */ /* 0x000fe2000001140c */
[C---:B------:R-:W-:Y:S01]  /*16370*/  IMAD.WIDE.U32 R2, R4.reuse, c[0x0][0x3a0], RZ ;  /* 0x0000e80004027a25 */ /* 0x040fe200078e00ff */
[----:B------:R-:W4:Y:S02]  /*16380*/  S2R R13, SR_CTAID.X ;  /* 0x00000000000d7919 */ /* 0x000f240000002500 */
        /* <DEDUP_REMOVED lines=10> */
[----:B---3--:R-:W-:Y:S01]  /*16430*/  SHF.R.S32.HI R7, RZ, 0x1f, R6 ;  /* 0x0000001fff077819 */ /* 0x008fe20000011406 */
[----:B------:R-:W-:-:S04]  /*16440*/  IMAD.WIDE.U32 R2, R6, c[0x0][0x3e8], R2 ;  /* 0x0000fa0006027a25 */ /* 0x000fc800078e0002 */
[----:B------:R-:W-:Y:S02]  /*16450*/  IMAD R0, R7, c[0x0][0x3e8], RZ ;  /* 0x0000fa0007007a24 */ /* 0x000fe400078e02ff */
[----:B----4-:R-:W-:Y:S02]  /*16460*/  IMAD R4, R13, 0x80, R4 ;  /* 0x000000800d047824 */ /* 0x010fe400078e0204 */
        /* <DEDUP_REMOVED lines=22> */
[----:B------:R-:W3:Y:S01]  /*165d0*/  SHFL.IDX PT, R6, R4, RZ, 0x181f ;  /* 0x00181fff04067589 */ /* 0x000ee200000e0000 */
[----:B------:R-:W-:Y:S02]  /*165e0*/  IMAD.SHL.U32 R0, R8, 0x8, RZ ;  /* 0x0000000808007824 */ /* 0x000fe400078e00ff */
[----:B------:R-:W-:Y:S01]  /*165f0*/  LEA.HI.X R3, R2, c[0x0][0x384], R3, 0x1, P0 ;  /* 0x0000e10002037a11 */ /* 0x000fe200000f0c03 */
[----:B------:R-:W-:Y:S01]  /*16600*/  IMAD R2, R13, 0x80, R9 ;  /* 0x000000800d027824 */ /* 0x000fe200078e0209 */
[----:B------:R-:W-:Y:S01]  /*16610*/  SHFL.IDX PT, R5, R4, 0x1, 0x181f ;  /* 0x00381f0004057f89 */ /* 0x000fe200000e0000 */
[----:B------:R-:W-:Y:S02]  /*16620*/  ISETP.GE.AND P0, PT, R0, c[0x0][0x3c8], PT ;  /* 0x0000f20000007a0c */ /* 0x000fe40003f06270 */
[----:B------:R-:W-:Y:S01]  /*16630*/  SHF.R.S32.HI R19, RZ, 0x1f, R0 ;  /* 0x0000001fff137819 */ /* 0x000fe20000011400 */
[----:B------:R-:W4:Y:S01]  /*16640*/  SHFL.IDX PT, R7, R3, RZ, 0x181f ;  /* 0x00181fff03077589 */ /* 0x000f2200000e0000 */
[----:B------:R-:W-:-:S02]  /*16650*/  ISETP.GE.OR P2, PT, R2, R18, P0 ;  /* 0x000000120200720c */ /* 0x000fc40000746670 */
[C---:B------:R-:W-:Y:S01]  /*16660*/  IADD3 R8, R2.reuse, 0x10, RZ ;  /* 0x0000001002087810 */ /* 0x040fe20007ffe0ff */
[----:B------:R-:W1:Y:S01]  /*16670*/  SHFL.IDX PT, R9, R3, 0x1, 0x181f ;  /* 0x00381f0003097f89 */ /* 0x000e6200000e0000 */
[----:B------:R-:W-:Y:S02]  /*16680*/  IADD3 R14, R2, 0x20, RZ ;  /* 0x00000020020e7810 */ /* 0x000fe40007ffe0ff */
[-C--:B------:R-:W-:Y:S01]  /*16690*/  ISETP.GE.OR P4, PT, R8, R18.reuse, P0 ;  /* 0x000000120800720c */ /* 0x080fe20000786670 */
[----:B------:R-:W-:Y:S01]  /*166a0*/  SHFL.IDX PT, R12, R3, 0x2, 0x181f ;  /* 0x00581f00030c7f89 */ /* 0x000fe200000e0000 */
[C---:B------:R-:W-:Y:S02]  /*166b0*/  IADD3 R10, R2.reuse, 0x40, RZ ;  /* 0x00000040020a7810 */ /* 0x040fe40007ffe0ff */
[----:B------:R-:W-:Y:S01]  /*166c0*/  IADD3 R13, R2, 0x30, RZ ;  /* 0x00000030020d7810 */ /* 0x000fe20007ffe0ff */
[----:B------:R-:W2:Y:S01]  /*166d0*/  SHFL.IDX PT, R8, R4, 0x2, 0x181f ;  /* 0x00581f0004087f89 */ /* 0x000ea200000e0000 */
[----:B------:R-:W-:-:S02]  /*166e0*/  ISETP.GE.OR P3, PT, R14, R18, P0 ;  /* 0x000000120e00720c */ /* 0x000fc40000766670 */
[----:B---3--:R-:W-:Y:S01]  /*166f0*/  @!P2 LEA R6, P1, R0, R6, 0x1 ;  /* 0x000000060006a211 */ /* 0x008fe200078208ff */
[----:B------:R-:W-:Y:S01]  /*16700*/  SHFL.IDX PT, R11, R4, 0x3, 0x181f ;  /* 0x00781f00040b7f89 */ /* 0x000fe200000e0000 */
[----:B------:R-:W-:-:S03]  /*16710*/  ISETP.GE.OR P6, PT, R10, R18, P0 ;  /* 0x000000120a00720c */ /* 0x000fc600007c6670 */
[----:B------:R-:W-:Y:S01]  /*16720*/  SHFL.IDX PT, R14, R3, 0x3, 0x181f ;  /* 0x00781f00030e7f89 */ /* 0x000fe200000e0000 */
[----:B----4-:R-:W-:-:S03]  /*16730*/  @!P2 LEA.HI.X R7, R0, R7, R19, 0x1, P1 ;  /* 0x000000070007a211 */ /* 0x010fc600008f0c13 */
[----:B------:R-:W3:Y:S01]  /*16740*/  SHFL.IDX PT, R10, R4, 0x4, 0x181f ;  /* 0x00981f00040a7f89 */ /* 0x000ee200000e0000 */
[----:B------:R-:W-:-:S03]  /*16750*/  ISETP.GE.OR P1, PT, R13, R18, P0 ;  /* 0x000000120d00720c */ /* 0x000fc60000726670 */
[----:B------:R4:W-:Y:S04]  /*16760*/  @!P2 ST.E.128 [R6.64], RZ ;  /* 0x000000ff0600a985 */ /* 0x0009e8000c101d0a */
[----:B------:R-:W-:Y:S04]  /*16770*/  SHFL.IDX PT, R13, R4, 0x5, 0x181f ;  /* 0x00b81f00040d7f89 */ /* 0x000fe800000e0000 */
[----:B------:R-:W1:Y:S04]  /*16780*/  SHFL.IDX PT, R17, R3, 0x4, 0x181f ;  /* 0x00981f0003117f89 */ /* 0x000e6800000e0000 */
[----:B------:R-:W2:Y:S04]  /*16790*/  SHFL.IDX PT, R16, R3, 0x5, 0x181f ;  /* 0x00b81f0003107f89 */ /* 0x000ea800000e0000 */
[----:B------:R-:W-:Y:S04]  /*167a0*/  SHFL.IDX PT, R15, R3, 0x6, 0x181f ;  /* 0x00d81f00030f7f89 */ /* 0x000fe800000e0000 */
[----:B------:R-:W-:Y:S01]  /*167b0*/  SHFL.IDX PT, R3, R3, 0x7, 0x181f ;  /* 0x00f81f0003037f89 */ /* 0x000fe200000e0000 */
[----:B----4-:R-:W-:-:S02]  /*167c0*/  @!P4 LEA R6, P2, R0, R5, 0x1 ;  /* 0x000000050006c211 */ /* 0x010fc400078408ff */
[----:B------:R-:W-:Y:S01]  /*167d0*/  IADD3 R7, R2, 0x50, RZ ;  /* 0x0000005002077810 */ /* 0x000fe20007ffe0ff */
[----:B------:R-:W4:Y:S03]  /*167e0*/  SHFL.IDX PT, R5, R4, 0x6, 0x181f ;  /* 0x00d81f0004057f89 */ /* 0x000f2600000e0000 */
[----:B------:R-:W-:Y:S01]  /*167f0*/  ISETP.GE.OR P5, PT, R7, R18, P0 ;  /* 0x000000120700720c */ /* 0x000fe200007a6670 */
[----:B------:R-:W4:Y:S01]  /*16800*/  SHFL.IDX PT, R4, R4, 0x7, 0x181f ;  /* 0x00f81f0004047f89 */ /* 0x000f2200000e0000 */
[----:B-1----:R-:W-:Y:S02]  /*16810*/  @!P4 LEA.HI.X R7, R0, R9, R19, 0x1, P2 ;  /* 0x000000090007c211 */ /* 0x002fe400010f0c13 */
[----:B------:R-:W-:Y:S02]  /*16820*/  IADD3 R9, R2, 0x60, RZ ;  /* 0x0000006002097810 */ /* 0x000fe40007ffe0ff */
[----:B--2---:R-:W-:Y:S01]  /*16830*/  @!P3 LEA R8, P2, R0, R8, 0x1 ;  /* 0x000000080008b211 */ /* 0x004fe200078408ff */
[----:B------:R1:W-:Y:S01]  /*16840*/  @!P4 ST.E.128 [R6.64], RZ ;  /* 0x000000ff0600c985 */ /* 0x0003e2000c101d0a */
[----:B------:R-:W-:-:S02]  /*16850*/  ISETP.GE.OR P4, PT, R9, R18, P0 ;  /* 0x000000120900720c */ /* 0x000fc40000786670 */
[----:B------:R-:W-:Y:S02]  /*16860*/  @!P3 LEA.HI.X R9, R0, R12, R19, 0x1, P2 ;  /* 0x0000000c0009b211 */ /* 0x000fe400010f0c13 */
[----:B------:R-:W-:-:S03]  /*16870*/  IADD3 R2, R2, 0x70, RZ ;  /* 0x0000007002027810 */ /* 0x000fc60007ffe0ff */
[----:B------:R2:W-:Y:S01]  /*16880*/  @!P3 ST.E.128 [R8.64], RZ ;  /* 0x000000ff0800b985 */ /* 0x0005e2000c101d0a */
[----:B------:R-:W-:Y:S02]  /*16890*/  ISETP.GE.OR P0, PT, R2, R18, P0 ;  /* 0x000000120200720c */ /* 0x000fe40000706670 */
[C---:B---3--:R-:W-:Y:S02]  /*168a0*/  @!P6 LEA R10, P3, R0.reuse, R10, 0x1 ;  /* 0x0000000a000ae211 */ /* 0x048fe400078608ff */
[C---:B-1----:R-:W-:Y:S02]  /*168b0*/  @!P1 LEA R6, P2, R0.reuse, R11, 0x1 ;  /* 0x0000000b00069211 */ /* 0x042fe400078408ff */
[C-C-:B------:R-:W-:Y:S02]  /*168c0*/  @!P6 LEA.HI.X R11, R0.reuse, R17, R19.reuse, 0x1, P3 ;  /* 0x00000011000be211 */ /* 0x140fe400018f0c13 */
[C---:B------:R-:W-:Y:S02]  /*168d0*/  @!P1 LEA.HI.X R7, R0.reuse, R14, R19, 0x1, P2 ;  /* 0x0000000e00079211 */ /* 0x040fe400010f0c13 */
[----:B--2---:R-:W-:-:S03]  /*168e0*/  @!P5 LEA R8, P2, R0, R13, 0x1 ;  /* 0x0000000d0008d211 */ /* 0x004fc600078408ff */
[----:B------:R4:W-:Y:S01]  /*168f0*/  @!P1 ST.E.128 [R6.64], RZ ;  /* 0x000000ff06009985 */ /* 0x0009e2000c101d0a */
[----:B------:R-:W-:-:S03]  /*16900*/  @!P5 LEA.HI.X R9, R0, R16, R19, 0x1, P2 ;  /* 0x000000100009d211 */ /* 0x000fc600010f0c13 */
[----:B------:R1:W-:Y:S04]  /*16910*/  @!P6 ST.E.128 [R10.64], RZ ;  /* 0x000000ff0a00e985 */ /* 0x0003e8000c101d0a */
[----:B------:R1:W-:Y:S01]  /*16920*/  @!P5 ST.E.128 [R8.64], RZ ;  /* 0x000000ff0800d985 */ /* 0x0003e2000c101d0a */
[----:B----4-:R-:W-:-:S04]  /*16930*/  @!P4 LEA R6, P1, R0, R5, 0x1 ;  /* 0x000000050006c211 */ /* 0x010fc800078208ff */
[----:B------:R-:W-:-:S05]  /*16940*/  @!P4 LEA.HI.X R7, R0, R15, R19, 0x1, P1 ;  /* 0x0000000f0007c211 */ /* 0x000fca00008f0c13 */
[----:B------:R1:W-:Y:S01]  /*16950*/  @!P4 ST.E.128 [R6.64], RZ ;  /* 0x000000ff0600c985 */ /* 0x0003e2000c101d0a */
[----:B------:R-:W-:Y:S05]  /*16960*/  @P0 EXIT ;  /* 0x000000000000094d */ /* 0x000fea0003800000 */
[----:B------:R-:W-:-:S04]  /*16970*/  LEA R2, P0, R0, R4, 0x1 ;  /* 0x0000000400027211 */ /* 0x000fc800078008ff */
[----:B------:R-:W-:-:S05]  /*16980*/  LEA.HI.X R3, R0, R3, R19, 0x1, P0 ;  /* 0x0000000300037211 */ /* 0x000fca00000f0c13 */
[----:B------:R-:W-:Y:S01]  /*16990*/  ST.E.128 [R2.64], RZ ;  /* 0x000000ff02007985 */ /* 0x000fe2000c101d0a */
[----:B------:R-:W-:Y:S05]  /*169a0*/  EXIT ;  /* 0x000000000000794d */ /* 0x000fea0003800000 */
.L_x_611:
        /* <DEDUP_REMOVED lines=13> */
.L_x_744:


//--------------------- .text._ZN7cutlass13device_kernelIN5flash19enable_sm80_to_sm89INS1_16FlashAttnFwdSm80INS1_25CollectiveMainloopFwdSm80ILi4ELi1ELb0EN4cute5tupleIJNS5_1CILi128EEENS7_ILi112EEENS7_ILi64EEEEEELi64ENS_10bfloat16_tEfNS_4arch4Sm80ELb1ELb0ELb1ELb1ELb0ELb1ELb1ELb0EEENS1_21CollectiveEpilogueFwdINS6_IJS8_SA_S9_EEENS6_IJNS7_ILi1EEESI_SI_EEESC_SE_Li128ELb1ELb1ELb0ELb0EEENS1_19SingleTileSchedulerILb1ELb0ELb1ELi128EEEEEEEEEvNT_6ParamsE --------------------------
	.section	.text._ZN7cutlass13device_kernelIN5flash19enable_sm80_to_sm89INS1_16FlashAttnFwdSm80INS1_25CollectiveMainloopFwdSm80ILi4ELi1ELb0EN4cute5tupleIJNS5_1CILi128EEENS7_ILi112EEENS7_ILi64EEEEEELi64ENS_10bfloat16_tEfNS_4arch4Sm80ELb1ELb0ELb1ELb1ELb0ELb1ELb1ELb0EEENS1_21CollectiveEpilogueFwdINS6_IJS8_SA_S9_EEENS6_IJNS7_ILi1EEESI_SI_EEESC_SE_Li128ELb1ELb1ELb0ELb0EEENS1_19SingleTileSchedulerILb1ELb0ELb1ELi128EEEEEEEEEvNT_6ParamsE,"ax",@progbits
	.sectioninfo	@"SHI_REGISTERS=255"
	.align	128
.text._ZN7cutlass13device_kernelIN5flash19enable_sm80_to_sm89INS1_16FlashAttnFwdSm80INS1_25CollectiveMainloopFwdSm80ILi4ELi1ELb0EN4cute5tupleIJNS5_1CILi128EEENS7_ILi112EEENS7_ILi64EEEEEELi64ENS_10bfloat16_tEfNS_4arch4Sm80ELb1ELb0ELb1ELb1ELb0ELb1ELb1ELb0EEENS1_21CollectiveEpilogueFwdINS6_IJS8_SA_S9_EEENS6_IJNS7_ILi1EEESI_SI_EEESC_SE_Li128ELb1ELb1ELb0ELb0EEENS1_19SingleTileSchedulerILb1ELb0ELb1ELi128EEEEEEEEEvNT_6ParamsE:
        .type           _ZN7cutlass13device_kernelIN5flash19enable_sm80_to_sm89INS1_16FlashAttnFwdSm80INS1_25CollectiveMainloopFwdSm80ILi4ELi1ELb0EN4cute5tupleIJNS5_1CILi128EEENS7_ILi112EEENS7_ILi64EEEEEELi64ENS_10bfloat16_tEfNS_4arch4Sm80ELb1ELb0ELb1ELb1ELb0ELb1ELb1ELb0EEENS1_21CollectiveEpilogueFwdINS6_IJS8_SA_S9_EEENS6_IJNS7_ILi1EEESI_SI_EEESC_SE_Li128ELb1ELb1ELb0ELb0EEENS1_19SingleTileSchedulerILb1ELb0ELb1ELi128EEEEEEEEEvNT_6ParamsE,@function
        .size           _ZN7cutlass13device_kernelIN5flash19enable_sm80_to_sm89INS1_16FlashAttnFwdSm80INS1_25CollectiveMainloopFwdSm80ILi4ELi1ELb0EN4cute5tupleIJNS5_1CILi128EEENS7_ILi112EEENS7_ILi64EEEEEELi64ENS_10bfloat16_tEfNS_4arch4Sm80ELb1ELb0ELb1ELb1ELb0ELb1ELb1ELb0EEENS1_21CollectiveEpilogueFwdINS6_IJS8_SA_S9_EEENS6_IJNS7_ILi1EEESI_SI_EEESC_SE_Li128ELb1ELb1ELb0ELb0EEENS1_19SingleTileSchedulerILb1ELb0ELb1ELi128EEEEEEEEEvNT_6ParamsE,(.L_x_745 - _ZN7cutlass13device_kernelIN5flash19enable_sm80_to_sm89INS1_16FlashAttnFwdSm80INS1_25CollectiveMainloopFwdSm80ILi4ELi1ELb0EN4cute5tupleIJNS5_1CILi128EEENS7_ILi112EEENS7_ILi64EEEEEELi64ENS_10bfloat16_tEfNS_4arch4Sm80ELb1ELb0ELb1ELb1ELb0ELb1ELb1ELb0EEENS1_21CollectiveEpilogueFwdINS6_IJS8_SA_S9_EEENS6_IJNS7_ILi1EEESI_SI_EEESC_SE_Li128ELb1ELb1ELb0ELb0EEENS1_19SingleTileSchedulerILb1ELb0ELb1ELi128EEEEEEEEEvNT_6ParamsE)
        .other          _ZN7cutlass13device_kernelIN5flash19enable_sm80_to_sm89INS1_16FlashAttnFwdSm80INS1_25CollectiveMainloopFwdSm80ILi4ELi1ELb0EN4cute5tupleIJNS5_1CILi128EEENS7_ILi112EEENS7_ILi64EEEEEELi64ENS_10bfloat16_tEfNS_4arch4Sm80ELb1ELb0ELb1ELb1ELb0ELb1ELb1ELb0EEENS1_21CollectiveEpilogueFwdINS6_IJS8_SA_S9_EEENS6_IJNS7_ILi1EEESI_SI_EEESC_SE_Li128ELb1ELb1ELb0ELb0EEENS1_19SingleTileSchedulerILb1ELb0ELb1ELi128EEEEEEEEEvNT_6ParamsE,@"STO_CUDA_ENTRY STV_DEFAULT"
_ZN7cutlass13device_kernelIN5flash19enable_sm80_to_sm89INS1_16FlashAttnFwdSm80INS1_25CollectiveMainloopFwdSm80ILi4ELi1ELb0EN4cute5tupleIJNS5_1CILi128EEENS7_ILi112EEENS7_ILi64EEEEEELi64ENS_10bfloat16_tEfNS_4arch4Sm80ELb1ELb0ELb1ELb1ELb0ELb1ELb1ELb0EEENS1_21CollectiveEpilogueFwdINS6_IJS8_SA_S9_EEENS6_IJNS7_ILi1EEESI_SI_EEESC_SE_Li128ELb1ELb1ELb0ELb0EEENS1_19SingleTileSchedulerILb1ELb0ELb1ELi128EEEEEEEEEvNT_6ParamsE:
        /* <DEDUP_REMOVED lines=17> */
.L_x_613:
        /* <DEDUP_REMOVED lines=8> */
.L_x_615:
[----:B------:R-:W-:-:S04]  /*0190*/  MOV R0, c[0x0][0x54c] ;  /* 0x0001530000007a02 */ /* 0x000fc80000000f00 */
.L_x_614:
[----:B------:R-:W-:Y:S01]  /*01a0*/  USHF.L.U32 UR4, UR4, 0x7, URZ ;  /* 0x0000000704047899 */ /* 0x000fe2000800063f */
[----:B-----5:R-:W-:-:S05]  /*01b0*/  IMAD R0, R0, c[0x0][0x548], RZ ;  /* 0x0001520000007a24 */ /* 0x020fca00078e02ff */
[----:B------:R-:W-:-:S04]  /*01c0*/  MOV R12, UR4 ;  /* 0x00000004000c7c02 */ /* 0x000fc80008000f00 */
[----:B------:R-:W-:-:S04]  /*01d0*/  ISETP.GE.AND P0, PT, R12, R0, PT ;  /* 0x000000000c00720c */ /* 0x000fc80003f06270 */
[----:B------:R-:W-:-:S05]  /*01e0*/  SEL R0, R5, 0xffffffff, !P0 ;  /* 0xffffffff05007807 */ /* 0x000fca0004000000 */
[----:B------:R2:W-:Y:S01]  /*01f0*/  STL [R1+0x78], R0 ;  /* 0x0000780001007387 */ /* 0x0005e20000100800 */
[----:B------:R-:W-:Y:S05]  /*0200*/  BRA `(.L_x_616) ;  /* 0x0000014000007947 */ /* 0x000fea0003800000 */
.L_x_612:
[----:B------:R-:W-:-:S04]  /*0210*/  ISETP.NE.U32.AND P0, PT, RZ, c[0x0][0x568], PT ;  /* 0x00015a00ff007a0c */ /* 0x000fc80003f05070 */
[----:B------:R-:W-:-:S13]  /*0220*/  ISETP.NE.AND.EX P0, PT, RZ, c[0x0][0x56c], PT, P0 ;  /* 0x00015b00ff007a0c */ /* 0x000fda0003f05300 */
[----:B------:R-:W-:Y:S05]  /*0230*/  @!P0 BRA `(.L_x_617) ;  /* 0x0000002000008947 */ /* 0x000fea0003800000 */
[----:B------:R1:W5:Y:S01]  /*0240*/  LDG.E R0, [R2.64] ;  /* 0x0000000802007981 */ /* 0x000362000c1e1900 */
[----:B------:R-:W-:Y:S05]  /*0250*/  BRA `(.L_x_618) ;  /* 0x0000009000007947 */ /* 0x000fea0003800000 */
.L_x_617:
        /* <DEDUP_REMOVED lines=8> */
.L_x_619:
[----:B------:R-:W-:-:S04]  /*02e0*/  MOV R0, c[0x0][0x54c] ;  /* 0x0001530000007a02 */ /* 0x000fc80000000f00 */
.L_x_618:
[----:B------:R-:W-:Y:S01]  /*02f0*/  USHF.L.U32 UR4, UR4, 0x7, URZ ;  /* 0x0000000704047899 */ /* 0x000fe2000800063f */
[----:B-----5:R-:W-:-:S05]  /*0300*/  IMAD R0, R0, c[0x0][0x548], RZ ;  /* 0x0001520000007a24 */ /* 0x020fca00078e02ff */
[----:B------:R-:W-:-:S04]  /*0310*/  MOV R12, UR4 ;  /* 0x00000004000c7c02 */ /* 0x000fc80008000f00 */
[----:B------:R-:W-:-:S04]  /*0320*/  ISETP.GE.AND P0, PT, R12, R0, PT ;  /* 0x000000000c00720c */ /* 0x000fc80003f06270 */
[----:B------:R-:W-:-:S05]  /*0330*/  SEL R0, R5, 0xffffffff, !P0 ;  /* 0xffffffff05007807 */ /* 0x000fca0004000000 */
[----:B------:R2:W-:Y:S04]  /*0340*/  STL [R1+0x78], R0 ;  /* 0x0000780001007387 */ /* 0x0005e80000100800 */
.L_x_616:
        /* <DEDUP_REMOVED lines=18> */
[----:B------:R-:W-:Y:S01]  /*0470*/  @P2 IMAD.WIDE R10, R38, R15, c[0x0][0x370] ;  /* 0x0000dc00260a2625 */ /* 0x000fe200078e020f */
[----:B------:R-:W-:-:S03]  /*0480*/  ISETP.NE.AND.EX P3, PT, RZ, c[0x0][0x35c], PT, P3 ;  /* 0x0000d700ff007a0c */ /* 0x000fc60003f65330 */
[CC--:B------:R-:W-:Y:S01]  /*0490*/  @P0 IMAD.WIDE R8, R38.reuse, R15.reuse, c[0x0][0x360] ;  /* 0x0000d80026080625 */ /* 0x0c0fe200078e020f */
[----:B------:R2:W5:Y:S03]  /*04a0*/  @P2 LDG.E R187, [R10.64] ;  /* 0x000000080abb2981 */ /* 0x000566000c1e1900 */
[----:B-1----:R-:W-:Y:S01]  /*04b0*/  IMAD.WIDE R2, R38, R15, c[0x0][0x358] ;  /* 0x0000d60026027625 */ /* 0x002fe200078e020f */
[----:B------:R-:W3:Y:S04]  /*04c0*/  @P0 LDG.E R0, [R8.64] ;  /* 0x0000000808000981 */ /* 0x000ee8000c1e1900 */
[----:B------:R2:W5:Y:S04]  /*04d0*/  @P1 LDG.E R186, [R6.64] ;  /* 0x0000000806ba1981 */ /* 0x000568000c1e1900 */
[----:B------:R2:W5:Y:S04]  /*04e0*/  @P5 LDG.E R190, [R4.64] ;  /* 0x0000000804be5981 */ /* 0x000568000c1e1900 */
[----:B------:R2:W5:Y:S04]  /*04f0*/  @P3 LDG.E R13, [R2.64] ;  /* 0x00000008020d3981 */ /* 0x000568000c1e1900 */
[----:B------:R-:W1:Y:S01]  /*0500*/  S2R R40, SR_CTAID.Y ;  /* 0x0000000000287919 */ /* 0x000e620000002600 */
[----:B------:R-:W-:Y:S01]  /*0510*/  IMAD.MOV.U32 R14, RZ, RZ, c[0x0][0x1d0] ;  /* 0x00007400ff0e7624 */ /* 0x000fe200078e00ff */
[----:B-1----:R-:W-:-:S02]  /*0520*/  SHF.R.S32.HI R217, RZ, 0x1f, R40 ;  /* 0x0000001fffd97819 */ /* 0x002fc40000011428 */
[----:B---3--:R1:W-:Y:S01]  /*0530*/  STL [R1+0x40], R0 ;  /* 0x0000400001007387 */ /* 0x0083e20000100800 */
[----:B------:R-:W-:Y:S02]  /*0540*/  IMAD.MOV.U32 R9, RZ, RZ, R0 ;  /* 0x000000ffff097224 */ /* 0x000fe400078e0000 */
[----:B-1----:R-:W-:Y:S01]  /*0550*/  IMAD.MOV.U32 R0, RZ, RZ, c[0x0][0x228] ;  /* 0x00008a00ff007624 */ /* 0x002fe200078e00ff */
[----:B------:R-:W-:Y:S05]  /*0560*/  @P0 BRA `(.L_x_620) ;  /* 0x0000005000000947 */ /* 0x000fea0003800000 */
[----:B--2---:R-:W-:Y:S05]  /*0570*/  @!P1 BRA `(.L_x_620) ;  /* 0x0000004000009947 */ /* 0x004fea0003800000 */
[----:B------:R1:W2:Y:S04]  /*0580*/  LDG.E R8, [R6.64] ;  /* 0x0000000806087981 */ /* 0x0002a8000c1e1900 */
[----:B-1----:R-:W2:Y:S02]  /*0590*/  LDG.E R6, [R6.64+0x4] ;  /* 0x0000040806067981 */ /* 0x002ea4000c1e1900 */
[----:B--2---:R-:W-:-:S05]  /*05a0*/  IADD3 R9, -R8, R6, RZ ;  /* 0x0000000608097210 */ /* 0x004fca0007ffe1ff */
[----:B------:R1:W-:Y:S02]  /*05b0*/  STL [R1+0x40], R9 ;  /* 0x0000400901007387 */ /* 0x0003e40000100800 */
.L_x_620:
[----:B--2---:R-:W-:-:S04]  /*05c0*/  ISETP.NE.U32.AND P0, PT, RZ, c[0x0][0x368], PT ;  /* 0x0000da00ff007a0c */ /* 0x004fc80003f05070 */
[----:B------:R-:W-:-:S13]  /*05d0*/  ISETP.NE.AND.EX P0, PT, RZ, c[0x0][0x36c], PT, P0 ;  /* 0x0000db00ff007a0c */ /* 0x000fda0003f05300 */
[----:B------:R-:W-:Y:S05]  /*05e0*/  @!P0 BRA `(.L_x_621) ;  /* 0x0000003000008947 */ /* 0x000fea0003800000 */
[----:B------:R-:W-:-:S05]  /*05f0*/  IMAD.WIDE R4, R38, R15, c[0x0][0x368] ;  /* 0x0000da0026047625 */ /* 0x000fca00078e020f */
[----:B------:R2:W5:Y:S01]  /*0600*/  LDG.E R14, [R4.64] ;  /* 0x00000008040e7981 */ /* 0x000562000c1e1900 */
[----:B------:R-:W-:Y:S05]  /*0610*/  BRA `(.L_x_622) ;  /* 0x0000004000007947 */ /* 0x000fea0003800000 */
.L_x_621:
[----:B------:R-:W-:Y:S05]  /*0620*/  @!P5 BRA `(.L_x_622) ;  /* 0x000000300000d947 */ /* 0x000fea0003800000 */
[----:B------:R2:W3:Y:S04]  /*0630*/  LDG.E R6, [R4.64] ;  /* 0x0000000804067981 */ /* 0x0004e8000c1e1900 */
[----:B--2---:R-:W3:Y:S02]  /*0640*/  LDG.E R4, [R4.64+0x4] ;  /* 0x0000040804047981 */ /* 0x004ee4000c1e1900 */
[----:B---3--:R-:W-:Y:S02]  /*0650*/  IADD3 R14, -R6, R4, RZ ;  /* 0x00000004060e7210 */ /* 0x008fe40007ffe1ff */
.L_x_622:
[----:B--2---:R2:W3:Y:S04]  /*0660*/  @P3 LDG.E R5, [R2.64] ;  /* 0x0000000802053981 */ /* 0x0044e8000c1e1900 */
[----:B------:R2:W3:Y:S01]  /*0670*/  @P3 LDG.E R4, [R2.64+0x4] ;  /* 0x0000040802043981 */ /* 0x0004e2000c1e1900 */
[----:B------:R-:W-:Y:S01]  /*0680*/  ISETP.NE.U32.AND P0, PT, RZ, c[0x0][0x378], PT ;  /* 0x0000de00ff007a0c */ /* 0x000fe20003f05070 */
[----:B-----5:R-:W-:-:S03]  /*0690*/  IMAD.MOV.U32 R167, RZ, RZ, R14 ;  /* 0x000000ffffa77224 */ /* 0x020fc600078e000e */
[----:B------:R-:W-:Y:S01]  /*06a0*/  ISETP.NE.AND.EX P0, PT, RZ, c[0x0][0x37c], PT, P0 ;  /* 0x0000df00ff007a0c */ /* 0x000fe20003f05300 */
[----:B------:R-:W-:-:S12]  /*06b0*/  IMAD.MOV.U32 R6, RZ, RZ, c[0x0][0x2c4] ;  /* 0x0000b100ff067624 */ /* 0x000fd800078e00ff */
[----:B--2---:R-:W-:-:S05]  /*06c0*/  @P0 IMAD.WIDE R2, R38, R15, c[0x0][0x378] ;  /* 0x0000de0026020625 */ /* 0x004fca00078e020f */
[----:B------:R2:W5:Y:S01]  /*06d0*/  @P0 LDG.E R167, [R2.64] ;  /* 0x0000000802a70981 */ /* 0x000562000c1e1900 */
[----:B------:R-:W-:Y:S01]  /*06e0*/  ISETP.NE.AND P0, PT, R6, 0x1, PT ;  /* 0x000000010600780c */ /* 0x000fe20003f05270 */
[----:B------:R-:W-:Y:S02]  /*06f0*/  IMAD.IADD R6, R14, 0x1, -R187 ;  /* 0x000000010e067824 */ /* 0x000fe400078e0abb */
[----:B--2---:R-:W-:Y:S01]  /*0700*/  IMAD.MOV.U32 R2, RZ, RZ, R12 ;  /* 0x000000ffff027224 */ /* 0x004fe200078e000c */
[----:B------:R-:W-:-:S04]  /*0710*/  IADD3 R3, R12, 0x7f, RZ ;  /* 0x0000007f0c037810 */ /* 0x000fc80007ffe0ff */
[----:B------:R2:W-:Y:S05]  /*0720*/  STL [R1+0x18], R2 ;  /* 0x0000180201007387 */ /* 0x0005ea0000100800 */
[----:B--2---:R-:W-:-:S05]  /*0730*/  @P0 IADD3 R2, R2, 0x7f, RZ ;  /* 0x0000007f02020810 */ /* 0x004fca0007ffe0ff */
[----:B------:R-:W-:-:S05]  /*0740*/  @P0 IMAD.HI.U32 R2, R2, c[0x0][0x2c8], RZ ;  /* 0x0000b20002020a27 */ /* 0x000fca00078e00ff */
[----:B------:R-:W-:Y:S01]  /*0750*/  @P0 SHF.R.U32.HI R3, RZ, c[0x0][0x2cc], R2 ;  /* 0x0000b300ff030a19 */ /* 0x000fe20000011602 */
[----:B------:R-:W-:Y:S02]  /*0760*/  IMAD.MOV.U32 R2, RZ, RZ, RZ ;  /* 0x000000ffff027224 */ /* 0x000fe400078e00ff */
[----:B---3--:R-:W-:Y:S02]  /*0770*/  @P3 IMAD.IADD R0, R4, 0x1, -R5 ;  /* 0x0000000104003824 */ /* 0x008fe400078e0a05 */
[----:B------:R-:W-:Y:S02]  /*0780*/  IMAD.MOV.U32 R4, RZ, RZ, RZ ;  /* 0x000000ffff047224 */ /* 0x000fe400078e00ff */
[----:B------:R-:W-:-:S05]  /*0790*/  IMAD.IADD R5, R6, 0x1, R0 ;  /* 0x0000000106057824 */ /* 0x000fca00078e0200 */
[----:B------:R-:W-:Y:S01]  /*07a0*/  IADD3 R199, R5, 0x70, -R9 ;  /* 0x0000007005c77810 */ /* 0x000fe20007ffe809 */
[----:B------:R2:W-:Y:S04]  /*07b0*/  STL [R1+0x44], R5 ;  /* 0x0000440501007387 */ /* 0x0005e80000100800 */
[----:B------:R-:W-:-:S04]  /*07c0*/  IMAD.IADD R3, R199, 0x1, R3 ;  /* 0x00000001c7037824 */ /* 0x000fc800078e0203 */
[----:B------:R-:W-:-:S05]  /*07d0*/  IMAD.HI R2, R3, -0x6db6db6d, R2 ;  /* 0x9249249303027827 */ /* 0x000fca00078e0202 */
[----:B------:R-:W-:-:S04]  /*07e0*/  SHF.R.U32.HI R3, RZ, 0x1f, R2 ;  /* 0x0000001fff037819 */ /* 0x000fc80000011602 */
[----:B------:R-:W-:Y:S02]  /*07f0*/  LEA.HI.SX32 R2, R2, R3, 0x1a ;  /* 0x0000000302027211 */ /* 0x000fe400078fd2ff */
[----:B--2---:R-:W-:-:S05]  /*0800*/  IADD3 R5, R5, 0x6f, RZ ;  /* 0x0000006f05057810 */ /* 0x004fca0007ffe0ff */
[----:B------:R-:W-:-:S05]  /*0810*/  IMAD.HI R4, R5, -0x6db6db6d, R4 ;  /* 0x9249249305047827 */ /* 0x000fca00078e0204 */
[----:B------:R-:W-:-:S04]  /*0820*/  SHF.R.U32.HI R5, RZ, 0x1f, R4 ;  /* 0x0000001fff057819 */ /* 0x000fc80000011604 */
[----:B------:R-:W-:-:S04]  /*0830*/  LEA.HI.SX32 R198, R4, R5, 0x1a ;  /* 0x0000000504c67211 */ /* 0x000fc800078fd2ff */
[----:B------:R-:W-:Y:S01]  /*0840*/  IMNMX R3, R198, R2, PT ;  /* 0x00000002c6037217 */ /* 0x000fe20003800200 */
[----:B------:R-:W-:-:S04]  /*0850*/  IMAD.MOV R2, RZ, RZ, -R6 ;  /* 0x000000ffff027224 */ /* 0x000fc800078e0a06 */
[----:B------:R-:W-:Y:S01]  /*0860*/  IMAD R3, R3, 0x70, -R6 ;  /* 0x0000007003037824 */ /* 0x000fe200078e0a06 */
[----:B------:R-:W-:-:S04]  /*0870*/  IMNMX R2, RZ, R2, !PT ;  /* 0x00000002ff027217 */ /* 0x000fc80007800200 */
[----:B------:R-:W-:-:S04]  /*0880*/  IMNMX R3, R3, R0, PT ;  /* 0x0000000003037217 */ /* 0x000fc80003800200 */
[----:B------:R-:W-:Y:S02]  /*0890*/  ISETP.GT.AND P0, PT, R3, R2, PT ;  /* 0x000000020300720c */ /* 0x000fe40003f04270 */
[----:B------:R-:W-:-:S05]  /*08a0*/  SHF.R.U32.HI R2, RZ, 0x4, R2 ;  /* 0x00000004ff027819 */ /* 0x000fca0000011602 */
[----:B------:R-:W-:-:S04]  /*08b0*/  IMAD.WIDE.U32 R4, R2, 0x24924925, RZ ;  /* 0x2492492502047825 */ /* 0x000fc800078e00ff */
[----:B------:R-:W-:Y:S02]  /*08c0*/  IMAD.MOV.U32 R164, RZ, RZ, R5 ;  /* 0x000000ffffa47224 */ /* 0x000fe400078e0005 */
[----:B------:R-:W-:Y:S01]  /*08d0*/  @P0 IADD3 R3, R3, 0x6f, RZ ;  /* 0x0000006f03030810 */ /* 0x000fe20007ffe0ff */
[----:B------:R-:W-:Y:S02]  /*08e0*/  @P0 IMAD.MOV.U32 R2, RZ, RZ, RZ ;  /* 0x000000ffff020224 */ /* 0x000fe400078e00ff */
[----:B------:R-:W-:Y:S02]  /*08f0*/  IMAD.MOV.U32 R6, RZ, RZ, R164 ;  /* 0x000000ffff067224 */ /* 0x000fe400078e00a4 */
[----:B------:R-:W-:-:S05]  /*0900*/  @P0 IMAD.HI R2, R3, -0x6db6db6d, R2 ;  /* 0x9249249303020827 */ /* 0x000fca00078e0202 */
[----:B------:R-:W-:-:S04]  /*0910*/  @P0 SHF.R.U32.HI R3, RZ, 0x1f, R2 ;  /* 0x0000001fff030819 */ /* 0x000fc80000011602 */
[----:B------:R-:W-:-:S04]  /*0920*/  @P0 LEA.HI.SX32 R6, R2, R3, 0x1a ;  /* 0x0000000302060211 */ /* 0x000fc800078fd2ff */
[----:B------:R-:W-:-:S13]  /*0930*/  ISETP.GT.AND P0, PT, R6, R164, PT ;  /* 0x000000a40600720c */ /* 0x000fda0003f04270 */
[----:B------:R-:W-:Y:S05]  /*0940*/  @!P0 BRA `(.L_x_623) ;  /* 0x000077c000008947 */ /* 0x000fea0003800000 */
[----:B------:R-:W-:-:S04]  /*0950*/  ISETP.NE.U32.AND P0, PT, RZ, c[0x0][0x340], PT ;  /* 0x0000d000ff007a0c */ /* 0x000fc80003f05070 */
[----:B------:R-:W-:-:S13]  /*0960*/  ISETP.NE.AND.EX P4, PT, RZ, c[0x0][0x344], PT, P0 ;  /* 0x0000d100ff007a0c */ /* 0x000fda0003f85300 */
[----:B------:R-:W-:-:S05]  /*0970*/  @P4 IMAD.WIDE R2, R38, R15, c[0x0][0x340] ;  /* 0x0000d00026024625 */ /* 0x000fca00078e020f */
[----:B------:R2:W3:Y:S01]  /*0980*/  @P4 LDG.E R34, [R2.64] ;  /* 0x0000000802224981 */ /* 0x0004e2000c1e1900 */
        /* <DEDUP_REMOVED lines=24> */
[-C--:B--2---:R-:W-:Y:S01]  /*0b10*/  LEA.HI R3, R36, R250.reuse, RZ, 0x3 ;  /* 0x000000fa24037211 */ /* 0x084fe200078f18ff */
        /* <DEDUP_REMOVED lines=11> */
[----:B------:R-:W-:Y:S01]  /*0bd0*/  IADD3 R117, R26, 0x20, RZ ;  /* 0x000000201a757810 */ /* 0x000fe20007ffe0ff */
[----:B------:R-:W-:Y:S01]  /*0be0*/  IMAD.SHL.U32 R10, R2, 0x8, RZ ;  /* 0x00000008020a7824 */ /* 0x000fe200078e00ff */
[C---:B------:R-:W-:Y:S01]  /*0bf0*/  LEA.HI.X.SX32 R165, R5.reuse, R3, 0x1, P0 ;  /* 0x0000000305a57211 */ /* 0x040fe200000f0eff */
[----:B------:R-:W-:Y:S01]  /*0c00*/  IMAD.SHL.U32 R5, R5, 0x40, RZ ;  /* 0x0000004005057824 */ /* 0x000fe200078e00ff */
[----:B------:R-:W-:Y:S01]  /*0c10*/  SHF.R.S32.HI R27, RZ, 0x1f, R26 ;  /* 0x0000001fff1b7819 */ /* 0x000fe2000001141a */
[----:B------:R-:W-:Y:S01]  /*0c20*/  IMAD R13, R39, -0x70, R140 ;  /* 0xffffff90270d7824 */ /* 0x000fe200078e028c */
[----:B------:R-:W-:Y:S01]  /*0c30*/  SHF.R.S32.HI R11, RZ, 0x1f, R10 ;  /* 0x0000001fff0b7819 */ /* 0x000fe2000001140a */
[----:B------:R-:W-:Y:S01]  /*0c40*/  IMAD R2, R165, c[0x0][0x238], RZ ;  /* 0x00008e00a5027a24 */ /* 0x000fe200078e02ff */
[----:B------:R-:W-:Y:S01]  /*0c50*/  ISETP.GE.AND P6, PT, R10, c[0x0][0x1d4], PT ;  /* 0x000075000a007a0c */ /* 0x000fe20003fc6270 */
[----:B------:R-:W-:Y:S01]  /*0c60*/  IMAD R16, R101, c[0x0][0x284], R16 ;  /* 0x0000a10065107a24 */ /* 0x000fe200078e0210 */
[C---:B------:R-:W-:Y:S01]  /*0c70*/  ISETP.GE.AND P1, PT, R13.reuse, 0x1, PT ;  /* 0x000000010d00780c */ /* 0x040fe20003f26270 */
[C---:B------:R-:W-:Y:S01]  /*0c80*/  IMAD R4, R160.reuse, c[0x0][0x23c], R2 ;  /* 0x00008f00a0047a24 */ /* 0x040fe200078e0202 */
[C---:B------:R-:W-:Y:S01]  /*0c90*/  ISETP.GE.AND P0, PT, R13.reuse, 0x11, PT ;  /* 0x000000110d00780c */ /* 0x040fe20003f06270 */
        /* <DEDUP_REMOVED lines=40> */
[----:B------:R-:W-:Y:S01]  /*0f20*/  IMAD.WIDE.U32 R14, R101, c[0x0][0x280], R32 ;  /* 0x0000a000650e7a25 */ /* 0x000fe200078e0020 */
[----:B------:R-:W-:-:S03]  /*0f30*/  @P1 LEA R4, P2, R22, c[0x0][0x220], 0x1 ;  /* 0x0000880016041a11 */ /* 0x000fc600078408ff */
[----:B------:R-:W-:Y:S01]  /*0f40*/  IMAD.SHL.U32 R94, R2, 0x2, RZ ;  /* 0x00000002025e7824 */ /* 0x000fe200078e00ff */
[----:B------:R-:W-:Y:S01]  /*0f50*/  @P1 LEA.HI.X R5, R22, c[0x0][0x224], R3, 0x1, P2 ;  /* 0x0000890016051a11 */ /* 0x000fe200010f0c03 */
[----:B------:R-:W-:Y:S01]  /*0f60*/  IMAD.IADD R115, R15, 0x1, R16 ;  /* 0x000000010f737824 */ /* 0x000fe200078e0210 */
[----:B------:R-:W-:Y:S01]  /*0f70*/  @P0 LEA R2, P2, R166, R22, 0x4 ;  /* 0x00000016a6020211 */ /* 0x000fe200078420ff */
[----:B------:R-:W-:Y:S02]  /*0f80*/  IMAD.MOV.U32 R114, RZ, RZ, R14 ;  /* 0x000000ffff727224 */ /* 0x000fe400078e000e */
[----:B------:R-:W-:Y:S01]  /*0f90*/  @!PT LDS RZ, [RZ] ;  /* 0x00000000fffff984 */ /* 0x000fe20000000800 */
[----:B------:R-:W-:Y:S01]  /*0fa0*/  @!PT LDS RZ, [RZ] ;  /* 0x00000000fffff984 */ /* 0x000fe20000000800 */
[----:B------:R-:W-:Y:S01]  /*0fb0*/  @!PT LDS RZ, [RZ] ;  /* 0x00000000fffff984 */ /* 0x000fe20000000800 */
[----:B------:R2:W-:Y:S01]  /*0fc0*/  @P1 LDGSTS.E.BYPASS.LTC128B.128 [R94+0x3900], [R4.64], !P6 ;  /* 0x03900000045e1fae */ /* 0x0005e2000f101d48 */
[----:B------:R-:W-:Y:S01]  /*0fd0*/  ISETP.GE.AND P1, PT, R13, 0x31, PT ;  /* 0x000000310d00780c */ /* 0x000fe20003f26270 */
[----:B------:R-:W-:-:S04]  /*0fe0*/  IMAD.WIDE.U32 R188, R101, c[0x0][0x1e0], RZ ;  /* 0x0000780065bc7a25 */ /* 0x000fc800078e00ff */
[----:B------:R-:W-:Y:S02]  /*0ff0*/  IMAD.SHL.U32 R215, R180, 0x40, RZ ;  /* 0x00000040b4d77824 */ /* 0x000fe400078e00ff */
[C---:B------:R-:W-:Y:S02]  /*1000*/  IMAD R201, R172.reuse, c[0x0][0x294], RZ ;  /* 0x0000a500acc97a24 */ /* 0x040fe400078e02ff */
[C---:B------:R-:W-:Y:S02]  /*1010*/  IMAD R202, R172.reuse, c[0x0][0x284], RZ ;  /* 0x0000a100acca7a24 */ /* 0x040fe400078e02ff */
[C---:B------:R-:W-:Y:S02]  /*1020*/  IMAD R203, R172.reuse, c[0x0][0x1e4], RZ ;  /* 0x00007900accb7a24 */ /* 0x040fe400078e02ff */
[----:B------:R-:W-:Y:S02]  /*1030*/  @P1 IMAD R12, R37, 0x30, RZ ;  /* 0x00000030250c1824 */ /* 0x000fe400078e02ff */
[----:B------:R-:W-:-:S04]  /*1040*/  IMAD.WIDE.U32 R176, R172, c[0x0][0x290], RZ ;  /* 0x0000a400acb07a25 */ /* 0x000fc800078e00ff */
[----:B------:R-:W-:-:S04]  /*1050*/  IMAD.WIDE.U32 R174, R172, c[0x0][0x280], RZ ;  /* 0x0000a000acae7a25 */ /* 0x000fc800078e00ff */
[----:B------:R-:W-:Y:S01]  /*1060*/  IMAD.WIDE.U32 R180, R180, 0x60, RZ ;  /* 0x00000060b4b47825 */ /* 0x000fe200078e00ff */
[----:B--2---:R-:W-:-:S03]  /*1070*/  @P0 LEA.HI.X R5, R166, R3, R37, 0x4, P2 ;  /* 0x00000003a6050211 */ /* 0x004fc600010f2425 */
[----:B------:R-:W-:Y:S01]  /*1080*/  IMAD.WIDE.U32 R194, R169, c[0x0][0x1e0], RZ ;  /* 0x00007800a9c27a25 */ /* 0x000fe200078e00ff */
[----:B------:R-:W-:Y:S02]  /*1090*/  @P0 LEA R4, P2, R2, c[0x0][0x220], 0x1 ;  /* 0x0000880002040a11 */ /* 0x000fe400078408ff */
[----:B------:R-:W-:Y:S01]  /*10a0*/  IADD3 R200, R181, UR10, RZ ;  /* 0x0000000ab5c87c10 */ /* 0x000fe2000fffe0ff */
[----:B------:R-:W-:Y:S01]  /*10b0*/  IMAD.WIDE.U32 R172, R172, c[0x0][0x1e0], RZ ;  /* 0x00007800acac7a25 */ /* 0x000fe200078e00ff */
[----:B------:R-:W-:Y:S02]  /*10c0*/  @P0 LEA.HI.X R5, R2, c[0x0][0x224], R5, 0x1, P2 ;  /* 0x0000890002050a11 */ /* 0x000fe400010f0c05 */
[----:B------:R-:W-:Y:S01]  /*10d0*/  @P3 IADD3 R6, P2, R22, R6, RZ ;  /* 0x0000000616063210 */ /* 0x000fe20007f5e0ff */
[----:B------:R-:W-:Y:S02]  /*10e0*/  IMAD.SHL.U32 R2, R37, 0x20, RZ ;  /* 0x0000002025027824 */ /* 0x000fe400078e00ff */
[----:B------:R2:W-:Y:S01]  /*10f0*/  @P0 LDGSTS.E.BYPASS.LTC128B.128 [R94+0x4100], [R4.64], !P6 ;  /* 0x04100000045e0fae */ /* 0x0005e2000f101d48 */
[----:B------:R-:W-:Y:S01]  /*1100*/  @P3 LEA R8, P0, R6, c[0x0][0x220], 0x1 ;  /* 0x0000880006083a11 */ /* 0x000fe200078008ff */
[----:B------:R-:W-:Y:S01]  /*1110*/  IMAD.WIDE.U32 R196, R170, c[0x0][0x1e0], RZ ;  /* 0x00007800aac47a25 */ /* 0x000fe200078e00ff */
[----:B------:R-:W-:-:S02]  /*1120*/  @P3 IADD3.X R7, R3, R7, R2, P2, !PT ;  /* 0x0000000703073210 */ /* 0x000fc400017fe402 */
[----:B------:R-:W-:Y:S01]  /*1130*/  @P1 MOV R2, R22 ;  /* 0x0000001600021202 */ /* 0x000fe20000000f00 */
[----:B------:R-:W-:Y:S01]  /*1140*/  IMAD.WIDE.U32 R192, R168, c[0x0][0x1e0], RZ ;  /* 0x00007800a8c07a25 */ /* 0x000fe200078e00ff */
[----:B------:R-:W-:Y:S02]  /*1150*/  ISETP.GE.AND P2, PT, R13, 0x41, PT ;  /* 0x000000410d00780c */ /* 0x000fe40003f46270 */
[----:B-1----:R-:W-:Y:S01]  /*1160*/  @P3 LEA.HI.X R9, R6, c[0x0][0x224], R7, 0x1, P0 ;  /* 0x0000890006093a11 */ /* 0x002fe200000f0c07 */
[----:B-----5:R-:W-:-:S04]  /*1170*/  IMAD.WIDE.U32 R114, R167, c[0x0][0x280], R114 ;  /* 0x0000a000a7727a25 */ /* 0x020fc800078e0072 */
[----:B------:R1:W-:Y:S01]  /*1180*/  @P3 LDGSTS.E.BYPASS.LTC128B.128 [R94+0x4900], [R8.64], !P6 ;  /* 0x04900000085e3fae */ /* 0x0003e2000f101d48 */
[----:B------:R-:W-:Y:S02]  /*1190*/  IMAD.IADD R201, R177, 0x1, R201 ;  /* 0x00000001b1c97824 */ /* 0x000fe400078e02c9 */
[----:B------:R-:W-:Y:S02]  /*11a0*/  IMAD.IADD R202, R175, 0x1, R202 ;  /* 0x00000001afca7824 */ /* 0x000fe400078e02ca */
[----:B------:R-:W-:Y:S02]  /*11b0*/  IMAD.IADD R203, R173, 0x1, R203 ;  /* 0x00000001adcb7824 */ /* 0x000fe400078e02cb */
[----:B--2---:R-:W-:-:S04]  /*11c0*/  @P1 IMAD.WIDE.U32 R4, R166, 0x30, R2 ;  /* 0x00000030a6041825 */ /* 0x004fc800078e0002 */
        /* <DEDUP_REMOVED lines=8> */
[----:B-1----:R-:W-:Y:S01]  /*1250*/  IMAD R9, R217, c[0x0][0x260], RZ ;  /* 0x00009800d9097a24 */ /* 0x002fe200078e02ff */
        /* <DEDUP_REMOVED lines=15> */
[----:B--2---:R-:W-:-:S03]  /*1350*/  IMAD R6, R31, c[0x0][0x1e0], RZ ;  /* 0x000078001f067a24 */ /* 0x004fc600078e02ff */
[----:B------:R-:W-:Y:S02]  /*1360*/  SEL R23, RZ, 0xffffffff, P0 ;  /* 0xffffffffff177807 */ /* 0x000fe40000000000 */
[----:B------:R-:W-:Y:S01]  /*1370*/  ISETP.GT.AND P0, PT, R13, 0x60, PT ;  /* 0x000000600d00780c */ /* 0x000fe20003f04270 */
[----:B------:R-:W-:-:S04]  /*1380*/  IMAD R6, R28, c[0x0][0x1e4], R6 ;  /* 0x000079001c067a24 */ /* 0x000fc800078e0206 */
[----:B------:R-:W-:-:S04]  /*1390*/  IMAD.IADD R5, R5, 0x1, R6 ;  /* 0x0000000105057824 */ /* 0x000fc800078e0206 */
        /* <DEDUP_REMOVED lines=32> */
[----:B------:R-:W-:Y:S01]  /*15a0*/  @P1 IMAD R6, R37, 0x50, RZ ;  /* 0x0000005025061824 */ /* 0x000fe200078e02ff */
[----:B------:R-:W-:Y:S01]  /*15b0*/  LEA.HI R7, R36, R250, RZ, 0x5 ;  /* 0x000000fa24077211 */ /* 0x000fe200078f28ff */
[----:B------:R-:W-:Y:S01]  /*15c0*/  @P1 IMAD.WIDE.U32 R4, R166, 0x50, R4 ;  /* 0x00000050a6041825 */ /* 0x000fe200078e0004 */
[C---:B------:R-:W-:Y:S02]  /*15d0*/  LOP3.LUT R98, R24.reuse, 0x1, RZ, 0xc0, !PT ;  /* 0x0000000118627812 */ /* 0x040fe400078ec0ff */
[----:B------:R-:W-:Y:S01]  /*15e0*/  LOP3.LUT R99, R24, 0x2, RZ, 0xc0, !PT ;  /* 0x0000000218637812 */ /* 0x000fe200078ec0ff */
[----:B------:R-:W-:Y:S01]  /*15f0*/  @P1 IMAD.IADD R5, R5, 0x1, R6 ;  /* 0x0000000105051824 */ /* 0x000fe200078e0206 */
[----:B------:R-:W-:Y:S01]  /*1600*/  @P1 LEA R8, P2, R4, c[0x0][0x220], 0x1 ;  /* 0x0000880004081a11 */ /* 0x000fe200078408ff */
[----:B------:R-:W-:-:S02]  /*1610*/  IMAD.IADD R2, R101, 0x1, -R2 ;  /* 0x0000000165027824 */ /* 0x000fc400078e0a02 */
        /* <DEDUP_REMOVED lines=11> */
[----:B------:R-:W-:Y:S01]  /*16d0*/  IMAD.WIDE.U32 R112, R167, c[0x0][0x290], R112 ;  /* 0x0000a400a7707a25 */ /* 0x000fe200078e0070 */
        /* <DEDUP_REMOVED lines=14> */
[----:B------:R-:W-:Y:S01]  /*17c0*/  IMAD.IADD R104, R103, 0x1, R104 ;  /* 0x0000000167687824 */ /* 0x000fe200078e0268 */
[----:B------:R-:W-:Y:S02]  /*17d0*/  SHF.R.U32.HI R7, RZ, 0x3, R4 ;  /* 0x00000003ff077819 */ /* 0x000fe40000011604 */
[----:B------:R-:W-:Y:S02]  /*17e0*/  LOP3.LUT R11, R4, 0x38, R20, 0xf8, !PT ;  /* 0x00000038040b7812 */ /* 0x000fe400078ef814 */
[----:B------:R-:W-:Y:S02]  /*17f0*/  LOP3.LUT R97, R6, R12, R5, 0xf6, !PT ;  /* 0x0000000c06617212 */ /* 0x000fe400078ef605 */
[----:B------:R-:W-:Y:S02]  /*1800*/  LOP3.LUT R4, R4, 0x38, R100, 0xf8, !PT ;  /* 0x0000003804047812 */ /* 0x000fe400078ef864 */
[----:B------:R-:W-:-:S02]  /*1810*/  LOP3.LUT R12, R2, 0x38, R20, 0xf8, !PT ;  /* 0x00000038020c7812 */ /* 0x000fc400078ef814 */
[----:B--2---:R-:W-:Y:S02]  /*1820*/  SHF.R.S32.HI R8, RZ, 0x1f, R169 ;  /* 0x0000001fff087819 */ /* 0x004fe400000114a9 */
[----:B------:R-:W-:Y:S02]  /*1830*/  LOP3.LUT R2, R2, 0x38, R100, 0xf8, !PT ;  /* 0x0000003802027812 */ /* 0x000fe400078ef864 */
[C-C-:B-1----:R-:W-:Y:S02]  /*1840*/  LOP3.LUT R19, R10.reuse, R11, R7.reuse, 0xf6, !PT ;  /* 0x0000000b0a137212 */ /* 0x142fe400078ef607 */
        /* <DEDUP_REMOVED lines=31> */
[----:B---3--:R-:W-:-:S02]  /*1a40*/  @P4 SHF.R.S32.HI R3, RZ, 0x1f, R34 ;  /* 0x0000001fff034819 */ /* 0x008fc40000011422 */
        /* <DEDUP_REMOVED lines=19> */
[----:B------:R-:W-:Y:S01]  /*1b80*/  SHF.L.U64.HI R184, R5, R185, c[0x0][0x284] ;  /* 0x0000a10005b87619 */ /* 0x000fe200000102b9 */
        /* <DEDUP_REMOVED lines=28> */
[----:B------:R-:W-:Y:S01]  /*1d50*/  IMAD.WIDE.U32 R136, R2, c[0x0][0x1e0], RZ ;  /* 0x0000780002887a25 */ /* 0x000fe200078e00ff */
        /* <DEDUP_REMOVED lines=12> */
[C---:B------:R-:W-:Y:S01]  /*1e20*/  IMAD.X R142, R191.reuse, 0x1, R143, P1 ;  /* 0x00000001bf8e7824 */ /* 0x040fe200008e068f */
        /* <DEDUP_REMOVED lines=27> */
.L_x_670:
        /* <DEDUP_REMOVED lines=48> */
.L_x_628:
[----:B------:R-:W-:Y:S05]  /*22e0*/  BSYNC B0 ;  /* 0x0000000000007941 */ /* 0x000fea0003800000 */
.L_x_627:
        /* <DEDUP_REMOVED lines=37> */
.L_x_630:
[----:B------:R-:W-:Y:S05]  /*2540*/  BSYNC B0 ;  /* 0x0000000000007941 */ /* 0x000fea0003800000 */
.L_x_629:
        /* <DEDUP_REMOVED lines=40> */
.L_x_632:
[----:B------:R-:W-:Y:S05]  /*27d0*/  BSYNC B0 ;  /* 0x0000000000007941 */ /* 0x000fea0003800000 */
.L_x_631:
        /* <DEDUP_REMOVED lines=38> */
.L_x_634:
[----:B------:R-:W-:Y:S05]  /*2a40*/  BSYNC B0 ;  /* 0x0000000000007941 */ /* 0x000fea0003800000 */
.L_x_633:
        /* <DEDUP_REMOVED lines=76> */
.L_x_638:
[----:B------:R-:W-:Y:S05]  /*2f10*/  BSYNC B0 ;  /* 0x0000000000007941 */ /* 0x000fea0003800000 */
.L_x_637:
        /* <DEDUP_REMOVED lines=59> */
.L_x_636:
[----:B------:R-:W-:Y:S05]  /*32d0*/  BSYNC B1 ;  /* 0x0000000000017941 */ /* 0x000fea0003800000 */
.L_x_635:
        /* <DEDUP_REMOVED lines=64> */
.L_x_642:
[----:B------:R-:W-:Y:S05]  /*36e0*/  BSYNC B0 ;  /* 0x0000000000007941 */ /* 0x000fea0003800000 */
.L_x_641:
        /* <DEDUP_REMOVED lines=59> */
.L_x_640:
[----:B------:R-:W-:Y:S05]  /*3aa0*/  BSYNC B1 ;  /* 0x0000000000017941 */ /* 0x000fea0003800000 */
.L_x_639:
        /* <DEDUP_REMOVED lines=63> */
.L_x_646:
[----:B------:R-:W-:Y:S05]  /*3ea0*/  BSYNC B0 ;  /* 0x0000000000007941 */ /* 0x000fea0003800000 */
.L_x_645:
        /* <DEDUP_REMOVED lines=59> */
.L_x_644:
[----:B------:R-:W-:Y:S05]  /*4260*/  BSYNC B1 ;  /* 0x0000000000017941 */ /* 0x000fea0003800000 */
.L_x_643:
        /* <DEDUP_REMOVED lines=62> */
.L_x_649:
[----:B------:R-:W-:Y:S05]  /*4650*/  BSYNC B0 ;  /* 0x0000000000007941 */ /* 0x000fea0003800000 */
.L_x_648:
        /* <DEDUP_REMOVED lines=60> */
.L_x_626:
        /* <DEDUP_REMOVED lines=223> */
.L_x_651:
[----:B------:R-:W-:Y:S05]  /*5810*/  BSYNC B0 ;  /* 0x0000000000007941 */ /* 0x000fea0003800000 */
.L_x_650:
        /* <DEDUP_REMOVED lines=115> */
.L_x_653:
[----:B------:R-:W-:Y:S05]  /*5f50*/  BSYNC B0 ;  /* 0x0000000000007941 */ /* 0x000fea0003800000 */
.L_x_652:
        /* <DEDUP_REMOVED lines=115> */
.L_x_655:
[----:B------:R-:W-:Y:S05]  /*6690*/  BSYNC B0 ;  /* 0x0000000000007941 */ /* 0x000fea0003800000 */
.L_x_654:
        /* <DEDUP_REMOVED lines=115> */
.L_x_625:
        /* <DEDUP_REMOVED lines=20> */
.L_x_657:
[----:B------:R-:W-:Y:S05]  /*6f10*/  BSYNC B0 ;  /* 0x0000000000007941 */ /* 0x000fea0003800000 */
.L_x_656:
        /* <DEDUP_REMOVED lines=20> */
.L_x_659:
[----:B------:R-:W-:Y:S05]  /*7060*/  BSYNC B0 ;  /* 0x0000000000007941 */ /* 0x000fea0003800000 */
.L_x_658:
        /* <DEDUP_REMOVED lines=20> */
.L_x_661:
[----:B------:R-:W-:Y:S05]  /*71b0*/  BSYNC B0 ;  /* 0x0000000000007941 */ /* 0x000fea0003800000 */
.L_x_660:
        /* <DEDUP_REMOVED lines=19> */
.L_x_647:
[----:B------:R-:W-:Y:S05]  /*72f0*/  BSYNC B2 ;  /* 0x0000000000027941 */ /* 0x000fea0003800000 */
.L_x_624:
        /* <DEDUP_REMOVED lines=125> */
.L_x_663:
[----:B-1----:R-:W-:Y:S05]  /*7ad0*/  BSYNC B0 ;  /* 0x0000000000007941 */ /* 0x002fea0003800000 */
.L_x_662:
        /* <DEDUP_REMOVED lines=20> */
.L_x_665:
[----:B------:R-:W-:Y:S05]  /*7c20*/  BSYNC B0 ;  /* 0x0000000000007941 */ /* 0x000fea0003800000 */
.L_x_664:
        /* <DEDUP_REMOVED lines=20> */
.L_x_667:
[----:B------:R-:W-:Y:S05]  /*7d70*/  BSYNC B0 ;  /* 0x0000000000007941 */ /* 0x000fea0003800000 */
.L_x_666:
        /* <DEDUP_REMOVED lines=20> */
.L_x_669:
[----:B------:R-:W-:Y:S05]  /*7ec0*/  BSYNC B0 ;  /* 0x0000000000007941 */ /* 0x000fea0003800000 */
.L_x_668:
        /* <DEDUP_REMOVED lines=36> */
.L_x_623:
[----:B------:R-:W3:Y:S01]  /*8110*/  LDL.LU R27, [R1+0x60] ;  /* 0x00006000011b7983 */ /* 0x000ee20000300800 */
[----:B------:R-:W-:-:S03]  /*8120*/  IMAD.MOV.U32 R0, RZ, RZ, c[0x0][0x2c4] ;  /* 0x0000b100ff007624 */ /* 0x000fc600078e00ff */
[----:B------:R-:W4:Y:S02]  /*8130*/  LDL R86, [R1+0x18] ;  /* 0x0000180001567983 */ /* 0x000f240000100800 */
[----:B------:R-:W-:Y:S01]  /*8140*/  ISETP.NE.AND P6, PT, R0, 0x1, PT ;  /* 0x000000010000780c */ /* 0x000fe20003fc5270 */
[----:B--2---:R-:W-:Y:S01]  /*8150*/  IMAD.IADD R6, R190, 0x1, R187 ;  /* 0x00000001be067824 */ /* 0x004fe200078e02bb */
[----:B------:R-:W-:Y:S01]  /*8160*/  PLOP3.LUT P4, PT, PT, PT, PT, 0x80, 0x0 ;  /* 0x000000000000781c */ /* 0x000fe20003f8f070 */
[----:B------:R-:W-:Y:S01]  /*8170*/  CS2R R178, SRZ ;  /* 0x0000000000b27805 */ /* 0x000fe2000001ff00 */
[----:B------:R-:W-:Y:S01]  /*8180*/  CS2R R176, SRZ ;  /* 0x0000000000b07805 */ /* 0x000fe2000001ff00 */
[----:B------:R-:W-:Y:S01]  /*8190*/  IMAD.MOV.U32 R11, RZ, RZ, RZ ;  /* 0x000000ffff0b7224 */ /* 0x000fe200078e00ff */
[----:B------:R-:W-:Y:S01]  /*81a0*/  MOV R182, RZ ;  /* 0x000000ff00b67202 */ /* 0x000fe20000000f00 */
[----:B------:R-:W-:Y:S01]  /*81b0*/  CS2R R12, SRZ ;  /* 0x00000000000c7805 */ /* 0x000fe2000001ff00 */
[----:B------:R-:W-:Y:S01]  /*81c0*/  IMAD.MOV.U32 R180, RZ, RZ, RZ ;  /* 0x000000ffffb47224 */ /* 0x000fe200078e00ff */
[----:B------:R-:W-:Y:S01]  /*81d0*/  CS2R R16, SRZ ;  /* 0x0000000000107805 */ /* 0x000fe2000001ff00 */
[----:B------:R-:W-:Y:S01]  /*81e0*/  IMAD.MOV.U32 R174, RZ, RZ, RZ ;  /* 0x000000ffffae7224 */ /* 0x000fe200078e00ff */
[----:B------:R-:W-:Y:S01]  /*81f0*/  CS2R R14, SRZ ;  /* 0x00000000000e7805 */ /* 0x000fe2000001ff00 */
[----:B------:R-:W-:Y:S01]  /*8200*/  MOV R172, RZ ;  /* 0x000000ff00ac7202 */ /* 0x000fe20000000f00 */
[----:B------:R-:W-:Y:S01]  /*8210*/  IMAD.MOV.U32 R170, RZ, RZ, RZ ;  /* 0x000000ffffaa7224 */ /* 0x000fe200078e00ff */
[----:B------:R-:W-:Y:S01]  /*8220*/  CS2R R18, SRZ ;  /* 0x0000000000127805 */ /* 0x000fe2000001ff00 */
[----:B------:R-:W-:Y:S01]  /*8230*/  IMAD.MOV.U32 R168, RZ, RZ, RZ ;  /* 0x000000ffffa87224 */ /* 0x000fe200078e00ff */
[----:B------:R-:W-:Y:S01]  /*8240*/  MOV R26, RZ ;  /* 0x000000ff001a7202 */ /* 0x000fe20000000f00 */
[----:B------:R-:W-:Y:S01]  /*8250*/  IMAD.MOV.U32 R162, RZ, RZ, RZ ;  /* 0x000000ffffa27224 */ /* 0x000fe200078e00ff */
[----:B------:R-:W-:Y:S01]  /*8260*/  MOV R166, RZ ;  /* 0x000000ff00a67202 */ /* 0x000fe20000000f00 */
[----:B------:R-:W-:Y:S01]  /*8270*/  IMAD.MOV.U32 R160, RZ, RZ, RZ ;  /* 0x000000ffffa07224 */ /* 0x000fe200078e00ff */
[----:B------:R-:W-:Y:S01]  /*8280*/  CS2R R20, SRZ ;  /* 0x0000000000147805 */ /* 0x000fe2000001ff00 */
[----:B------:R-:W-:Y:S01]  /*8290*/  IMAD.MOV.U32 R164, RZ, RZ, RZ ;  /* 0x000000ffffa47224 */ /* 0x000fe200078e00ff */
[----:B------:R-:W-:Y:S01]  /*82a0*/  CS2R R22, SRZ ;  /* 0x0000000000167805 */ /* 0x000fe2000001ff00 */
[----:B------:R-:W-:Y:S01]  /*82b0*/  IMAD.MOV.U32 R158, RZ, RZ, RZ ;  /* 0x000000ffff9e7224 */ /* 0x000fe200078e00ff */
        /* <DEDUP_REMOVED lines=26> */
[----:B------:R-:W-:-:S02]  /*8460*/  MOV R37, RZ ;  /* 0x000000ff00257202 */ /* 0x000fc40000000f00 */
[----:B----4-:R-:W-:-:S05]  /*8470*/  IADD3 R0, R86, 0x7f, RZ ;  /* 0x0000007f56007810 */ /* 0x010fca0007ffe0ff */
[----:B------:R-:W-:-:S05]  /*8480*/  @P6 IMAD.HI.U32 R2, R0, c[0x0][0x2c8], RZ ;  /* 0x0000b20000026a27 */ /* 0x000fca00078e00ff */
[----:B------:R-:W-:Y:S02]  /*8490*/  @P6 SHF.R.U32.HI R0, RZ, c[0x0][0x2cc], R2 ;  /* 0x0000b300ff006a19 */ /* 0x000fe40000011602 */
[----:B------:R-:W-:-:S03]  /*84a0*/  MOV R2, RZ ;  /* 0x000000ff00027202 */ /* 0x000fc60000000f00 */
[----:B------:R-:W-:Y:S01]  /*84b0*/  IMAD.IADD R3, R199, 0x1, R0 ;  /* 0x00000001c7037824 */ /* 0x000fe200078e0200 */
[----:B---3--:R-:W-:-:S03]  /*84c0*/  LOP3.LUT R27, R27, 0xfffffffd, RZ, 0xc0, !PT ;  /* 0xfffffffd1b1b7812 */ /* 0x008fc600078ec0ff */
[----:B------:R-:W-:Y:S01]  /*84d0*/  IMAD.HI R2, R3, -0x6db6db6d, R2 ;  /* 0x9249249303027827 */ /* 0x000fe200078e0202 */
[----:B------:R-:W-:-:S04]  /*84e0*/  @P6 LOP3.LUT R27, R27, 0x2, RZ, 0xfc, !PT ;  /* 0x000000021b1b6812 */ /* 0x000fc800078efcff */
[----:B------:R-:W-:Y:S01]  /*84f0*/  SHF.R.U32.HI R0, RZ, 0x1f, R2 ;  /* 0x0000001fff007819 */ /* 0x000fe20000011602 */
[----:B------:R2:W-:Y:S03]  /*8500*/  STL [R1+0x60], R27 ;  /* 0x0000601b01007387 */ /* 0x0005e60000100800 */
[----:B------:R-:W-:-:S04]  /*8510*/  LEA.HI.SX32 R2, R2, R0, 0x1a ;  /* 0x0000000002027211 */ /* 0x000fc800078fd2ff */
[----:B------:R-:W-:-:S04]  /*8520*/  IMNMX R235, R198, R2, PT ;  /* 0x00000002c6eb7217 */ /* 0x000fc80003800200 */
[----:B------:R-:W-:-:S13]  /*8530*/  ISETP.GE.AND P0, PT, R235, 0x1, PT ;  /* 0x00000001eb00780c */ /* 0x000fda0003f06270 */
[----:B------:R-:W-:Y:S05]  /*8540*/  @!P0 BRA `(.L_x_671) ;  /* 0x00018df000008947 */ /* 0x000fea0003800000 */
[----:B------:R-:W3:Y:S01]  /*8550*/  LDL R36, [R1+0x78] ;  /* 0x0000780001247983 */ /* 0x000ee20000100800 */
[----:B------:R-:W-:-:S03]  /*8560*/  ISETP.NE.U32.AND P0, PT, RZ, c[0x0][0x340], PT ;  /* 0x0000d000ff007a0c */ /* 0x000fc60003f05070 */
[----:B------:R-:W4:Y:S01]  /*8570*/  LDL R35, [R1+0x40] ;  /* 0x0000400001237983 */ /* 0x000f220000100800 */
[----:B------:R-:W-:-:S13]  /*8580*/  ISETP.NE.AND.EX P2, PT, RZ, c[0x0][0x344], PT, P0 ;  /* 0x0000d100ff007a0c */ /* 0x000fda0003f45300 */
[----:B------:R-:W-:Y:S01]  /*8590*/  @P2 IMAD.MOV.U32 R2, RZ, RZ, 0x4 ;  /* 0x00000004ff022424 */ /* 0x000fe200078e00ff */
[----:B------:R-:W1:Y:S01]  /*85a0*/  S2R R41, SR_CTAID.Y ;  /* 0x0000000000297919 */ /* 0x000e620000002600 */
        /* <DEDUP_REMOVED lines=10> */
[----:B-1----:R-:W-:Y:S02]  /*8650*/  IMAD R4, R41, c[0x0][0x1bc], R5 ;  /* 0x00006f0029047a24 */ /* 0x002fe400078e0205 */
[----:B---3--:R-:W-:-:S05]  /*8660*/  @P2 IMAD.WIDE R2, R36, R2, c[0x0][0x340] ;  /* 0x0000d00024022625 */ /* 0x008fca00078e0202 */
[----:B------:R1:W3:Y:S01]  /*8670*/  @P2 LDG.E R16, [R2.64] ;  /* 0x0000000802102981 */ /* 0x0002e2000c1e1900 */
[----:B------:R-:W-:Y:S01]  /*8680*/  ISETP.NE.U32.AND P0, PT, RZ, c[0x0][0x348], PT ;  /* 0x0000d200ff007a0c */ /* 0x000fe20003f05070 */
[----:B----4-:R-:W-:Y:S01]  /*8690*/  IMAD R25, R35, c[0x0][0x2c4], RZ ;  /* 0x0000b10023197a24 */ /* 0x010fe200078e02ff */
[----:B------:R-:W-:Y:S01]  /*86a0*/  SHF.R.S32.HI R15, RZ, 0x1f, R36 ;  /* 0x0000001fff0f7819 */ /* 0x000fe20000011424 */
[----:B------:R-:W-:Y:S01]  /*86b0*/  BSSY B0, `(.L_x_672) ;  /* 0x0000066000007945 */ /* 0x000fe20003800000 */
[----:B------:R-:W-:Y:S02]  /*86c0*/  ISETP.NE.AND.EX P0, PT, RZ, c[0x0][0x34c], PT, P0 ;  /* 0x0000d300ff007a0c */ /* 0x000fe40003f05300 */
[----:B------:R-:W-:Y:S02]  /*86d0*/  LEA.HI R83, R249, R250, RZ, 0x4 ;  /* 0x000000faf9537211 */ /* 0x000fe400078f20ff */
[----:B------:R-:W-:Y:S02]  /*86e0*/  SHF.R.S32.HI R9, RZ, 0x1f, R6 ;  /* 0x0000001fff097819 */ /* 0x000fe40000011406 */
[----:B------:R-:W-:-:S02]  /*86f0*/  LOP3.LUT R7, R83, 0xfffffff0, RZ, 0xc0, !PT ;  /* 0xfffffff053077812 */ /* 0x000fc400078ec0ff */
[----:B------:R-:W-:Y:S02]  /*8700*/  SHF.R.S32.HI R73, RZ, 0x1f, R72 ;  /* 0x0000001fff497819 */ /* 0x000fe40000011448 */
[----:B------:R-:W-:Y:S02]  /*8710*/  IADD3 R11, -R7, R250, RZ ;  /* 0x000000fa070b7210 */ /* 0x000fe40007ffe1ff */
[----:B------:R-:W-:Y:S02]  /*8720*/  ISETP.NE.U32.AND P1, PT, RZ, c[0x0][0x350], PT ;  /* 0x0000d400ff007a0c */ /* 0x000fe40003f25070 */
[----:B------:R-:W-:Y:S02]  /*8730*/  ISETP.GE.AND P3, PT, R72, c[0x0][0x198], PT ;  /* 0x0000660048007a0c */ /* 0x000fe40003f66270 */
[----:B------:R-:W-:Y:S01]  /*8740*/  ISETP.NE.AND.EX P1, PT, RZ, c[0x0][0x354], PT, P1 ;  /* 0x0000d500ff007a0c */ /* 0x000fe20003f25310 */
[----:B-1----:R-:W-:-:S04]  /*8750*/  IMAD.WIDE.U32 R2, R186, c[0x0][0x178], RZ ;  /* 0x00005e00ba027a25 */ /* 0x002fc800078e00ff */
        /* <DEDUP_REMOVED lines=8> */
[----:B------:R-:W-:Y:S01]  /*87e0*/  IMAD R0, R117, 0x10, R68 ;  /* 0x0000001075007824 */ /* 0x000fe200078e0244 */
[----:B------:R-:W-:-:S04]  /*87f0*/  SEL R4, R15, RZ, !P0 ;  /* 0x000000ff0f047207 */ /* 0x000fc80004000000 */
[----:B------:R-:W-:Y:S02]  /*8800*/  IADD3 R12, R86, R0, RZ ;  /* 0x00000000560c7210 */ /* 0x000fe40007ffe0ff */
[----:B------:R-:W-:Y:S02]  /*8810*/  SEL R0, R36, RZ, !P0 ;  /* 0x000000ff24007207 */ /* 0x000fe40004000000 */
[----:B------:R-:W-:Y:S01]  /*8820*/  IADD3 R5, P0, R68, R6, RZ ;  /* 0x0000000644057210 */ /* 0x000fe20007f1e0ff */
[----:B------:R-:W-:Y:S02]  /*8830*/  IMAD R6, R4, c[0x0][0x1c0], RZ ;  /* 0x0000700004067a24 */ /* 0x000fe400078e02ff */
[----:B------:R-:W-:Y:S01]  /*8840*/  @P6 IMAD.HI.U32 R10, R12, c[0x0][0x2c8], RZ ;  /* 0x0000b2000c0a6a27 */ /* 0x000fe200078e00ff */
[----:B------:R-:W-:Y:S02]  /*8850*/  LEA.HI.X.SX32 R4, R68, R9, 0x1, P0 ;  /* 0x0000000944047211 */ /* 0x000fe400000f0eff */
[----:B------:R-:W-:Y:S01]  /*8860*/  SHF.R.S32.HI R9, RZ, 0x1f, R11 ;  /* 0x0000001fff097819 */ /* 0x000fe2000001140b */
[----:B------:R-:W-:-:S02]  /*8870*/  IMAD R7, R0, c[0x0][0x1c4], R6 ;  /* 0x0000710000077a24 */ /* 0x000fc400078e0206 */
[----:B------:R-:W-:Y:S01]  /*8880*/  IMAD.WIDE.U32 R2, R0, c[0x0][0x1c0], R2 ;  /* 0x0000700000027a25 */ /* 0x000fe200078e0002 */
[----:B------:R-:W-:-:S03]  /*8890*/  LEA.HI R82, R9, R11, RZ, 0x3 ;  /* 0x0000000b09527211 */ /* 0x000fc600078f18ff */
[----:B------:R-:W-:Y:S01]  /*88a0*/  IMAD.MOV.U32 R8, RZ, RZ, R12 ;  /* 0x000000ffff087224 */ /* 0x000fe200078e000c */
[----:B------:R-:W-:Y:S01]  /*88b0*/  @P6 SHF.R.U32.HI R8, RZ, c[0x0][0x2cc], R10 ;  /* 0x0000b300ff086a19 */ /* 0x000fe2000001160a */
[----:B------:R-:W-:Y:S01]  /*88c0*/  IMAD R0, R4, c[0x0][0x208], RZ ;  /* 0x0000820004007a24 */ /* 0x000fe200078e02ff */
[----:B------:R-:W-:Y:S01]  /*88d0*/  LOP3.LUT R10, R82, 0xfffffff8, RZ, 0xc0, !PT ;  /* 0xfffffff8520a7812 */ /* 0x000fe200078ec0ff */
[----:B------:R-:W-:Y:S01]  /*88e0*/  IMAD R6, R4, c[0x0][0x1e0], RZ ;  /* 0x0000780004067a24 */ /* 0x000fe200078e02ff */
[----:B------:R-:W-:Y:S01]  /*88f0*/  IADD3 R9, -R8, RZ, RZ ;  /* 0x000000ff08097210 */ /* 0x000fe20007ffe1ff */
[C---:B------:R-:W-:Y:S01]  /*8900*/  IMAD R14, R5.reuse, c[0x0][0x20c], R0 ;  /* 0x00008300050e7a24 */ /* 0x040fe200078e0200 */
[----:B------:R-:W-:Y:S01]  /*8910*/  SHF.R.S32.HI R0, RZ, 0x1f, R8 ;  /* 0x0000001fff007819 */ /* 0x000fe20000011408 */
[----:B------:R-:W-:Y:S01]  /*8920*/  IMAD R13, R5, c[0x0][0x1e4], R6 ;  /* 0x00007900050d7a24 */ /* 0x000fe200078e0206 */
[----:B------:R-:W-:Y:S01]  /*8930*/  IADD3 R81, R11, -R10, RZ ;  /* 0x8000000a0b517210 */ /* 0x000fe20007ffe0ff */
[----:B------:R-:W-:-:S02]  /*8940*/  IMAD.IADD R3, R3, 0x1, R7 ;  /* 0x0000000103037824 */ /* 0x000fc400078e0207 */
[----:B------:R-:W-:-:S04]  /*8950*/  IMAD.WIDE.U32 R6, R5, c[0x0][0x1e0], R72 ;  /* 0x0000780005067a25 */ /* 0x000fc800078e0048 */
[----:B------:R-:W-:Y:S02]  /*8960*/  IMAD R0, R0, c[0x0][0x1b0], RZ ;  /* 0x00006c0000007a24 */ /* 0x000fe400078e02ff */
[----:B------:R-:W-:Y:S02]  /*8970*/  IMAD.IADD R7, R7, 0x1, R13 ;  /* 0x0000000107077824 */ /* 0x000fe400078e020d */
[C---:B------:R-:W-:Y:S02]  /*8980*/  IMAD R13, R8.reuse, c[0x0][0x1b4], R0 ;  /* 0x00006d00080d7a24 */ /* 0x040fe400078e0200 */
[----:B------:R-:W-:-:S04]  /*8990*/  IMAD.WIDE.U32 R2, R8, c[0x0][0x1b0], R2 ;  /* 0x00006c0008027a25 */ /* 0x000fc800078e0002 */
[----:B------:R-:W-:Y:S01]  /*89a0*/  IMAD.WIDE.U32 R4, R5, c[0x0][0x208], R72 ;  /* 0x0000820005047a25 */ /* 0x000fe200078e0048 */
[----:B------:R-:W-:-:S03]  /*89b0*/  IADD3 R3, R3, R13, RZ ;  /* 0x0000000d03037210 */ /* 0x000fc60007ffe0ff */
[----:B------:R-:W-:Y:S02]  /*89c0*/  IMAD R0, R9, c[0x0][0x2c4], R12 ;  /* 0x0000b10009007a24 */ /* 0x000fe400078e020c */
[----:B------:R-:W-:Y:S02]  /*89d0*/  IMAD.IADD R5, R5, 0x1, R14 ;  /* 0x0000000105057824 */ /* 0x000fe400078e020e */
[----:B------:R-:W-:Y:S01]  /*89e0*/  IMAD.WIDE.U32 R8, R41, c[0x0][0x1e8], R6 ;  /* 0x00007a0029087a25 */ /* 0x000fe200078e0006 */
[----:B------:R-:W-:-:S03]  /*89f0*/  SHF.R.S32.HI R10, RZ, 0x1f, R0 ;  /* 0x0000001fff0a7819 */ /* 0x000fc60000011400 */
[----:B------:R-:W-:-:S04]  /*8a00*/  IMAD.WIDE.U32 R6, R41, c[0x0][0x210], R4 ;  /* 0x0000840029067a25 */ /* 0x000fc800078e0004 */
[----:B------:R-:W-:-:S04]  /*8a10*/  IMAD.WIDE.U32 R4, R0, c[0x0][0x1a8], R2 ;  /* 0x00006a0000047a25 */ /* 0x000fc800078e0002 */
[----:B------:R-:W-:Y:S02]  /*8a20*/  IMAD R10, R10, c[0x0][0x1a8], RZ ;  /* 0x00006a000a0a7a24 */ /* 0x000fe400078e02ff */
[C---:B------:R-:W-:Y:S02]  /*8a30*/  IMAD R12, R217.reuse, c[0x0][0x210], RZ ;  /* 0x00008400d90c7a24 */ /* 0x040fe400078e02ff */
[----:B------:R-:W-:Y:S02]  /*8a40*/  IMAD R10, R0, c[0x0][0x1ac], R10 ;  /* 0x00006b00000a7a24 */ /* 0x000fe400078e020a */
[----:B------:R-:W-:Y:S02]  /*8a50*/  IMAD R11, R217, c[0x0][0x1e8], RZ ;  /* 0x00007a00d90b7a24 */ /* 0x000fe400078e02ff */
[C---:B------:R-:W-:Y:S02]  /*8a60*/  IMAD R12, R41.reuse, c[0x0][0x214], R12 ;  /* 0x00008500290c7a24 */ /* 0x040fe400078e020c */
[----:B------:R-:W-:-:S02]  /*8a70*/  IMAD R11, R41, c[0x0][0x1ec], R11 ;  /* 0x00007b00290b7a24 */ /* 0x000fc400078e020b */
[----:B------:R-:W-:Y:S01]  /*8a80*/  IMAD.IADD R10, R5, 0x1, R10 ;  /* 0x00000001050a7824 */ /* 0x000fe200078e020a */
[----:B------:R-:W-:Y:S01]  /*8a90*/  IADD3 R7, R12, R7, RZ ;  /* 0x000000070c077210 */ /* 0x000fe20007ffe0ff */
[----:B------:R-:W-:Y:S01]  /*8aa0*/  IMAD.IADD R9, R11, 0x1, R9 ;  /* 0x000000010b097824 */ /* 0x000fe200078e0209 */
[----:B------:R-:W-:Y:S01]  /*8ab0*/  LEA R12, P0, R4, c[0x0][0x160], 0x1 ;  /* 0x00005800040c7a11 */ /* 0x000fe200078008ff */
[----:B------:R-:W-:-:S03]  /*8ac0*/  IMAD.IADD R5, R86, 0x1, R68 ;  /* 0x0000000156057824 */ /* 0x000fc600078e0244 */
[----:B------:R-:W-:Y:S01]  /*8ad0*/  LEA.HI.X R10, R4, c[0x0][0x164], R10, 0x1, P0 ;  /* 0x00005900040a7a11 */ /* 0x000fe200000f0c0a */
[----:B------:R1:W4:Y:S01]  /*8ae0*/  SHFL.IDX PT, R13, R12, RZ, 0x181f ;  /* 0x00181fff0c0d7589 */ /* 0x00032200000e0000 */
[----:B------:R-:W-:Y:S02]  /*8af0*/  ISETP.GE.AND P0, PT, R5, R25, PT ;  /* 0x000000190500720c */ /* 0x000fe40003f06270 */
[----:B------:R-:W-:Y:S01]  /*8b00*/  LEA.HI R4, R249, R250, RZ, 0x6 ;  /* 0x000000faf9047211 */ /* 0x000fe200078f30ff */
[----:B------:R1:W2:Y:S03]  /*8b10*/  SHFL.IDX PT, R14, R10, RZ, 0x181f ;  /* 0x00181fff0a0e7589 */ /* 0x0002a600000e0000 */
[----:B------:R-:W-:-:S04]  /*8b20*/  SHF.L.U32 R4, R4, 0x3, RZ ;  /* 0x0000000304047819 */ /* 0x000fc800000006ff */
[----:B------:R-:W-:Y:S02]  /*8b30*/  LOP3.LUT R74, R17, 0xfffffe00, R4, 0xf8, !PT ;  /* 0xfffffe00114a7812 */ /* 0x000fe400078ef804 */
[----:B---3--:R-:W-:Y:S01]  /*8b40*/  @P2 MOV R2, R16 ;  /* 0x0000001000022202 */ /* 0x008fe20000000f00 */
[----:B------:R-:W-:Y:S01]  /*8b50*/  @!P2 IMAD.MOV.U32 R2, RZ, RZ, R36 ;  /* 0x000000ffff02a224 */ /* 0x000fe200078e0024 */
[----:B------:R-:W-:Y:S01]  /*8b60*/  @P2 SHF.R.S32.HI R3, RZ, 0x1f, R16 ;  /* 0x0000001fff032819 */ /* 0x000fe20000011410 */
[----:B------:R-:W-:Y:S01]  /*8b70*/  IMAD.MOV.U32 R16, RZ, RZ, 0x20 ;  /* 0x00000020ff107424 */ /* 0x000fe200078e00ff */
[----:B------:R-:W-:Y:S02]  /*8b80*/  @!P2 MOV R3, R15 ;  /* 0x0000000f0003a202 */ /* 0x000fe40000000f00 */
[----:B------:R-:W-:Y:S02]  /*8b90*/  SEL R0, R2, RZ, !P1 ;  /* 0x000000ff02007207 */ /* 0x000fe40004800000 */
[----:B------:R-:W-:-:S02]  /*8ba0*/  SEL R2, R3, RZ, !P1 ;  /* 0x000000ff03027207 */ /* 0x000fc40004800000 */
[----:B------:R-:W-:Y:S01]  /*8bb0*/  R2P PR, R81, 0x6 ;  /* 0x0000000651007804 */ /* 0x000fe20000000000 */
[----:B------:R-:W-:Y:S01]  /*8bc0*/  IMAD.WIDE.U32 R100, R0, c[0x0][0x218], R6 ;  /* 0x0000860000647a25 */ /* 0x000fe200078e0006 */
[----:B------:R-:W-:-:S03]  /*8bd0*/  MOV R15, 0x10 ;  /* 0x00000010000f7802 */ /* 0x000fc60000000f00 */
[----:B------:R-:W-:Y:S01]  /*8be0*/  IMAD R3, R2, c[0x0][0x1f0], RZ ;  /* 0x00007c0002037a24 */ /* 0x000fe200078e02ff */
[----:B------:R-:W-:Y:S01]  /*8bf0*/  SEL R4, R16, 0xffffffe0, !P2 ;  /* 0xffffffe010047807 */ /* 0x000fe20005000000 */
[----:B------:R-:W-:Y:S02]  /*8c00*/  IMAD R2, R2, c[0x0][0x218], RZ ;  /* 0x0000860002027a24 */ /* 0x000fe400078e02ff */
[C---:B------:R-:W-:Y:S02]  /*8c10*/  IMAD R11, R0.reuse, c[0x0][0x1f4], R3 ;  /* 0x00007d00000b7a24 */ /* 0x040fe400078e0203 */
[C---:B------:R-:W-:Y:S01]  /*8c20*/  IMAD R3, R0.reuse, c[0x0][0x21c], R2 ;  /* 0x0000870000037a24 */ /* 0x040fe200078e0202 */
[----:B------:R-:W-:Y:S01]  /*8c30*/  SEL R2, R15, 0xfffffff0, !P1 ;  /* 0xfffffff00f027807 */ /* 0x000fe20004800000 */
[----:B------:R-:W-:-:S03]  /*8c40*/  IMAD.WIDE.U32 R20, R0, c[0x0][0x1f0], R8 ;  /* 0x00007c0000147a25 */ /* 0x000fc600078e0008 */
[----:B------:R-:W-:Y:S01]  /*8c50*/  IADD3 R85, R101, R3, RZ ;  /* 0x0000000365557210 */ /* 0x000fe20007ffe0ff */
[----:B------:R-:W-:Y:S01]  /*8c60*/  IMAD.IADD R19, R21, 0x1, R11 ;  /* 0x0000000115137824 */ /* 0x000fe200078e020b */
[----:B------:R1:W-:Y:S04]  /*8c70*/  STL.64 [R1+0x70], R20 ;  /* 0x0000701401007387 */ /* 0x0003e80000100a00 */
[----:B------:R1:W-:Y:S04]  /*8c80*/  STL.64 [R1+0x38], R100 ;  /* 0x0000386401007387 */ /* 0x0003e80000100a00 */
[----:B------:R1:W-:Y:S04]  /*8c90*/  STL [R1+0x34], R85 ;  /* 0x0000345501007387 */ /* 0x0003e80000100800 */
[----:B------:R1:W-:Y:S01]  /*8ca0*/  STL [R1+0x6c], R19 ;  /* 0x00006c1301007387 */ /* 0x0003e20000100800 */
[----:B------:R-:W-:Y:S05]  /*8cb0*/  @P0 BRA `(.L_x_673) ;  /* 0x0000005000000947 */ /* 0x000fea0003800000 */
[----:B--2-4-:R-:W-:Y:S01]  /*8cc0*/  LEA R6, P0, R72, R13, 0x1 ;  /* 0x0000000d48067211 */ /* 0x014fe200078008ff */
[----:B------:R-:W-:-:S03]  /*8cd0*/  IMAD.SHL.U32 R0, R74, 0x2, RZ ;  /* 0x000000024a007824 */ /* 0x000fc600078e00ff */
[----:B------:R-:W-:-:S05]  /*8ce0*/  LEA.HI.X R7, R72, R14, R73, 0x1, P0 ;  /* 0x0000000e48077211 */ /* 0x000fca00000f0c49 */
[----:B------:R-:W-:Y:S01]  /*8cf0*/  @!PT LDS RZ, [RZ] ;  /* 0x00000000fffff984 */ /* 0x000fe20000000800 */
[----:B------:R2:W-:Y:S04]  /*8d00*/  LDGSTS.E.BYPASS.LTC128B.128 [R0+0x7100], [R6.64], !P3 ;  /* 0x0710000006007fae */ /* 0x0005e8000d901d48 */
.L_x_673:
[----:B--2-4-:R-:W-:Y:S05]  /*8d10*/  BSYNC B0 ;  /* 0x0000000000007941 */ /* 0x014fea0003800000 */
.L_x_672:
        /* <DEDUP_REMOVED lines=11> */
.L_x_675:
[----:B------:R-:W-:Y:S05]  /*8dd0*/  BSYNC B0 ;  /* 0x0000000000007941 */ /* 0x000fea0003800000 */
.L_x_674:
        /* <DEDUP_REMOVED lines=11> */
.L_x_677:
[----:B------:R-:W-:Y:S05]  /*8e90*/  BSYNC B0 ;  /* 0x0000000000007941 */ /* 0x000fea0003800000 */
.L_x_676:
        /* <DEDUP_REMOVED lines=11> */
.L_x_679:
[----:B------:R-:W-:Y:S05]  /*8f50*/  BSYNC B0 ;  /* 0x0000000000007941 */ /* 0x000fea0003800000 */
.L_x_678:
        /* <DEDUP_REMOVED lines=11> */
.L_x_681:
[----:B------:R-:W-:Y:S05]  /*9010*/  BSYNC B0 ;  /* 0x0000000000007941 */ /* 0x000fea0003800000 */
.L_x_680:
        /* <DEDUP_REMOVED lines=11> */
.L_x_683:
[----:B------:R-:W-:Y:S05]  /*90d0*/  BSYNC B0 ;  /* 0x0000000000007941 */ /* 0x000fea0003800000 */
.L_x_682:
        /* <DEDUP_REMOVED lines=11> */
.L_x_685:
[----:B------:R-:W-:Y:S05]  /*9190*/  BSYNC B0 ;  /* 0x0000000000007941 */ /* 0x000fea0003800000 */
.L_x_684:
[----:B-12---:R-:W2:Y:S01]  /*91a0*/  LDL R7, [R1+0x44] ;  /* 0x0000440001077983 */ /* 0x006ea20000100800 */
[----:B------:R-:W-:Y:S01]  /*91b0*/  IADD3 R0, R5, 0x70, RZ ;  /* 0x0000007005007810 */ /* 0x000fe20007ffe0ff */
[----:B----4-:R-:W-:Y:S01]  /*91c0*/  IMAD.MOV.U32 R6, RZ, RZ, 0x70 ;  /* 0x00000070ff067424 */ /* 0x010fe200078e00ff */
[C---:B------:R-:W-:Y:S01]  /*91d0*/  IADD3 R96, R235.reuse, -0x1, RZ ;  /* 0xffffffffeb607810 */ /* 0x040fe20007ffe0ff */
[----:B------:R-:W1:Y:S01]  /*91e0*/  SHFL.IDX PT, R8, R12, 0x7, 0x181f ;  /* 0x00f81f000c087f89 */ /* 0x000e6200000e0000 */
[----:B------:R-:W-:Y:S01]  /*91f0*/  ISETP.GE.AND P1, PT, R0, R25, PT ;  /* 0x000000190000720c */ /* 0x000fe20003f26270 */
[----:B------:R-:W-:Y:S01]  /*9200*/  IMAD R242, R235, -0x70, R6 ;  /* 0xffffff90ebf27824 */ /* 0x000fe200078e0206 */
[----:B------:R-:W-:Y:S01]  /*9210*/  SHF.R.S32.HI R97, RZ, 0x1f, R96 ;  /* 0x0000001fff617819 */ /* 0x000fe20000011460 */
[----:B------:R-:W4:Y:S01]  /*9220*/  SHFL.IDX PT, R3, R10, 0x7, 0x181f ;  /* 0x00f81f000a037f89 */ /* 0x000f2200000e0000 */
[----:B------:R-:W-:Y:S01]  /*9230*/  IMAD.MOV.U32 R14, RZ, RZ, R18 ;  /* 0x000000ffff0e7224 */ /* 0x000fe200078e0012 */
[----:B------:R-:W-:Y:S01]  /*9240*/  BSSY B0, `(.L_x_686) ;  /* 0x0000057000007945 */ /* 0x000fe20003800000 */
[----:B------:R-:W-:-:S02]  /*9250*/  IMAD.MOV.U32 R15, RZ, RZ, R19 ;  /* 0x000000ffff0f7224 */ /* 0x000fc400078e0013 */
[C---:B------:R-:W-:Y:S02]  /*9260*/  IMAD R0, R6.reuse, c[0x0][0x1e4], RZ ;  /* 0x0000790006007a24 */ /* 0x040fe400078e02ff */
[----:B------:R-:W-:-:S04]  /*9270*/  IMAD.WIDE.U32 R18, R6, c[0x0][0x1e0], RZ ;  /* 0x0000780006127a25 */ /* 0x000fc800078e00ff */
[----:B------:R-:W-:Y:S02]  /*9280*/  IMAD.IADD R251, R19, 0x1, R0 ;  /* 0x0000000113fb7824 */ /* 0x000fe400078e0200 */
[----:B------:R-:W-:Y:S02]  /*9290*/  IMAD.MOV.U32 R14, RZ, RZ, R20 ;  /* 0x000000ffff0e7224 */ /* 0x000fe400078e0014 */
[----:B------:R-:W-:Y:S02]  /*92a0*/  IMAD R6, R251, R96, RZ ;  /* 0x00000060fb067224 */ /* 0x000fe400078e02ff */
[----:B------:R-:W-:Y:S01]  /*92b0*/  IMAD.MOV.U32 R252, RZ, RZ, c[0x0][0x1e0] ;  /* 0x00007800fffc7624 */ /* 0x000fe200078e00ff */
[----:B------:R3:W-:Y:S01]  /*92c0*/  STL.64 [R1+0x68], R14 ;  /* 0x0000680e01007387 */ /* 0x0007e20000100a00 */
[----:B------:R-:W-:Y:S01]  /*92d0*/  IMAD R6, R97, R18, R6 ;  /* 0x0000001261067224 */ /* 0x000fe200078e0206 */
[----:B-1----:R-:W-:Y:S01]  /*92e0*/  @!P1 LEA R8, P0, R72, R8, 0x1 ;  /* 0x0000000848089211 */ /* 0x002fe200078008ff */
[----:B------:R-:W-:-:S02]  /*92f0*/  IMAD.MOV.U32 R20, RZ, RZ, c[0x0][0x1e4] ;  /* 0x00007900ff147624 */ /* 0x000fc400078e00ff */
[----:B------:R-:W-:Y:S01]  /*9300*/  IMAD.MOV.U32 R16, RZ, RZ, R27 ;  /* 0x000000ffff107224 */ /* 0x000fe200078e001b */
[----:B----4-:R-:W-:Y:S01]  /*9310*/  @!P1 LEA.HI.X R9, R72, R3, R73, 0x1, P0 ;  /* 0x0000000348099211 */ /* 0x010fe200000f0c49 */
[----:B------:R-:W-:Y:S02]  /*9320*/  @!P1 IMAD.SHL.U32 R3, R74, 0x2, RZ ;  /* 0x000000024a039824 */ /* 0x000fe400078e00ff */
[----:B---3--:R-:W-:Y:S01]  /*9330*/  IMAD.WIDE.U32 R12, R252, 0x20, RZ ;  /* 0x00000020fc0c7825 */ /* 0x008fe200078e00ff */
[----:B------:R-:W-:Y:S02]  /*9340*/  LOP3.LUT R16, R16, 0xfffffffe, RZ, 0xc0, !PT ;  /* 0xfffffffe10107812 */ /* 0x000fe400078ec0ff */
[----:B------:R-:W-:Y:S01]  /*9350*/  @!PT LDS RZ, [RZ] ;  /* 0x00000000fffff984 */ /* 0x000fe20000000800 */
[----:B------:R1:W-:Y:S01]  /*9360*/  @!P1 LDGSTS.E.BYPASS.LTC128B.128 [R3+0xa900], [R8.64], !P3 ;  /* 0x0a90000008039fae */ /* 0x0003e2000d901d48 */
[----:B------:R-:W-:-:S03]  /*9370*/  ISETP.GE.AND P3, PT, R72, c[0x0][0x1d4], PT ;  /* 0x0000750048007a0c */ /* 0x000fc60003f66270 */
[----:B------:R-:W0:Y:S10]  /*9380*/  LDGDEPBAR ;  /* 0x00000000000079af */ /* 0x000e340000000000 */
[----:B------:R-:W-:Y:S01]  /*9390*/  @P3 LOP3.LUT R16, R16, 0x1, RZ, 0xfc, !PT ;  /* 0x0000000110103812 */ /* 0x000fe200078efcff */
[----:B------:R-:W-:-:S04]  /*93a0*/  IMAD.WIDE.U32 R14, R96, R18, R14 ;  /* 0x00000012600e7225 */ /* 0x000fc800078e000e */
[----:B------:R3:W-:Y:S01]  /*93b0*/  STL [R1+0x60], R16 ;  /* 0x0000601001007387 */ /* 0x0007e20000100800 */
[----:B-1----:R-:W-:-:S03]  /*93c0*/  IMAD.SHL.U32 R3, R20, 0x20, RZ ;  /* 0x0000002014037824 */ /* 0x002fc600078e00ff */
[----:B------:R-:W-:Y:S01]  /*93d0*/  BAR.SYNC.DEFER_BLOCKING 0x0 ;  /* 0x0000000000007b1d */ /* 0x000fe20000010000 */
[----:B--2---:R-:W-:Y:S01]  /*93e0*/  IADD3 R75, R242, R7, -R68 ;  /* 0x00000007f24b7210 */ /* 0x004fe20007ffe844 */
[----:B------:R-:W-:-:S03]  /*93f0*/  IMAD.IADD R7, R15, 0x1, R6 ;  /* 0x000000010f077824 */ /* 0x000fc600078e0206 */
[C---:B------:R-:W-:Y:S02]  /*9400*/  ISETP.GE.AND P2, PT, R75.reuse, 0x11, PT ;  /* 0x000000114b00780c */ /* 0x040fe40003f46270 */
[C---:B------:R-:W-:Y:S02]  /*9410*/  ISETP.GE.AND P4, PT, R75.reuse, 0x1, PT ;  /* 0x000000014b00780c */ /* 0x040fe40003f86270 */
[----:B------:R-:W-:-:S09]  /*9420*/  ISETP.GE.AND P5, PT, R75, 0x21, PT ;  /* 0x000000214b00780c */ /* 0x000fd20003fa6270 */
[----:B------:R-:W-:Y:S02]  /*9430*/  @P2 LEA R0, P0, R252, R14, 0x4 ;  /* 0x0000000efc002211 */ /* 0x000fe400078020ff */
[----:B------:R-:W-:Y:S02]  /*9440*/  @P4 LEA R8, P1, R14, c[0x0][0x1c8], 0x1 ;  /* 0x000072000e084a11 */ /* 0x000fe400078208ff */
[----:B------:R-:W-:Y:S02]  /*9450*/  @P2 LEA.HI.X R5, R252, R7, R20, 0x4, P0 ;  /* 0x00000007fc052211 */ /* 0x000fe400000f2414 */
[----:B------:R-:W-:Y:S02]  /*9460*/  @P2 LEA R10, P0, R0, c[0x0][0x1c8], 0x1 ;  /* 0x00007200000a2a11 */ /* 0x000fe400078008ff */
[----:B------:R-:W-:Y:S02]  /*9470*/  @P4 LEA.HI.X R9, R14, c[0x0][0x1cc], R7, 0x1, P1 ;  /* 0x000073000e094a11 */ /* 0x000fe400008f0c07 */
[----:B------:R-:W-:Y:S01]  /*9480*/  @P2 LEA.HI.X R11, R0, c[0x0][0x1cc], R5, 0x1, P0 ;  /* 0x00007300000b2a11 */ /* 0x000fe200000f0c05 */
[----:B------:R-:W-:Y:S01]  /*9490*/  @P4 IMAD.SHL.U32 R5, R74, 0x2, RZ ;  /* 0x000000024a054824 */ /* 0x000fe200078e00ff */
[----:B------:R-:W-:-:S02]  /*94a0*/  ISETP.GE.AND P1, PT, R75, 0x31, PT ;  /* 0x000000314b00780c */ /* 0x000fc40003f26270 */
[----:B------:R-:W-:Y:S02]  /*94b0*/  @P5 IADD3 R0, P0, R14, R12, RZ ;  /* 0x0000000c0e005210 */ /* 0x000fe40007f1e0ff */
[----:B------:R-:W-:Y:S01]  /*94c0*/  @!PT LDS RZ, [RZ] ;  /* 0x00000000fffff984 */ /* 0x000fe20000000800 */
[----:B------:R-:W-:Y:S01]  /*94d0*/  @!PT LDS RZ, [RZ] ;  /* 0x00000000fffff984 */ /* 0x000fe20000000800 */
[----:B------:R-:W-:Y:S01]  /*94e0*/  @!PT LDS RZ, [RZ] ;  /* 0x00000000fffff984 */ /* 0x000fe20000000800 */
[----:B------:R1:W-:Y:S01]  /*94f0*/  @P4 LDGSTS.E.BYPASS.LTC128B.128 [R5+0x3900], [R8.64], !P3 ;  /* 0x0390000008054fae */ /* 0x0003e2000d901d48 */
[----:B------:R-:W-:Y:S02]  /*9500*/  LOP3.LUT P4, RZ, R16, 0x1, RZ, 0xc0, !PT ;  /* 0x0000000110ff7812 */ /* 0x000fe4000788c0ff */
[----:B------:R-:W-:Y:S01]  /*9510*/  @P5 IADD3.X R12, R7, R13, R3, P0, !PT ;  /* 0x0000000d070c5210 */ /* 0x000fe200007fe403 */
[----:B------:R-:W-:Y:S01]  /*9520*/  @P2 IMAD.SHL.U32 R3, R74, 0x2, RZ ;  /* 0x000000024a032824 */ /* 0x000fe200078e00ff */
[C---:B------:R-:W-:Y:S02]  /*9530*/  @P5 LEA R18, P3, R0.reuse, c[0x0][0x1c8], 0x1 ;  /* 0x0000720000125a11 */ /* 0x040fe400078608ff */
[----:B------:R-:W-:Y:S02]  /*9540*/  ISETP.GE.AND P0, PT, R75, 0x51, PT ;  /* 0x000000514b00780c */ /* 0x000fe40003f06270 */
[----:B------:R-:W-:Y:S01]  /*9550*/  @P1 IMAD.MOV.U32 R6, RZ, RZ, R14 ;  /* 0x000000ffff061224 */ /* 0x000fe200078e000e */
[----:B------:R-:W-:-:S04]  /*9560*/  @P5 LEA.HI.X R19, R0, c[0x0][0x1cc], R12, 0x1, P3 ;  /* 0x0000730000135a11 */ /* 0x000fc800018f0c0c */
[----:B------:R2:W-:Y:S01]  /*9570*/  @P2 LDGSTS.E.BYPASS.LTC128B.128 [R3+0x4100], [R10.64], !P4 ;  /* 0x041000000a032fae */ /* 0x0005e2000e101d48 */
[----:B------:R-:W-:Y:S01]  /*9580*/  ISETP.GE.AND P2, PT, R75, 0x41, PT ;  /* 0x000000414b00780c */ /* 0x000fe20003f46270 */
[----:B-1----:R-:W-:-:S04]  /*9590*/  @P1 IMAD.WIDE.U32 R8, R252, 0x30, R6 ;  /* 0x00000030fc081825 */ /* 0x002fc800078e0006 */
[----:B------:R-:W-:Y:S01]  /*95a0*/  @P0 IMAD R5, R20, 0x50, RZ ;  /* 0x0000005014050824 */ /* 0x000fe200078e02ff */
[----:B---3--:R-:W-:Y:S01]  /*95b0*/  @P1 LEA R16, P3, R8, c[0x0][0x1c8], 0x1 ;  /* 0x0000720008101a11 */ /* 0x008fe200078608ff */
[----:B--2---:R-:W-:-:S04]  /*95c0*/  @P1 IMAD R3, R20, 0x30, RZ ;  /* 0x0000003014031824 */ /* 0x004fc800078e02ff */
[----:B------:R-:W-:Y:S02]  /*95d0*/  @P1 IMAD.IADD R0, R9, 0x1, R3 ;  /* 0x0000000109001824 */ /* 0x000fe400078e0203 */
[----:B------:R-:W-:-:S03]  /*95e0*/  @P0 IMAD.MOV.U32 R9, RZ, RZ, R7 ;  /* 0x000000ffff090224 */ /* 0x000fc600078e0007 */
[----:B------:R-:W-:Y:S01]  /*95f0*/  @P1 LEA.HI.X R17, R8, c[0x0][0x1cc], R0, 0x1, P3 ;  /* 0x0000730008111a11 */ /* 0x000fe200018f0c00 */
[----:B------:R-:W-:Y:S01]  /*9600*/  @P0 IMAD.MOV.U32 R8, RZ, RZ, R14 ;  /* 0x000000ffff080224 */ /* 0x000fe200078e000e */
[----:B------:R-:W-:-:S03]  /*9610*/  @P2 LEA R0, P3, R252, R14, 0x6 ;  /* 0x0000000efc002211 */ /* 0x000fc600078630ff */
[C---:B------:R-:W-:Y:S01]  /*9620*/  @P0 IMAD.WIDE.U32 R8, R252.reuse, 0x50, R8 ;  /* 0x00000050fc080825 */ /* 0x040fe200078e0008 */
[----:B------:R-:W-:Y:S02]  /*9630*/  @P2 LEA.HI.X R3, R252, R7, R20, 0x6, P3 ;  /* 0x00000007fc032211 */ /* 0x000fe400018f3414 */
[----:B------:R-:W-:-:S04]  /*9640*/  @P2 LEA R12, P3, R0, c[0x0][0x1c8], 0x1 ;  /* 0x00007200000c2a11 */ /* 0x000fc800078608ff */
[----:B------:R-:W-:Y:S01]  /*9650*/  @P2 LEA.HI.X R13, R0, c[0x0][0x1cc], R3, 0x1, P3 ;  /* 0x00007300000d2a11 */ /* 0x000fe200018f0c03 */
[----:B------:R-:W-:Y:S01]  /*9660*/  @P5 IMAD.SHL.U32 R3, R74, 0x2, RZ ;  /* 0x000000024a035824 */ /* 0x000fe200078e00ff */
[----:B------:R-:W-:Y:S01]  /*9670*/  @P0 LEA R10, P3, R8, c[0x0][0x1c8], 0x1 ;  /* 0x00007200080a0a11 */ /* 0x000fe200078608ff */
[----:B------:R-:W-:Y:S02]  /*9680*/  @P0 IMAD.IADD R0, R9, 0x1, R5 ;  /* 0x0000000109000824 */ /* 0x000fe400078e0205 */
[----:B------:R-:W-:Y:S01]  /*9690*/  @P1 IMAD.SHL.U32 R5, R74, 0x2, RZ ;  /* 0x000000024a051824 */ /* 0x000fe200078e00ff */
[----:B------:R1:W-:Y:S02]  /*96a0*/  @P5 LDGSTS.E.BYPASS.LTC128B.128 [R3+0x4900], [R18.64], !P4 ;  /* 0x0490000012035fae */ /* 0x0003e4000e101d48 */
[----:B------:R-:W-:Y:S01]  /*96b0*/  @P0 LEA.HI.X R11, R8, c[0x0][0x1cc], R0, 0x1, P3 ;  /* 0x00007300080b0a11 */ /* 0x000fe200018f0c00 */
[C---:B------:R-:W-:Y:S01]  /*96c0*/  @P0 IMAD.SHL.U32 R0, R74.reuse, 0x2, RZ ;  /* 0x000000024a000824 */ /* 0x040fe200078e00ff */
[----:B------:R2:W-:Y:S01]  /*96d0*/  @P1 LDGSTS.E.BYPASS.LTC128B.128 [R5+0x5100], [R16.64], !P4 ;  /* 0x0510000010051fae */ /* 0x0005e2000e101d48 */
[----:B-1----:R-:W-:-:S05]  /*96e0*/  @P2 IMAD.SHL.U32 R3, R74, 0x2, RZ ;  /* 0x000000024a032824 */ /* 0x002fca00078e00ff */
[----:B------:R2:W-:Y:S04]  /*96f0*/  @P2 LDGSTS.E.BYPASS.LTC128B.128 [R3+0x5900], [R12.64], !P4 ;  /* 0x059000000c032fae */ /* 0x0005e8000e101d48 */
[----:B------:R2:W-:Y:S01]  /*9700*/  @P0 LDGSTS.E.BYPASS.LTC128B.128 [R0+0x6100], [R10.64], !P4 ;  /* 0x061000000a000fae */ /* 0x0005e2000e101d48 */
[----:B------:R-:W-:-:S13]  /*9710*/  ISETP.GE.AND P0, PT, R75, 0x61, PT ;  /* 0x000000614b00780c */ /* 0x000fda0003f06270 */
[----:B------:R-:W-:Y:S05]  /*9720*/  @!P0 BRA `(.L_x_687) ;  /* 0x0000008000008947 */ /* 0x000fea0003800000 */
[----:B------:R-:W-:Y:S01]  /*9730*/  MOV R6, R14 ;  /* 0x0000000e00067202 */ /* 0x000fe20000000f00 */
[----:B--2---:R-:W-:-:S04]  /*9740*/  IMAD R0, R20, 0x60, RZ ;  /* 0x0000006014007824 */ /* 0x004fc800078e02ff */
[----:B------:R-:W-:-:S05]  /*9750*/  IMAD.WIDE.U32 R8, R252, 0x60, R6 ;  /* 0x00000060fc087825 */ /* 0x000fca00078e0006 */
[----:B------:R-:W-:Y:S02]  /*9760*/  IADD3 R0, R0, R9, RZ ;  /* 0x0000000900007210 */ /* 0x000fe40007ffe0ff */
[----:B------:R-:W-:-:S04]  /*9770*/  LEA R6, P0, R8, c[0x0][0x1c8], 0x1 ;  /* 0x0000720008067a11 */ /* 0x000fc800078008ff */
[----:B------:R-:W-:Y:S02]  /*9780*/  LEA.HI.X R7, R8, c[0x0][0x1cc], R0, 0x1, P0 ;  /* 0x0000730008077a11 */ /* 0x000fe400000f0c00 */
[----:B------:R-:W-:-:S05]  /*9790*/  SHF.L.U32 R0, R74, 0x1, RZ ;  /* 0x000000014a007819 */ /* 0x000fca00000006ff */
[----:B------:R1:W-:Y:S02]  /*97a0*/  LDGSTS.E.BYPASS.LTC128B.128 [R0+0x6900], [R6.64], !P4 ;  /* 0x0690000006007fae */ /* 0x0003e4000e101d48 */
.L_x_687:
[----:B------:R-:W-:Y:S05]  /*97b0*/  BSYNC B0 ;  /* 0x0000000000007941 */ /* 0x000fea0003800000 */
.L_x_686:
[----:B------:R-:W-:Y:S01]  /*97c0*/  ISETP.LT.AND P0, PT, RZ, c[0x0][0x27c], PT ;  /* 0x00009f00ff007a0c */ /* 0x000fe20003f01270 */
[----:B------:R-:W0:Y:S01]  /*97d0*/  LDGDEPBAR ;  /* 0x00000000000079af */ /* 0x000e220000000000 */
[----:B------:R-:W-:-:S04]  /*97e0*/  LEA.HI R243, R249, R250, RZ, 0x5 ;  /* 0x000000faf9f37211 */ /* 0x000fc800078f28ff */
[----:B------:R-:W-:-:S07]  /*97f0*/  SHF.R.S32.HI R248, RZ, 0x5, R243 ;  /* 0x00000005fff87819 */ /* 0x000fce00000114f3 */
[----:B------:R-:W-:Y:S05]  /*9800*/  @P0 BRA `(.L_x_688) ;  /* 0x0000002000000947 */ /* 0x000fea0003800000 */
[----:B------:R-:W-:-:S04]  /*9810*/  DEPBAR.LE SB0, 0x1 ;  /* 0x000080400000791a */ /* 0x000fc80000000000 */
[----:B------:R-:W-:Y:S05]  /*9820*/  BRA `(.L_x_689) ;  /* 0x00004d7000007947 */ /* 0x000fea0003800000 */
.L_x_688:
[----:B------:R-:W-:Y:S01]  /*9830*/  ULDC.U8 UR4, c[0x0][0x298] ;  /* 0x0000a60000047ab9 */ /* 0x000fe20000000000 */
[----:B-12--5:R-:W-:Y:S01]  /*9840*/  SHF.R.S32.HI R0, RZ, 0x1f, R167 ;  /* 0x0000001fff007819 */ /* 0x026fe200000114a7 */
[----:B------:R-:W-:Y:S01]  /*9850*/  IMAD.WIDE.U32 R12, R167, c[0x0][0x280], RZ ;  /* 0x0000a000a70c7a25 */ /* 0x000fe200078e00ff */
        /* <DEDUP_REMOVED lines=17> */
[----:B------:R-:W-:Y:S01]  /*9970*/  @P6 IMAD.HI.U32 R3, R0, c[0x0][0x2c8], RZ ;  /* 0x0000b20000036a27 */ /* 0x000fe200078e00ff */
[----:B------:R-:W-:Y:S01]  /*9980*/  MOV R8, R12 ;  /* 0x0000000c00087202 */ /* 0x000fe20000000f00 */
[----:B------:R-:W-:Y:S01]  /*9990*/  BSSY B0, `(.L_x_691) ;  /* 0x000002e000007945 */ /* 0x000fe20003800000 */
[----:B------:R-:W-:Y:S01]  /*99a0*/  MOV R6, R10 ;  /* 0x0000000a00067202 */ /* 0x000fe20000000f00 */
[----:B------:R-:W-:Y:S01]  /*99b0*/  IMAD.SHL.U32 R17, R14, 0x4, RZ ;  /* 0x000000040e117824 */ /* 0x000fe200078e00ff */
[----:B------:R-:W-:Y:S01]  /*99c0*/  @P6 SHF.R.U32.HI R0, RZ, c[0x0][0x2cc], R3 ;  /* 0x0000b300ff006a19 */ /* 0x000fe20000011603 */
[----:B------:R-:W-:Y:S01]  /*99d0*/  CS2R R38, SRZ ;  /* 0x0000000000267805 */ /* 0x000fe2000001ff00 */
[----:B------:R-:W-:Y:S01]  /*99e0*/  CS2R R26, SRZ ;  /* 0x00000000001a7805 */ /* 0x000fe2000001ff00 */
[----:B------:R-:W-:Y:S01]  /*99f0*/  CS2R R14, SRZ ;  /* 0x00000000000e7805 */ /* 0x000fe2000001ff00 */
[----:B------:R-:W-:Y:S01]  /*9a00*/  SHF.R.S32.HI R3, RZ, 0x1f, R0 ;  /* 0x0000001fff037819 */ /* 0x000fe20000011400 */
[----:B------:R-:W-:Y:S01]  /*9a10*/  IMAD.WIDE.U32 R8, R0, c[0x0][0x280], R8 ;  /* 0x0000a00000087a25 */ /* 0x000fe200078e0008 */
[----:B------:R-:W-:Y:S01]  /*9a20*/  CS2R R28, SRZ ;  /* 0x00000000001c7805 */ /* 0x000fe2000001ff00 */
[----:B------:R-:W-:-:S02]  /*9a30*/  CS2R R18, SRZ ;  /* 0x0000000000127805 */ /* 0x000fc4000001ff00 */
        /* <DEDUP_REMOVED lines=35> */
.L_x_692:
[----:B------:R-:W-:Y:S05]  /*9c70*/  BSYNC B0 ;  /* 0x0000000000007941 */ /* 0x000fea0003800000 */
.L_x_691:
        /* <DEDUP_REMOVED lines=41> */
.L_x_694:
[----:B------:R-:W-:Y:S05]  /*9f10*/  BSYNC B0 ;  /* 0x0000000000007941 */ /* 0x000fea0003800000 */
.L_x_693:
        /* <DEDUP_REMOVED lines=43> */
.L_x_696:
[----:B------:R-:W-:Y:S05]  /*a1d0*/  BSYNC B0 ;  /* 0x0000000000007941 */ /* 0x000fea0003800000 */
.L_x_695:
[----:B------:R-:W-:Y:S01]  /*a1e0*/  IADD3 R0, R24, 0x60, RZ ;  /* 0x0000006018007810 */ /* 0x000fe20007ffe0ff */
[----:B--2--5:R-:W-:Y:S01]  /*a1f0*/  IMAD.MOV.U32 R10, RZ, RZ, R44 ;  /* 0x000000ffff0a7224 */ /* 0x024fe200078e002c */
[----:B------:R-:W2:Y:S01]  /*a200*/  SHFL.IDX PT, R9, R20, 0x3, 0x1c1f ;  /* 0x007c1f0014097f89 */ /* 0x000ea200000e0000 */
[----:B------:R-:W-:Y:S01]  /*a210*/  IMAD.MOV.U32 R5, RZ, RZ, R45 ;  /* 0x000000ffff057224 */ /* 0x000fe200078e002d */
[----:B------:R-:W-:Y:S01]  /*a220*/  ISETP.GE.AND P0, PT, R0, R25, PT ;  /* 0x000000190000720c */ /* 0x000fe20003f06270 */
[----:B------:R-:W-:Y:S01]  /*a230*/  IMAD.MOV.U32 R3, RZ, RZ, R40 ;  /* 0x000000ffff037224 */ /* 0x000fe200078e0028 */
[----:B------:R-:W4:Y:S01]  /*a240*/  SHFL.IDX PT, R8, R21, 0x3, 0x1c1f ;  /* 0x007c1f0015087f89 */ /* 0x000f2200000e0000 */
[----:B------:R-:W-:Y:S01]  /*a250*/  IMAD.MOV.U32 R0, RZ, RZ, R41 ;  /* 0x000000ffff007224 */ /* 0x000fe200078e0029 */
[----:B------:R-:W-:Y:S01]  /*a260*/  PRMT R65, R5, 0x5410, R10 ;  /* 0x0000541005417816 */ /* 0x000fe2000000000a */
[----:B------:R-:W-:Y:S01]  /*a270*/  IMAD.MOV.U32 R5, RZ, RZ, R47 ;  /* 0x000000ffff057224 */ /* 0x000fe200078e002f */
[----:B------:R-:W-:Y:S01]  /*a280*/  MOV R10, R46 ;  /* 0x0000002e000a7202 */ /* 0x000fe20000000f00 */
[----:B-1----:R-:W1:Y:S01]  /*a290*/  SHFL.IDX PT, R7, R16, 0x3, 0x1c1f ;  /* 0x007c1f0010077f89 */ /* 0x002e6200000e0000 */
[----:B------:R-:W-:Y:S01]  /*a2a0*/  PRMT R63, R0, 0x5410, R3 ;  /* 0x00005410003f7816 */ /* 0x000fe20000000003 */
[----:B------:R-:W-:Y:S01]  /*a2b0*/  IMAD.MOV.U32 R3, RZ, RZ, R42 ;  /* 0x000000ffff037224 */ /* 0x000fe200078e002a */
[----:B------:R-:W-:Y:S01]  /*a2c0*/  MOV R0, R43 ;  /* 0x0000002b00007202 */ /* 0x000fe20000000f00 */
[----:B---3--:R3:W1:Y:S01]  /*a2d0*/  SHFL.IDX PT, R6, R22, 0x3, 0x1c1f ;  /* 0x007c1f0016067f89 */ /* 0x00866200000e0000 */
[----:B------:R-:W-:Y:S01]  /*a2e0*/  BSSY B0, `(.L_x_697) ;  /* 0x0000019000007945 */ /* 0x000fe20003800000 */
[----:B------:R-:W-:Y:S01]  /*a2f0*/  PRMT R64, R5, 0x5410, R10 ;  /* 0x0000541005407816 */ /* 0x000fe2000000000a */
[----:B------:R-:W-:Y:S01]  /*a300*/  CS2R R50, SRZ ;  /* 0x0000000000327805 */ /* 0x000fe2000001ff00 */
[----:B------:R-:W-:Y:S01]  /*a310*/  PRMT R62, R0, 0x5410, R3 ;  /* 0x00005410003e7816 */ /* 0x000fe20000000003 */
[----:B------:R-:W-:Y:S01]  /*a320*/  CS2R R48, SRZ ;  /* 0x0000000000307805 */ /* 0x000fe2000001ff00 */
[----:B---34-:R-:W-:Y:S01]  /*a330*/  CS2R R22, SRZ ;  /* 0x0000000000167805 */ /* 0x018fe2000001ff00 */
[----:B------:R-:W-:Y:S05]  /*a340*/  @P0 BRA `(.L_x_698) ;  /* 0x0000012000000947 */ /* 0x000fea0003800000 */
[C---:B-12---:R-:W-:Y:S01]  /*a350*/  IADD3 R3, R17.reuse, 0x10, RZ ;  /* 0x0000001011037810 */ /* 0x046fe20007ffe0ff */
[----:B------:R-:W-:Y:S01]  /*a360*/  CS2R R22, SRZ ;  /* 0x0000000000167805 */ /* 0x000fe2000001ff00 */
[----:B------:R-:W-:Y:S01]  /*a370*/  ISETP.GE.AND P1, PT, R17, c[0x0][0x27c], PT ;  /* 0x00009f0011007a0c */ /* 0x000fe20003f26270 */
[----:B------:R-:W-:Y:S01]  /*a380*/  CS2R R48, SRZ ;  /* 0x0000000000307805 */ /* 0x000fe2000001ff00 */
[----:B------:R-:W-:Y:S01]  /*a390*/  ISETP.GE.AND P0, PT, R3, c[0x0][0x27c], PT ;  /* 0x00009f0003007a0c */ /* 0x000fe20003f06270 */
[----:B------:R-:W-:Y:S01]  /*a3a0*/  CS2R R52, SRZ ;  /* 0x0000000000347805 */ /* 0x000fe2000001ff00 */
[----:B------:R-:W-:-:S09]  /*a3b0*/  CS2R R50, SRZ ;  /* 0x0000000000327805 */ /* 0x000fd2000001ff00 */
[----:B------:R-:W-:Y:S02]  /*a3c0*/  @!P1 IMAD.WIDE R12, R17, 0x2, R8 ;  /* 0x00000002110c9825 */ /* 0x000fe400078e0208 */
[----:B------:R-:W-:-:S03]  /*a3d0*/  @!P0 SHF.R.S32.HI R0, RZ, 0x1f, R3 ;  /* 0x0000001fff008819 */ /* 0x000fc60000011403 */
[----:B------:R1:W5:Y:S01]  /*a3e0*/  @!P1 LD.E.64 R22, [R12.64] ;  /* 0x000000080c169980 */ /* 0x000362000c101b00 */
[----:B------:R-:W-:-:S04]  /*a3f0*/  @!P0 LEA.HI R0, R0, R3, RZ, 0x2 ;  /* 0x0000000300008211 */ /* 0x000fc800078f10ff */
[----:B------:R-:W-:-:S05]  /*a400*/  @!P0 LOP3.LUT R0, R0, 0xfffffffc, RZ, 0xc0, !PT ;  /* 0xfffffffc00008812 */ /* 0x000fca00078ec0ff */
[----:B------:R-:W-:-:S04]  /*a410*/  @!P0 IMAD.WIDE R10, R0, 0x2, R8 ;  /* 0x00000002000a8825 */ /* 0x000fc800078e0208 */
[--C-:B------:R-:W-:Y:S01]  /*a420*/  @!P0 IMAD.WIDE R8, R0, 0x2, R6.reuse ;  /* 0x0000000200088825 */ /* 0x100fe200078e0206 */
[----:B------:R1:W5:Y:S03]  /*a430*/  @!P0 LD.E.64 R52, [R10.64] ;  /* 0x000000080a348980 */ /* 0x000366000c101b00 */
[----:B------:R-:W-:Y:S01]  /*a440*/  @!P1 IMAD.WIDE R6, R17, 0x2, R6 ;  /* 0x0000000211069825 */ /* 0x000fe200078e0206 */
[----:B------:R1:W5:Y:S04]  /*a450*/  @!P0 LD.E.64 R50, [R8.64] ;  /* 0x0000000808328980 */ /* 0x000368000c101b00 */
[----:B------:R1:W5:Y:S02]  /*a460*/  @!P1 LD.E.64 R48, [R6.64] ;  /* 0x0000000806309980 */ /* 0x000364000c101b00 */
.L_x_698:
[----:B-12---:R-:W-:Y:S05]  /*a470*/  BSYNC B0 ;  /* 0x0000000000007941 */ /* 0x006fea0003800000 */
.L_x_697:
[----:B------:R-:W-:Y:S01]  /*a480*/  SHF.R.S32.HI R0, RZ, 0x1f, R60 ;  /* 0x0000001fff007819 */ /* 0x000fe2000001143c */
[----:B-----5:R-:W-:Y:S01]  /*a490*/  IMAD.MOV.U32 R6, RZ, RZ, R52 ;  /* 0x000000ffff067224 */ /* 0x020fe200078e0034 */
[----:B------:R-:W-:-:S04]  /*a4a0*/  DEPBAR.LE SB0, 0x1 ;  /* 0x000080400000791a */ /* 0x000fc80000000000 */
[----:B------:R-:W-:Y:S01]  /*a4b0*/  LEA.HI R0, R0, R60, RZ, 0x3 ;  /* 0x0000003c00007211 */ /* 0x000fe200078f18ff */
[----:B------:R-:W-:Y:S01]  /*a4c0*/  IMAD.MOV.U32 R5, RZ, RZ, R53 ;  /* 0x000000ffff057224 */ /* 0x000fe200078e0035 */
[----:B------:R-:W-:Y:S01]  /*a4d0*/  BSSY B1, `(.L_x_699) ;  /* 0x0000082000017945 */ /* 0x000fe20003800000 */
[----:B------:R-:W-:Y:S01]  /*a4e0*/  IMAD.MOV.U32 R3, RZ, RZ, R22 ;  /* 0x000000ffff037224 */ /* 0x000fe200078e0016 */
[----:B------:R-:W-:Y:S01]  /*a4f0*/  LOP3.LUT R0, R0, 0xfffffff8, RZ, 0xc0, !PT ;  /* 0xfffffff800007812 */ /* 0x000fe200078ec0ff */
[----:B------:R-:W-:Y:S01]  /*a500*/  IMAD.MOV.U32 R7, RZ, RZ, R51 ;  /* 0x000000ffff077224 */ /* 0x000fe200078e0033 */
        /* <DEDUP_REMOVED lines=15> */
[----:B------:R-:W-:Y:S02]  /*a600*/  PRMT R66, R0, 0x7610, R66 ;  /* 0x0000761000427816 */ /* 0x000fe40000000042 */
[----:B------:R-:W-:Y:S01]  /*a610*/  PRMT R67, R7, 0x7610, R67 ;  /* 0x0000761007437816 */ /* 0x000fe20000000043 */
[----:B------:R-:W-:Y:S01]  /*a620*/  IMAD R0, R248, 0x200, R5 ;  /* 0x00000200f8007824 */ /* 0x000fe200078e0205 */
[----:B------:R-:W-:Y:S01]  /*a630*/  IMNMX R25, R3, 0x80, PT ;  /* 0x0000008003197817 */ /* 0x000fe20003800200 */
[----:B------:R-:W-:-:S03]  /*a640*/  IMAD.MOV.U32 R5, RZ, RZ, R49 ;  /* 0x000000ffff057224 */ /* 0x000fc600078e0031 */
[----:B------:R-:W-:Y:S02]  /*a650*/  ISETP.GE.AND P0, PT, R60, R25, PT ;  /* 0x000000193c00720c */ /* 0x000fe40003f06270 */
[C---:B------:R-:W-:Y:S02]  /*a660*/  IADD3 R3, R0.reuse, 0x20, RZ ;  /* 0x0000002000037810 */ /* 0x040fe40007ffe0ff */
[C---:B------:R-:W-:Y:S02]  /*a670*/  @P1 IADD3 R3, R0.reuse, -0x20, RZ ;  /* 0xffffffe000031810 */ /* 0x040fe40007ffe0ff */
[----:B------:R-:W-:Y:S02]  /*a680*/  PRMT R31, R5, 0x5410, R6 ;  /* 0x00005410051f7816 */ /* 0x000fe40000000006 */
[----:B------:R-:W-:Y:S02]  /*a690*/  LEA R21, R0, 0x7100, 0x1 ;  /* 0x0000710000157811 */ /* 0x000fe400078e08ff */
        /* <DEDUP_REMOVED lines=16> */
[----:B------:R-:W-:Y:S01]  /*a7a0*/  IMAD.U32 R19, R3, 0x10000, RZ ;  /* 0x0001000003137824 */ /* 0x000fe200078e00ff */
[C---:B-1----:R-:W-:Y:S01]  /*a7b0*/  LOP3.LUT R5, R10.reuse, 0xffff0000, RZ, 0xc0, !PT ;  /* 0xffff00000a057812 */ /* 0x042fe200078ec0ff */
[----:B------:R-:W-:Y:S01]  /*a7c0*/  IMAD.U32 R6, R10, 0x10000, RZ ;  /* 0x000100000a067824 */ /* 0x000fe200078e00ff */
[C---:B------:R-:W-:Y:S01]  /*a7d0*/  LOP3.LUT R10, R11.reuse, 0xffff0000, RZ, 0xc0, !PT ;  /* 0xffff00000b0a7812 */ /* 0x040fe200078ec0ff */
[----:B------:R-:W-:Y:S01]  /*a7e0*/  IMAD.U32 R12, R11, 0x10000, RZ ;  /* 0x000100000b0c7824 */ /* 0x000fe200078e00ff */
[----:B------:R-:W-:Y:S01]  /*a7f0*/  LOP3.LUT R11, R3, 0xffff0000, RZ, 0xc0, !PT ;  /* 0xffff0000030b7812 */ /* 0x000fe200078ec0ff */
[C---:B------:R-:W-:Y:S01]  /*a800*/  FMUL.FTZ R0, R5.reuse, R18 ;  /* 0x0000001205007220 */ /* 0x040fe20000410000 */
[C---:B------:R-:W-:Y:S01]  /*a810*/  SHF.L.U32 R15, R8.reuse, 0x10, RZ ;  /* 0x00000010080f7819 */ /* 0x040fe200000006ff */
[-C--:B------:R-:W-:Y:S01]  /*a820*/  FMUL.FTZ R5, R5, R19.reuse ;  /* 0x0000001305057220 */ /* 0x080fe20000410000 */
[----:B------:R-:W-:Y:S01]  /*a830*/  LOP3.LUT R7, R8, 0xffff0000, RZ, 0xc0, !PT ;  /* 0xffff000008077812 */ /* 0x000fe200078ec0ff */
[----:B------:R-:W-:Y:S01]  /*a840*/  FFMA.FTZ R19, R6, R19, -R0 ;  /* 0x0000001306137223 */ /* 0x000fe20000010800 */
[C---:B------:R-:W-:Y:S01]  /*a850*/  SHF.L.U32 R16, R9.reuse, 0x10, RZ ;  /* 0x0000001009107819 */ /* 0x040fe200000006ff */
[C---:B------:R-:W-:Y:S01]  /*a860*/  FMUL.FTZ R3, R10.reuse, R20 ;  /* 0x000000140a037220 */ /* 0x040fe20000410000 */
[----:B------:R-:W-:Y:S01]  /*a870*/  LOP3.LUT R8, R9, 0xffff0000, RZ, 0xc0, !PT ;  /* 0xffff000009087812 */ /* 0x000fe200078ec0ff */
[-C--:B------:R-:W-:Y:S01]  /*a880*/  FMUL.FTZ R0, R10, R11.reuse ;  /* 0x0000000b0a007220 */ /* 0x080fe20000410000 */
[----:B------:R-:W-:Y:S01]  /*a890*/  SHF.L.U32 R9, R14, 0x10, RZ ;  /* 0x000000100e097819 */ /* 0x000fe200000006ff */
[C---:B------:R-:W-:Y:S01]  /*a8a0*/  IMAD.U32 R10, R13.reuse, 0x10000, RZ ;  /* 0x000100000d0a7824 */ /* 0x040fe200078e00ff */
[----:B------:R-:W-:Y:S01]  /*a8b0*/  LOP3.LUT R13, R13, 0xffff0000, RZ, 0xc0, !PT ;  /* 0xffff00000d0d7812 */ /* 0x000fe200078ec0ff */
[----:B------:R-:W-:Y:S01]  /*a8c0*/  FFMA.FTZ R18, R6, R18, R5 ;  /* 0x0000001206127223 */ /* 0x000fe20000010005 */
[----:B------:R-:W-:Y:S01]  /*a8d0*/  LOP3.LUT R14, R14, 0xffff0000, RZ, 0xc0, !PT ;  /* 0xffff00000e0e7812 */ /* 0x000fe200078ec0ff */
[----:B------:R-:W-:-:S02]  /*a8e0*/  FFMA.FTZ R6, R12, R11, -R3 ;  /* 0x0000000b0c067223 */ /* 0x000fc40000010803 */
[----:B------:R-:W-:Y:S02]  /*a8f0*/  FFMA.FTZ R11, R12, R20, R0 ;  /* 0x000000140c0b7223 */ /* 0x000fe40000010000 */
[----:B------:R-:W-:Y:S02]  /*a900*/  FMUL.FTZ R5, R7, R10 ;  /* 0x0000000a07057220 */ /* 0x000fe40000410000 */
[C---:B------:R-:W-:Y:S01]  /*a910*/  FMUL.FTZ R0, R8.reuse, R13 ;  /* 0x0000000d08007220 */ /* 0x040fe20000410000 */
[----:B------:R-:W-:Y:S01]  /*a920*/  F2FP.BF16.PACK_AB R11, R11, R6 ;  /* 0x000000060b0b723e */ /* 0x000fe200000010ff */
[-C--:B------:R-:W-:Y:S02]  /*a930*/  FMUL.FTZ R3, R7, R9.reuse ;  /* 0x0000000907037220 */ /* 0x080fe40000410000 */
[----:B------:R-:W-:Y:S02]  /*a940*/  FMUL.FTZ R8, R8, R14 ;  /* 0x0000000e08087220 */ /* 0x000fe40000410000 */
[----:B------:R-:W-:-:S02]  /*a950*/  FFMA.FTZ R5, R15, R9, -R5 ;  /* 0x000000090f057223 */ /* 0x000fc40000010805 */
[----:B------:R-:W-:Y:S01]  /*a960*/  FFMA.FTZ R3, R15, R10, R3 ;  /* 0x0000000a0f037223 */ /* 0x000fe20000010003 */
[----:B------:R-:W-:Y:S01]  /*a970*/  F2FP.BF16.PACK_AB R10, R18, R19 ;  /* 0x00000013120a723e */ /* 0x000fe200000010ff */
[C---:B------:R-:W-:Y:S02]  /*a980*/  FFMA.FTZ R0, R16.reuse, R14, -R0 ;  /* 0x0000000e10007223 */ /* 0x040fe40000010800 */
[----:B------:R-:W-:Y:S01]  /*a990*/  FFMA.FTZ R9, R16, R13, R8 ;  /* 0x0000000d10097223 */ /* 0x000fe20000010008 */
[----:B------:R-:W-:-:S04]  /*a9a0*/  F2FP.BF16.PACK_AB R8, R3, R5 ;  /* 0x000000050308723e */ /* 0x000fc800000010ff */
[----:B------:R-:W-:-:S05]  /*a9b0*/  F2FP.BF16.PACK_AB R9, R9, R0 ;  /* 0x000000000909723e */ /* 0x000fca00000010ff */
[----:B------:R1:W-:Y:S02]  /*a9c0*/  STS.128 [R21], R8 ;  /* 0x0000000815007388 */ /* 0x0003e40000000c00 */
.L_x_702:
[----:B------:R-:W-:Y:S05]  /*a9d0*/  BSYNC B0 ;  /* 0x0000000000007941 */ /* 0x000fea0003800000 */
.L_x_701:
        /* <DEDUP_REMOVED lines=49> */
.L_x_700:
[----:B------:R-:W-:Y:S05]  /*acf0*/  BSYNC B1 ;  /* 0x0000000000017941 */ /* 0x000fea0003800000 */
.L_x_699:
        /* <DEDUP_REMOVED lines=52> */
[----:B------:R1:W-:Y:S02]  /*b040*/  STS.128 [R21+0x1000], R8 ;  /* 0x0010000815007388 */ /* 0x0003e40000000c00 */
.L_x_706:
[----:B------:R-:W-:Y:S05]  /*b050*/  BSYNC B0 ;  /* 0x0000000000007941 */ /* 0x000fea0003800000 */
.L_x_705:
        /* <DEDUP_REMOVED lines=49> */
.L_x_704:
[----:B------:R-:W-:Y:S05]  /*b370*/  BSYNC B1 ;  /* 0x0000000000017941 */ /* 0x000fea0003800000 */
.L_x_703:
        /* <DEDUP_REMOVED lines=53> */
.L_x_710:
[----:B------:R-:W-:Y:S05]  /*b6d0*/  BSYNC B0 ;  /* 0x0000000000007941 */ /* 0x000fea0003800000 */
.L_x_709:
        /* <DEDUP_REMOVED lines=49> */
.L_x_708:
[----:B------:R-:W-:Y:S05]  /*b9f0*/  BSYNC B1 ;  /* 0x0000000000017941 */ /* 0x000fea0003800000 */
.L_x_707:
        /* <DEDUP_REMOVED lines=52> */
.L_x_713:
[----:B------:R-:W-:Y:S05]  /*bd40*/  BSYNC B0 ;  /* 0x0000000000007941 */ /* 0x000fea0003800000 */
.L_x_712:
        /* <DEDUP_REMOVED lines=28> */
[----:B------:R-:W-:Y:S01]  /*bf10*/  FMUL.FTZ R0, R10, R11 ;  /* 0x0000000b0a007220 */ /* 0x000fe20000410000 */
        /* <DEDUP_REMOVED lines=19> */
[----:B------:R1:W-:Y:S01]  /*c050*/  STS.128 [R24+0x3000], R8 ;  /* 0x0030000818007388 */ /* 0x0003e20000000c00 */
[----:B------:R-:W-:Y:S05]  /*c060*/  BRA `(.L_x_711) ;  /* 0x0000252000007947 */ /* 0x000fea0003800000 */
.L_x_690:
[----:B------:R-:W-:Y:S01]  /*c070*/  @P6 IMAD.HI.U32 R3, R0, c[0x0][0x2c8], RZ ;  /* 0x0000b20000036a27 */ /* 0x000fe200078e00ff */
[----:B------:R-:W-:Y:S01]  /*c080*/  ISETP.GE.AND P2, PT, R31, c[0x0][0x27c], PT ;  /* 0x00009f001f007a0c */ /* 0x000fe20003f46270 */
[----:B------:R-:W-:Y:S01]  /*c090*/  CS2R R22, SRZ ;  /* 0x0000000000167805 */ /* 0x000fe2000001ff00 */
[----:B------:R-:W-:Y:S01]  /*c0a0*/  SHF.R.S32.HI R32, RZ, 0x1f, R31 ;  /* 0x0000001fff207819 */ /* 0x000fe2000001141f */
[----:B------:R-:W-:Y:S01]  /*c0b0*/  IMAD.MOV.U32 R8, RZ, RZ, R12 ;  /* 0x000000ffff087224 */ /* 0x000fe200078e000c */
[----:B------:R-:W-:Y:S01]  /*c0c0*/  @P6 SHF.R.U32.HI R0, RZ, c[0x0][0x2cc], R3 ;  /* 0x0000b300ff006a19 */ /* 0x000fe20000011603 */
[----:B------:R-:W-:Y:S01]  /*c0d0*/  IMAD.MOV.U32 R6, RZ, RZ, R10 ;  /* 0x000000ffff067224 */ /* 0x000fe200078e000a */
[----:B------:R-:W-:Y:S02]  /*c0e0*/  CS2R R20, SRZ ;  /* 0x0000000000147805 */ /* 0x000fe4000001ff00 */
        /* <DEDUP_REMOVED lines=20> */
[----:B-1----:R-:W-:-:S04]  /*c230*/  @!P0 IADD3 R8, P1, R8, R0, RZ ;  /* 0x0000000008088210 */ /* 0x002fc80007f3e0ff */
[----:B--2---:R-:W-:Y:S02]  /*c240*/  @!P0 IADD3.X R9, R7, R3, RZ, P1, !PT ;  /* 0x0000000307098210 */ /* 0x004fe40000ffe4ff */
[----:B---3--:R-:W-:Y:S01]  /*c250*/  @!P0 IADD3 R6, P1, R6, R0, RZ ;  /* 0x0000000006068210 */ /* 0x008fe20007f3e0ff */
[----:B------:R-:W-:Y:S02]  /*c260*/  CS2R R18, SRZ ;  /* 0x0000000000127805 */ /* 0x000fe4000001ff00 */
[----:B------:R1:W2:Y:S01]  /*c270*/  @!P0 LD.E.128 R20, [R8.64] ;  /* 0x0000000808148980 */ /* 0x0002a2000c101d00 */
[----:B------:R-:W-:Y:S01]  /*c280*/  CS2R R16, SRZ ;  /* 0x0000000000107805 */ /* 0x000fe2000001ff00 */
        /* <DEDUP_REMOVED lines=39> */
.L_x_715:
[----:B-1-3--:R-:W-:Y:S05]  /*c500*/  BSYNC B0 ;  /* 0x0000000000007941 */ /* 0x00afea0003800000 */
.L_x_714:
        /* <DEDUP_REMOVED lines=65> */
.L_x_717:
[----:B-1-3--:R-:W-:Y:S05]  /*c920*/  BSYNC B0 ;  /* 0x0000000000007941 */ /* 0x00afea0003800000 */
.L_x_716:
        /* <DEDUP_REMOVED lines=28> */
[----:B------:R-:W-:Y:S01]  /*caf0*/  SHF.R.U32.HI R6, RZ, 0x10, R23 ;  /* 0x00000010ff067819 */ /* 0x000fe20000011617 */
[----:B------:R-:W-:Y:S01]  /*cb00*/  IMAD.SHL.U32 R44, R3, 0x2, RZ ;  /* 0x00000002032c7824 */ /* 0x000fe200078e00ff */
[----:B------:R-:W-:Y:S01]  /*cb10*/  SHF.R.U64 R7, R16, 0x10, R17 ;  /* 0x0000001010077819 */ /* 0x000fe20000001211 */
[----:B------:R-:W-:Y:S01]  /*cb20*/  IMAD.SHL.U32 R34, R0, 0x2, RZ ;  /* 0x0000000200227824 */ /* 0x000fe200078e00ff */
[----:B------:R-:W-:-:S02]  /*cb30*/  SHF.R.U64 R0, R20, 0x10, R21 ;  /* 0x0000001014007819 */ /* 0x000fc40000001215 */
[----:B------:R-:W1:Y:S01]  /*cb40*/  LDS.128 R12, [R44+0x7100] ;  /* 0x007100002c0c7984 */ /* 0x000e620000000c00 */
[----:B------:R-:W-:Y:S02]  /*cb50*/  SHF.R.U32.HI R3, RZ, 0x10, R21 ;  /* 0x00000010ff037819 */ /* 0x000fe40000011615 */
[----:B------:R-:W-:Y:S01]  /*cb60*/  SHF.R.U32.HI R17, RZ, 0x10, R17 ;  /* 0x00000010ff117819 */ /* 0x000fe20000011611 */
[----:B------:R-:W2:Y:S01]  /*cb70*/  LDS.128 R8, [R34+0x7100] ;  /* 0x0071000022087984 */ /* 0x000ea20000000c00 */
[--C-:B------:R-:W-:Y:S02]  /*cb80*/  SHF.R.U64 R16, R18, 0x10, R19.reuse ;  /* 0x0000001012107819 */ /* 0x100fe40000001213 */
[----:B------:R-:W-:Y:S02]  /*cb90*/  SHF.R.U32.HI R18, RZ, 0x10, R19 ;  /* 0x00000010ff127819 */ /* 0x000fe40000011613 */
[----:B------:R-:W-:Y:S02]  /*cba0*/  PRMT R28, R28, 0x5410, R6 ;  /* 0x000054101c1c7816 */ /* 0x000fe40000000006 */
[----:B------:R-:W-:-:S02]  /*cbb0*/  PRMT R6, R26, 0x5432, R7 ;  /* 0x000054321a067816 */ /* 0x000fc40000000007 */
[----:B------:R-:W-:Y:S02]  /*cbc0*/  SHF.R.U64 R5, R22, 0x10, R23 ;  /* 0x0000001016057819 */ /* 0x000fe40000001217 */
[C---:B------:R-:W-:Y:S02]  /*cbd0*/  PRMT R20, R27.reuse, 0x5432, R0 ;  /* 0x000054321b147816 */ /* 0x040fe40000000000 */
[----:B------:R-:W-:Y:S02]  /*cbe0*/  PRMT R22, R27, 0x5410, R3 ;  /* 0x000054101b167816 */ /* 0x000fe40000000003 */
[----:B------:R-:W-:Y:S02]  /*cbf0*/  PRMT R17, R26, 0x5410, R17 ;  /* 0x000054101a117816 */ /* 0x000fe40000000011 */
[C---:B------:R-:W-:Y:S02]  /*cc00*/  PRMT R27, R30.reuse, 0x5432, R16 ;  /* 0x000054321e1b7816 */ /* 0x040fe40000000010 */
[----:B------:R-:W-:-:S02]  /*cc10*/  PRMT R26, R30, 0x5410, R18 ;  /* 0x000054101e1a7816 */ /* 0x000fc40000000012 */
[----:B------:R-:W-:Y:S02]  /*cc20*/  PRMT R29, R29, 0x5410, R5 ;  /* 0x000054101d1d7816 */ /* 0x000fe40000000005 */
[C---:B------:R-:W-:Y:S01]  /*cc30*/  LOP3.LUT R45, R6.reuse, 0xffff0000, RZ, 0xc0, !PT ;  /* 0xffff0000062d7812 */ /* 0x040fe200078ec0ff */
[C---:B-1----:R-:W-:Y:S01]  /*cc40*/  IMAD.U32 R25, R15.reuse, 0x10000, RZ ;  /* 0x000100000f197824 */ /* 0x042fe200078e00ff */
[----:B------:R-:W-:Y:S01]  /*cc50*/  LOP3.LUT R30, R15, 0xffff0000, RZ, 0xc0, !PT ;  /* 0xffff00000f1e7812 */ /* 0x000fe200078ec0ff */
[----:B------:R-:W-:Y:S01]  /*cc60*/  IMAD.U32 R15, R6, 0x10000, RZ ;  /* 0x00010000060f7824 */ /* 0x000fe200078e00ff */
[----:B------:R-:W-:Y:S01]  /*cc70*/  LOP3.LUT R32, R14, 0xffff0000, RZ, 0xc0, !PT ;  /* 0xffff00000e207812 */ /* 0x000fe200078ec0ff */
[C---:B--2---:R-:W-:Y:S01]  /*cc80*/  IMAD.U32 R3, R8.reuse, 0x10000, RZ ;  /* 0x0001000008037824 */ /* 0x044fe200078e00ff */
[----:B------:R-:W-:Y:S01]  /*cc90*/  LOP3.LUT R5, R8, 0xffff0000, RZ, 0xc0, !PT ;  /* 0xffff000008057812 */ /* 0x000fe200078ec0ff */
[----:B------:R-:W-:Y:S01]  /*cca0*/  IMAD.U32 R21, R14, 0x10000, RZ ;  /* 0x000100000e157824 */ /* 0x000fe200078e00ff */
[C---:B------:R-:W-:Y:S01]  /*ccb0*/  SHF.L.U32 R7, R9.reuse, 0x10, RZ ;  /* 0x0000001009077819 */ /* 0x040fe200000006ff */
[----:B------:R-:W-:Y:S01]  /*ccc0*/  IMAD.U32 R16, R12, 0x10000, RZ ;  /* 0x000100000c107824 */ /* 0x000fe200078e00ff */
[----:B------:R-:W-:Y:S01]  /*ccd0*/  LOP3.LUT R8, R9, 0xffff0000, RZ, 0xc0, !PT ;  /* 0xffff000009087812 */ /* 0x000fe200078ec0ff */
[----:B------:R-:W-:Y:S01]  /*cce0*/  IMAD.U32 R14, R20, 0x10000, RZ ;  /* 0x00010000140e7824 */ /* 0x000fe200078e00ff */
[----:B------:R-:W-:Y:S01]  /*ccf0*/  LOP3.LUT R18, R12, 0xffff0000, RZ, 0xc0, !PT ;  /* 0xffff00000c127812 */ /* 0x000fe200078ec0ff */
[----:B------:R-:W-:Y:S01]  /*cd00*/  FMUL.FTZ R0, R3, R15 ;  /* 0x0000000f03007220 */ /* 0x000fe20000410000 */
[C---:B------:R-:W-:Y:S01]  /*cd10*/  LOP3.LUT R24, R10.reuse, 0xffff0000, RZ, 0xc0, !PT ;  /* 0xffff00000a187812 */ /* 0x040fe200078ec0ff */
[----:B------:R-:W-:Y:S01]  /*cd20*/  IMAD.U32 R9, R10, 0x10000, RZ ;  /* 0x000100000a097824 */ /* 0x000fe200078e00ff */
[----:B------:R-:W-:Y:S01]  /*cd30*/  SHF.L.U32 R12, R11, 0x10, RZ ;  /* 0x000000100b0c7819 */ /* 0x000fe200000006ff */
[-C--:B------:R-:W-:Y:S01]  /*cd40*/  FMUL.FTZ R3, R3, R14.reuse ;  /* 0x0000000e03037220 */ /* 0x080fe20000410000 */
[----:B------:R-:W-:Y:S01]  /*cd50*/  LOP3.LUT R23, R11, 0xffff0000, RZ, 0xc0, !PT ;  /* 0xffff00000b177812 */ /* 0x000fe200078ec0ff */
[----:B------:R-:W-:Y:S01]  /*cd60*/  FFMA.FTZ R35, R16, R14, -R0 ;  /* 0x0000000e10237223 */ /* 0x000fe20000010800 */
[----:B------:R-:W-:Y:S01]  /*cd70*/  LOP3.LUT R10, R20, 0xffff0000, RZ, 0xc0, !PT ;  /* 0xffff0000140a7812 */ /* 0x000fe200078ec0ff */
[----:B------:R-:W-:Y:S01]  /*cd80*/  IMAD.U32 R11, R17, 0x10000, RZ ;  /* 0x00010000110b7824 */ /* 0x000fe200078e00ff */
[----:B------:R-:W-:Y:S01]  /*cd90*/  SHF.L.U32 R19, R13, 0x10, RZ ;  /* 0x000000100d137819 */ /* 0x000fe200000006ff */
[----:B------:R-:W-:Y:S01]  /*cda0*/  FMUL.FTZ R0, R5, R45 ;  /* 0x0000002d05007220 */ /* 0x000fe20000410000 */
[----:B------:R-:W-:Y:S01]  /*cdb0*/  LOP3.LUT R14, R17, 0xffff0000, RZ, 0xc0, !PT ;  /* 0xffff0000110e7812 */ /* 0x000fe200078ec0ff */
[----:B------:R-:W-:Y:S01]  /*cdc0*/  IMAD.U32 R6, R22, 0x10000, RZ ;  /* 0x0001000016067824 */ /* 0x000fe200078e00ff */
[----:B------:R-:W-:Y:S01]  /*cdd0*/  LOP3.LUT R13, R13, 0xffff0000, RZ, 0xc0, !PT ;  /* 0xffff00000d0d7812 */ /* 0x000fe200078ec0ff */
[----:B------:R-:W-:-:S02]  /*cde0*/  FFMA.FTZ R33, R16, R15, R3 ;  /* 0x0000000f10217223 */ /* 0x000fc40000010003 */
[----:B------:R-:W-:Y:S02]  /*cdf0*/  FFMA.FTZ R20, R18, R10, -R0 ;  /* 0x0000000a12147223 */ /* 0x000fe40000010800 */
[CC--:B------:R-:W-:Y:S02]  /*ce00*/  FMUL.FTZ R3, R7.reuse, R11.reuse ;  /* 0x0000000b07037220 */ /* 0x0c0fe40000410000 */
[-C--:B------:R-:W-:Y:S02]  /*ce10*/  FMUL.FTZ R0, R7, R6.reuse ;  /* 0x0000000607007220 */ /* 0x080fe40000410000 */
[C---:B------:R-:W-:Y:S01]  /*ce20*/  FFMA.FTZ R17, R19.reuse, R6, -R3 ;  /* 0x0000000613117223 */ /* 0x040fe20000010803 */
[----:B------:R-:W-:Y:S01]  /*ce30*/  LOP3.LUT R3, R22, 0xffff0000, RZ, 0xc0, !PT ;  /* 0xffff000016037812 */ /* 0x000fe200078ec0ff */
[----:B------:R-:W-:Y:S02]  /*ce40*/  FFMA.FTZ R19, R19, R11, R0 ;  /* 0x0000000b13137223 */ /* 0x000fe40000010000 */
[----:B------:R-:W-:Y:S01]  /*ce50*/  FMUL.FTZ R5, R5, R10 ;  /* 0x0000000a05057220 */ /* 0x000fe20000410000 */
[----:B------:R-:W-:Y:S01]  /*ce60*/  SHF.L.U32 R10, R27, 0x10, RZ ;  /* 0x000000101b0a7819 */ /* 0x000fe200000006ff */
[----:B------:R-:W-:-:S02]  /*ce70*/  FMUL.FTZ R0, R8, R14 ;  /* 0x0000000e08007220 */ /* 0x000fc40000410000 */
[----:B------:R-:W-:Y:S02]  /*ce80*/  IMAD.U32 R7, R29, 0x10000, RZ ;  /* 0x000100001d077824 */ /* 0x000fe400078e00ff */
[----:B------:R-:W-:Y:S02]  /*ce90*/  FFMA.FTZ R18, R18, R45, R5 ;  /* 0x0000002d12127223 */ /* 0x000fe40000010005 */
[-C--:B------:R-:W-:Y:S02]  /*cea0*/  FFMA.FTZ R16, R13, R3.reuse, -R0 ;  /* 0x000000030d107223 */ /* 0x080fe40000010800 */
[----:B------:R-:W-:Y:S01]  /*ceb0*/  FMUL.FTZ R5, R8, R3 ;  /* 0x0000000308057220 */ /* 0x000fe20000410000 */
[----:B------:R-:W-:Y:S01]  /*cec0*/  LOP3.LUT R8, R28, 0xffff0000, RZ, 0xc0, !PT ;  /* 0xffff00001c087812 */ /* 0x000fe200078ec0ff */
[----:B------:R-:W-:Y:S02]  /*ced0*/  FMUL.FTZ R0, R9, R7 ;  /* 0x0000000709007220 */ /* 0x000fe40000410000 */
[----:B------:R-:W-:-:S02]  /*cee0*/  IMAD.U32 R11, R26, 0x10000, RZ ;  /* 0x000100001a0b7824 */ /* 0x000fc400078e00ff */
[----:B------:R-:W-:Y:S02]  /*cef0*/  IMAD.U32 R6, R28, 0x10000, RZ ;  /* 0x000100001c067824 */ /* 0x000fe400078e00ff */
[----:B------:R-:W-:Y:S02]  /*cf00*/  FMUL.FTZ R3, R9, R10 ;  /* 0x0000000a09037220 */ /* 0x000fe40000410000 */
[----:B------:R-:W-:Y:S01]  /*cf10*/  FFMA.FTZ R9, R13, R14, R5 ;  /* 0x0000000e0d097223 */ /* 0x000fe20000010005 */
[----:B------:R-:W-:Y:S01]  /*cf20*/  LOP3.LUT R13, R27, 0xffff0000, RZ, 0xc0, !PT ;  /* 0xffff00001b0d7812 */ /* 0x000fe200078ec0ff */
[----:B------:R-:W-:Y:S02]  /*cf30*/  FFMA.FTZ R10, R21, R10, R0 ;  /* 0x0000000a150a7223 */ /* 0x000fe40000010000 */
[C---:B------:R-:W-:Y:S01]  /*cf40*/  FMUL.FTZ R5, R12.reuse, R11 ;  /* 0x0000000b0c057220 */ /* 0x040fe20000410000 */
[----:B------:R-:W-:Y:S01]  /*cf50*/  F2FP.BF16.PACK_AB R9, R9, R19 ;  /* 0x000000130909723e */ /* 0x000fe200000010ff */
[-C--:B------:R-:W-:Y:S01]  /*cf60*/  FMUL.FTZ R0, R12, R6.reuse ;  /* 0x000000060c007220 */ /* 0x080fe20000410000 */
[----:B------:R-:W-:Y:S01]  /*cf70*/  LOP3.LUT R12, R26, 0xffff0000, RZ, 0xc0, !PT ;  /* 0xffff00001a0c7812 */ /* 0x000fe200078ec0ff */
[----:B------:R-:W-:Y:S01]  /*cf80*/  FFMA.FTZ R14, R21, R7, -R3 ;  /* 0x00000007150e7223 */ /* 0x000fe20000010803 */
[----:B------:R-:W-:Y:S01]  /*cf90*/  LOP3.LUT R7, R29, 0xffff0000, RZ, 0xc0, !PT ;  /* 0xffff00001d077812 */ /* 0x000fe200078ec0ff */
[----:B------:R-:W-:-:S02]  /*cfa0*/  FFMA.FTZ R15, R25, R6, -R5 ;  /* 0x00000006190f7223 */ /* 0x000fc40000010805 */
[----:B------:R-:W-:Y:S02]  /*cfb0*/  FFMA.FTZ R11, R25, R11, R0 ;  /* 0x0000000b190b7223 */ /* 0x000fe40000010000 */
[C---:B------:R-:W-:Y:S02]  /*cfc0*/  FMUL.FTZ R6, R24.reuse, R13 ;  /* 0x0000000d18067220 */ /* 0x040fe40000410000 */
[C---:B------:R-:W-:Y:S02]  /*cfd0*/  FMUL.FTZ R3, R23.reuse, R12 ;  /* 0x0000000c17037220 */ /* 0x040fe40000410000 */
[-C--:B------:R-:W-:Y:S02]  /*cfe0*/  FMUL.FTZ R5, R24, R7.reuse ;  /* 0x0000000718057220 */ /* 0x080fe40000410000 */
[----:B------:R-:W-:Y:S02]  /*cff0*/  FMUL.FTZ R0, R23, R8 ;  /* 0x0000000817007220 */ /* 0x000fe40000410000 */
[----:B------:R-:W-:-:S02]  /*d000*/  FFMA.FTZ R6, R32, R7, -R6 ;  /* 0x0000000720067223 */ /* 0x000fc40000010806 */
[----:B------:R-:W-:Y:S01]  /*d010*/  FFMA.FTZ R3, R30, R8, -R3 ;  /* 0x000000081e037223 */ /* 0x000fe20000010803 */
[----:B------:R-:W-:Y:S01]  /*d020*/  F2FP.BF16.PACK_AB R8, R18, R33 ;  /* 0x000000211208723e */ /* 0x000fe200000010ff */
[----:B------:R-:W-:Y:S01]  /*d030*/  FFMA.FTZ R5, R32, R13, R5 ;  /* 0x0000000d20057223 */ /* 0x000fe20000010005 */
[----:B------:R-:W-:Y:S01]  /*d040*/  F2FP.BF16.PACK_AB R13, R16, R17 ;  /* 0x00000011100d723e */ /* 0x000fe200000010ff */
[----:B------:R-:W-:Y:S01]  /*d050*/  FFMA.FTZ R0, R30, R12, R0 ;  /* 0x0000000c1e007223 */ /* 0x000fe20000010000 */
[----:B------:R-:W-:Y:S02]  /*d060*/  F2FP.BF16.PACK_AB R12, R20, R35 ;  /* 0x00000023140c723e */ /* 0x000fe400000010ff */
[----:B------:R-:W-:Y:S02]  /*d070*/  F2FP.BF16.PACK_AB R14, R6, R14 ;  /* 0x0000000e060e723e */ /* 0x000fe400000010ff */
[----:B------:R-:W-:Y:S02]  /*d080*/  F2FP.BF16.PACK_AB R15, R3, R15 ;  /* 0x0000000f030f723e */ /* 0x000fe400000010ff */
[----:B------:R-:W-:-:S02]  /*d090*/  F2FP.BF16.PACK_AB R10, R5, R10 ;  /* 0x0000000a050a723e */ /* 0x000fc400000010ff */
[----:B------:R-:W-:Y:S01]  /*d0a0*/  F2FP.BF16.PACK_AB R11, R0, R11 ;  /* 0x0000000b000b723e */ /* 0x000fe200000010ff */
[----:B------:R1:W-:Y:S04]  /*d0b0*/  STS.128 [R44+0x7100], R12 ;  /* 0x0071000c2c007388 */ /* 0x0003e80000000c00 */
[----:B------:R1:W-:Y:S02]  /*d0c0*/  STS.128 [R34+0x7100], R8 ;  /* 0x0071000822007388 */ /* 0x0003e40000000c00 */
.L_x_719:
[----:B------:R-:W-:Y:S05]  /*d0d0*/  BSYNC B0 ;  /* 0x0000000000007941 */ /* 0x000fea0003800000 */
.L_x_718:
        /* <DEDUP_REMOVED lines=17> */
[----:B------:R-:W-:Y:S01]  /*d1f0*/  SHF.R.U32.HI R6, RZ, 0x10, R43 ;  /* 0x00000010ff067819 */ /* 0x000fe2000001162b */
[----:B------:R-:W-:Y:S01]  /*d200*/  IMAD.SHL.U32 R45, R5, 0x2, RZ ;  /* 0x00000002052d7824 */ /* 0x000fe200078e00ff */
[----:B------:R-:W-:Y:S01]  /*d210*/  SHF.R.U64 R7, R36, 0x10, R37 ;  /* 0x0000001024077819 */ /* 0x000fe20000001225 */
[----:B-1----:R-:W-:Y:S01]  /*d220*/  IMAD.SHL.U32 R44, R0, 0x2, RZ ;  /* 0x00000002002c7824 */ /* 0x002fe200078e00ff */
[----:B------:R-:W-:-:S02]  /*d230*/  SHF.R.U64 R0, R40, 0x10, R41 ;  /* 0x0000001028007819 */ /* 0x000fc40000001229 */
[----:B------:R-:W1:Y:S01]  /*d240*/  LDS.128 R12, [R45+0x7100] ;  /* 0x007100002d0c7984 */ /* 0x000e620000000c00 */
[----:B------:R-:W-:Y:S02]  /*d250*/  PRMT R28, R63, 0x5410, R6 ;  /* 0x000054103f1c7816 */ /* 0x000fe40000000006 */
[----:B------:R-:W-:Y:S01]  /*d260*/  SHF.R.U32.HI R3, RZ, 0x10, R41 ;  /* 0x00000010ff037819 */ /* 0x000fe20000011629 */
[----:B------:R-:W2:Y:S01]  /*d270*/  LDS.128 R8, [R44+0x7100] ;  /* 0x007100002c087984 */ /* 0x000ea20000000c00 */
[----:B------:R-:W-:Y:S02]  /*d280*/  PRMT R6, R47, 0x5432, R7 ;  /* 0x000054322f067816 */ /* 0x000fe40000000007 */
[----:B------:R-:W-:Y:S02]  /*d290*/  PRMT R19, R61, 0x5432, R0 ;  /* 0x000054323d137816 */ /* 0x000fe40000000000 */
[----:B------:R-:W-:Y:S02]  /*d2a0*/  SHF.R.U64 R17, R38, 0x10, R39 ;  /* 0x0000001026117819 */ /* 0x000fe40000001227 */
[----:B------:R-:W-:-:S02]  /*d2b0*/  SHF.R.U64 R5, R42, 0x10, R43 ;  /* 0x000000102a057819 */ /* 0x000fc4000000122b */
[----:B------:R-:W-:Y:S02]  /*d2c0*/  PRMT R22, R61, 0x5410, R3 ;  /* 0x000054103d167816 */ /* 0x000fe40000000003 */
[----:B------:R-:W-:Y:S02]  /*d2d0*/  SHF.L.U32 R32, R6, 0x10, RZ ;  /* 0x0000001006207819 */ /* 0x000fe400000006ff */
[----:B------:R-:W-:Y:S02]  /*d2e0*/  SHF.R.U32.HI R18, RZ, 0x10, R39 ;  /* 0x00000010ff127819 */ /* 0x000fe40000011627 */
[----:B------:R-:W-:Y:S02]  /*d2f0*/  PRMT R20, R47, 0x5410, R16 ;  /* 0x000054102f147816 */ /* 0x000fe40000000010 */
[----:B------:R-:W-:Y:S02]  /*d300*/  PRMT R24, R62, 0x5432, R17 ;  /* 0x000054323e187816 */ /* 0x000fe40000000011 */
[----:B------:R-:W-:-:S02]  /*d310*/  PRMT R27, R63, 0x5432, R5 ;  /* 0x000054323f1b7816 */ /* 0x000fc40000000005 */
[----:B------:R-:W-:Y:S02]  /*d320*/  PRMT R26, R62, 0x5410, R18 ;  /* 0x000054103e1a7816 */ /* 0x000fe40000000012 */
[----:B------:R-:W-:Y:S01]  /*d330*/  LOP3.LUT R34, R6, 0xffff0000, RZ, 0xc0, !PT ;  /* 0xffff000006227812 */ /* 0x000fe200078ec0ff */
[----:B------:R-:W-:Y:S02]  /*d340*/  IMAD.U32 R6, R22, 0x10000, RZ ;  /* 0x0001000016067824 */ /* 0x000fe400078e00ff */
[C---:B-1----:R-:W-:Y:S01]  /*d350*/  IMAD.U32 R25, R14.reuse, 0x10000, RZ ;  /* 0x000100000e197824 */ /* 0x042fe200078e00ff */
[----:B------:R-:W-:Y:S01]  /*d360*/  LOP3.LUT R30, R14, 0xffff0000, RZ, 0xc0, !PT ;  /* 0xffff00000e1e7812 */ /* 0x000fe200078ec0ff */
[----:B------:R-:W-:Y:S01]  /*d370*/  IMAD.U32 R14, R19, 0x10000, RZ ;  /* 0x00010000130e7824 */ /* 0x000fe200078e00ff */
[C---:B------:R-:W-:Y:S01]  /*d380*/  LOP3.LUT R21, R13.reuse, 0xffff0000, RZ, 0xc0, !PT ;  /* 0xffff00000d157812 */ /* 0x040fe200078ec0ff */
[C---:B--2---:R-:W-:Y:S01]  /*d390*/  IMAD.U32 R3, R8.reuse, 0x10000, RZ ;  /* 0x0001000008037824 */ /* 0x044fe200078e00ff */
[----:B------:R-:W-:Y:S01]  /*d3a0*/  LOP3.LUT R5, R8, 0xffff0000, RZ, 0xc0, !PT ;  /* 0xffff000008057812 */ /* 0x000fe200078ec0ff */
[----:B------:R-:W-:Y:S01]  /*d3b0*/  IMAD.U32 R17, R13, 0x10000, RZ ;  /* 0x000100000d117824 */ /* 0x000fe200078e00ff */
[----:B------:R-:W-:Y:S01]  /*d3c0*/  LOP3.LUT R23, R10, 0xffff0000, RZ, 0xc0, !PT ;  /* 0xffff00000a177812 */ /* 0x000fe200078ec0ff */
[----:B------:R-:W-:Y:S01]  /*d3d0*/  IMAD.U32 R16, R12, 0x10000, RZ ;  /* 0x000100000c107824 */ /* 0x000fe200078e00ff */
[----:B------:R-:W-:Y:S01]  /*d3e0*/  LOP3.LUT R29, R15, 0xffff0000, RZ, 0xc0, !PT ;  /* 0xffff00000f1d7812 */ /* 0x000fe200078ec0ff */
[----:B------:R-:W-:Y:S01]  /*d3f0*/  IMAD.U32 R13, R10, 0x10000, RZ ;  /* 0x000100000a0d7824 */ /* 0x000fe200078e00ff */
[----:B------:R-:W-:Y:S01]  /*d400*/  LOP3.LUT R10, R19, 0xffff0000, RZ, 0xc0, !PT ;  /* 0xffff0000130a7812 */ /* 0x000fe200078ec0ff */
[----:B------:R-:W-:Y:S01]  /*d410*/  FMUL.FTZ R0, R3, R32 ;  /* 0x0000002003007220 */ /* 0x000fe20000410000 */
[----:B------:R-:W-:Y:S01]  /*d420*/  LOP3.LUT R12, R12, 0xffff0000, RZ, 0xc0, !PT ;  /* 0xffff00000c0c7812 */ /* 0x000fe200078ec0ff */
[----:B------:R-:W-:Y:S01]  /*d430*/  IMAD.U32 R18, R15, 0x10000, RZ ;  /* 0x000100000f127824 */ /* 0x000fe200078e00ff */
[C---:B------:R-:W-:Y:S01]  /*d440*/  LOP3.LUT R15, R11.reuse, 0xffff0000, RZ, 0xc0, !PT ;  /* 0xffff00000b0f7812 */ /* 0x040fe200078ec0ff */
[----:B------:R-:W-:-:S02]  /*d450*/  IMAD.U32 R8, R11, 0x10000, RZ ;  /* 0x000100000b087824 */ /* 0x000fc400078e00ff */
[-C--:B------:R-:W-:Y:S02]  /*d460*/  FMUL.FTZ R3, R3, R14.reuse ;  /* 0x0000000e03037220 */ /* 0x080fe40000410000 */
[C---:B------:R-:W-:Y:S01]  /*d470*/  IMAD.U32 R7, R9.reuse, 0x10000, RZ ;  /* 0x0001000009077824 */ /* 0x040fe200078e00ff */
[----:B------:R-:W-:Y:S01]  /*d480*/  LOP3.LUT R9, R9, 0xffff0000, RZ, 0xc0, !PT ;  /* 0xffff000009097812 */ /* 0x000fe200078ec0ff */
[----:B------:R-:W-:Y:S02]  /*d490*/  IMAD.U32 R11, R20, 0x10000, RZ ;  /* 0x00010000140b7824 */ /* 0x000fe400078e00ff */
[----:B------:R-:W-:Y:S01]  /*d4a0*/  FFMA.FTZ R36, R16, R14, -R0 ;  /* 0x0000000e10247223 */ /* 0x000fe20000010800 */
[----:B------:R-:W-:Y:S01]  /*d4b0*/  SHF.L.U32 R14, R26, 0x10, RZ ;  /* 0x000000101a0e7819 */ /* 0x000fe200000006ff */
[----:B------:R-:W-:Y:S02]  /*d4c0*/  FMUL.FTZ R0, R5, R34 ;  /* 0x0000002205007220 */ /* 0x000fe40000410000 */
[----:B------:R-:W-:-:S02]  /*d4d0*/  FFMA.FTZ R35, R16, R32, R3 ;  /* 0x0000002010237223 */ /* 0x000fc40000010003 */
[-C--:B------:R-:W-:Y:S02]  /*d4e0*/  FMUL.FTZ R5, R5, R10.reuse ;  /* 0x0000000a05057220 */ /* 0x080fe40000410000 */
[C---:B------:R-:W-:Y:S02]  /*d4f0*/  FMUL.FTZ R3, R7.reuse, R11 ;  /* 0x0000000b07037220 */ /* 0x040fe40000410000 */
[----:B------:R-:W-:Y:S01]  /*d500*/  FFMA.FTZ R33, R12, R10, -R0 ;  /* 0x0000000a0c217223 */ /* 0x000fe20000010800 */
[----:B------:R-:W-:Y:S01]  /*d510*/  LOP3.LUT R10, R20, 0xffff0000, RZ, 0xc0, !PT ;  /* 0xffff0000140a7812 */ /* 0x000fe200078ec0ff */
[----:B------:R-:W-:Y:S02]  /*d520*/  FMUL.FTZ R0, R7, R6 ;  /* 0x0000000607007220 */ /* 0x000fe40000410000 */
[----:B------:R-:W-:Y:S01]  /*d530*/  FFMA.FTZ R32, R12, R34, R5 ;  /* 0x000000220c207223 */ /* 0x000fe20000010005 */
[----:B------:R-:W-:Y:S01]  /*d540*/  LOP3.LUT R12, R28, 0xffff0000, RZ, 0xc0, !PT ;  /* 0xffff00001c0c7812 */ /* 0x000fe200078ec0ff */
[----:B------:R-:W-:-:S02]  /*d550*/  FFMA.FTZ R19, R17, R6, -R3 ;  /* 0x0000000611137223 */ /* 0x000fc40000010803 */
[----:B------:R-:W-:Y:S02]  /*d560*/  IMAD.U32 R5, R28, 0x10000, RZ ;  /* 0x000100001c057824 */ /* 0x000fe400078e00ff */
[----:B------:R-:W-:Y:S02]  /*d570*/  FMUL.FTZ R3, R8, R14 ;  /* 0x0000000e08037220 */ /* 0x000fe40000410000 */
[----:B------:R-:W-:Y:S02]  /*d580*/  IMAD.U32 R20, R24, 0x10000, RZ ;  /* 0x0001000018147824 */ /* 0x000fe400078e00ff */
[----:B------:R-:W-:Y:S01]  /*d590*/  FFMA.FTZ R17, R17, R11, R0 ;  /* 0x0000000b11117223 */ /* 0x000fe20000010000 */
[----:B------:R-:W-:Y:S01]  /*d5a0*/  LOP3.LUT R11, R22, 0xffff0000, RZ, 0xc0, !PT ;  /* 0xffff0000160b7812 */ /* 0x000fe200078ec0ff */
[-C--:B------:R-:W-:Y:S01]  /*d5b0*/  FMUL.FTZ R0, R8, R5.reuse ;  /* 0x0000000508007220 */ /* 0x080fe20000410000 */
[----:B------:R-:W-:Y:S01]  /*d5c0*/  LOP3.LUT R8, R24, 0xffff0000, RZ, 0xc0, !PT ;  /* 0xffff000018087812 */ /* 0x000fe200078ec0ff */
[----:B------:R-:W-:-:S02]  /*d5d0*/  FFMA.FTZ R16, R18, R5, -R3 ;  /* 0x0000000512107223 */ /* 0x000fc40000010803 */
[----:B------:R-:W-:Y:S02]  /*d5e0*/  IMAD.U32 R7, R27, 0x10000, RZ ;  /* 0x000100001b077824 */ /* 0x000fe400078e00ff */
[----:B------:R-:W-:Y:S02]  /*d5f0*/  FMUL.FTZ R6, R9, R10 ;  /* 0x0000000a09067220 */ /* 0x000fe40000410000 */
[----:B------:R-:W-:Y:S02]  /*d600*/  FMUL.FTZ R3, R13, R20 ;  /* 0x000000140d037220 */ /* 0x000fe40000410000 */
[----:B------:R-:W-:Y:S02]  /*d610*/  FFMA.FTZ R18, R18, R14, R0 ;  /* 0x0000000e12127223 */ /* 0x000fe40000010000 */
[-C--:B------:R-:W-:Y:S02]  /*d620*/  FMUL.FTZ R5, R9, R11.reuse ;  /* 0x0000000b09057220 */ /* 0x080fe40000410000 */
[----:B------:R-:W-:-:S02]  /*d630*/  FFMA.FTZ R14, R21, R11, -R6 ;  /* 0x0000000b150e7223 */ /* 0x000fc40000010806 */
[-C--:B------:R-:W-:Y:S01]  /*d640*/  FMUL.FTZ R0, R13, R7.reuse ;  /* 0x000000070d007220 */ /* 0x080fe20000410000 */
[----:B------:R-:W-:Y:S01]  /*d650*/  LOP3.LUT R13, R26, 0xffff0000, RZ, 0xc0, !PT ;  /* 0xffff00001a0d7812 */ /* 0x000fe200078ec0ff */
[----:B------:R-:W-:Y:S01]  /*d660*/  FFMA.FTZ R11, R25, R7, -R3 ;  /* 0x00000007190b7223 */ /* 0x000fe20000010803 */
[----:B------:R-:W-:Y:S01]  /*d670*/  LOP3.LUT R7, R27, 0xffff0000, RZ, 0xc0, !PT ;  /* 0xffff00001b077812 */ /* 0x000fe200078ec0ff */
[----:B------:R-:W-:Y:S02]  /*d680*/  FFMA.FTZ R9, R21, R10, R5 ;  /* 0x0000000a15097223 */ /* 0x000fe40000010005 */
[----:B------:R-:W-:Y:S02]  /*d690*/  FFMA.FTZ R10, R25, R20, R0 ;  /* 0x00000014190a7223 */ /* 0x000fe40000010000 */
[----:B------:R-:W-:Y:S01]  /*d6a0*/  FMUL.FTZ R6, R23, R8 ;  /* 0x0000000817067220 */ /* 0x000fe20000410000 */
[----:B------:R-:W-:Y:S01]  /*d6b0*/  F2FP.BF16.PACK_AB R9, R9, R17 ;  /* 0x000000110909723e */ /* 0x000fe200000010ff */
[----:B------:R-:W-:-:S02]  /*d6c0*/  FMUL.FTZ R3, R15, R13 ;  /* 0x0000000d0f037220 */ /* 0x000fc40000410000 */
        /* <DEDUP_REMOVED lines=15> */
.L_x_721:
[----:B------:R-:W-:Y:S05]  /*d7c0*/  BSYNC B0 ;  /* 0x0000000000007941 */ /* 0x000fea0003800000 */
.L_x_720:
        /* <DEDUP_REMOVED lines=22> */
[----:B-1----:R-:W1:Y:S01]  /*d930*/  LDS.128 R12, [R37+0x7100] ;  /* 0x00710000250c7984 */ /* 0x002e620000000c00 */
        /* <DEDUP_REMOVED lines=87> */
.L_x_723:
[----:B------:R-:W-:Y:S05]  /*deb0*/  BSYNC B0 ;  /* 0x0000000000007941 */ /* 0x000fea0003800000 */
.L_x_722:
        /* <DEDUP_REMOVED lines=20> */
[----:B------:R-:W-:-:S02]  /*e000*/  PRMT R29, R80, 0x5410, R6 ;  /* 0x00005410501d7816 */ /* 0x000fc40000000006 */
[----:B------:R-:W1:Y:S01]  /*e010*/  LDS.128 R12, [R36+0x7100] ;  /* 0x00710000240c7984 */ /* 0x000e620000000c00 */
[--C-:B------:R-:W-:Y:S02]  /*e020*/  SHF.R.U64 R0, R64, 0x10, R65.reuse ;  /* 0x0000001040007819 */ /* 0x100fe40000001241 */
[----:B------:R-:W-:Y:S01]  /*e030*/  SHF.R.U32.HI R3, RZ, 0x10, R65 ;  /* 0x00000010ff037819 */ /* 0x000fe20000011641 */
[----:B------:R-:W2:Y:S01]  /*e040*/  LDS.128 R8, [R34+0x7100] ;  /* 0x0071000022087984 */ /* 0x000ea20000000c00 */
[----:B------:R-:W-:Y:S02]  /*e050*/  PRMT R6, R77, 0x5432, R7 ;  /* 0x000054324d067816 */ /* 0x000fe40000000007 */
[----:B------:R-:W-:Y:S02]  /*e060*/  PRMT R26, R79, 0x5410, R18 ;  /* 0x000054104f1a7816 */ /* 0x000fe40000000012 */
[----:B------:R-:W-:Y:S02]  /*e070*/  SHF.R.U64 R5, R66, 0x10, R67 ;  /* 0x0000001042057819 */ /* 0x000fe40000001243 */
[----:B------:R-:W-:-:S02]  /*e080*/  SHF.R.U32.HI R16, RZ, 0x10, R57 ;  /* 0x00000010ff107819 */ /* 0x000fc40000011639 */
[C---:B------:R-:W-:Y:S02]  /*e090*/  PRMT R19, R78.reuse, 0x5432, R0 ;  /* 0x000054324e137816 */ /* 0x040fe40000000000 */
[----:B------:R-:W-:Y:S02]  /*e0a0*/  PRMT R22, R78, 0x5410, R3 ;  /* 0x000054104e167816 */ /* 0x000fe40000000003 */
[----:B------:R-:W-:Y:S02]  /*e0b0*/  SHF.R.U64 R17, R58, 0x10, R59 ;  /* 0x000000103a117819 */ /* 0x000fe4000000123b */
[----:B------:R-:W-:Y:S02]  /*e0c0*/  PRMT R28, R80, 0x5432, R5 ;  /* 0x00005432501c7816 */ /* 0x000fe40000000005 */
[----:B------:R-:W-:Y:S02]  /*e0d0*/  PRMT R20, R77, 0x5410, R16 ;  /* 0x000054104d147816 */ /* 0x000fe40000000010 */
[----:B------:R-:W-:-:S02]  /*e0e0*/  LOP3.LUT R32, R6, 0xffff0000, RZ, 0xc0, !PT ;  /* 0xffff000006207812 */ /* 0x000fc400078ec0ff */
[----:B------:R-:W-:Y:S01]  /*e0f0*/  PRMT R25, R79, 0x5432, R17 ;  /* 0x000054324f197816 */ /* 0x000fe20000000011 */
[C---:B-1----:R-:W-:Y:S01]  /*e100*/  IMAD.U32 R18, R15.reuse, 0x10000, RZ ;  /* 0x000100000f127824 */ /* 0x042fe200078e00ff */
[----:B------:R-:W-:Y:S01]  /*e110*/  LOP3.LUT R30, R15, 0xffff0000, RZ, 0xc0, !PT ;  /* 0xffff00000f1e7812 */ /* 0x000fe200078ec0ff */
[----:B------:R-:W-:Y:S01]  /*e120*/  IMAD.U32 R27, R14, 0x10000, RZ ;  /* 0x000100000e1b7824 */ /* 0x000fe200078e00ff */
[----:B------:R-:W-:Y:S01]  /*e130*/  SHF.L.U32 R15, R6, 0x10, RZ ;  /* 0x00000010060f7819 */ /* 0x000fe200000006ff */
[----:B--2---:R-:W-:Y:S01]  /*e140*/  IMAD.U32 R3, R8, 0x10000, RZ ;  /* 0x0001000008037824 */ /* 0x004fe200078e00ff */
        /* <DEDUP_REMOVED lines=9> */
[----:B------:R-:W-:Y:S01]  /*e1e0*/  IMAD.U32 R13, R10, 0x10000, RZ ;  /* 0x000100000a0d7824 */ /* 0x000fe200078e00ff */
[----:B------:R-:W-:Y:S01]  /*e1f0*/  LOP3.LUT R19, R19, 0xffff0000, RZ, 0xc0, !PT ;  /* 0xffff000013137812 */ /* 0x000fe200078ec0ff */
[-C--:B------:R-:W-:Y:S01]  /*e200*/  FMUL.FTZ R3, R3, R14.reuse ;  /* 0x0000000e03037220 */ /* 0x080fe20000410000 */
[----:B------:R-:W-:Y:S01]  /*e210*/  LOP3.LUT R23, R11, 0xffff0000, RZ, 0xc0, !PT ;  /* 0xffff00000b177812 */ /* 0x000fe200078ec0ff */
[----:B------:R-:W-:-:S02]  /*e220*/  FFMA.FTZ R37, R16, R14, -R0 ;  /* 0x0000000e10257223 */ /* 0x000fc40000010800 */
[C---:B------:R-:W-:Y:S01]  /*e230*/  IMAD.U32 R7, R9.reuse, 0x10000, RZ ;  /* 0x0001000009077824 */ /* 0x040fe200078e00ff */
[----:B------:R-:W-:Y:S01]  /*e240*/  LOP3.LUT R9, R9, 0xffff0000, RZ, 0xc0, !PT ;  /* 0xffff000009097812 */ /* 0x000fe200078ec0ff */
[----:B------:R-:W-:Y:S02]  /*e250*/  IMAD.U32 R10, R20, 0x10000, RZ ;  /* 0x00010000140a7824 */ /* 0x000fe400078e00ff */
[----:B------:R-:W-:Y:S02]  /*e260*/  FMUL.FTZ R0, R5, R32 ;  /* 0x0000002005007220 */ /* 0x000fe40000410000 */
[----:B------:R-:W-:Y:S02]  /*e270*/  IMAD.U32 R6, R22, 0x10000, RZ ;  /* 0x0001000016067824 */ /* 0x000fe400078e00ff */
[----:B------:R-:W-:Y:S01]  /*e280*/  FFMA.FTZ R35, R16, R15, R3 ;  /* 0x0000000f10237223 */ /* 0x000fe20000010003 */
[----:B------:R-:W-:Y:S01]  /*e290*/  LOP3.LUT R15, R22, 0xffff0000, RZ, 0xc0, !PT ;  /* 0xffff0000160f7812 */ /* 0x000fe200078ec0ff */
[----:B------:R-:W-:Y:S01]  /*e2a0*/  IMAD.U32 R8, R11, 0x10000, RZ ;  /* 0x000100000b087824 */ /* 0x000fe200078e00ff */
[----:B------:R-:W-:Y:S01]  /*e2b0*/  SHF.L.U32 R11, R26, 0x10, RZ ;  /* 0x000000101a0b7819 */ /* 0x000fe200000006ff */
[----:B------:R-:W-:-:S02]  /*e2c0*/  FFMA.FTZ R33, R12, R19, -R0 ;  /* 0x000000130c217223 */ /* 0x000fc40000010800 */
[----:B------:R-:W-:Y:S02]  /*e2d0*/  FMUL.FTZ R3, R7, R10 ;  /* 0x0000000a07037220 */ /* 0x000fe40000410000 */
[----:B------:R-:W-:Y:S02]  /*e2e0*/  FMUL.FTZ R5, R5, R19 ;  /* 0x0000001305057220 */ /* 0x000fe40000410000 */
[-C--:B------:R-:W-:Y:S02]  /*e2f0*/  FMUL.FTZ R0, R7, R6.reuse ;  /* 0x0000000607007220 */ /* 0x080fe40000410000 */
[C---:B------:R-:W-:Y:S02]  /*e300*/  FFMA.FTZ R19, R17.reuse, R6, -R3 ;  /* 0x0000000611137223 */ /* 0x040fe40000010803 */
[----:B------:R-:W-:Y:S01]  /*e310*/  FFMA.FTZ R32, R12, R32, R5 ;  /* 0x000000200c207223 */ /* 0x000fe20000010005 */
[----:B------:R-:W-:Y:S01]  /*e320*/  LOP3.LUT R12, R26, 0xffff0000, RZ, 0xc0, !PT ;  /* 0xffff00001a0c7812 */ /* 0x000fe200078ec0ff */
[----:B------:R-:W-:Y:S01]  /*e330*/  FFMA.FTZ R17, R17, R10, R0 ;  /* 0x0000000a11117223 */ /* 0x000fe20000010000 */
[----:B------:R-:W-:Y:S01]  /*e340*/  LOP3.LUT R10, R20, 0xffff0000, RZ, 0xc0, !PT ;  /* 0xffff0000140a7812 */ /* 0x000fe200078ec0ff */
[----:B------:R-:W-:-:S02]  /*e350*/  IMAD.U32 R5, R29, 0x10000, RZ ;  /* 0x000100001d057824 */ /* 0x000fc400078e00ff */
[C---:B------:R-:W-:Y:S02]  /*e360*/  FMUL.FTZ R3, R8.reuse, R11 ;  /* 0x0000000b08037220 */ /* 0x040fe40000410000 */
[C---:B------:R-:W-:Y:S02]  /*e370*/  IMAD.U32 R20, R25.reuse, 0x10000, RZ ;  /* 0x0001000019147824 */ /* 0x040fe400078e00ff */
[-C--:B------:R-:W-:Y:S01]  /*e380*/  FMUL.FTZ R0, R8, R5.reuse ;  /* 0x0000000508007220 */ /* 0x080fe20000410000 */
[----:B------:R-:W-:Y:S01]  /*e390*/  LOP3.LUT R8, R25, 0xffff0000, RZ, 0xc0, !PT ;  /* 0xffff000019087812 */ /* 0x000fe200078ec0ff */
[----:B------:R-:W-:Y:S02]  /*e3a0*/  FFMA.FTZ R16, R18, R5, -R3 ;  /* 0x0000000512107223 */ /* 0x000fe40000010803 */
[----:B------:R-:W-:Y:S02]  /*e3b0*/  IMAD.U32 R7, R28, 0x10000, RZ ;  /* 0x000100001c077824 */ /* 0x000fe400078e00ff */
[----:B------:R-:W-:-:S02]  /*e3c0*/  FMUL.FTZ R3, R13, R20 ;  /* 0x000000140d037220 */ /* 0x000fc40000410000 */
[----:B------:R-:W-:Y:S01]  /*e3d0*/  FFMA.FTZ R18, R18, R11, R0 ;  /* 0x0000000b12127223 */ /* 0x000fe20000010000 */
[----:B------:R-:W-:Y:S01]  /*e3e0*/  LOP3.LUT R11, R29, 0xffff0000, RZ, 0xc0, !PT ;  /* 0xffff00001d0b7812 */ /* 0x000fe200078ec0ff */
[C---:B------:R-:W-:Y:S02]  /*e3f0*/  FMUL.FTZ R6, R9.reuse, R10 ;  /* 0x0000000a09067220 */ /* 0x040fe40000410000 */
[----:B------:R-:W-:Y:S02]  /*e400*/  FMUL.FTZ R5, R9, R15 ;  /* 0x0000000f09057220 */ /* 0x000fe40000410000 */
[-C--:B------:R-:W-:Y:S02]  /*e410*/  FMUL.FTZ R0, R13, R7.reuse ;  /* 0x000000070d007220 */ /* 0x080fe40000410000 */
[----:B------:R-:W-:Y:S01]  /*e420*/  FFMA.FTZ R14, R27, R7, -R3 ;  /* 0x000000071b0e7223 */ /* 0x000fe20000010803 */
[----:B------:R-:W-:Y:S01]  /*e430*/  LOP3.LUT R7, R28, 0xffff0000, RZ, 0xc0, !PT ;  /* 0xffff00001c077812 */ /* 0x000fe200078ec0ff */
[----:B------:R-:W-:-:S02]  /*e440*/  FFMA.FTZ R15, R21, R15, -R6 ;  /* 0x0000000f150f7223 */ /* 0x000fc40000010806 */
[----:B------:R-:W-:Y:S02]  /*e450*/  FFMA.FTZ R9, R21, R10, R5 ;  /* 0x0000000a15097223 */ /* 0x000fe40000010005 */
[----:B------:R-:W-:Y:S01]  /*e460*/  FFMA.FTZ R10, R27, R20, R0 ;  /* 0x000000141b0a7223 */ /* 0x000fe20000010000 */
[----:B------:R-:W-:Y:S01]  /*e470*/  F2FP.BF16.PACK_AB R13, R15, R19 ;  /* 0x000000130f0d723e */ /* 0x000fe200000010ff */
[C---:B------:R-:W-:Y:S01]  /*e480*/  FMUL.FTZ R6, R24.reuse, R8 ;  /* 0x0000000818067220 */ /* 0x040fe20000410000 */
[----:B------:R-:W-:Y:S01]  /*e490*/  F2FP.BF16.PACK_AB R9, R9, R17 ;  /* 0x000000110909723e */ /* 0x000fe200000010ff */
[C---:B------:R-:W-:Y:S02]  /*e4a0*/  FMUL.FTZ R3, R23.reuse, R12 ;  /* 0x0000000c17037220 */ /* 0x040fe40000410000 */
[----:B------:R-:W-:Y:S02]  /*e4b0*/  FMUL.FTZ R5, R24, R7 ;  /* 0x0000000718057220 */ /* 0x000fe40000410000 */
[----:B------:R-:W-:-:S02]  /*e4c0*/  FMUL.FTZ R0, R23, R11 ;  /* 0x0000000b17007220 */ /* 0x000fc40000410000 */
[C---:B------:R-:W-:Y:S02]  /*e4d0*/  FFMA.FTZ R6, R31.reuse, R7, -R6 ;  /* 0x000000071f067223 */ /* 0x040fe40000010806 */
[----:B------:R-:W-:Y:S02]  /*e4e0*/  FFMA.FTZ R3, R30, R11, -R3 ;  /* 0x0000000b1e037223 */ /* 0x000fe40000010803 */
[----:B------:R-:W-:Y:S01]  /*e4f0*/  FFMA.FTZ R5, R31, R8, R5 ;  /* 0x000000081f057223 */ /* 0x000fe20000010005 */
[----:B------:R-:W-:Y:S01]  /*e500*/  F2FP.BF16.PACK_AB R14, R6, R14 ;  /* 0x0000000e060e723e */ /* 0x000fe200000010ff */
[----:B------:R-:W-:Y:S01]  /*e510*/  FFMA.FTZ R0, R30, R12, R0 ;  /* 0x0000000c1e007223 */ /* 0x000fe20000010000 */
[----:B------:R-:W-:Y:S02]  /*e520*/  F2FP.BF16.PACK_AB R12, R33, R37 ;  /* 0x00000025210c723e */ /* 0x000fe400000010ff */
[----:B------:R-:W-:Y:S02]  /*e530*/  F2FP.BF16.PACK_AB R15, R3, R16 ;  /* 0x00000010030f723e */ /* 0x000fe400000010ff */
[----:B------:R-:W-:-:S02]  /*e540*/  F2FP.BF16.PACK_AB R8, R32, R35 ;  /* 0x000000232008723e */ /* 0x000fc400000010ff */
[----:B------:R-:W-:Y:S01]  /*e550*/  F2FP.BF16.PACK_AB R10, R5, R10 ;  /* 0x0000000a050a723e */ /* 0x000fe200000010ff */
[----:B------:R1:W-:Y:S01]  /*e560*/  STS.128 [R36+0x7100], R12 ;  /* 0x0071000c24007388 */ /* 0x0003e20000000c00 */
[----:B------:R-:W-:-:S05]  /*e570*/  F2FP.BF16.PACK_AB R11, R0, R18 ;  /* 0x00000012000b723e */ /* 0x000fca00000010ff */
[----:B------:R1:W-:Y:S02]  /*e580*/  STS.128 [R34+0x7100], R8 ;  /* 0x0071000822007388 */ /* 0x0003e40000000c00 */
.L_x_711:
[----:B------:R-:W-:Y:S05]  /*e590*/  BSYNC B2 ;  /* 0x0000000000027941 */ /* 0x000fea0003800000 */
.L_x_689:
[----:B-1----:R-:W-:Y:S01]  /*e5a0*/  SHF.R.S32.HI R7, RZ, 0x4, R83 ;  /* 0x00000004ff077819 */ /* 0x002fe20000011453 */
[----:B------:R-:W-:Y:S01]  /*e5b0*/  IMAD.SHL.U32 R6, R117, 0x40, RZ ;  /* 0x0000004075067824 */ /* 0x000fe200078e00ff */
[----:B------:R-:W-:-:S04]  /*e5c0*/  DEPBAR.LE SB0, 0x0 ;  /* 0x000080000000791a */ /* 0x000fc80000000000 */
[----:B--2---:R-:W-:Y:S01]  /*e5d0*/  LEA.HI R0, R83, R7, RZ, 0x1 ;  /* 0x0000000753007211 */ /* 0x004fe200078f08ff */
[----:B------:R-:W-:Y:S01]  /*e5e0*/  IMAD.SHL.U32 R3, R81, 0x40, RZ ;  /* 0x0000004051037824 */ /* 0x000fe200078e00ff */
[----:B------:R-:W-:Y:S01]  /*e5f0*/  LOP3.LUT P0, RZ, R117, 0x2, RZ, 0xc0, !PT ;  /* 0x0000000275ff7812 */ /* 0x000fe2000780c0ff */
[----:B------:R-:W-:Y:S01]  /*e600*/  IMAD.SHL.U32 R5, R82, 0x40, RZ ;  /* 0x0000004052057824 */ /* 0x000fe200078e00ff */
[----:B------:R-:W-:Y:S01]  /*e610*/  LOP3.LUT R0, R0, 0xfffffffe, RZ, 0xc0, !PT ;  /* 0xfffffffe00007812 */ /* 0x000fe200078ec0ff */
[----:B------:R-:W-:Y:S01]  /*e620*/  IMAD.SHL.U32 R8, R68, 0x8, RZ ;  /* 0x0000000844087824 */ /* 0x000fe200078e00ff */
[----:B------:R-:W-:Y:S01]  /*e630*/  LOP3.LUT R3, R3, 0x1c0, RZ, 0xc0, !PT ;  /* 0x000001c003037812 */ /* 0x000fe200078ec0ff */
[----:B------:R-:W-:Y:S01]  /*e640*/  IMAD.MOV.U32 R98, RZ, RZ, R84 ;  /* 0x000000ffff627224 */ /* 0x000fe200078e0054 */
[----:B------:R-:W-:Y:S01]  /*e650*/  LOP3.LUT R116, R5, 0xfffffe00, RZ, 0xc0, !PT ;  /* 0xfffffe0005747812 */ /* 0x000fe200078ec0ff */
[----:B------:R-:W-:Y:S01]  /*e660*/  IMAD.IADD R7, R7, 0x1, -R0 ;  /* 0x0000000107077824 */ /* 0x000fe200078e0a00 */
[----:B------:R-:W-:Y:S01]  /*e670*/  LOP3.LUT R0, R6, 0x1c0, RZ, 0xc0, !PT ;  /* 0x000001c006007812 */ /* 0x000fe200078ec0ff */
[----:B------:R-:W-:-:S02]  /*e680*/  IMAD.MOV.U32 R99, RZ, RZ, R85 ;  /* 0x000000ffff637224 */ /* 0x000fc400078e0055 */
        /* <DEDUP_REMOVED lines=11> */
[----:B------:R-:W-:-:S03]  /*e740*/  LOP3.LUT R5, R8, R6, RZ, 0x3c, !PT ;  /* 0x0000000608057212 */ /* 0x000fc600078e3cff */
[----:B------:R-:W-:Y:S02]  /*e750*/  IMAD R0, R7, 0x200, R0 ;  /* 0x0000020007007824 */ /* 0x000fe400078e0200 */
[----:B------:R-:W-:Y:S02]  /*e760*/  IMAD.IADD R3, R5, 0x1, R3 ;  /* 0x0000000105037824 */ /* 0x000fe400078e0203 */
[----:B------:R-:W-:Y:S01]  /*e770*/  IMAD.SHL.U32 R119, R0, 0x2, RZ ;  /* 0x0000000200777824 */ /* 0x000fe200078e00ff */
[----:B------:R-:W-:Y:S01]  /*e780*/  BAR.SYNC.DEFER_BLOCKING 0x0 ;  /* 0x0000000000007b1d */ /* 0x000fe20000010000 */
[----:B------:R-:W-:Y:S02]  /*e790*/  IMAD.SHL.U32 R230, R3, 0x2, RZ ;  /* 0x0000000203e67824 */ /* 0x000fe400078e00ff */
[----:B------:R-:W-:Y:S01]  /*e7a0*/  IMAD.WIDE.U32 R6, R96, c[0x0][0x208], RZ ;  /* 0x0000820060067a25 */ /* 0x000fe200078e00ff */
[C---:B------:R-:W-:Y:S02]  /*e7b0*/  IADD3 R0, R119.reuse, 0x3900, RZ ;  /* 0x0000390077007810 */ /* 0x040fe40007ffe0ff */
[----:B------:R-:W-:Y:S01]  /*e7c0*/  IADD3 R234, R119, 0x3920, RZ ;  /* 0x0000392077ea7810 */ /* 0x000fe20007ffe0ff */
[----:B------:R-:W-:Y:S01]  /*e7d0*/  IMAD.MOV.U32 R3, RZ, RZ, c[0x0][0x208] ;  /* 0x00008200ff037624 */ /* 0x000fe200078e00ff */
[----:B------:R-:W-:Y:S01]  /*e7e0*/  @P0 IADD3 R234, R0, -0x20, RZ ;  /* 0xffffffe000ea0810 */ /* 0x000fe20007ffe0ff */
[----:B------:R-:W-:-:S02]  /*e7f0*/  IMAD R0, R97, c[0x0][0x208], RZ ;  /* 0x0000820061007a24 */ /* 0x000fc400078e02ff */
[----:B------:R-:W-:Y:S01]  /*e800*/  IMAD R233, R2, 0x2, R230 ;  /* 0x0000000202e97824 */ /* 0x000fe200078e02e6 */
[----:B------:R-:W-:Y:S01]  /*e810*/  IADD3 R240, R234, 0x800, RZ ;  /* 0x00000800eaf07810 */ /* 0x000fe20007ffe0ff */
[----:B------:R-:W-:Y:S02]  /*e820*/  IMAD R0, R96, c[0x0][0x20c], R0 ;  /* 0x0000830060007a24 */ /* 0x000fe400078e0200 */
[----:B------:R-:W-:Y:S02]  /*e830*/  IMAD R231, R4, 0x2, R230 ;  /* 0x0000000204e77824 */ /* 0x000fe400078e02e6 */
[----:B------:R-:W-:Y:S02]  /*e840*/  IMAD.IADD R0, R7, 0x1, R0 ;  /* 0x0000000107007824 */ /* 0x000fe400078e0200 */
[----:B------:R-:W-:-:S04]  /*e850*/  IMAD.WIDE.U32 R6, R6, 0x70, R98 ;  /* 0x0000007006067825 */ /* 0x000fc800078e0062 */
[----:B------:R-:W-:Y:S01]  /*e860*/  IMAD R0, R0, 0x70, RZ ;  /* 0x0000007000007824 */ /* 0x000fe200078e02ff */
[----:B------:R-:W-:Y:S01]  /*e870*/  LDSM.16.M88.4 R24, [R119+0x3900] ;  /* 0x003900007718783b */ /* 0x000fe20000000200 */
[----:B------:R-:W-:Y:S02]  /*e880*/  IMAD R232, R2, 0x2, R231 ;  /* 0x0000000202e87824 */ /* 0x000fe400078e02e7 */
[----:B------:R-:W-:Y:S01]  /*e890*/  IMAD.IADD R0, R7, 0x1, R0 ;  /* 0x0000000107007824 */ /* 0x000fe200078e0200 */
[----:B------:R-:W1:Y:S04]  /*e8a0*/  LDSM.16.M88.4 R8, [R230+0x9100] ;  /* 0x00910000e608783b */ /* 0x000e680000000200 */
[----:B------:R-:W2:Y:S04]  /*e8b0*/  LDSM.16.M88.4 R12, [R230+0x7100] ;  /* 0x00710000e60c783b */ /* 0x000ea80000000200 */
[----:B------:R-:W3:Y:S04]  /*e8c0*/  LDSM.16.M88.4 R20, [R119+0x4100] ;  /* 0x004100007714783b */ /* 0x000ee80000000200 */
[----:B------:R-:W4:Y:S04]  /*e8d0*/  LDSM.16.M88.4 R16, [R119+0x4900] ;  /* 0x004900007710783b */ /* 0x000f280000000200 */
[----:B------:R-:W2:Y:S04]  /*e8e0*/  LDSM.16.M88.4 R28, [R119+0x5100] ;  /* 0x00510000771c783b */ /* 0x000ea80000000200 */
[----:B------:R-:W3:Y:S04]  /*e8f0*/  LDSM.16.M88.4 R32, [R119+0x5900] ;  /* 0x005900007720783b */ /* 0x000ee80000000200 */
[----:B------:R-:W3:Y:S04]  /*e900*/  LDSM.16.M88.4 R40, [R119+0x6100] ;  /* 0x006100007728783b */ /* 0x000ee80000000200 */
[----:B------:R-:W3:Y:S04]  /*e910*/  LDSM.16.M88.4 R36, [R119+0x6900] ;  /* 0x006900007724783b */ /* 0x000ee80000000200 */
[----:B------:R-:W-:Y:S04]  /*e920*/  LDSM.16.M88.4 R56, [R234] ;  /* 0x00000000ea38783b */ /* 0x000fe80000000200 */
[----:B------:R-:W-:Y:S01]  /*e930*/  LDSM.16.M88.4 R48, [R234+0x1000] ;  /* 0x00100000ea30783b */ /* 0x000fe20000000200 */
[C---:B-1----:R-:W-:Y:S03]  /*e940*/  HMMA.16816.F32.BF16 R60, R8.reuse, R24, RZ ;  /* 0x00000018083c723c */ /* 0x042fe600000418ff */
[----:B------:R-:W-:Y:S04]  /*e950*/  LDSM.16.M88.4 R44, [R234+0x1800] ;  /* 0x00180000ea2c783b */ /* 0x000fe80000000200 */
[----:B------:R-:W-:Y:S01]  /*e960*/  LDSM.16.M88.4 R52, [R234+0x800] ;  /* 0x00080000ea34783b */ /* 0x000fe20000000200 */
[----:B------:R-:W-:Y:S08]  /*e970*/  HMMA.16816.F32.BF16 R108, R8, R26, RZ ;  /* 0x0000001a086c723c */ /* 0x000ff000000418ff */
[C---:B--2---:R-:W-:Y:S07]  /*e980*/  HMMA.16816.F32.BF16 R184, R12.reuse, R24, RZ ;  /* 0x000000180cb8723c */ /* 0x044fee00000418ff */
[C---:B------:R-:W-:Y:S01]  /*e990*/  LEA R24, P0, R6.reuse, c[0x0][0x1f8], 0x1 ;  /* 0x00007e0006187a11 */ /* 0x040fe200078008ff */
[----:B------:R-:W-:Y:S03]  /*e9a0*/  HMMA.16816.F32.BF16 R180, R12, R26, RZ ;  /* 0x0000001a0cb4723c */ /* 0x000fe600000418ff */
[----:B------:R-:W-:Y:S01]  /*e9b0*/  LEA.HI.X R25, R6, c[0x0][0x1fc], R0, 0x1, P0 ;  /* 0x00007f0006197a11 */ /* 0x000fe200000f0c00 */
[----:B------:R-:W-:-:S03]  /*e9c0*/  IMAD.MOV.U32 R0, RZ, RZ, 0x40 ;  /* 0x00000040ff007424 */ /* 0x000fc600078e00ff */
[C---:B------:R-:W-:Y:S01]  /*e9d0*/  IMAD.SHL.U32 R27, R3.reuse, 0x20, RZ ;  /* 0x00000020031b7824 */ /* 0x040fe200078e00ff */
[----:B---3--:R-:W-:Y:S01]  /*e9e0*/  HMMA.16816.F32.BF16 R64, R8, R20, RZ ;  /* 0x000000140840723c */ /* 0x008fe200000418ff */
[----:B------:R-:W-:-:S07]  /*e9f0*/  SHF.L.U64.HI R26, R3, R118, c[0x0][0x20c] ;  /* 0x00008300031a7619 */ /* 0x000fce0000010276 */
[C---:B------:R-:W-:Y:S07]  /*ea00*/  HMMA.16816.F32.BF16 R156, R12.reuse, R20, RZ ;  /* 0x000000140c9c723c */ /* 0x040fee00000418ff */
[----:B------:R-:W-:Y:S01]  /*ea10*/  IADD3 R20, P0, R27, R24, RZ ;  /* 0x000000181b147210 */ /* 0x000fe20007f1e0ff */
[----:B------:R-:W-:Y:S04]  /*ea20*/  HMMA.16816.F32.BF16 R176, R12, R22, RZ ;  /* 0x000000160cb0723c */ /* 0x000fe800000418ff */
[----:B------:R-:W-:Y:S01]  /*ea30*/  IMAD.X R21, R26, 0x1, R25, P0 ;  /* 0x000000011a157824 */ /* 0x000fe200000e0619 */
[----:B------:R-:W-:-:S03]  /*ea40*/  ISETP.GE.AND P0, PT, R72, c[0x0][0x1d4], PT ;  /* 0x0000750048007a0c */ /* 0x000fc60003f06270 */
[----:B----4-:R-:W-:Y:S01]  /*ea50*/  HMMA.16816.F32.BF16 R148, R12, R16, RZ ;  /* 0x000000100c94723c */ /* 0x010fe200000418ff */
[C---:B------:R-:W-:Y:S02]  /*ea60*/  ISETP.LT.OR P4, PT, R75.reuse, 0x1, P0 ;  /* 0x000000014b00780c */ /* 0x040fe40000781670 */
[C---:B------:R-:W-:Y:S02]  /*ea70*/  ISETP.LT.OR P3, PT, R75.reuse, 0x11, P0 ;  /* 0x000000114b00780c */ /* 0x040fe40000761670 */
[----:B------:R-:W-:-:S03]  /*ea80*/  ISETP.LT.OR P5, PT, R75, 0x31, P0 ;  /* 0x000000314b00780c */ /* 0x000fc600007a1670 */
[C---:B------:R-:W-:Y:S08]  /*ea90*/  HMMA.16816.F32.BF16 R172, R12.reuse, R18, RZ ;  /* 0x000000120cac723c */ /* 0x040ff000000418ff */
[C---:B------:R-:W-:Y:S08]  /*eaa0*/  HMMA.16816.F32.BF16 R144, R12.reuse, R28, RZ ;  /* 0x0000001c0c90723c */ /* 0x040ff000000418ff */
[C---:B------:R-:W-:Y:S08]  /*eab0*/  HMMA.16816.F32.BF16 R168, R12.reuse, R30, RZ ;  /* 0x0000001e0ca8723c */ /* 0x040ff000000418ff */
[C---:B------:R-:W-:Y:S08]  /*eac0*/  HMMA.16816.F32.BF16 R140, R12.reuse, R32, RZ ;  /* 0x000000200c8c723c */ /* 0x040ff000000418ff */
[C---:B-----5:R-:W-:Y:S08]  /*ead0*/  HMMA.16816.F32.BF16 R164, R12.reuse, R34, RZ ;  /* 0x000000220ca4723c */ /* 0x060ff000000418ff */
[C---:B------:R-:W-:Y:S08]  /*eae0*/  HMMA.16816.F32.BF16 R132, R12.reuse, R40, RZ ;  /* 0x000000280c84723c */ /* 0x040ff000000418ff */
[C---:B------:R-:W-:Y:S08]  /*eaf0*/  HMMA.16816.F32.BF16 R152, R12.reuse, R42, RZ ;  /* 0x0000002a0c98723c */ /* 0x040ff000000418ff */
[C---:B------:R-:W-:Y:S08]  /*eb00*/  HMMA.16816.F32.BF16 R128, R12.reuse, R36, RZ ;  /* 0x000000240c80723c */ /* 0x040ff000000418ff */
[----:B------:R-:W-:Y:S07]  /*eb10*/  HMMA.16816.F32.BF16 R136, R12, R38, RZ ;  /* 0x000000260c88723c */ /* 0x000fee00000418ff */
[-C--:B------:R-:W-:Y:S01]  /*eb20*/  IADD3 R14, P2, R20, R27.reuse, RZ ;  /* 0x0000001b140e7210 */ /* 0x080fe20007f5e0ff */
[----:B------:R-:W-:Y:S03]  /*eb30*/  HMMA.16816.F32.BF16 R68, R8, R16, RZ ;  /* 0x000000100844723c */ /* 0x000fe600000418ff */
[----:B------:R-:W-:Y:S01]  /*eb40*/  IADD3 R12, P1, R14, R27, RZ ;  /* 0x0000001b0e0c7210 */ /* 0x000fe20007f3e0ff */
[----:B------:R-:W-:-:S03]  /*eb50*/  IMAD.X R15, R21, 0x1, R26, P2 ;  /* 0x00000001150f7824 */ /* 0x000fc600010e061a */
[----:B------:R-:W-:Y:S01]  /*eb60*/  IADD3 R6, P2, R12, R27, RZ ;  /* 0x0000001b0c067210 */ /* 0x000fe20007f5e0ff */
[----:B------:R-:W-:Y:S01]  /*eb70*/  HMMA.16816.F32.BF16 R112, R8, R18, RZ ;  /* 0x000000120870723c */ /* 0x000fe200000418ff */
[----:B------:R-:W1:Y:S01]  /*eb80*/  LDSM.16.M88.4 R16, [R233+0x9100] ;  /* 0x00910000e910783b */ /* 0x000e620000000200 */
[----:B------:R-:W-:-:S04]  /*eb90*/  IMAD.X R13, R15, 0x1, R26, P1 ;  /* 0x000000010f0d7824 */ /* 0x000fc800008e061a */
[--C-:B------:R-:W-:Y:S01]  /*eba0*/  IMAD.X R7, R13, 0x1, R26.reuse, P2 ;  /* 0x000000010d077824 */ /* 0x100fe200010e061a */
[----:B------:R-:W-:Y:S01]  /*ebb0*/  ISETP.LT.OR P2, PT, R75, 0x21, P0 ;  /* 0x000000214b00780c */ /* 0x000fe20000741670 */
[C---:B------:R-:W-:Y:S08]  /*ebc0*/  HMMA.16816.F32.BF16 R80, R8.reuse, R32, RZ ;  /* 0x000000200850723c */ /* 0x040ff000000418ff */
[C---:B------:R-:W-:Y:S01]  /*ebd0*/  HMMA.16816.F32.BF16 R160, R8.reuse, R34, RZ ;  /* 0x0000002208a0723c */ /* 0x040fe200000418ff */
[----:B------:R-:W2:Y:S07]  /*ebe0*/  LDSM.16.M88.4 R32, [R234+0x2800] ;  /* 0x00280000ea20783b */ /* 0x000eae0000000200 */
[C---:B------:R-:W-:Y:S08]  /*ebf0*/  HMMA.16816.F32.BF16 R76, R8.reuse, R28, RZ ;  /* 0x0000001c084c723c */ /* 0x040ff000000418ff */
[C---:B------:R-:W-:Y:S08]  /*ec00*/  HMMA.16816.F32.BF16 R84, R8.reuse, R40, RZ ;  /* 0x000000280854723c */ /* 0x040ff000000418ff */
[C---:B------:R-:W-:Y:S01]  /*ec10*/  HMMA.16816.F32.BF16 R124, R8.reuse, R30, RZ ;  /* 0x0000001e087c723c */ /* 0x040fe200000418ff */
[----:B------:R-:W-:Y:S07]  /*ec20*/  LDSM.16.M88.4 R28, [R234+0x3000] ;  /* 0x00300000ea1c783b */ /* 0x000fee0000000200 */
[C---:B------:R-:W-:Y:S01]  /*ec30*/  HMMA.16816.F32.BF16 R192, R8.reuse, R42, RZ ;  /* 0x0000002a08c0723c */ /* 0x040fe200000418ff */
[----:B------:R-:W3:Y:S07]  /*ec40*/  LDSM.16.M88.4 R40, [R234+0x2000] ;  /* 0x00200000ea28783b */ /* 0x000eee0000000200 */
[C---:B------:R-:W-:Y:S07]  /*ec50*/  HMMA.16816.F32.BF16 R92, R8.reuse, R22, RZ ;  /* 0x00000016085c723c */ /* 0x040fee00000418ff */
[----:B------:R-:W-:Y:S01]  /*ec60*/  IADD3 R22, P1, R6, R27, RZ ;  /* 0x0000001b06167210 */ /* 0x000fe20007f3e0ff */
[----:B------:R-:W-:Y:S04]  /*ec70*/  HMMA.16816.F32.BF16 R88, R8, R36, RZ ;  /* 0x000000240858723c */ /* 0x000fe800000418ff */
[----:B------:R-:W-:Y:S01]  /*ec80*/  IMAD.X R23, R7, 0x1, R26, P1 ;  /* 0x0000000107177824 */ /* 0x000fe200008e061a */
[----:B------:R-:W-:-:S03]  /*ec90*/  ISETP.LT.OR P1, PT, R75, 0x61, P0 ;  /* 0x000000614b00780c */ /* 0x000fc60000721670 */
[----:B------:R-:W-:Y:S01]  /*eca0*/  HMMA.16816.F32.BF16 R188, R8, R38, RZ ;  /* 0x0000002608bc723c */ /* 0x000fe200000418ff */
[----:B------:R-:W4:Y:S04]  /*ecb0*/  LDSM.16.M88.4 R8, [R233+0x7100] ;  /* 0x00710000e908783b */ /* 0x000f280000000200 */
[----:B------:R-:W-:Y:S01]  /*ecc0*/  @!PT LDS RZ, [RZ] ;  /* 0x00000000fffff984 */ /* 0x000fe20000000800 */
[----:B------:R-:W-:Y:S01]  /*ecd0*/  @!PT LDS RZ, [RZ] ;  /* 0x00000000fffff984 */ /* 0x000fe20000000800 */
[----:B------:R-:W-:Y:S01]  /*ece0*/  @!PT LDS RZ, [RZ] ;  /* 0x00000000fffff984 */ /* 0x000fe20000000800 */
[----:B------:R2:W-:Y:S01]  /*ecf0*/  LDGSTS.E.BYPASS.LTC128B.128 [R241+0x100], [R24.64], !P4 ;  /* 0x0010000018f17fae */ /* 0x0005e2000e101d48 */
[----:B------:R-:W-:Y:S02]  /*ed00*/  ISETP.LT.OR P4, PT, R75, 0x41, P0 ;  /* 0x000000414b00780c */ /* 0x000fe40000781670 */
[----:B-1----:R-:W-:Y:S01]  /*ed10*/  HMMA.16816.F32.BF16 R120, R16, R56, R60 ;  /* 0x000000381078723c */ /* 0x002fe2000004183c */
[----:B------:R1:W-:Y:S01]  /*ed20*/  LDGSTS.E.BYPASS.LTC128B.128 [R241+0x900], [R20.64], !P3 ;  /* 0x0090000014f17fae */ /* 0x0003e2000d901d48 */
[----:B------:R-:W-:-:S03]  /*ed30*/  LOP3.LUT P3, RZ, R117, 0x4, RZ, 0xc0, !PT ;  /* 0x0000000475ff7812 */ /* 0x000fc6000786c0ff */
[----:B------:R1:W-:Y:S01]  /*ed40*/  LDGSTS.E.BYPASS.LTC128B.128 [R241+0x1100], [R14.64], !P2 ;  /* 0x011000000ef17fae */ /* 0x0003e2000d101d48 */
[----:B------:R-:W-:Y:S02]  /*ed50*/  ISETP.LT.OR P2, PT, R75, 0x51, P0 ;  /* 0x000000514b00780c */ /* 0x000fe40000741670 */
[----:B------:R-:W-:Y:S01]  /*ed60*/  SEL R0, R0, 0xffffffc0, !P3 ;  /* 0xffffffc000007807 */ /* 0x000fe20005800000 */
[----:B------:R1:W-:Y:S01]  /*ed70*/  LDGSTS.E.BYPASS.LTC128B.128 [R241+0x1900], [R12.64], !P5 ;  /* 0x019000000cf17fae */ /* 0x0003e2000e901d48 */
[----:B------:R-:W-:Y:S03]  /*ed80*/  HMMA.16816.F32.BF16 R100, R16, R48, R68 ;  /* 0x000000301064723c */ /* 0x000fe60000041844 */
[----:B------:R-:W-:Y:S01]  /*ed90*/  IMAD.IADD R229, R119, 0x1, R0 ;  /* 0x0000000177e57824 */ /* 0x000fe200078e0200 */
[----:B------:R3:W-:Y:S01]  /*eda0*/  LDGSTS.E.BYPASS.LTC128B.128 [R241+0x2100], [R6.64], !P4 ;  /* 0x0210000006f17fae */ /* 0x0007e2000e101d48 */
[----:B------:R-:W-:Y:S01]  /*edb0*/  IMAD.IADD R228, R0, 0x1, R234 ;  /* 0x0000000100e47824 */ /* 0x000fe200078e02ea */
[----:B------:R-:W-:-:S02]  /*edc0*/  LOP3.LUT R0, R5, R116, RZ, 0xfc, !PT ;  /* 0x0000007405007212 */ /* 0x000fc400078efcff */
[C---:B------:R-:W-:Y:S01]  /*edd0*/  HMMA.16816.F32.BF16 R208, R16.reuse, R46, R124 ;  /* 0x0000002e10d0723c */ /* 0x040fe2000004187c */
[----:B------:R3:W-:Y:S07]  /*ede0*/  LDGSTS.E.BYPASS.LTC128B.128 [R241+0x2900], [R22.64], !P2 ;  /* 0x0290000016f17fae */ /* 0x0007ee000d101d48 */
[C---:B--2---:R-:W-:Y:S08]  /*edf0*/  HMMA.16816.F32.BF16 R204, R16.reuse, R34, R192 ;  /* 0x0000002210cc723c */ /* 0x044ff000000418c0 */
[----:B------:R-:W-:Y:S01]  /*ee00*/  HMMA.16816.F32.BF16 R104, R16, R52, R64 ;  /* 0x000000341068723c */ /* 0x000fe20000041840 */
[----:B-1----:R-:W-:-:S05]  /*ee10*/  IADD3 R12, P0, R22, R27, RZ ;  /* 0x0000001b160c7210 */ /* 0x002fca0007f1e0ff */
[----:B------:R-:W-:Y:S02]  /*ee20*/  IMAD.X R13, R23, 0x1, R26, P0 ;  /* 0x00000001170d7824 */ /* 0x000fe400000e061a */
[C---:B------:R-:W-:Y:S03]  /*ee30*/  HMMA.16816.F32.BF16 R96, R16.reuse, R44, R76 ;  /* 0x0000002c1060723c */ /* 0x040fe6000004184c */
[----:B------:R1:W-:Y:S04]  /*ee40*/  LDGSTS.E.BYPASS.LTC128B.128 [R241+0x3100], [R12.64], !P1 ;  /* 0x031000000cf17fae */ /* 0x0003e8000c901d48 */
[----:B---3--:R-:W-:Y:S01]  /*ee50*/  LDSM.16.M88.4 R20, [R231+0x9100] ;  /* 0x00910000e714783b */ /* 0x008fe20000000200 */
[C---:B------:R-:W-:Y:S03]  /*ee60*/  HMMA.16816.F32.BF16 R36, R16.reuse, R40, R80 ;  /* 0x000000281024723c */ /* 0x040fe60000041850 */
[----:B------:R-:W2:Y:S04]  /*ee70*/  LDSM.16.M88.4 R60, [R229+0x5900] ;  /* 0x00590000e53c783b */ /* 0x000ea80000000200 */
[----:B------:R-:W3:Y:S01]  /*ee80*/  LDSM.16.M88.4 R72, [R229+0x4100] ;  /* 0x00410000e548783b */ /* 0x000ee20000000200 */
[C---:B------:R-:W-:Y:S03]  /*ee90*/  HMMA.16816.F32.BF16 R84, R16.reuse, R32, R84 ;  /* 0x000000201054723c */ /* 0x040fe60000041854 */
[----:B------:R-:W2:Y:S04]  /*eea0*/  LDSM.16.M88.4 R68, [R229+0x4900] ;  /* 0x00490000e544783b */ /* 0x000ea80000000200 */
[----:B------:R-:W2:Y:S01]  /*eeb0*/  LDSM.16.M88.4 R76, [R229+0x3900] ;  /* 0x00390000e54c783b */ /* 0x000ea20000000200 */
[C---:B------:R-:W-:Y:S03]  /*eec0*/  HMMA.16816.F32.BF16 R88, R16.reuse, R28, R88 ;  /* 0x0000001c1058723c */ /* 0x040fe60000041858 */
[----:B------:R-:W2:Y:S04]  /*eed0*/  LDSM.16.M88.4 R64, [R229+0x5100] ;  /* 0x00510000e540783b */ /* 0x000ea80000000200 */
[----:B------:R-:W2:Y:S01]  /*eee0*/  LDSM.16.M88.4 R80, [R229+0x6100] ;  /* 0x00610000e550783b */ /* 0x000ea20000000200 */
[C---:B------:R-:W-:Y:S03]  /*eef0*/  HMMA.16816.F32.BF16 R108, R16.reuse, R58, R108 ;  /* 0x0000003a106c723c */ /* 0x040fe6000004186c */
[----:B-1----:R-:W-:Y:S04]  /*ef00*/  LDSM.16.M88.4 R12, [R232+0x7100] ;  /* 0x00710000e80c783b */ /* 0x002fe80000000200 */
[----:B------:R-:W-:Y:S01]  /*ef10*/  LDSM.16.M88.4 R24, [R228+0x3000] ;  /* 0x00300000e418783b */ /* 0x000fe20000000200 */
[C---:B------:R-:W-:Y:S03]  /*ef20*/  HMMA.16816.F32.BF16 R236, R16.reuse, R54, R92 ;  /* 0x0000003610ec723c */ /* 0x040fe6000004185c */
[----:B------:R-:W1:Y:S04]  /*ef30*/  LDSM.16.M88.4 R92, [R229+0x6900] ;  /* 0x00690000e55c783b */ /* 0x000e680000000200 */
[----:B------:R-:W0:Y:S01]  /*ef40*/  LDGDEPBAR ;  /* 0x00000000000079af */ /* 0x000e220000000000 */
[C---:B------:R-:W-:Y:S08]  /*ef50*/  HMMA.16816.F32.BF16 R224, R16.reuse, R50, R112 ;  /* 0x0000003210e0723c */ /* 0x040ff00000041870 */
[C---:B------:R-:W-:Y:S08]  /*ef60*/  HMMA.16816.F32.BF16 R124, R16.reuse, R42, R160 ;  /* 0x0000002a107c723c */ /* 0x040ff000000418a0 */
[----:B------:R-:W-:Y:S01]  /*ef70*/  HMMA.16816.F32.BF16 R192, R16, R30, R188 ;  /* 0x0000001e10c0723c */ /* 0x000fe200000418bc */
[----:B------:R-:W1:Y:S07]  /*ef80*/  LDSM.16.M88.4 R16, [R231+0x7100] ;  /* 0x00710000e710783b */ /* 0x000e6e0000000200 */
[C---:B----4-:R-:W-:Y:S08]  /*ef90*/  HMMA.16816.F32.BF16 R188, R8.reuse, R56, R184 ;  /* 0x0000003808bc723c */ /* 0x050ff000000418b8 */
[C---:B------:R-:W-:Y:S08]  /*efa0*/  HMMA.16816.F32.BF16 R196, R8.reuse, R52, R156 ;  /* 0x0000003408c4723c */ /* 0x040ff0000004189c */
[C---:B------:R-:W-:Y:S08]  /*efb0*/  HMMA.16816.F32.BF16 R200, R8.reuse, R48, R148 ;  /* 0x0000003008c8723c */ /* 0x040ff00000041894 */
[C---:B------:R-:W-:Y:S08]  /*efc0*/  HMMA.16816.F32.BF16 R56, R8.reuse, R58, R180 ;  /* 0x0000003a0838723c */ /* 0x040ff000000418b4 */
[C---:B------:R-:W-:Y:S08]  /*efd0*/  HMMA.16816.F32.BF16 R52, R8.reuse, R54, R176 ;  /* 0x000000360834723c */ /* 0x040ff000000418b0 */
[C---:B------:R-:W-:Y:S01]  /*efe0*/  HMMA.16816.F32.BF16 R148, R8.reuse, R50, R172 ;  /* 0x000000320894723c */ /* 0x040fe200000418ac */
[----:B------:R-:W-:Y:S07]  /*eff0*/  LDSM.16.M88.4 R48, [R228] ;  /* 0x00000000e430783b */ /* 0x000fee0000000200 */
[C---:B------:R-:W-:Y:S08]  /*f000*/  HMMA.16816.F32.BF16 R212, R8.reuse, R44, R144 ;  /* 0x0000002c08d4723c */ /* 0x040ff00000041890 */
[C---:B------:R-:W-:Y:S01]  /*f010*/  HMMA.16816.F32.BF16 R160, R8.reuse, R46, R168 ;  /* 0x0000002e08a0723c */ /* 0x040fe200000418a8 */
[----:B------:R-:W-:Y:S07]  /*f020*/  LDSM.16.M88.4 R44, [R228+0x800] ;  /* 0x00080000e42c783b */ /* 0x000fee0000000200 */
[C---:B------:R-:W-:Y:S08]  /*f030*/  HMMA.16816.F32.BF16 R216, R8.reuse, R40, R140 ;  /* 0x0000002808d8723c */ /* 0x040ff0000004188c */
[C---:B------:R-:W-:Y:S08]  /*f040*/  HMMA.16816.F32.BF16 R220, R8.reuse, R32, R132 ;  /* 0x0000002008dc723c */ /* 0x040ff00000041884 */
[C---:B------:R-:W-:Y:S08]  /*f050*/  HMMA.16816.F32.BF16 R244, R8.reuse, R28, R128 ;  /* 0x0000001c08f4723c */ /* 0x040ff00000041880 */
[C---:B------:R-:W-:Y:S01]  /*f060*/  HMMA.16816.F32.BF16 R180, R8.reuse, R42, R164 ;  /* 0x0000002a08b4723c */ /* 0x040fe200000418a4 */
[----:B------:R-:W-:Y:S07]  /*f070*/  LDSM.16.M88.4 R40, [R228+0x1000] ;  /* 0x00100000e428783b */ /* 0x000fee0000000200 */
[C---:B------:R-:W-:Y:S01]  /*f080*/  HMMA.16816.F32.BF16 R184, R8.reuse, R34, R152 ;  /* 0x0000002208b8723c */ /* 0x040fe20000041898 */
[----:B------:R-:W-:Y:S07]  /*f090*/  LDSM.16.M88.4 R32, [R228+0x2000] ;  /* 0x00200000e420783b */ /* 0x000fee0000000200 */
[----:B------:R-:W-:Y:S01]  /*f0a0*/  HMMA.16816.F32.BF16 R176, R8, R30, R136 ;  /* 0x0000001e08b0723c */ /* 0x000fe20000041888 */
[----:B------:R-:W4:Y:S04]  /*f0b0*/  LDSM.16.M88.4 R8, [R232+0x9100] ;  /* 0x00910000e808783b */ /* 0x000f280000000200 */
[----:B------:R-:W-:Y:S03]  /*f0c0*/  LDSM.16.M88.4 R28, [R228+0x2800] ;  /* 0x00280000e41c783b */ /* 0x000fe60000000200 */
[----:B--2---:R-:W-:Y:S01]  /*f0d0*/  HMMA.16816.F32.BF16 R152, R20, R60, R36 ;  /* 0x0000003c1498723c */ /* 0x004fe20000041824 */
[----:B------:R-:W2:Y:S01]  /*f0e0*/  LDSM.16.M88.4 R36, [R228+0x1800] ;  /* 0x00180000e424783b */ /* 0x000ea20000000200 */
[----:B------:R-:W-:-:S06]  /*f0f0*/  DEPBAR.LE SB0, 0x0 ;  /* 0x000080000000791a */ /* 0x000fcc0000000000 */
[C---:B---3--:R-:W-:Y:S08]  /*f100*/  HMMA.16816.F32.BF16 R168, R20.reuse, R72, R104 ;  /* 0x0000004814a8723c */ /* 0x048ff00000041868 */
[C---:B------:R-:W-:Y:S08]  /*f110*/  HMMA.16816.F32.BF16 R164, R20.reuse, R68, R100 ;  /* 0x0000004414a4723c */ /* 0x040ff00000041864 */
[C---:B------:R-:W-:Y:S08]  /*f120*/  HMMA.16816.F32.BF16 R172, R20.reuse, R76, R120 ;  /* 0x0000004c14ac723c */ /* 0x040ff00000041878 */
[C---:B------:R-:W-:Y:S08]  /*f130*/  HMMA.16816.F32.BF16 R156, R20.reuse, R64, R96 ;  /* 0x00000040149c723c */ /* 0x040ff00000041860 */
[C---:B------:R-:W-:Y:S08]  /*f140*/  HMMA.16816.F32.BF16 R144, R20.reuse, R80, R84 ;  /* 0x000000501490723c */ /* 0x040ff00000041854 */
[C---:B-1----:R-:W-:Y:S08]  /*f150*/  HMMA.16816.F32.BF16 R112, R20.reuse, R92, R88 ;  /* 0x0000005c1470723c */ /* 0x042ff00000041858 */
[----:B------:R-:W-:Y:S08]  /*f160*/  HMMA.16816.F32.BF16 R140, R20, R78, R108 ;  /* 0x0000004e148c723c */ /* 0x000ff0000004186c */
[C---:B------:R-:W-:Y:S08]  /*f170*/  HMMA.16816.F32.BF16 R104, R16.reuse, R76, R188 ;  /* 0x0000004c1068723c */ /* 0x040ff000000418bc */
[----:B------:R-:W-:Y:S08]  /*f180*/  HMMA.16816.F32.BF16 R100, R16, R78, R56 ;  /* 0x0000004e1064723c */ /* 0x000ff00000041838 */
[C---:B------:R-:W-:Y:S07]  /*f190*/  HMMA.16816.F32.BF16 R136, R20.reuse, R74, R236 ;  /* 0x0000004a1488723c */ /* 0x040fee00000418ec */
[C---:B------:R-:W-:Y:S01]  /*f1a0*/  IADD3 R239, R234.reuse, 0x1000, RZ ;  /* 0x00001000eaef7810 */ /* 0x040fe20007ffe0ff */
[----:B------:R-:W-:Y:S01]  /*f1b0*/  HMMA.16816.F32.BF16 R132, R20, R70, R224 ;  /* 0x000000461484723c */ /* 0x000fe200000418e0 */
[----:B------:R-:W-:-:S02]  /*f1c0*/  IADD3 R238, R234, 0x1800, RZ ;  /* 0x00001800eaee7810 */ /* 0x000fc40007ffe0ff */
[C---:B------:R-:W-:Y:S02]  /*f1d0*/  IADD3 R237, R234.reuse, 0x2000, RZ ;  /* 0x00002000eaed7810 */ /* 0x040fe40007ffe0ff */
[----:B------:R-:W-:-:S03]  /*f1e0*/  IADD3 R236, R234, 0x2800, RZ ;  /* 0x00002800eaec7810 */ /* 0x000fc60007ffe0ff */
[C---:B------:R-:W-:Y:S08]  /*f1f0*/  HMMA.16816.F32.BF16 R96, R16.reuse, R72, R196 ;  /* 0x000000481060723c */ /* 0x040ff000000418c4 */
[C---:B------:R-:W-:Y:S08]  /*f200*/  HMMA.16816.F32.BF16 R88, R16.reuse, R74, R52 ;  /* 0x0000004a1058723c */ /* 0x040ff00000041834 */
[C---:B------:R-:W-:Y:S08]  /*f210*/  HMMA.16816.F32.BF16 R84, R16.reuse, R68, R200 ;  /* 0x000000441054723c */ /* 0x040ff000000418c8 */
[----:B------:R-:W-:Y:S08]  /*f220*/  HMMA.16816.F32.BF16 R76, R16, R70, R148 ;  /* 0x00000046104c723c */ /* 0x000ff00000041894 */
[----:B------:R-:W-:Y:S07]  /*f230*/  HMMA.16816.F32.BF16 R128, R20, R66, R208 ;  /* 0x000000421480723c */ /* 0x000fee00000418d0 */
[----:B------:R-:W-:Y:S01]  /*f240*/  IMAD.MOV.U32 R211, RZ, RZ, R235 ;  /* 0x000000ffffd37224 */ /* 0x000fe200078e00eb */
[----:B------:R-:W-:Y:S01]  /*f250*/  HMMA.16816.F32.BF16 R72, R16, R64, R212 ;  /* 0x000000401048723c */ /* 0x000fe200000418d4 */
[----:B------:R-:W-:-:S03]  /*f260*/  IADD3 R235, R234, 0x3000, RZ ;  /* 0x00003000eaeb7810 */ /* 0x000fc60007ffe0ff */
[----:B------:R-:W-:-:S04]  /*f270*/  ISETP.GE.AND P0, PT, R211, 0x2, PT ;  /* 0x00000002d300780c */ /* 0x000fc80003f06270 */
[----:B------:R-:W-:Y:S08]  /*f280*/  HMMA.16816.F32.BF16 R68, R16, R66, R160 ;  /* 0x000000421044723c */ /* 0x000ff000000418a0 */
        /* <DEDUP_REMOVED lines=9> */
[C---:B----4-:R-:W-:Y:S08]  /*f320*/  HMMA.16816.F32.BF16 R172, R8.reuse, R48, R172 ;  /* 0x0000003008ac723c */ /* 0x050ff000000418ac */
[C---:B------:R-:W-:Y:S08]  /*f330*/  HMMA.16816.F32.BF16 R140, R8.reuse, R50, R140 ;  /* 0x00000032088c723c */ /* 0x040ff0000004188c */
        /* <DEDUP_REMOVED lines=8> */
[C---:B--2---:R-:W-:Y:S08]  /*f3c0*/  HMMA.16816.F32.BF16 R156, R8.reuse, R36, R156 ;  /* 0x00000024089c723c */ /* 0x044ff0000004189c */
        /* <DEDUP_REMOVED lines=19> */
[----:B------:R-:W2:Y:S04]  /*f500*/  LDL.64 R226, [R1+0x68] ;  /* 0x0000680001e27983 */ /* 0x000ea80000100a00 */
[----:B------:R-:W3:Y:S01]  /*f510*/  LDL R3, [R1+0x60] ;  /* 0x0000600001037983 */ /* 0x000ee20000100800 */
[----:B------:R-:W-:Y:S01]  /*f520*/  SHF.L.U32 R16, R252, 0x5, RZ ;  /* 0x00000005fc107819 */ /* 0x000fe200000006ff */
[----:B--2---:R-:W-:-:S02]  /*f530*/  IMAD.MOV.U32 R224, RZ, RZ, R226 ;  /* 0x000000ffffe07224 */ /* 0x004fc400078e00e2 */
[----:B------:R-:W-:Y:S01]  /*f540*/  IMAD.MOV.U32 R226, RZ, RZ, 0x70 ;  /* 0x00000070ffe27424 */ /* 0x000fe200078e00ff */
[----:B---3--:R-:W-:Y:S01]  /*f550*/  LOP3.LUT P5, RZ, R3, 0x1, RZ, 0xc0, !PT ;  /* 0x0000000103ff7812 */ /* 0x008fe200078ac0ff */
[----:B------:R-:W-:Y:S01]  /*f560*/  IMAD.MOV.U32 R225, RZ, RZ, R227 ;  /* 0x000000ffffe17224 */ /* 0x000fe200078e00e3 */
[----:B------:R-:W-:Y:S01]  /*f570*/  IADD3 R3, R211, -0x2, RZ ;  /* 0xfffffffed3037810 */ /* 0x000fe20007ffe0ff */
[----:B------:R-:W-:-:S03]  /*f580*/  IMAD.WIDE.U32 R226, R226, c[0x0][0x1e0], RZ ;  /* 0x00007800e2e27a25 */ /* 0x000fc600078e00ff */
        /* <DEDUP_REMOVED lines=15> */
[----:B------:R1:W-:Y:S03]  /*f680*/  LDGSTS.E.BYPASS.LTC128B.128 [R241+0x3900], [R6.64], !P5 ;  /* 0x0390000006f17fae */ /* 0x0003e6000e901d48 */
[----:B------:R-:W-:Y:S01]  /*f690*/  IADD3.X R13, R5, R15, RZ, P0, !PT ;  /* 0x0000000f050d7210 */ /* 0x000fe200007fe4ff */
[----:B------:R2:W-:Y:S01]  /*f6a0*/  LDGSTS.E.BYPASS.LTC128B.128 [R241+0x4100], [R14.64], !P5 ;  /* 0x041000000ef17fae */ /* 0x0005e2000e901d48 */
[----:B------:R-:W-:-:S03]  /*f6b0*/  IADD3 R8, P0, R16, R10, RZ ;  /* 0x0000000a10087210 */ /* 0x000fc60007f1e0ff */
[C---:B------:R-:W-:Y:S01]  /*f6c0*/  IMAD.X R11, R5.reuse, 0x1, R13, P1 ;  /* 0x00000001050b7824 */ /* 0x040fe200008e060d */
        /* <DEDUP_REMOVED lines=10> */
.L_x_724:
[----:B------:R-:W-:Y:S01]  /*f770*/  FMUL.FTZ R3, R105, c[0x0][0x320] ;  /* 0x0000c80069037a20 */ /* 0x000fe20000410000 */
[----:B------:R-:W2:Y:S03]  /*f780*/  LDL R199, [R1+0x44] ;  /* 0x0000440001c77983 */ /* 0x000ea60000100800 */
[----:B------:R1:W4:Y:S01]  /*f790*/  MUFU.TANH R22, R3 ;  /* 0x0000000300167308 */ /* 0x0003220000002400 */
[----:B---3--:R-:W3:Y:S04]  /*f7a0*/  LDL.LU R204, [R1+0x18] ;  /* 0x0000180001cc7983 */ /* 0x008ee80000300800 */
[----:B------:R-:W-:Y:S04]  /*f7b0*/  STL [R1+0xac], R239 ;  /* 0x0000acef01007387 */ /* 0x000fe80000100800 */
[----:B------:R-:W-:Y:S04]  /*f7c0*/  STL [R1+0xa8], R238 ;  /* 0x0000a8ee01007387 */ /* 0x000fe80000100800 */
[----:B------:R-:W-:Y:S01]  /*f7d0*/  STL [R1+0xa4], R237 ;  /* 0x0000a4ed01007387 */ /* 0x000fe20000100800 */
[----:B-1----:R-:W-:-:S03]  /*f7e0*/  FMUL.FTZ R3, R100, c[0x0][0x320] ;  /* 0x0000c80064037a20 */ /* 0x002fc60000410000 */
[----:B------:R-:W-:Y:S01]  /*f7f0*/  STL [R1+0xa0], R236 ;  /* 0x0000a0ec01007387 */ /* 0x000fe20000100800 */
[----:B------:R1:W1:Y:S03]  /*f800*/  MUFU.TANH R92, R3 ;  /* 0x00000003005c7308 */ /* 0x0002660000002400 */
[----:B------:R-:W-:Y:S04]  /*f810*/  STL [R1+0x9c], R235 ;  /* 0x00009ceb01007387 */ /* 0x000fe80000100800 */
[----:B------:R-:W-:Y:S04]  /*f820*/  STL [R1+0x98], R234 ;  /* 0x000098ea01007387 */ /* 0x000fe80000100800 */
[----:B------:R4:W-:Y:S01]  /*f830*/  STL [R1+0x94], R233 ;  /* 0x000094e901007387 */ /* 0x0009e20000100800 */
[----:B------:R-:W-:Y:S01]  /*f840*/  FMUL.FTZ R5, R122, c[0x0][0x320] ;  /* 0x0000c8007a057a20 */ /* 0x000fe20000410000 */
[----:B------:R-:W-:-:S02]  /*f850*/  SHF.R.S32.HI R6, RZ, 0x1f, R248 ;  /* 0x0000001fff067819 */ /* 0x000fc400000114f8 */
[----:B------:R-:W-:Y:S01]  /*f860*/  LEA.HI R7, R249, R250, RZ, 0x2 ;  /* 0x000000faf9077211 */ /* 0x000fe200078f10ff */
[----:B------:R-:W-:Y:S01]  /*f870*/  FMUL.FTZ R9, R112, c[0x0][0x320] ;  /* 0x0000c80070097a20 */ /* 0x000fe20000410000 */
[----:B------:R-:W0:Y:S01]  /*f880*/  LDGDEPBAR ;  /* 0x00000000000079af */ /* 0x000e220000000000 */
[----:B-1----:R-:W-:-:S04]  /*f890*/  FMUL.FTZ R3, R101, c[0x0][0x320] ;  /* 0x0000c80065037a20 */ /* 0x002fc80000410000 */
[----:B------:R1:W-:Y:S01]  /*f8a0*/  MUFU.TANH R93, R3 ;  /* 0x00000003005d7308 */ /* 0x0003e20000002400 */
[----:B----4-:R-:W4:Y:S01]  /*f8b0*/  LDL R233, [R1+0x40] ;  /* 0x0000400001e97983 */ /* 0x010f220000100800 */
[----:B------:R-:W-:Y:S01]  /*f8c0*/  LEA.HI R6, R6, R248, RZ, 0x2 ;  /* 0x000000f806067211 */ /* 0x000fe200078f10ff */
[----:B-1----:R-:W-:-:S05]  /*f8d0*/  FMUL.FTZ R3, R96, c[0x0][0x320] ;  /* 0x0000c80060037a20 */ /* 0x002fca0000410000 */
[----:B------:R-:W-:Y:S01]  /*f8e0*/  MUFU.TANH R24, R9 ;  /* 0x0000000900187308 */ /* 0x000fe20000002400 */
[----:B------:R-:W-:Y:S01]  /*f8f0*/  STL [R1+0x90], R232 ;  /* 0x000090e801007387 */ /* 0x000fe20000100800 */
[----:B------:R-:W-:Y:S01]  /*f900*/  LOP3.LUT R8, R6, 0xffffffc, RZ, 0xc0, !PT ;  /* 0x0ffffffc06087812 */ /* 0x000fe200078ec0ff */
[----:B------:R-:W-:Y:S02]  /*f910*/  FMUL.FTZ R6, R123, c[0x0][0x320] ;  /* 0x0000c8007b067a20 */ /* 0x000fe40000410000 */
[----:B------:R-:W-:Y:S01]  /*f920*/  STL [R1+0x8c], R231 ;  /* 0x00008ce701007387 */ /* 0x000fe20000100800 */
[----:B------:R-:W-:Y:S02]  /*f930*/  FMUL.FTZ R19, R111, c[0x0][0x320] ;  /* 0x0000c8006f137a20 */ /* 0x000fe40000410000 */
[----:B------:R1:W-:Y:S01]  /*f940*/  MUFU.TANH R94, R3 ;  /* 0x00000003005e7308 */ /* 0x0003e20000002400 */
[----:B------:R-:W-:Y:S01]  /*f950*/  IMAD.IADD R11, R248, 0x1, -R8 ;  /* 0x00000001f80b7824 */ /* 0x000fe200078e0a08 */
[----:B------:R-:W-:Y:S01]  /*f960*/  STL [R1+0x88], R230 ;  /* 0x000088e601007387 */ /* 0x000fe20000100800 */
[----:B------:R-:W-:-:S02]  /*f970*/  IMAD.SHL.U32 R224, R0, 0x2, RZ ;  /* 0x0000000200e07824 */ /* 0x000fc400078e00ff */
[----:B------:R-:W-:Y:S01]  /*f980*/  FMUL.FTZ R27, R59, c[0x0][0x320] ;  /* 0x0000c8003b1b7a20 */ /* 0x000fe20000410000 */
[----:B------:R-:W-:Y:S01]  /*f990*/  STL [R1+0x84], R229 ;  /* 0x000084e501007387 */ /* 0x000fe20000100800 */
[----:B------:R-:W-:Y:S01]  /*f9a0*/  IMAD R227, R2, 0x2, R224 ;  /* 0x0000000202e37824 */ /* 0x000fe200078e02e0 */
[----:B------:R-:W-:Y:S02]  /*f9b0*/  LEA R225, R4, R224, 0x1 ;  /* 0x000000e004e17211 */ /* 0x000fe400078e08ff */
[----:B------:R-:W-:Y:S01]  /*f9c0*/  STL [R1+0x80], R228 ;  /* 0x000080e401007387 */ /* 0x000fe20000100800 */
[----:B------:R-:W-:Y:S02]  /*f9d0*/  MUFU.TANH R27, R27 ;  /* 0x0000001b001b7308 */ /* 0x000fe40000002400 */
[----:B------:R-:W-:Y:S01]  /*f9e0*/  IMAD R226, R2, 0x2, R225 ;  /* 0x0000000202e27824 */ /* 0x000fe200078e02e1 */
[----:B------:R-:W-:Y:S01]  /*f9f0*/  STL [R1+0x7c], R119 ;  /* 0x00007c7701007387 */ /* 0x000fe20000100800 */
[----:B-1----:R-:W-:-:S04]  /*fa00*/  FMUL.FTZ R3, R97, c[0x0][0x320] ;  /* 0x0000c80061037a20 */ /* 0x002fc80000410000 */
        /* <DEDUP_REMOVED lines=30> */
[----:B------:R-:W-:Y:S08]  /*fbf0*/  MUFU.TANH R56, R6 ;  /* 0x0000000600387308 */ /* 0x000ff00000002400 */
[----:B------:R1:W-:Y:S02]  /*fc00*/  MUFU.TANH R88, R3 ;  /* 0x0000000300587308 */ /* 0x0003e40000002400 */
[----:B-1----:R-:W-:-:S06]  /*fc10*/  FMUL.FTZ R3, R57, c[0x0][0x320] ;  /* 0x0000c80039037a20 */ /* 0x002fcc0000410000 */
[----:B------:R1:W-:Y:S02]  /*fc20*/  MUFU.TANH R85, R3 ;  /* 0x0000000300557308 */ /* 0x0003e40000002400 */
[----:B-1----:R-:W-:-:S06]  /*fc30*/  FMUL.FTZ R3, R52, c[0x0][0x320] ;  /* 0x0000c80034037a20 */ /* 0x002fcc0000410000 */
[----:B------:R1:W-:Y:S08]  /*fc40*/  MUFU.TANH R52, R5 ;  /* 0x0000000500347308 */ /* 0x0003f00000002400 */
[----:B------:R2:W-:Y:S01]  /*fc50*/  MUFU.TANH R82, R3 ;  /* 0x0000000300527308 */ /* 0x0005e20000002400 */
[----:B-1----:R-:W-:-:S05]  /*fc60*/  LOP3.LUT R5, R7, 0xfffffffc, RZ, 0xc0, !PT ;  /* 0xfffffffc07057812 */ /* 0x002fca00078ec0ff */
[----:B------:R-:W-:Y:S02]  /*fc70*/  IMAD.IADD R5, R250, 0x1, -R5 ;  /* 0x00000001fa057824 */ /* 0x000fe400078e0a05 */
[----:B--2---:R-:W-:-:S03]  /*fc80*/  FMUL.FTZ R3, R53, c[0x0][0x320] ;  /* 0x0000c80035037a20 */ /* 0x004fc60000410000 */
[----:B------:R-:W-:Y:S01]  /*fc90*/  LEA.HI R6, R5, R5, RZ, 0x1 ;  /* 0x0000000505067211 */ /* 0x000fe200078f08ff */
[----:B------:R1:W-:Y:S03]  /*fca0*/  MUFU.TANH R84, R3 ;  /* 0x0000000300547308 */ /* 0x0003e60000002400 */
[C---:B------:R-:W-:Y:S02]  /*fcb0*/  SHF.L.U32 R10, R6.reuse, 0x5, RZ ;  /* 0x00000005060a7819 */ /* 0x040fe400000006ff */
[----:B------:R-:W-:Y:S02]  /*fcc0*/  LOP3.LUT R6, R6, 0x1ffffffe, RZ, 0xc0, !PT ;  /* 0x1ffffffe06067812 */ /* 0x000fe400078ec0ff */
[----:B------:R-:W-:Y:S01]  /*fcd0*/  LOP3.LUT R9, R10, 0xffffffc0, RZ, 0xc0, !PT ;  /* 0xffffffc00a097812 */ /* 0x000fe200078ec0ff */
        /* <DEDUP_REMOVED lines=9> */
[----:B------:R1:W2:Y:S02]  /*fd70*/  MUFU.TANH R20, R3 ;  /* 0x0000000300147308 */ /* 0x0002a40000002400 */
        /* <DEDUP_REMOVED lines=123> */
[----:B------:R-:W-:-:S04]  /*10530*/  LEA.HI R7, R7, R3, RZ, 0x2 ;  /* 0x0000000307077211 */ /* 0x000fc800078f10ff */
[C---:B---3--:R-:W-:Y:S02]  /*10540*/  LEA.HI.SX32 R8, R7.reuse, R204, 0x1e ;  /* 0x000000cc07087211 */ /* 0x048fe400078ff2ff */
[----:B------:R-:W-:-:S03]  /*10550*/  LOP3.LUT R7, R7, 0x7ffffffc, RZ, 0xc0, !PT ;  /* 0x7ffffffc07077812 */ /* 0x000fc600078ec0ff */
[----:B------:R-:W-:Y:S02]  /*10560*/  IMAD R11, R11, 0x10, R8 ;  /* 0x000000100b0b7824 */ /* 0x000fe400078e0208 */
[----:B------:R-:W-:Y:S02]  /*10570*/  IMAD.IADD R8, R5, 0x1, -R6 ;  /* 0x0000000105087824 */ /* 0x000fe400078e0a06 */
[----:B------:R-:W-:Y:S02]  /*10580*/  IMAD.IADD R6, R9, 0x1, R11 ;  /* 0x0000000109067824 */ /* 0x000fe400078e020b */
[----:B------:R-:W-:Y:S02]  /*10590*/  IMAD.IADD R7, R3, 0x1, -R7 ;  /* 0x0000000103077824 */ /* 0x000fe400078e0a07 */
[----:B------:R-:W-:Y:S01]  /*105a0*/  IMAD.IADD R3, R199, 0x1, R242 ;  /* 0x00000001c7037824 */ /* 0x000fe200078e02f2 */
[----:B------:R-:W-:Y:S01]  /*105b0*/  LEA R12, R8, R6, 0x3 ;  /* 0x00000006080c7211 */ /* 0x000fe200078e18ff */
[----:B------:R-:W-:Y:S01]  /*105c0*/  FMUL.FTZ R5, R113, c[0x0][0x320] ;  /* 0x0000c80071057a20 */ /* 0x000fe20000410000 */
[----:B------:R-:W-:Y:S01]  /*105d0*/  SHF.L.U32 R13, R7, 0x1, RZ ;  /* 0x00000001070d7819 */ /* 0x000fe200000006ff */
[----:B------:R-:W-:-:S02]  /*105e0*/  FMUL.FTZ R7, R156, c[0x0][0x320] ;  /* 0x0000c8009c077a20 */ /* 0x000fc40000410000 */
[----:B------:R-:W-:Y:S01]  /*105f0*/  @P6 IMAD.HI.U32 R6, R12, c[0x0][0x2c8], RZ ;  /* 0x0000b2000c066a27 */ /* 0x000fe200078e00ff */
[----:B------:R4:W-:Y:S01]  /*10600*/  STL [R1+0x24], R12 ;  /* 0x0000240c01007387 */ /* 0x0009e20000100800 */
[----:B------:R1:W-:Y:S02]  /*10610*/  MUFU.TANH R18, R5 ;  /* 0x0000000500127308 */ /* 0x0003e40000002400 */
[----:B------:R-:W-:Y:S01]  /*10620*/  IMAD.MOV.U32 R11, RZ, RZ, R12 ;  /* 0x000000ffff0b7224 */ /* 0x000fe200078e000c */
[----:B------:R-:W-:Y:S01]  /*10630*/  @P6 SHF.R.U32.HI R11, RZ, c[0x0][0x2cc], R6 ;  /* 0x0000b300ff0b6a19 */ /* 0x000fe20000011606 */
[----:B------:R3:W-:Y:S01]  /*10640*/  STL [R1+0x28], R13 ;  /* 0x0000280d01007387 */ /* 0x0007e20000100800 */
[----:B------:R-:W-:-:S03]  /*10650*/  IADD3 R6, -R13, 0x1, R3 ;  /* 0x000000010d067810 */ /* 0x000fc60007ffe103 */
[----:B------:R-:W2:Y:S01]  /*10660*/  SHFL.IDX PT, R8, R11, RZ, 0x1c1f ;  /* 0x001c1fff0b087589 */ /* 0x000ea200000e0000 */
[----:B------:R-:W-:Y:S03]  /*10670*/  MUFU.TANH R7, R7 ;  /* 0x0000000700077308 */ /* 0x000fe60000002400 */
[----:B------:R-:W-:Y:S01]  /*10680*/  SHFL.IDX PT, R9, R11, 0x2, 0x1c1f ;  /* 0x005c1f000b097f89 */ /* 0x000fe200000e0000 */
[----:B-1----:R-:W-:-:S03]  /*10690*/  FMUL.FTZ R5, R114, c[0x0][0x320] ;  /* 0x0000c80072057a20 */ /* 0x002fc60000410000 */
[----:B------:R-:W1:Y:S01]  /*106a0*/  SHFL.IDX PT, R10, R11, 0x3, 0x1c1f ;  /* 0x007c1f000b0a7f89 */ /* 0x000e6200000e0000 */
[----:B------:R2:W-:Y:S01]  /*106b0*/  MUFU.TANH R48, R5 ;  /* 0x0000000500307308 */ /* 0x0005e20000002400 */
[----:B----4-:R-:W-:Y:S02]  /*106c0*/  IMAD.IADD R12, R6, 0x1, -R233 ;  /* 0x00000001060c7824 */ /* 0x010fe400078e0ae9 */
[----:B---3--:R-:W-:Y:S02]  /*106d0*/  IMAD.IADD R13, R3, 0x1, -R13 ;  /* 0x00000001030d7824 */ /* 0x008fe400078e0a0d */
[----:B--2---:R-:W-:Y:S02]  /*106e0*/  IMAD.IADD R3, R12, 0x1, R8 ;  /* 0x000000010c037824 */ /* 0x004fe400078e0208 */
[----:B------:R-:W-:Y:S02]  /*106f0*/  FMUL.FTZ R8, R110, c[0x0][0x320] ;  /* 0x0000c8006e087a20 */ /* 0x000fe40000410000 */
[----:B------:R-:W-:Y:S01]  /*10700*/  FMUL.FTZ R5, R115, c[0x0][0x320] ;  /* 0x0000c80073057a20 */ /* 0x000fe20000410000 */
[----:B------:R-:W-:-:S03]  /*10710*/  IMNMX R3, R13, R3, PT ;  /* 0x000000030d037217 */ /* 0x000fc60003800200 */
[----:B------:R2:W-:Y:S01]  /*10720*/  MUFU.TANH R49, R5 ;  /* 0x0000000500317308 */ /* 0x0005e20000002400 */
[C---:B------:R-:W-:Y:S01]  /*10730*/  ISETP.GT.AND P1, PT, R3.reuse, 0x1, PT ;  /* 0x000000010300780c */ /* 0x040fe20003f24270 */
[----:B-1----:R-:W-:Y:S01]  /*10740*/  IMAD.IADD R6, R12, 0x1, R10 ;  /* 0x000000010c067824 */ /* 0x002fe200078e020a */
[C---:B------:R-:W-:Y:S02]  /*10750*/  ISETP.GT.AND P2, PT, R3.reuse, 0x8, PT ;  /* 0x000000080300780c */ /* 0x040fe40003f44270 */
[C---:B------:R-:W-:Y:S02]  /*10760*/  ISETP.GT.AND P0, PT, R3.reuse, RZ, PT ;  /* 0x000000ff0300720c */ /* 0x040fe40003f04270 */
[----:B------:R-:W-:Y:S02]  /*10770*/  FSEL R22, R22, -INF , P1 ;  /* 0xff80000016167808 */ /* 0x000fe40000800000 */
[----:B------:R-:W-:Y:S02]  /*10780*/  FSEL R92, R92, -INF , P2 ;  /* 0xff8000005c5c7808 */ /* 0x000fe40001000000 */
[----:B------:R-:W-:-:S02]  /*10790*/  ISETP.GT.AND P1, PT, R3, 0x18, PT ;  /* 0x000000180300780c */ /* 0x000fc40003f24270 */
[C---:B------:R-:W-:Y:S02]  /*107a0*/  ISETP.GT.AND P2, PT, R3.reuse, 0x19, PT ;  /* 0x000000190300780c */ /* 0x040fe40003f44270 */
[----:B------:R-:W-:Y:S01]  /*107b0*/  FSEL R20, R20, -INF , P0 ;  /* 0xff80000014147808 */ /* 0x000fe20000000000 */
[----:B--2---:R-:W-:Y:S01]  /*107c0*/  FMUL.FTZ R5, R136, c[0x0][0x320] ;  /* 0x0000c80088057a20 */ /* 0x004fe20000410000 */
[C---:B------:R-:W-:Y:S02]  /*107d0*/  ISETP.GT.AND P3, PT, R3.reuse, 0x9, PT ;  /* 0x000000090300780c */ /* 0x040fe40003f64270 */
[C---:B------:R-:W-:Y:S01]  /*107e0*/  ISETP.GT.AND P4, PT, R3.reuse, 0x10, PT ;  /* 0x000000100300780c */ /* 0x040fe20003f84270 */
[----:B------:R1:W2:Y:S01]  /*107f0*/  MUFU.TANH R17, R5 ;  /* 0x0000000500117308 */ /* 0x0002a20000002400 */
[----:B------:R-:W-:Y:S02]  /*10800*/  ISETP.GT.AND P0, PT, R3, 0x11, PT ;  /* 0x000000110300780c */ /* 0x000fe40003f04270 */
[----:B------:R-:W-:-:S02]  /*10810*/  FSEL R100, R100, -INF , P1 ;  /* 0xff80000064647808 */ /* 0x000fc40000800000 */
[----:B------:R-:W-:Y:S02]  /*10820*/  FSEL R101, R101, -INF , P2 ;  /* 0xff80000065657808 */ /* 0x000fe40001000000 */
[C---:B------:R-:W-:Y:S02]  /*10830*/  ISETP.GT.AND P1, PT, R3.reuse, 0x29, PT ;  /* 0x000000290300780c */ /* 0x040fe40003f24270 */
[----:B------:R-:W-:Y:S02]  /*10840*/  ISETP.GT.AND P2, PT, R3, 0x30, PT ;  /* 0x000000300300780c */ /* 0x000fe40003f44270 */
[----:B------:R-:W-:Y:S02]  /*10850*/  FSEL R93, R93, -INF , P3 ;  /* 0xff8000005d5d7808 */ /* 0x000fe40001800000 */
[----:B------:R-:W-:Y:S02]  /*10860*/  FSEL R94, R94, -INF , P4 ;  /* 0xff8000005e5e7808 */ /* 0x000fe40002000000 */
[----:B------:R-:W-:Y:S01]  /*10870*/  FSEL R95, R95, -INF , P0 ;  /* 0xff8000005f5f7808 */ /* 0x000fe20000000000 */
[----:B-1----:R-:W-:Y:S01]  /*10880*/  FMUL.FTZ R5, R108, c[0x0][0x320] ;  /* 0x0000c8006c057a20 */ /* 0x002fe20000410000 */
[----:B------:R-:W-:-:S02]  /*10890*/  ISETP.GT.AND P3, PT, R3, 0x20, PT ;  /* 0x000000200300780c */ /* 0x000fc40003f64270 */
[C---:B------:R-:W-:Y:S01]  /*108a0*/  ISETP.GT.AND P4, PT, R3.reuse, 0x21, PT ;  /* 0x000000210300780c */ /* 0x040fe20003f84270 */
[----:B------:R1:W-:Y:S01]  /*108b0*/  MUFU.TANH R16, R5 ;  /* 0x0000000500107308 */ /* 0x0003e20000002400 */
[----:B------:R-:W-:Y:S02]  /*108c0*/  ISETP.GT.AND P0, PT, R3, 0x28, PT ;  /* 0x000000280300780c */ /* 0x000fe40003f04270 */
[----:B------:R-:W-:Y:S02]  /*108d0*/  FSEL R133, R117, -INF , P1 ;  /* 0xff80000075857808 */ /* 0x000fe40000800000 */
[----:B------:R-:W-:Y:S02]  /*108e0*/  FSEL R147, R116, -INF , P2 ;  /* 0xff80000074937808 */ /* 0x000fe40001000000 */
[C---:B------:R-:W-:Y:S02]  /*108f0*/  ISETP.GT.AND P1, PT, R3.reuse, 0x40, PT ;  /* 0x000000400300780c */ /* 0x040fe40003f24270 */
[----:B------:R-:W-:-:S02]  /*10900*/  ISETP.GT.AND P2, PT, R3, 0x41, PT ;  /* 0x000000410300780c */ /* 0x000fc40003f44270 */
[----:B------:R-:W-:Y:S02]  /*10910*/  FSEL R111, R160, -INF , P3 ;  /* 0xff800000a06f7808 */ /* 0x000fe40001800000 */
[----:B------:R-:W-:Y:S02]  /*10920*/  FSEL R130, R151, -INF , P4 ;  /* 0xff80000097827808 */ /* 0x000fe40002000000 */
[----:B------:R-:W-:Y:S01]  /*10930*/  FSEL R132, R118, -INF , P0 ;  /* 0xff80000076847808 */ /* 0x000fe20000000000 */
[----:B-1----:R-:W-:Y:S01]  /*10940*/  FMUL.FTZ R5, R109, c[0x0][0x320] ;  /* 0x0000c8006d057a20 */ /* 0x002fe20000410000 */
[C---:B------:R-:W-:Y:S02]  /*10950*/  ISETP.GT.AND P3, PT, R3.reuse, 0x31, PT ;  /* 0x000000310300780c */ /* 0x040fe40003f64270 */
[C---:B------:R-:W-:Y:S01]  /*10960*/  ISETP.GT.AND P4, PT, R3.reuse, 0x38, PT ;  /* 0x000000380300780c */ /* 0x040fe20003f84270 */
[----:B------:R1:W-:Y:S01]  /*10970*/  MUFU.TANH R15, R5 ;  /* 0x00000005000f7308 */ /* 0x0003e20000002400 */
[----:B------:R-:W-:-:S02]  /*10980*/  ISETP.GT.AND P0, PT, R3, 0x39, PT ;  /* 0x000000390300780c */ /* 0x000fc40003f04270 */
[----:B------:R-:W-:Y:S02]  /*10990*/  FSEL R172, R105, -INF , P1 ;  /* 0xff80000069ac7808 */ /* 0x000fe40000800000 */
[----:B------:R-:W-:Y:S02]  /*109a0*/  FSEL R173, R97, -INF , P2 ;  /* 0xff80000061ad7808 */ /* 0x000fe40001000000 */
[C---:B------:R-:W-:Y:S02]  /*109b0*/  ISETP.GT.AND P1, PT, R3.reuse, 0x51, PT ;  /* 0x000000510300780c */ /* 0x040fe40003f24270 */
[----:B------:R-:W-:Y:S02]  /*109c0*/  ISETP.GT.AND P2, PT, R3, 0x58, PT ;  /* 0x000000580300780c */ /* 0x000fe40003f44270 */
[----:B------:R-:W-:Y:S02]  /*109d0*/  FSEL R148, R148, -INF , P3 ;  /* 0xff80000094947808 */ /* 0x000fe40001800000 */
[----:B------:R-:W-:-:S02]  /*109e0*/  FSEL R149, R149, -INF , P4 ;  /* 0xff80000095957808 */ /* 0x000fc40002000000 */
[----:B------:R-:W-:Y:S01]  /*109f0*/  FSEL R150, R150, -INF , P0 ;  /* 0xff80000096967808 */ /* 0x000fe20000000000 */
[----:B-1----:R-:W-:Y:S01]  /*10a00*/  FMUL.FTZ R5, R137, c[0x0][0x320] ;  /* 0x0000c80089057a20 */ /* 0x002fe20000410000 */
[C---:B------:R-:W-:Y:S02]  /*10a10*/  ISETP.GT.AND P3, PT, R3.reuse, 0x48, PT ;  /* 0x000000480300780c */ /* 0x040fe40003f64270 */
[C---:B------:R-:W-:Y:S01]  /*10a20*/  ISETP.GT.AND P4, PT, R3.reuse, 0x49, PT ;  /* 0x000000490300780c */ /* 0x040fe20003f84270 */
[----:B------:R1:W3:Y:S01]  /*10a30*/  MUFU.TANH R14, R5 ;  /* 0x00000005000e7308 */ /* 0x0002e20000002400 */
[----:B------:R-:W-:Y:S02]  /*10a40*/  ISETP.GT.AND P0, PT, R3, 0x50, PT ;  /* 0x000000500300780c */ /* 0x000fe40003f04270 */
[----:B------:R-:W-:Y:S02]  /*10a50*/  FSEL R205, R85, -INF , P1 ;  /* 0xff80000055cd7808 */ /* 0x000fe40000800000 */
[----:B------:R-:W-:-:S02]  /*10a60*/  FSEL R206, R82, -INF , P2 ;  /* 0xff80000052ce7808 */ /* 0x000fc40001000000 */
[C---:B------:R-:W-:Y:S02]  /*10a70*/  ISETP.GT.AND P1, PT, R3.reuse, 0x68, PT ;  /* 0x000000680300780c */ /* 0x040fe40003f24270 */
[----:B------:R-:W-:Y:S02]  /*10a80*/  ISETP.GT.AND P2, PT, R3, 0x69, PT ;  /* 0x000000690300780c */ /* 0x000fe40003f44270 */
[----:B------:R-:W-:Y:S02]  /*10a90*/  FSEL R174, R96, -INF , P3 ;  /* 0xff80000060ae7808 */ /* 0x000fe40001800000 */
[----:B------:R-:W-:Y:S02]  /*10aa0*/  FSEL R175, R89, -INF , P4 ;  /* 0xff80000059af7808 */ /* 0x000fe40002000000 */
[----:B------:R-:W-:Y:S02]  /*10ab0*/  FSEL R160, R88, -INF , P0 ;  /* 0xff80000058a07808 */ /* 0x000fe40000000000 */
[----:B-1----:R-:W-:-:S02]  /*10ac0*/  IADD3 R5, R12, R9, RZ ;  /* 0x000000090c057210 */ /* 0x002fc40007ffe0ff */
[----:B------:R-:W-:Y:S01]  /*10ad0*/  ISETP.GT.AND P3, PT, R3, 0x59, PT ;  /* 0x000000590300780c */ /* 0x000fe20003f64270 */
[----:B------:R1:W4:Y:S01]  /*10ae0*/  MUFU.TANH R9, R8 ;  /* 0x0000000800097308 */ /* 0x0003220000002400 */
[----:B------:R-:W-:Y:S02]  /*10af0*/  IMNMX R5, R13, R5, PT ;  /* 0x000000050d057217 */ /* 0x000fe40003800200 */
[C---:B------:R-:W-:Y:S02]  /*10b00*/  ISETP.GT.AND P4, PT, R3.reuse, 0x60, PT ;  /* 0x000000600300780c */ /* 0x040fe40003f84270 */
        /* <DEDUP_REMOVED lines=8> */
[----:B------:R-:W-:-:S02]  /*10b90*/  ISETP.GT.AND P3, PT, R5, RZ, PT ;  /* 0x000000ff0500720c */ /* 0x000fc40003f64270 */
[C---:B------:R-:W-:Y:S02]  /*10ba0*/  ISETP.GT.AND P4, PT, R5.reuse, 0x1, PT ;  /* 0x000000010500780c */ /* 0x040fe40003f84270 */
[----:B------:R-:W-:Y:S02]  /*10bb0*/  ISETP.GT.AND P0, PT, R5, 0x8, PT ;  /* 0x000000080500780c */ /* 0x000fe40003f04270 */
[----:B------:R-:W-:Y:S02]  /*10bc0*/  FSEL R26, R26, -INF , P1 ;  /* 0xff8000001a1a7808 */ /* 0x000fe40000800000 */
[----:B------:R-:W-:Y:S02]  /*10bd0*/  FSEL R29, R29, -INF , P2 ;  /* 0xff8000001d1d7808 */ /* 0x000fe40001000000 */
[C---:B------:R-:W-:Y:S02]  /*10be0*/  ISETP.GT.AND P1, PT, R5.reuse, 0x20, PT ;  /* 0x000000200500780c */ /* 0x040fe40003f24270 */
[----:B------:R-:W-:-:S02]  /*10bf0*/  ISETP.GT.AND P2, PT, R5, 0x21, PT ;  /* 0x000000210500780c */ /* 0x000fc40003f44270 */
[----:B------:R-:W-:Y:S02]  /*10c00*/  FSEL R21, R21, -INF , P3 ;  /* 0xff80000015157808 */ /* 0x000fe40001800000 */
[----:B------:R-:W-:Y:S02]  /*10c10*/  FSEL R23, R23, -INF , P4 ;  /* 0xff80000017177808 */ /* 0x000fe40002000000 */
[----:B------:R-:W-:Y:S02]  /*10c20*/  FSEL R25, R25, -INF , P0 ;  /* 0xff80000019197808 */ /* 0x000fe40000000000 */
[C---:B------:R-:W-:Y:S02]  /*10c30*/  ISETP.GT.AND P3, PT, R5.reuse, 0x11, PT ;  /* 0x000000110500780c */ /* 0x040fe40003f64270 */
[C---:B------:R-:W-:Y:S02]  /*10c40*/  ISETP.GT.AND P4, PT, R5.reuse, 0x18, PT ;  /* 0x000000180500780c */ /* 0x040fe40003f84270 */
[----:B------:R-:W-:-:S02]  /*10c50*/  ISETP.GT.AND P0, PT, R5, 0x19, PT ;  /* 0x000000190500780c */ /* 0x000fc40003f04270 */
[----:B------:R-:W-:Y:S02]  /*10c60*/  FSEL R108, R76, -INF , P1 ;  /* 0xff8000004c6c7808 */ /* 0x000fe40000800000 */
[----:B------:R-:W-:Y:S02]  /*10c70*/  FSEL R109, R73, -INF , P2 ;  /* 0xff800000496d7808 */ /* 0x000fe40001000000 */
[C---:B------:R-:W-:Y:S02]  /*10c80*/  ISETP.GT.AND P1, PT, R5.reuse, 0x31, PT ;  /* 0x000000310500780c */ /* 0x040fe40003f24270 */
[----:B------:R-:W-:Y:S02]  /*10c90*/  ISETP.GT.AND P2, PT, R5, 0x38, PT ;  /* 0x000000380500780c */ /* 0x000fe40003f44270 */
[----:B------:R-:W-:Y:S02]  /*10ca0*/  FSEL R30, R30, -INF , P3 ;  /* 0xff8000001e1e7808 */ /* 0x000fe40001800000 */
[----:B--2---:R-:W-:-:S02]  /*10cb0*/  FSEL R32, R17, -INF , P4 ;  /* 0xff80000011207808 */ /* 0x004fc40002000000 */
[----:B---3--:R-:W-:Y:S02]  /*10cc0*/  FSEL R34, R14, -INF , P0 ;  /* 0xff8000000e227808 */ /* 0x008fe40000000000 */
[C---:B------:R-:W-:Y:S02]  /*10cd0*/  ISETP.GT.AND P3, PT, R5.reuse, 0x28, PT ;  /* 0x000000280500780c */ /* 0x040fe40003f64270 */
        /* <DEDUP_REMOVED lines=9> */
[----:B------:R-:W-:-:S02]  /*10d70*/  ISETP.GT.AND P3, PT, R5, 0x39, PT ;  /* 0x000000390500780c */ /* 0x000fc40003f64270 */
[C---:B------:R-:W-:Y:S02]  /*10d80*/  ISETP.GT.AND P4, PT, R5.reuse, 0x40, PT ;  /* 0x000000400500780c */ /* 0x040fe40003f84270 */
[----:B------:R-:W-:Y:S02]  /*10d90*/  ISETP.GT.AND P0, PT, R5, 0x41, PT ;  /* 0x000000410500780c */ /* 0x000fe40003f04270 */
[----:B------:R-:W-:Y:S02]  /*10da0*/  FSEL R168, R40, -INF , P1 ;  /* 0xff80000028a87808 */ /* 0x000fe40000800000 */
[----:B------:R-:W-:Y:S02]  /*10db0*/  FSEL R171, R39, -INF , P2 ;  /* 0xff80000027ab7808 */ /* 0x000fe40001000000 */
[C---:B------:R-:W-:Y:S02]  /*10dc0*/  ISETP.GT.AND P1, PT, R5.reuse, 0x59, PT ;  /* 0x000000590500780c */ /* 0x040fe40003f24270 */
[----:B------:R-:W-:-:S02]  /*10dd0*/  ISETP.GT.AND P2, PT, R5, 0x60, PT ;  /* 0x000000600500780c */ /* 0x000fc40003f44270 */
[----:B------:R-:W-:Y:S02]  /*10de0*/  IMNMX R3, R13, R6, PT ;  /* 0x000000060d037217 */ /* 0x000fe40003800200 */
[----:B------:R-:W-:Y:S02]  /*10df0*/  FSEL R146, R44, -INF , P3 ;  /* 0xff8000002c927808 */ /* 0x000fe40001800000 */
[----:B------:R-:W-:Y:S02]  /*10e00*/  FSEL R165, R42, -INF , P4 ;  /* 0xff8000002aa57808 */ /* 0x000fe40002000000 */
[----:B------:R-:W-:Y:S02]  /*10e10*/  FSEL R166, R41, -INF , P0 ;  /* 0xff80000029a67808 */ /* 0x000fe40000000000 */
[C---:B------:R-:W-:Y:S02]  /*10e20*/  ISETP.GT.AND P3, PT, R5.reuse, 0x50, PT ;  /* 0x000000500500780c */ /* 0x040fe40003f64270 */
[----:B------:R-:W-:-:S02]  /*10e30*/  ISETP.GT.AND P4, PT, R5, 0x51, PT ;  /* 0x000000510500780c */ /* 0x000fc40003f84270 */
[C---:B------:R-:W-:Y:S02]  /*10e40*/  ISETP.GT.AND P0, PT, R5.reuse, 0x58, PT ;  /* 0x000000580500780c */ /* 0x040fe40003f04270 */
[----:B------:R-:W-:Y:S02]  /*10e50*/  ISETP.GT.AND P5, PT, R5, 0x68, PT ;  /* 0x000000680500780c */ /* 0x000fe40003fa4270 */
[----:B------:R-:W-:Y:S02]  /*10e60*/  FSEL R189, R28, -INF , P1 ;  /* 0xff8000001cbd7808 */ /* 0x000fe40000800000 */
[----:B------:R-:W-:Y:S02]  /*10e70*/  FSEL R234, R24, -INF , P2 ;  /* 0xff80000018ea7808 */ /* 0x000fe40001000000 */
[C---:B------:R-:W-:Y:S02]  /*10e80*/  ISETP.GT.AND P1, PT, R3.reuse, RZ, PT ;  /* 0x000000ff0300720c */ /* 0x040fe40003f24270 */
[----:B------:R-:W-:-:S02]  /*10e90*/  ISETP.GT.AND P2, PT, R3, 0x1, PT ;  /* 0x000000010300780c */ /* 0x000fc40003f44270 */
[----:B------:R-:W-:Y:S02]  /*10ea0*/  FSEL R184, R36, -INF , P3 ;  /* 0xff80000024b87808 */ /* 0x000fe40001800000 */
[----:B------:R-:W-:Y:S02]  /*10eb0*/  FSEL R185, R35, -INF , P4 ;  /* 0xff80000023b97808 */ /* 0x000fe40002000000 */
[----:B------:R-:W-:Y:S02]  /*10ec0*/  FSEL R187, R31, -INF , P0 ;  /* 0xff8000001fbb7808 */ /* 0x000fe40000000000 */
[----:B------:R-:W-:Y:S02]  /*10ed0*/  FSEL R228, R16, -INF , P5 ;  /* 0xff80000010e47808 */ /* 0x000fe40002800000 */
[C---:B------:R-:W-:Y:S02]  /*10ee0*/  ISETP.GT.AND P3, PT, R5.reuse, 0x61, PT ;  /* 0x000000610500780c */ /* 0x040fe40003f64270 */
[----:B------:R-:W-:-:S02]  /*10ef0*/  ISETP.GT.AND P0, PT, R5, 0x69, PT ;  /* 0x000000690500780c */ /* 0x000fc40003f04270 */
[----:B------:R-:W-:Y:S02]  /*10f00*/  ISETP.GT.AND P4, PT, R3, 0x8, PT ;  /* 0x000000080300780c */ /* 0x000fe40003f84270 */
[----:B------:R-:W-:Y:S02]  /*10f10*/  FSEL R16, R43, -INF , P1 ;  /* 0xff8000002b107808 */ /* 0x000fe40000800000 */
[----:B------:R-:W-:Y:S02]  /*10f20*/  FSEL R17, R33, -INF , P2 ;  /* 0xff80000021117808 */ /* 0x000fe40001000000 */
[----:B------:R-:W-:Y:S02]  /*10f30*/  FMNMX.FTZ R5, R20, R22, !PT ;  /* 0x0000001614057209 */ /* 0x000fe40007810000 */
[----:B------:R-:W-:Y:S02]  /*10f40*/  FMNMX.FTZ R7, R21, R23, !PT ;  /* 0x0000001715077209 */ /* 0x000fe40007810000 */
[----:B------:R-:W-:-:S02]  /*10f50*/  ISETP.GT.AND P5, PT, R3, 0x9, PT ;  /* 0x000000090300780c */ /* 0x000fc40003fa4270 */
[----:B------:R-:W-:Y:S02]  /*10f60*/  FSEL R24, R68, -INF , P4 ;  /* 0xff80000044187808 */ /* 0x000fe40002000000 */
[----:B-1----:R-:W-:Y:S02]  /*10f70*/  FMNMX.FTZ R8, R16, R17, !PT ;  /* 0x0000001110087209 */ /* 0x002fe40007810000 */
[----:B------:R-:W-:Y:S02]  /*10f80*/  FMNMX.FTZ R5, R92, R5, !PT ;  /* 0x000000055c057209 */ /* 0x000fe40007810000 */
[----:B------:R-:W-:Y:S02]  /*10f90*/  FSEL R119, R15, -INF , P0 ;  /* 0xff8000000f777808 */ /* 0x000fe40000000000 */
        /* <DEDUP_REMOVED lines=10> */
[----:B------:R-:W-:Y:S02]  /*11040*/  FSEL R229, R18, -INF , P3 ;  /* 0xff80000012e57808 */ /* 0x000fe40001800000 */
        /* <DEDUP_REMOVED lines=23> */
[----:B------:R-:W-:Y:S01]  /*111c0*/  FMNMX.FTZ R8, R102, R8, !PT ;  /* 0x0000000866087209 */ /* 0x000fe20007810000 */
[----:B------:R-:W-:Y:S01]  /*111d0*/  LDSM.16.MT88.4 R80, [R225+0x900] ;  /* 0x00090000e150783b */ /* 0x000fe20000004200 */
        /* <DEDUP_REMOVED lines=27> */
[C---:B------:R-:W-:Y:S02]  /*11390*/  ISETP.GT.AND P3, PT, R3.reuse, 0x40, PT ;  /* 0x000000400300780c */ /* 0x040fe40003f64270 */
        /* <DEDUP_REMOVED lines=19> */
[C---:B------:R-:W-:Y:S02]  /*114d0*/  ISETP.GT.AND P1, PT, R3.reuse, 0x50, PT ;  /* 0x000000500300780c */ /* 0x040fe40003f24270 */
[----:B------:R-:W-:Y:S02]  /*114e0*/  FSEL R152, R62, -INF , P2 ;  /* 0xff8000003e987808 */ /* 0x000fe40001000000 */
[----:B------:R-:W-:Y:S02]  /*114f0*/  FMNMX.FTZ R8, R154, R8, !PT ;  /* 0x000000089a087209 */ /* 0x000fe40007810000 */
[----:B------:R-:W-:-:S02]  /*11500*/  ISETP.GT.AND P0, PT, R3, 0x51, PT ;  /* 0x000000510300780c */ /* 0x000fc40003f04270 */
[----:B------:R-:W-:Y:S02]  /*11510*/  FMNMX.FTZ R6, R175, R5, !PT ;  /* 0x00000005af067209 */ /* 0x000fe40007810000 */
[----:B------:R-:W-:Y:S02]  /*11520*/  FMNMX.FTZ R5, R171, R7, !PT ;  /* 0x00000007ab057209 */ /* 0x000fe40007810000 */
[----:B------:R-:W-:Y:S02]  /*11530*/  FSEL R246, R53, -INF , P1 ;  /* 0xff80000035f67808 */ /* 0x000fe40000800000 */
[----:B------:R-:W-:Y:S02]  /*11540*/  FMNMX.FTZ R8, R152, R8, !PT ;  /* 0x0000000898087209 */ /* 0x000fe40007810000 */
[----:B------:R-:W-:Y:S02]  /*11550*/  FSEL R249, R58, -INF , P0 ;  /* 0xff8000003af97808 */ /* 0x000fe40000000000 */
[----:B------:R-:W-:-:S02]  /*11560*/  FMNMX.FTZ R7, R160, R6, !PT ;  /* 0x00000006a0077209 */ /* 0x000fc40007810000 */
[C---:B------:R-:W-:Y:S02]  /*11570*/  ISETP.GT.AND P4, PT, R3.reuse, 0x58, PT ;  /* 0x000000580300780c */ /* 0x040fe40003f84270 */
[C---:B------:R-:W-:Y:S02]  /*11580*/  ISETP.GT.AND P5, PT, R3.reuse, 0x59, PT ;  /* 0x000000590300780c */ /* 0x040fe40003fa4270 */
[C---:B------:R-:W-:Y:S02]  /*11590*/  ISETP.GT.AND P3, PT, R3.reuse, 0x60, PT ;  /* 0x000000600300780c */ /* 0x040fe40003f64270 */
[C---:B------:R-:W-:Y:S02]  /*115a0*/  ISETP.GT.AND P2, PT, R3.reuse, 0x61, PT ;  /* 0x000000610300780c */ /* 0x040fe40003f44270 */
[C---:B------:R-:W-:Y:S02]  /*115b0*/  ISETP.GT.AND P1, PT, R3.reuse, 0x68, PT ;  /* 0x000000680300780c */ /* 0x040fe40003f24270 */
[----:B------:R-:W-:-:S02]  /*115c0*/  ISETP.GT.AND P0, PT, R3, 0x69, PT ;  /* 0x000000690300780c */ /* 0x000fc40003f04270 */
[----:B------:R-:W-:Y:S02]  /*115d0*/  FMNMX.FTZ R3, R184, R5, !PT ;  /* 0x00000005b8037209 */ /* 0x000fe40007810000 */
[----:B------:R-:W-:Y:S02]  /*115e0*/  FMNMX.FTZ R6, R246, R8, !PT ;  /* 0x00000008f6067209 */ /* 0x000fe40007810000 */
[----:B------:R-:W-:Y:S01]  /*115f0*/  FMNMX.FTZ R7, R205, R7, !PT ;  /* 0x00000007cd077209 */ /* 0x000fe20007810000 */
[----:B------:R-:W1:Y:S01]  /*11600*/  MUFU.TANH R8, R19 ;  /* 0x0000001300087308 */ /* 0x000e620000002400 */
[----:B------:R-:W-:Y:S02]  /*11610*/  FMNMX.FTZ R3, R185, R3, !PT ;  /* 0x00000003b9037209 */ /* 0x000fe40007810000 */
        /* <DEDUP_REMOVED lines=17> */
[----:B------:R-:W-:Y:S01]  /*11730*/  FMNMX.FTZ R6, R231, R7, !PT ;  /* 0x00000007e7067209 */ /* 0x000fe20007810000 */
[----:B------:R-:W-:Y:S01]  /*11740*/  FMUL.FTZ R7, R54, c[0x0][0x320] ;  /* 0x0000c80036077a20 */ /* 0x000fe20000410000 */
[----:B----4-:R-:W-:Y:S02]  /*11750*/  FSEL R210, R9, -INF , P1 ;  /* 0xff80000009d27808 */ /* 0x010fe40000800000 */
[----:B------:R-:W-:Y:S01]  /*11760*/  FMNMX.FTZ R6, R230, R6, !PT ;  /* 0x00000006e6067209 */ /* 0x000fe20007810000 */
[----:B------:R2:W-:Y:S01]  /*11770*/  MUFU.TANH R18, R7 ;  /* 0x0000000700127308 */ /* 0x0005e20000002400 */
[----:B-1----:R-:W-:-:S02]  /*11780*/  FSEL R209, R8, -INF , P0 ;  /* 0xff80000008d17808 */ /* 0x002fc40000000000 */
[----:B------:R-:W-:Y:S01]  /*11790*/  FMNMX.FTZ R3, R210, R3, !PT ;  /* 0x00000003d2037209 */ /* 0x000fe20007810000 */
[----:B------:R-:W1:Y:S01]  /*117a0*/  SHFL.BFLY PT, R8, R6, 0x2, 0x1f ;  /* 0x0c401f0006087f89 */ /* 0x000e6200000e0000 */
[----:B------:R-:W-:Y:S02]  /*117b0*/  FMNMX.FTZ R5, R228, R5, !PT ;  /* 0x00000005e4057209 */ /* 0x000fe40007810000 */
[----:B------:R-:W-:Y:S02]  /*117c0*/  FMNMX.FTZ R3, R209, R3, !PT ;  /* 0x00000003d1037209 */ /* 0x000fe40007810000 */
[----:B------:R-:W-:-:S03]  /*117d0*/  FMNMX.FTZ R5, R119, R5, !PT ;  /* 0x0000000577057209 */ /* 0x000fc60007810000 */
[----:B------:R-:W3:Y:S01]  /*117e0*/  SHFL.BFLY PT, R71, R3, 0x2, 0x1f ;  /* 0x0c401f0003477f89 */ /* 0x000ee200000e0000 */
[----:B--2---:R-:W-:-:S03]  /*117f0*/  FMUL.FTZ R7, R55, c[0x0][0x320] ;  /* 0x0000c80037077a20 */ /* 0x004fc60000410000 */
[----:B------:R-:W2:Y:S01]  /*11800*/  SHFL.BFLY PT, R9, R5, 0x2, 0x1f ;  /* 0x0c401f0005097f89 */ /* 0x000ea200000e0000 */
[----:B------:R4:W-:Y:S03]  /*11810*/  MUFU.TANH R36, R7 ;  /* 0x0000000700247308 */ /* 0x0009e60000002400 */
[----:B------:R-:W-:Y:S01]  /*11820*/  LDSM.16.MT88.4 R52, [R226+0x100] ;  /* 0x00010000e234783b */ /* 0x000fe20000004200 */
[----:B-1----:R-:W-:-:S03]  /*11830*/  FMNMX.FTZ R6, R6, R8, !PT ;  /* 0x0000000806067209 */ /* 0x002fc60007810000 */
[----:B------:R-:W-:Y:S04]  /*11840*/  SHFL.IDX PT, R8, R11, 0x1, 0x1c1f ;  /* 0x003c1f000b087f89 */ /* 0x000fe800000e0000 */
[----:B------:R-:W1:Y:S01]  /*11850*/  SHFL.BFLY PT, R74, R6, 0x1, 0x1f ;  /* 0x0c201f00064a7f89 */ /* 0x000e6200000e0000 */
[----:B---3--:R-:W-:Y:S01]  /*11860*/  FMNMX.FTZ R71, R3, R71, !PT ;  /* 0x0000004703477209 */ /* 0x008fe20007810000 */
[----:B------:R-:W-:Y:S02]  /*11870*/  FMUL.FTZ R3, R51, c[0x0][0x320] ;  /* 0x0000c80033037a20 */ /* 0x000fe40000410000 */
[----:B----4-:R-:W-:Y:S02]  /*11880*/  FMUL.FTZ R7, R107, c[0x0][0x320] ;  /* 0x0000c8006b077a20 */ /* 0x010fe40000410000 */
[----:B------:R3:W-:Y:S01]  /*11890*/  MUFU.TANH R41, R3 ;  /* 0x0000000300297308 */ /* 0x0007e20000002400 */
[----:B--2---:R-:W-:-:S02]  /*118a0*/  FMNMX.FTZ R5, R5, R9, !PT ;  /* 0x0000000905057209 */ /* 0x004fc40007810000 */
[----:B------:R-:W2:Y:S04]  /*118b0*/  SHFL.BFLY PT, R9, R71, 0x1, 0x1f ;  /* 0x0c201f0047097f89 */ /* 0x000ea800000e0000 */
[----:B------:R-:W4:Y:S01]  /*118c0*/  SHFL.BFLY PT, R72, R5, 0x1, 0x1f ;  /* 0x0c201f0005487f89 */ /* 0x000f2200000e0000 */
[----:B------:R2:W-:Y:S01]  /*118d0*/  MUFU.TANH R15, R7 ;  /* 0x00000007000f7308 */ /* 0x0005e20000002400 */
[----:B---3--:R-:W-:Y:S01]  /*118e0*/  FMUL.FTZ R3, R91, c[0x0][0x320] ;  /* 0x0000c8005b037a20 */ /* 0x008fe20000410000 */
[----:B-1----:R-:W-:-:S06]  /*118f0*/  FMNMX.FTZ R74, R6, R74, !PT ;  /* 0x0000004a064a7209 */ /* 0x002fcc0007810000 */
[----:B------:R1:W-:Y:S01]  /*11900*/  MUFU.TANH R11, R3 ;  /* 0x00000003000b7308 */ /* 0x0003e20000002400 */
[----:B--2---:R-:W-:Y:S01]  /*11910*/  FMUL.FTZ R7, R90, c[0x0][0x320] ;  /* 0x0000c8005a077a20 */ /* 0x004fe20000410000 */
[----:B------:R-:W-:-:S06]  /*11920*/  FMNMX.FTZ R71, R71, R9, !PT ;  /* 0x0000000947477209 */ /* 0x000fcc0007810000 */
[----:B------:R2:W-:Y:S01]  /*11930*/  MUFU.TANH R14, R7 ;  /* 0x00000007000e7308 */ /* 0x0005e20000002400 */
[----:B----4-:R-:W-:Y:S01]  /*11940*/  FMNMX.FTZ R72, R5, R72, !PT ;  /* 0x0000004805487209 */ /* 0x010fe20007810000 */
[----:B-1----:R-:W-:-:S04]  /*11950*/  FMUL.FTZ R3, R106, c[0x0][0x320] ;  /* 0x0000c8006a037a20 */ /* 0x002fc80000410000 */
[----:B------:R-:W-:Y:S02]  /*11960*/  FMUL.FTZ R6, R72, c[0x0][0x2d0] ;  /* 0x0000b40048067a20 */ /* 0x000fe40000410000 */
[----:B------:R1:W3:Y:S01]  /*11970*/  MUFU.TANH R10, R3 ;  /* 0x00000003000a7308 */ /* 0x0002e20000002400 */
[----:B--2---:R-:W-:-:S07]  /*11980*/  FMUL.FTZ R7, R50, c[0x0][0x320] ;  /* 0x0000c80032077a20 */ /* 0x004fce0000410000 */
[----:B------:R2:W4:Y:S01]  /*11990*/  MUFU.TANH R40, R7 ;  /* 0x0000000700287308 */ /* 0x0005220000002400 */
[----:B-1----:R-:W-:Y:S02]  /*119a0*/  FMUL.FTZ R3, R46, c[0x0][0x320] ;  /* 0x0000c8002e037a20 */ /* 0x002fe40000410000 */
[----:B--2---:R-:W-:-:S05]  /*119b0*/  IMAD.IADD R7, R12, 0x1, R8 ;  /* 0x000000010c077824 */ /* 0x004fca00078e0208 */
[----:B------:R1:W2:Y:S01]  /*119c0*/  MUFU.TANH R12, R3 ;  /* 0x00000003000c7308 */ /* 0x0002a20000002400 */
[----:B------:R-:W-:-:S07]  /*119d0*/  FMUL.FTZ R8, R47, c[0x0][0x320] ;  /* 0x0000c8002f087a20 */ /* 0x000fce0000410000 */
[----:B------:R2:W-:Y:S01]  /*119e0*/  MUFU.TANH R9, R8 ;  /* 0x0000000800097308 */ /* 0x0005e20000002400 */
[----:B-1----:R-:W-:Y:S01]  /*119f0*/  IMNMX R3, R13, R7, PT ;  /* 0x000000070d037217 */ /* 0x002fe20003800200 */
[----:B------:R-:W-:-:S03]  /*11a00*/  FMUL.FTZ R7, R74, c[0x0][0x2d0] ;  /* 0x0000b4004a077a20 */ /* 0x000fc60000410000 */
[C---:B------:R-:W-:Y:S02]  /*11a10*/  ISETP.GT.AND P2, PT, R3.reuse, RZ, PT ;  /* 0x000000ff0300720c */ /* 0x040fe40003f44270 */
[C---:B------:R-:W-:Y:S02]  /*11a20*/  ISETP.GT.AND P1, PT, R3.reuse, 0x1, PT ;  /* 0x000000010300780c */ /* 0x040fe40003f24270 */
[----:B------:R-:W-:Y:S02]  /*11a30*/  ISETP.GT.AND P0, PT, R3, 0x8, PT ;  /* 0x000000080300780c */ /* 0x000fe40003f04270 */
[----:B---3--:R-:W-:Y:S02]  /*11a40*/  FSEL R57, R10, -INF , P2 ;  /* 0xff8000000a397808 */ /* 0x008fe40001000000 */
[----:B------:R-:W-:Y:S02]  /*11a50*/  FSEL R56, R15, -INF , P1 ;  /* 0xff8000000f387808 */ /* 0x000fe40000800000 */
[----:B------:R-:W-:-:S02]  /*11a60*/  ISETP.GT.AND P4, PT, R3, 0x9, PT ;  /* 0x000000090300780c */ /* 0x000fc40003f84270 */
[----:B------:R-:W-:Y:S02]  /*11a70*/  FSEL R58, R177, -INF , P0 ;  /* 0xff800000b13a7808 */ /* 0x000fe40000000000 */
[----:B------:R-:W-:Y:S02]  /*11a80*/  FMNMX.FTZ R0, R57, R56, !PT ;  /* 0x0000003839007209 */ /* 0x000fe40007810000 */
[C---:B------:R-:W-:Y:S02]  /*11a90*/  ISETP.GT.AND P6, PT, R3.reuse, 0x10, PT ;  /* 0x000000100300780c */ /* 0x040fe40003fc4270 */
[----:B------:R-:W-:Y:S02]  /*11aa0*/  FSEL R59, R164, -INF , P4 ;  /* 0xff800000a43b7808 */ /* 0x000fe40002000000 */
[----:B------:R-:W-:Y:S02]  /*11ab0*/  FMNMX.FTZ R0, R58, R0, !PT ;  /* 0x000000003a007209 */ /* 0x000fe40007810000 */
[----:B------:R-:W-:-:S02]  /*11ac0*/  ISETP.GT.AND P5, PT, R3, 0x11, PT ;  /* 0x000000110300780c */ /* 0x000fc40003fa4270 */
[----:B------:R-:W-:Y:S02]  /*11ad0*/  FSEL R68, R70, -INF , P6 ;  /* 0xff80000046447808 */ /* 0x000fe40003000000 */
[----:B------:R-:W-:Y:S02]  /*11ae0*/  FMNMX.FTZ R0, R59, R0, !PT ;  /* 0x000000003b007209 */ /* 0x000fe40007810000 */
[----:B------:R-:W-:Y:S02]  /*11af0*/  ISETP.GT.AND P3, PT, R3, 0x18, PT ;  /* 0x000000180300780c */ /* 0x000fe40003f64270 */
[----:B------:R-:W-:Y:S02]  /*11b00*/  FSEL R69, R67, -INF , P5 ;  /* 0xff80000043457808 */ /* 0x000fe40002800000 */
[----:B------:R-:W-:Y:S01]  /*11b10*/  FMNMX.FTZ R0, R68, R0, !PT ;  /* 0x0000000044007209 */ /* 0x000fe20007810000 */
[----:B------:R-:W-:Y:S01]  /*11b20*/  LDSM.16.MT88.4 R64, [R227+0x900] ;  /* 0x00090000e340783b */ /* 0x000fe20000004200 */
        /* <DEDUP_REMOVED lines=15> */
[----:B------:R-:W-:Y:S02]  /*11c20*/  FSETP.NEU.FTZ.AND P0, PT, R74, -INF , PT ;  /* 0xff8000004a00780b */ /* 0x000fe40003f1d000 */
[----:B------:R-:W-:Y:S02]  /*11c30*/  ISETP.GT.AND P6, PT, R3, 0x30, PT ;  /* 0x000000300300780c */ /* 0x000fe40003fc4270 */
[----:B------:R-:W-:Y:S02]  /*11c40*/  FSEL R91, R176, -INF , P3 ;  /* 0xff800000b05b7808 */ /* 0x000fe40001800000 */
[----:B------:R-:W-:-:S02]  /*11c50*/  FMNMX.FTZ R0, R90, R0, !PT ;  /* 0x000000005a007209 */ /* 0x000fc40007810000 */
[----:B------:R-:W-:Y:S02]  /*11c60*/  FSEL R7, R7, RZ, P0 ;  /* 0x000000ff07077208 */ /* 0x000fe40000000000 */
[----:B------:R-:W-:Y:S02]  /*11c70*/  ISETP.GT.AND P1, PT, R3, 0x31, PT ;  /* 0x000000310300780c */ /* 0x000fe40003f24270 */
[----:B------:R-:W-:Y:S01]  /*11c80*/  FSEL R117, R163, -INF , P6 ;  /* 0xff800000a3757808 */ /* 0x000fe20003000000 */
[----:B------:R-:W-:Y:S01]  /*11c90*/  FFMA.FTZ R5, R20, c[0x0][0x2d0], -R7 ;  /* 0x0000b40014057a23 */ /* 0x000fe20000010807 */
[----:B------:R-:W-:Y:S01]  /*11ca0*/  FMNMX.FTZ R0, R91, R0, !PT ;  /* 0x000000005b007209 */ /* 0x000fe20007810000 */
[----:B------:R-:W-:Y:S01]  /*11cb0*/  IMAD.MOV.U32 R163, RZ, RZ, R205 ;  /* 0x000000ffffa37224 */ /* 0x000fe200078e00cd */
[----:B------:R-:W-:Y:S01]  /*11cc0*/  ISETP.GT.AND P2, PT, R3, 0x38, PT ;  /* 0x000000380300780c */ /* 0x000fe20003f44270 */
[----:B------:R1:W-:Y:S01]  /*11cd0*/  MUFU.EX2 R252, R5 ;  /* 0x0000000500fc7308 */ /* 0x0003e20000000800 */
[----:B------:R-:W-:-:S02]  /*11ce0*/  FSEL R118, R162, -INF , P1 ;  /* 0xff800000a2767808 */ /* 0x000fc40000800000 */
[----:B------:R-:W-:Y:S02]  /*11cf0*/  FSETP.NEU.FTZ.AND P0, PT, R72, -INF , PT ;  /* 0xff8000004800780b */ /* 0x000fe40003f1d000 */
[----:B------:R-:W-:Y:S02]  /*11d00*/  FMNMX.FTZ R0, R117, R0, !PT ;  /* 0x0000000075007209 */ /* 0x000fe40007810000 */
[C---:B------:R-:W-:Y:S02]  /*11d10*/  ISETP.GT.AND P4, PT, R3.reuse, 0x39, PT ;  /* 0x000000390300780c */ /* 0x040fe40003f84270 */
[----:B------:R-:W-:Y:S02]  /*11d20*/  FSEL R6, R6, RZ, P0 ;  /* 0x000000ff06067208 */ /* 0x000fe40000000000 */
[----:B------:R-:W-:Y:S02]  /*11d30*/  FSEL R116, R86, -INF , P2 ;  /* 0xff80000056747808 */ /* 0x000fe40001000000 */
[----:B------:R-:W-:Y:S01]  /*11d40*/  FMNMX.FTZ R0, R118, R0, !PT ;  /* 0x0000000076007209 */ /* 0x000fe20007810000 */
[----:B--2---:R-:W-:Y:S01]  /*11d50*/  FFMA.FTZ R8, R26, c[0x0][0x2d0], -R6 ;  /* 0x0000b4001a087a23 */ /* 0x004fe20000010806 */
[----:B------:R-:W-:Y:S01]  /*11d60*/  ISETP.GT.AND P5, PT, R3, 0x40, PT ;  /* 0x000000400300780c */ /* 0x000fe20003fa4270 */
[----:B-1----:R-:W-:Y:S01]  /*11d70*/  FFMA.FTZ R5, R22, c[0x0][0x2d0], -R7 ;  /* 0x0000b40016057a23 */ /* 0x002fe20000010807 */
[----:B------:R-:W-:Y:S01]  /*11d80*/  FSEL R128, R87, -INF , P4 ;  /* 0xff80000057807808 */ /* 0x000fe20002000000 */
[----:B------:R-:W-:Y:S01]  /*11d90*/  MUFU.EX2 R237, R8 ;  /* 0x0000000800ed7308 */ /* 0x000fe20000000800 */
[----:B------:R-:W-:Y:S01]  /*11da0*/  FMNMX.FTZ R0, R116, R0, !PT ;  /* 0x0000000074007209 */ /* 0x000fe20007810000 */
[----:B------:R-:W-:Y:S01]  /*11db0*/  LDSM.16.MT88.4 R84, [R226+0x900] ;  /* 0x00090000e254783b */ /* 0x000fe20000004200 */
        /* <DEDUP_REMOVED lines=13> */
[----:B------:R-:W-:Y:S01]  /*11e90*/  FMNMX.FTZ R0, R140, R0, !PT ;  /* 0x000000008c007209 */ /* 0x000fe20007810000 */
[----:B------:R-:W-:Y:S01]  /*11ea0*/  LDSM.16.MT88.4 R60, [R224+0x900] ;  /* 0x00090000e03c783b */ /* 0x000fe20000004200 */
[----:B------:R-:W-:Y:S01]  /*11eb0*/  FSETP.NEU.FTZ.AND P0, PT, R71, -INF , PT ;  /* 0xff8000004700780b */ /* 0x000fe20003f1d000 */
[----:B------:R1:W-:Y:S01]  /*11ec0*/  MUFU.EX2 R190, R5 ;  /* 0x0000000500be7308 */ /* 0x0003e20000000800 */
[----:B------:R-:W-:-:S02]  /*11ed0*/  ISETP.GT.AND P6, PT, R3, 0x51, PT ;  /* 0x000000510300780c */ /* 0x000fc40003fc4270 */
[----:B------:R-:W-:Y:S02]  /*11ee0*/  FSEL R159, R159, -INF , P2 ;  /* 0xff8000009f9f7808 */ /* 0x000fe40001000000 */
[----:B------:R-:W-:Y:S02]  /*11ef0*/  FMNMX.FTZ R0, R145, R0, !PT ;  /* 0x0000000091007209 */ /* 0x000fe40007810000 */
[----:B------:R-:W-:Y:S02]  /*11f00*/  ISETP.GT.AND P5, PT, R3, 0x58, PT ;  /* 0x000000580300780c */ /* 0x000fe40003fa4270 */
[----:B------:R-:W-:Y:S02]  /*11f10*/  FSEL R158, R27, -INF , P6 ;  /* 0xff8000001b9e7808 */ /* 0x000fe40003000000 */
[----:B------:R-:W-:Y:S02]  /*11f20*/  FMNMX.FTZ R0, R159, R0, !PT ;  /* 0x000000009f007209 */ /* 0x000fe40007810000 */
[----:B------:R-:W-:-:S02]  /*11f30*/  ISETP.GT.AND P4, PT, R3, 0x59, PT ;  /* 0x000000590300780c */ /* 0x000fc40003f84270 */
[----:B------:R-:W-:Y:S01]  /*11f40*/  ISETP.GT.AND P3, PT, R3, 0x60, PT ;  /* 0x000000600300780c */ /* 0x000fe20003f64270 */
[----:B-1----:R-:W-:Y:S01]  /*11f50*/  FFMA.FTZ R5, R23, c[0x0][0x2d0], -R6 ;  /* 0x0000b40017057a23 */ /* 0x002fe20000010806 */
[C---:B------:R-:W-:Y:S02]  /*11f60*/  ISETP.GT.AND P2, PT, R3.reuse, 0x61, PT ;  /* 0x000000610300780c */ /* 0x040fe40003f44270 */
[----:B------:R-:W-:Y:S01]  /*11f70*/  ISETP.GT.AND P1, PT, R3, 0x68, PT ;  /* 0x000000680300780c */ /* 0x000fe20003f24270 */
[----:B------:R1:W-:Y:S01]  /*11f80*/  MUFU.EX2 R191, R5 ;  /* 0x0000000500bf7308 */ /* 0x0003e20000000800 */
[----:B------:R-:W-:Y:S02]  /*11f90*/  FSEL R170, R18, -INF , P5 ;  /* 0xff80000012aa7808 */ /* 0x000fe40002800000 */
[----:B------:R-:W-:Y:S02]  /*11fa0*/  FMNMX.FTZ R0, R158, R0, !PT ;  /* 0x000000009e007209 */ /* 0x000fe40007810000 */
[----:B------:R-:W-:-:S02]  /*11fb0*/  FSEL R169, R36, -INF , P4 ;  /* 0xff80000024a97808 */ /* 0x000fc40002000000 */
[----:B------:R-:W-:Y:S01]  /*11fc0*/  FMNMX.FTZ R0, R170, R0, !PT ;  /* 0x00000000aa007209 */ /* 0x000fe20007810000 */
[----:B------:R-:W-:Y:S01]  /*11fd0*/  LDSM.16.MT88.4 R36, [R227+0x100] ;  /* 0x00010000e324783b */ /* 0x000fe20000004200 */
[----:B----4-:R-:W-:Y:S02]  /*11fe0*/  FSEL R167, R40, -INF , P3 ;  /* 0xff80000028a77808 */ /* 0x010fe40001800000 */
[----:B------:R-:W-:Y:S02]  /*11ff0*/  FSEL R164, R41, -INF , P2 ;  /* 0xff80000029a47808 */ /* 0x000fe40001000000 */
[----:B------:R-:W-:Y:S01]  /*12000*/  FSEL R157, R12, -INF , P1 ;  /* 0xff8000000c9d7808 */ /* 0x000fe20000800000 */
[----:B------:R-:W-:Y:S01]  /*12010*/  LDSM.16.MT88.4 R40, [R225+0x100] ;  /* 0x00010000e128783b */ /* 0x000fe20000004200 */
[----:B-1----:R-:W-:-:S04]  /*12020*/  FFMA.FTZ R5, R25, c[0x0][0x2d0], -R6 ;  /* 0x0000b40019057a23 */ /* 0x002fc80000010806 */
        /* <DEDUP_REMOVED lines=29> */
[----:B------:R1:W3:Y:S03]  /*12200*/  MUFU.EX2 R196, R2 ;  /* 0x0000000200c47308 */ /* 0x0002e60000000800 */
[C---:B------:R-:W-:Y:S08]  /*12210*/  HMMA.16816.F32.BF16 R48, R8.reuse, R40, RZ ;  /* 0x000000280830723c */ /* 0x040ff000000418ff */
[----:B------:R-:W-:Y:S01]  /*12220*/  HMMA.16816.F32.BF16 R20, R8, R52, RZ ;  /* 0x000000340814723c */ /* 0x000fe200000418ff */
[----:B--2---:R-:W-:Y:S01]  /*12230*/  FMNMX.FTZ R0, R0, R3, !PT ;  /* 0x0000000300007209 */ /* 0x004fe20007810000 */
[----:B-1----:R-:W-:-:S04]  /*12240*/  FFMA.FTZ R2, R32, c[0x0][0x2d0], -R6 ;  /* 0x0000b40020027a23 */ /* 0x002fc80000010806 */
[----:B------:R-:W1:Y:S02]  /*12250*/  SHFL.BFLY PT, R3, R0, 0x1, 0x1f ;  /* 0x0c201f0000037f89 */ /* 0x000e6400000e0000 */
[----:B------:R-:W-:Y:S01]  /*12260*/  HMMA.16816.F32.BF16 R24, R8, R42, RZ ;  /* 0x0000002a0818723c */ /* 0x000fe200000418ff */
[----:B---3--:R-:W-:Y:S01]  /*12270*/  F2FP.BF16.PACK_AB R12, R196, R208 ;  /* 0x000000d0c40c723e */ /* 0x008fe200000010ff */
[----:B------:R2:W-:Y:S02]  /*12280*/  MUFU.EX2 R203, R2 ;  /* 0x0000000200cb7308 */ /* 0x0005e40000000800 */
[----:B--2---:R-:W-:-:S06]  /*12290*/  FFMA.FTZ R2, R34, c[0x0][0x2d0], -R6 ;  /* 0x0000b40022027a23 */ /* 0x004fcc0000010806 */
[----:B------:R2:W3:Y:S02]  /*122a0*/  MUFU.EX2 R232, R2 ;  /* 0x0000000200e87308 */ /* 0x0004e40000000800 */
[--C-:B--2---:R-:W-:Y:S01]  /*122b0*/  FFMA.FTZ R2, R31, c[0x0][0x2d0], -R5.reuse ;  /* 0x0000b4001f027a23 */ /* 0x104fe20000010805 */
[----:B---3--:R-:W-:Y:S01]  /*122c0*/  F2FP.BF16.PACK_AB R14, R232, R203 ;  /* 0x000000cbe80e723e */ /* 0x008fe200000010ff */
[----:B------:R-:W-:Y:S04]  /*122d0*/  HMMA.16816.F32.BF16 R28, R8, R38, RZ ;  /* 0x00000026081c723c */ /* 0x000fe800000418ff */
[----:B------:R2:W-:Y:S02]  /*122e0*/  MUFU.EX2 R207, R2 ;  /* 0x0000000200cf7308 */ /* 0x0005e40000000800 */
[----:B--2---:R-:W-:-:S06]  /*122f0*/  FFMA.FTZ R2, R33, c[0x0][0x2d0], -R5 ;  /* 0x0000b40021027a23 */ /* 0x004fcc0000010805 */
[----:B------:R2:W3:Y:S02]  /*12300*/  MUFU.EX2 R197, R2 ;  /* 0x0000000200c57308 */ /* 0x0004e40000000800 */
[--C-:B--2---:R-:W-:Y:S01]  /*12310*/  FFMA.FTZ R2, R35, c[0x0][0x2d0], -R5.reuse ;  /* 0x0000b40023027a23 */ /* 0x104fe20000010805 */
[----:B---3--:R-:W-:Y:S01]  /*12320*/  F2FP.BF16.PACK_AB R13, R197, R207 ;  /* 0x000000cfc50d723e */ /* 0x008fe200000010ff */
[C---:B------:R-:W-:Y:S04]  /*12330*/  HMMA.16816.F32.BF16 R32, R8.reuse, R18, RZ ;  /* 0x000000120820723c */ /* 0x040fe800000418ff */
[----:B------:R2:W-:Y:S04]  /*12340*/  MUFU.EX2 R161, R2 ;  /* 0x0000000200a17308 */ /* 0x0005e80000000800 */
[----:B------:R-:W-:Y:S01]  /*12350*/  HMMA.16816.F32.BF16 R8, R8, R54, RZ ;  /* 0x000000360808723c */ /* 0x000fe200000418ff */
[----:B--2---:R-:W-:Y:S01]  /*12360*/  FFMA.FTZ R2, R73, c[0x0][0x2d0], -R5 ;  /* 0x0000b40049027a23 */ /* 0x004fe20000010805 */
[----:B-1----:R-:W-:-:S03]  /*12370*/  FMNMX.FTZ R73, R0, R3, !PT ;  /* 0x0000000300497209 */ /* 0x002fc60007810000 */
[----:B------:R1:W2:Y:S01]  /*12380*/  MUFU.EX2 R188, R2 ;  /* 0x0000000200bc7308 */ /* 0x0002a20000000800 */
[C---:B------:R-:W-:Y:S01]  /*12390*/  FSETP.NEU.FTZ.AND P0, PT, R73.reuse, -INF , PT ;  /* 0xff8000004900780b */ /* 0x040fe20003f1d000 */
[----:B------:R-:W-:-:S05]  /*123a0*/  FMUL.FTZ R0, R73, c[0x0][0x2d0] ;  /* 0x0000b40049007a20 */ /* 0x000fca0000410000 */
[----:B------:R-:W-:Y:S01]  /*123b0*/  FSEL R0, R0, RZ, P0 ;  /* 0x000000ff00007208 */ /* 0x000fe20000000000 */
[----:B-1----:R-:W-:Y:S01]  /*123c0*/  FFMA.FTZ R2, R92, c[0x0][0x2d0], -R7 ;  /* 0x0000b4005c027a23 */ /* 0x002fe20000010807 */
[----:B--2---:R-:W-:-:S03]  /*123d0*/  F2FP.BF16.PACK_AB R15, R188, R161 ;  /* 0x000000a1bc0f723e */ /* 0x004fc600000010ff */
[----:B------:R1:W-:Y:S04]  /*123e0*/  MUFU.EX2 R183, R2 ;  /* 0x0000000200b77308 */ /* 0x0003e80000000800 */
[C---:B------:R-:W-:Y:S08]  /*123f0*/  HMMA.16816.F32.BF16 R124, R12.reuse, R64, R76 ;  /* 0x000000400c7c723c */ /* 0x040ff0000004184c */
[----:B------:R-:W-:Y:S01]  /*12400*/  HMMA.16816.F32.BF16 R76, R12, R86, R8 ;  /* 0x000000560c4c723c */ /* 0x000fe20000041808 */
[----:B-1----:R-:W-:-:S06]  /*12410*/  FFMA.FTZ R2, R93, c[0x0][0x2d0], -R7 ;  /* 0x0000b4005d027a23 */ /* 0x002fcc0000010807 */
[----:B------:R-:W-:Y:S01]  /*12420*/  F2FP.BF16.PACK_AB R8, R248, R252 ;  /* 0x000000fcf808723e */ /* 0x000fe200000010ff */
[----:B------:R1:W2:Y:S01]  /*12430*/  MUFU.EX2 R182, R2 ;  /* 0x0000000200b67308 */ /* 0x0002a20000000800 */
[C---:B------:R-:W-:Y:S08]  /*12440*/  HMMA.16816.F32.BF16 R112, R12.reuse, R84, R20 ;  /* 0x000000540c70723c */ /* 0x040ff00000041814 */
[----:B------:R-:W-:Y:S01]  /*12450*/  HMMA.16816.F32.BF16 R104, R12, R60, R44 ;  /* 0x0000003c0c68723c */ /* 0x000fe2000004182c */
[----:B-1----:R-:W-:Y:S01]  /*12460*/  FFMA.FTZ R2, R94, c[0x0][0x2d0], -R7 ;  /* 0x0000b4005e027a23 */ /* 0x002fe20000010807 */
[----:B--2---:R-:W-:-:S06]  /*12470*/  F2FP.BF16.PACK_AB R10, R182, R183 ;  /* 0x000000b7b60a723e */ /* 0x004fcc00000010ff */
        /* <DEDUP_REMOVED lines=18> */
[----:B------:R1:W2:Y:S02]  /*125a0*/  MUFU.EX2 R213, R2 ;  /* 0x0000000200d57308 */ /* 0x0002a40000000800 */
[C---:B------:R-:W-:Y:S08]  /*125b0*/  HMMA.16816.F32.BF16 R20, R8.reuse, R16, RZ ;  /* 0x000000100814723c */ /* 0x040ff000000418ff */
[----:B------:R-:W-:Y:S01]  /*125c0*/  HMMA.16816.F32.BF16 R28, R8, R18, RZ ;  /* 0x00000012081c723c */ /* 0x000fe200000418ff */
[----:B-1----:R-:W-:-:S04]  /*125d0*/  FFMA.FTZ R2, R101, c[0x0][0x2d0], -R7 ;  /* 0x0000b40065027a23 */ /* 0x002fc80000010807 */
[----:B------:R1:W3:Y:S03]  /*125e0*/  MUFU.EX2 R193, R2 ;  /* 0x0000000200c17308 */ /* 0x0002e60000000800 */
[C---:B------:R-:W-:Y:S08]  /*125f0*/  HMMA.16816.F32.BF16 R16, R8.reuse, R36, RZ ;  /* 0x000000240810723c */ /* 0x040ff000000418ff */
[----:B------:R-:W-:Y:S01]  /*12600*/  HMMA.16816.F32.BF16 R32, R8, R38, RZ ;  /* 0x000000260820723c */ /* 0x000fe200000418ff */
[----:B-1----:R-:W-:-:S07]  /*12610*/  FFMA.FTZ R2, R68, c[0x0][0x2d0], -R0 ;  /* 0x0000b40044027a23 */ /* 0x002fce0000010800 */
[C---:B------:R-:W-:Y:S01]  /*12620*/  HMMA.16816.F32.BF16 R24, R8.reuse, R52, RZ ;  /* 0x000000340818723c */ /* 0x040fe200000418ff */
[----:B--2---:R-:W-:Y:S01]  /*12630*/  IMAD.MOV.U32 R68, RZ, RZ, R213 ;  /* 0x000000ffff447224 */ /* 0x004fe200078e00d5 */
[----:B------:R1:W-:Y:S06]  /*12640*/  MUFU.EX2 R181, R2 ;  /* 0x0000000200b57308 */ /* 0x0003ec0000000800 */
[C---:B------:R-:W-:Y:S08]  /*12650*/  HMMA.16816.F32.BF16 R12, R8.reuse, R40, RZ ;  /* 0x00000028080c723c */ /* 0x040ff000000418ff */
[----:B------:R-:W-:Y:S01]  /*12660*/  HMMA.16816.F32.BF16 R36, R8, R42, RZ ;  /* 0x0000002a0824723c */ /* 0x000fe200000418ff */
[----:B-1----:R-:W-:Y:S01]  /*12670*/  FFMA.FTZ R2, R69, c[0x0][0x2d0], -R0 ;  /* 0x0000b40045027a23 */ /* 0x002fe20000010800 */
[----:B------:R-:W-:-:S03]  /*12680*/  MOV R69, R186 ;  /* 0x000000ba00457202 */ /* 0x000fc60000000f00 */
[----:B------:R1:W2:Y:S03]  /*12690*/  MUFU.EX2 R180, R2 ;  /* 0x0000000200b47308 */ /* 0x0002a60000000800 */
[----:B------:R-:W-:Y:S07]  /*126a0*/  HMMA.16816.F32.BF16 R52, R8, R54, RZ ;  /* 0x000000360834723c */ /* 0x000fee00000418ff */
[----:B------:R-:W-:-:S02]  /*126b0*/  F2FP.BF16.PACK_AB R8, R202, R200 ;  /* 0x000000c8ca08723e */ /* 0x000fc400000010ff */
[----:B---3--:R-:W-:Y:S01]  /*126c0*/  F2FP.BF16.PACK_AB R10, R193, R68 ;  /* 0x00000044c10a723e */ /* 0x008fe200000010ff */
[--C-:B-1----:R-:W-:Y:S01]  /*126d0*/  FFMA.FTZ R2, R70, c[0x0][0x2d0], -R0.reuse ;  /* 0x0000b40046027a23 */ /* 0x102fe20000010800 */
[----:B--2---:R-:W-:Y:S01]  /*126e0*/  F2FP.BF16.PACK_AB R9, R180, R181 ;  /* 0x000000b5b409723e */ /* 0x004fe200000010ff */
[----:B------:R-:W-:Y:S02]  /*126f0*/  IMAD.MOV.U32 R70, RZ, RZ, R197 ;  /* 0x000000ffff467224 */ /* 0x000fe400078e00c5 */
[----:B------:R1:W-:Y:S02]  /*12700*/  MUFU.EX2 R235, R2 ;  /* 0x0000000200eb7308 */ /* 0x0003e40000000800 */
[----:B-1----:R-:W-:Y:S01]  /*12710*/  FFMA.FTZ R2, R75, c[0x0][0x2d0], -R0 ;  /* 0x0000b4004b027a23 */ /* 0x002fe20000010800 */
[----:B------:R-:W-:-:S05]  /*12720*/  MOV R75, R194 ;  /* 0x000000c2004b7202 */ /* 0x000fca0000000f00 */
[----:B------:R1:W2:Y:S02]  /*12730*/  MUFU.EX2 R162, R2 ;  /* 0x0000000200a27308 */ /* 0x0002a40000000800 */
[----:B-1----:R-:W-:Y:S01]  /*12740*/  FFMA.FTZ R2, R111, c[0x0][0x2d0], -R7 ;  /* 0x0000b4006f027a23 */ /* 0x002fe20000010807 */
[----:B--2---:R-:W-:-:S05]  /*12750*/  F2FP.BF16.PACK_AB R11, R162, R235 ;  /* 0x000000eba20b723e */ /* 0x004fca00000010ff */
[----:B------:R1:W-:Y:S02]  /*12760*/  MUFU.EX2 R250, R2 ;  /* 0x0000000200fa7308 */ /* 0x0003e40000000800 */
[C---:B------:R-:W-:Y:S01]  /*12770*/  HMMA.16816.F32.BF16 R56, R8.reuse, R64, R16 ;  /* 0x000000400838723c */ /* 0x040fe20000041810 */
[----:B------:R-:W2:Y:S07]  /*12780*/  LDSM.16.MT88.4 R16, [R227+0x1100] ;  /* 0x00110000e310783b */ /* 0x000eae0000004200 */
[----:B------:R-:W-:Y:S01]  /*12790*/  HMMA.16816.F32.BF16 R40, R8, R60, R20 ;  /* 0x0000003c0828723c */ /* 0x000fe20000041814 */
[----:B------:R-:W3:Y:S01]  /*127a0*/  LDSM.16.MT88.4 R20, [R224+0x1100] ;  /* 0x00110000e014783b */ /* 0x000ee20000004200 */
[----:B-1----:R-:W-:-:S02]  /*127b0*/  FFMA.FTZ R2, R130, c[0x0][0x2d0], -R7 ;  /* 0x0000b40082027a23 */ /* 0x002fc40000010807 */
[----:B------:R-:W-:Y:S02]  /*127c0*/  IMAD.MOV.U32 R130, RZ, RZ, R211 ;  /* 0x000000ffff827224 */ /* 0x000fe400078e00d3 */
[----:B------:R1:W-:Y:S02]  /*127d0*/  MUFU.EX2 R251, R2 ;  /* 0x0000000200fb7308 */ /* 0x0003e40000000800 */
[C---:B------:R-:W-:Y:S01]  /*127e0*/  HMMA.16816.F32.BF16 R48, R8.reuse, R80, R12 ;  /* 0x000000500830723c */ /* 0x040fe2000004180c */
[----:B------:R-:W-:Y:S07]  /*127f0*/  LDSM.16.MT88.4 R12, [R225+0x1100] ;  /* 0x00110000e10c783b */ /* 0x000fee0000004200 */
[----:B------:R-:W-:Y:S01]  /*12800*/  HMMA.16816.F32.BF16 R28, R8, R62, R28 ;  /* 0x0000003e081c723c */ /* 0x000fe2000004181c */
[----:B-1----:R-:W-:-:S07]  /*12810*/  FFMA.FTZ R2, R132, c[0x0][0x2d0], -R7 ;  /* 0x0000b40084027a23 */ /* 0x002fce0000010807 */
[C---:B------:R-:W-:Y:S01]  /*12820*/  HMMA.16816.F32.BF16 R32, R8.reuse, R66, R32 ;  /* 0x000000420820723c */ /* 0x040fe20000041820 */
[----:B------:R-:W-:Y:S01]  /*12830*/  IMAD.MOV.U32 R132, RZ, RZ, R193 ;  /* 0x000000ffff847224 */ /* 0x000fe200078e00c1 */
[----:B------:R1:W4:Y:S06]  /*12840*/  MUFU.EX2 R3, R2 ;  /* 0x0000000200037308 */ /* 0x00032c0000000800 */
[C---:B------:R-:W-:Y:S08]  /*12850*/  HMMA.16816.F32.BF16 R36, R8.reuse, R82, R36 ;  /* 0x000000520824723c */ /* 0x040ff00000041824 */
[----:B------:R-:W-:Y:S01]  /*12860*/  HMMA.16816.F32.BF16 R52, R8, R86, R52 ;  /* 0x000000560834723c */ /* 0x000fe20000041834 */
[----:B-1----:R-:W-:Y:S01]  /*12870*/  FFMA.FTZ R2, R133, c[0x0][0x2d0], -R7 ;  /* 0x0000b40085027a23 */ /* 0x002fe20000010807 */
[----:B----4-:R-:W-:-:S03]  /*12880*/  MOV R133, R3 ;  /* 0x0000000300857202 */ /* 0x010fc60000000f00 */
[----:B------:R1:W-:Y:S02]  /*12890*/  MUFU.EX2 R3, R2 ;  /* 0x0000000200037308 */ /* 0x0003e40000000800 */
[----:B-1----:R-:W-:-:S06]  /*128a0*/  FFMA.FTZ R2, R108, c[0x0][0x2d0], -R6 ;  /* 0x0000b4006c027a23 */ /* 0x002fcc0000010806 */
[----:B------:R1:W-:Y:S02]  /*128b0*/  MUFU.EX2 R244, R2 ;  /* 0x0000000200f47308 */ /* 0x0003e40000000800 */
[----:B-1----:R-:W-:-:S06]  /*128c0*/  FFMA.FTZ R2, R109, c[0x0][0x2d0], -R6 ;  /* 0x0000b4006d027a23 */ /* 0x002fcc0000010806 */
[----:B------:R1:W4:Y:S02]  /*128d0*/  MUFU.EX2 R245, R2 ;  /* 0x0000000200f57308 */ /* 0x0003240000000800 */
[--C-:B-1----:R-:W-:Y:S02]  /*128e0*/  FFMA.FTZ R2, R110, c[0x0][0x2d0], -R6.reuse ;  /* 0x0000b4006e027a23 */ /* 0x102fe40000010806 */
[----:B------:R-:W-:Y:S01]  /*128f0*/  HMMA.16816.F32.BF16 R108, R8, R84, R24 ;  /* 0x00000054086c723c */ /* 0x000fe20000041818 */
[----:B------:R-:W1:Y:S03]  /*12900*/  LDSM.16.MT88.4 R24, [R226+0x1100] ;  /* 0x00110000e218783b */ /* 0x000e660000004200 */
[----:B------:R2:W-:Y:S03]  /*12910*/  MUFU.EX2 R247, R2 ;  /* 0x0000000200f77308 */ /* 0x0005e60000000800 */
[----:B----4-:R-:W-:Y:S01]  /*12920*/  F2FP.BF16.PACK_AB R8, R245, R244 ;  /* 0x000000f4f508723e */ /* 0x010fe200000010ff */
[----:B--2---:R-:W-:-:S02]  /*12930*/  FFMA.FTZ R2, R131, c[0x0][0x2d0], -R6 ;  /* 0x0000b40083027a23 */ /* 0x004fc40000010806 */
        /* <DEDUP_REMOVED lines=22> */
[----:B------:R-:W-:Y:S01]  /*12aa0*/  IMAD.MOV.U32 R125, RZ, RZ, R3 ;  /* 0x000000ffff7d7224 */ /* 0x000fe200078e0003 */
[----:B------:R-:W-:Y:S01]  /*12ab0*/  MOV R3, R206 ;  /* 0x000000ce00037202 */ /* 0x000fe20000000f00 */
[----:B--2---:R-:W-:-:S04]  /*12ac0*/  FFMA.FTZ R2, R89, c[0x0][0x2d0], -R0 ;  /* 0x0000b40059027a23 */ /* 0x004fc80000010800 */
[----:B------:R2:W3:Y:S01]  /*12ad0*/  MUFU.EX2 R220, R2 ;  /* 0x0000000200dc7308 */ /* 0x0004e20000000800 */
[C---:B-1----:R-:W-:Y:S08]  /*12ae0*/  HMMA.16816.F32.BF16 R80, R8.reuse, R24, R112 ;  /* 0x000000180850723c */ /* 0x042ff00000041870 */
[----:B------:R-:W-:Y:S01]  /*12af0*/  HMMA.16816.F32.BF16 R96, R8, R22, R96 ;  /* 0x000000160860723c */ /* 0x000fe20000041860 */
        /* <DEDUP_REMOVED lines=18> */
[----:B-1----:R-:W-:-:S03]  /*12c20*/  FFMA.FTZ R2, R148, c[0x0][0x2d0], -R7 ;  /* 0x0000b40094027a23 */ /* 0x002fc60000010807 */
[----:B------:R-:W-:Y:S01]  /*12c30*/  LDSM.16.MT88.4 R28, [R226+0x1900] ;  /* 0x00190000e21c783b */ /* 0x000fe20000004200 */
[----:B------:R-:W-:Y:S01]  /*12c40*/  IMAD.MOV.U32 R148, RZ, RZ, R191 ;  /* 0x000000ffff947224 */ /* 0x000fe200078e00bf */
[----:B------:R1:W-:Y:S01]  /*12c50*/  MUFU.EX2 R214, R2 ;  /* 0x0000000200d67308 */ /* 0x0003e20000000800 */
[C---:B------:R-:W-:Y:S08]  /*12c60*/  HMMA.16816.F32.BF16 R56, R8.reuse, R16, R56 ;  /* 0x000000100838723c */ /* 0x040ff00000041838 */
[----:B------:R-:W-:Y:S01]  /*12c70*/  HMMA.16816.F32.BF16 R44, R8, R18, R32 ;  /* 0x00000012082c723c */ /* 0x000fe20000041820 */
[----:B------:R-:W3:Y:S01]  /*12c80*/  LDSM.16.MT88.4 R16, [R227+0x1900] ;  /* 0x00190000e310783b */ /* 0x000ee20000004200 */
[----:B-1----:R-:W-:-:S06]  /*12c90*/  FFMA.FTZ R2, R149, c[0x0][0x2d0], -R7 ;  /* 0x0000b40095027a23 */ /* 0x002fcc0000010807 */
[C---:B------:R-:W-:Y:S01]  /*12ca0*/  HMMA.16816.F32.BF16 R40, R8.reuse, R12, R48 ;  /* 0x0000000c0828723c */ /* 0x040fe20000041830 */
[----:B------:R-:W-:Y:S01]  /*12cb0*/  MOV R149, R190 ;  /* 0x000000be00957202 */ /* 0x000fe20000000f00 */
[----:B------:R1:W-:Y:S06]  /*12cc0*/  MUFU.EX2 R215, R2 ;  /* 0x0000000200d77308 */ /* 0x0003ec0000000800 */
[C---:B------:R-:W-:Y:S01]  /*12cd0*/  HMMA.16816.F32.BF16 R32, R8.reuse, R14, R36 ;  /* 0x0000000e0820723c */ /* 0x040fe20000041824 */
[----:B------:R-:W4:Y:S07]  /*12ce0*/  LDSM.16.MT88.4 R12, [R225+0x1900] ;  /* 0x00190000e10c783b */ /* 0x000f2e0000004200 */
[----:B------:R-:W-:Y:S01]  /*12cf0*/  HMMA.16816.F32.BF16 R48, R8, R24, R108 ;  /* 0x000000180830723c */ /* 0x000fe2000004186c */
[----:B-1----:R-:W-:-:S02]  /*12d00*/  FFMA.FTZ R2, R150, c[0x0][0x2d0], -R7 ;  /* 0x0000b40096027a23 */ /* 0x002fc40000010807 */
[----:B------:R-:W-:Y:S02]  /*12d10*/  IMAD.MOV.U32 R150, RZ, RZ, R195 ;  /* 0x000000ffff967224 */ /* 0x000fe400078e00c3 */
        /* <DEDUP_REMOVED lines=36> */
[----:B-1----:R-:W-:-:S02]  /*12f60*/  FFMA.FTZ R2, R118, c[0x0][0x2d0], -R0 ;  /* 0x0000b40076027a23 */ /* 0x002fc40000010800 */
[----:B------:R-:W-:Y:S02]  /*12f70*/  IMAD.MOV.U32 R118, RZ, RZ, R160 ;  /* 0x000000ffff767224 */ /* 0x000fe400078e00a0 */
        /* <DEDUP_REMOVED lines=23> */
[----:B------:R1:W-:Y:S03]  /*130f0*/  MUFU.EX2 R197, R2 ;  /* 0x0000000200c57308 */ /* 0x0003e60000000800 */
[C---:B------:R-:W-:Y:S01]  /*13100*/  HMMA.16816.F32.BF16 R44, R8.reuse, R18, R44 ;  /* 0x00000012082c723c */ /* 0x040fe2000004182c */
[----:B------:R-:W2:Y:S07]  /*13110*/  LDSM.16.MT88.4 R16, [R225+0x2100] ;  /* 0x00210000e110783b */ /* 0x000eae0000004200 */
        /* <DEDUP_REMOVED lines=13> */
[----:B-1----:R-:W-:Y:S02]  /*131f0*/  FFMA.FTZ R2, R165, c[0x0][0x2d0], -R6 ;  /* 0x0000b400a5027a23 */ /* 0x002fe40000010806 */
[----:B------:R-:W-:Y:S02]  /*13200*/  IMAD.MOV.U32 R165, RZ, RZ, R174 ;  /* 0x000000ffffa57224 */ /* 0x000fe400078e00ae */
[----:B------:R1:W-:Y:S01]  /*13210*/  MUFU.EX2 R193, R2 ;  /* 0x0000000200c17308 */ /* 0x0003e20000000800 */
[----:B------:R-:W-:-:S02]  /*13220*/  IMAD.MOV.U32 R174, RZ, RZ, R118 ;  /* 0x000000ffffae7224 */ /* 0x000fc400078e0076 */
[----:B------:R-:W-:Y:S01]  /*13230*/  IMAD.MOV.U32 R118, RZ, RZ, R147 ;  /* 0x000000ffff767224 */ /* 0x000fe200078e0093 */
[----:B------:R-:W-:Y:S01]  /*13240*/  MOV R147, R239 ;  /* 0x000000ef00937202 */ /* 0x000fe20000000f00 */
[----:B------:R-:W-:Y:S01]  /*13250*/  FFMA.FTZ R3, R3, c[0x0][0x2d0], -R7 ;  /* 0x0000b40003037a23 */ /* 0x000fe20000010807 */
[----:B------:R2:W5:Y:S01]  /*13260*/  LDL.LU R239, [R1+0xac] ;  /* 0x0000ac0001ef7983 */ /* 0x0005620000300800 */
[----:B-1----:R-:W-:-:S04]  /*13270*/  FFMA.FTZ R2, R166, c[0x0][0x2d0], -R6 ;  /* 0x0000b400a6027a23 */ /* 0x002fc80000010806 */
        /* <DEDUP_REMOVED lines=19> */
[C---:B------:R-:W-:Y:S08]  /*133b0*/  HMMA.16816.F32.BF16 R52, R8.reuse, R26, R112 ;  /* 0x0000001a0834723c */ /* 0x040ff00000041870 */
[----:B--2---:R-:W-:Y:S01]  /*133c0*/  HMMA.16816.F32.BF16 R84, R8, R16, R100 ;  /* 0x000000100854723c */ /* 0x004fe20000041864 */
[----:B-1----:R-:W-:-:S04]  /*133d0*/  FFMA.FTZ R2, R136, c[0x0][0x2d0], -R0 ;  /* 0x0000b40088027a23 */ /* 0x002fc80000010800 */
[----:B------:R1:W2:Y:S03]  /*133e0*/  MUFU.EX2 R188, R2 ;  /* 0x0000000200bc7308 */ /* 0x0002a60000000800 */
[C---:B------:R-:W-:Y:S08]  /*133f0*/  HMMA.16816.F32.BF16 R56, R8.reuse, R24, R120 ;  /* 0x000000180838723c */ /* 0x040ff00000041878 */
[----:B---3--:R-:W-:Y:S01]  /*13400*/  HMMA.16816.F32.BF16 R60, R8, R20, R108 ;  /* 0x00000014083c723c */ /* 0x008fe2000004186c */
[----:B-1----:R-:W-:-:S07]  /*13410*/  FFMA.FTZ R2, R140, c[0x0][0x2d0], -R0 ;  /* 0x0000b4008c027a23 */ /* 0x002fce0000010800 */
[C---:B------:R-:W-:Y:S01]  /*13420*/  HMMA.16816.F32.BF16 R76, R8.reuse, R22, R104 ;  /* 0x00000016084c723c */ /* 0x040fe20000041868 */
[----:B------:R1:W-:Y:S07]  /*13430*/  MUFU.EX2 R187, R2 ;  /* 0x0000000200bb7308 */ /* 0x0003ee0000000800 */
[C---:B------:R-:W-:Y:S08]  /*13440*/  HMMA.16816.F32.BF16 R160, R8.reuse, R18, R160 ;  /* 0x0000001208a0723c */ /* 0x040ff000000418a0 */
[----:B----4-:R-:W-:Y:S01]  /*13450*/  HMMA.16816.F32.BF16 R96, R8, R12, R96 ;  /* 0x0000000c0860723c */ /* 0x010fe20000041860 */
[----:B-1----:R-:W-:-:S04]  /*13460*/  FFMA.FTZ R2, R145, c[0x0][0x2d0], -R0 ;  /* 0x0000b40091027a23 */ /* 0x002fc80000010800 */
[----:B------:R1:W3:Y:S03]  /*13470*/  MUFU.EX2 R186, R2 ;  /* 0x0000000200ba7308 */ /* 0x0002e60000000800 */
[----:B------:R-:W-:Y:S07]  /*13480*/  HMMA.16816.F32.BF16 R100, R8, R14, R92 ;  /* 0x0000000e0864723c */ /* 0x000fee000004185c */
[----:B------:R-:W-:-:S02]  /*13490*/  F2FP.BF16.PACK_AB R8, R197, R194 ;  /* 0x000000c2c508723e */ /* 0x000fc400000010ff */
[----:B--2---:R-:W-:Y:S02]  /*134a0*/  F2FP.BF16.PACK_AB R9, R188, R185 ;  /* 0x000000b9bc09723e */ /* 0x004fe400000010ff */
[----:B------:R-:W-:Y:S01]  /*134b0*/  F2FP.BF16.PACK_AB R10, R200, R199 ;  /* 0x000000c7c80a723e */ /* 0x000fe200000010ff */
[----:B-1----:R-:W-:Y:S01]  /*134c0*/  FFMA.FTZ R2, R184, c[0x0][0x2d0], -R6 ;  /* 0x0000b400b8027a23 */ /* 0x002fe20000010806 */
[----:B---3--:R-:W-:-:S03]  /*134d0*/  F2FP.BF16.PACK_AB R11, R186, R187 ;  /* 0x000000bbba0b723e */ /* 0x008fc600000010ff */
[----:B------:R1:W-:Y:S04]  /*134e0*/  MUFU.EX2 R116, R2 ;  /* 0x0000000200747308 */ /* 0x0003e80000000800 */
[C---:B------:R-:W-:Y:S08]  /*134f0*/  HMMA.16816.F32.BF16 R92, R8.reuse, R24, R88 ;  /* 0x00000018085c723c */ /* 0x040ff00000041858 */
[----:B------:R-:W-:Y:S01]  /*13500*/  HMMA.16816.F32.BF16 R88, R8, R26, R80 ;  /* 0x0000001a0858723c */ /* 0x000fe20000041850 */
[----:B------:R-:W2:Y:S01]  /*13510*/  LDSM.16.MT88.4 R24, [R224+0x2900] ;  /* 0x00290000e018783b */ /* 0x000ea20000004200 */
[----:B-1----:R-:W-:-:S02]  /*13520*/  FFMA.FTZ R2, R175, c[0x0][0x2d0], -R6 ;  /* 0x0000b400af027a23 */ /* 0x002fc40000010806 */
[----:B------:R-:W-:Y:S01]  /*13530*/  IMAD.MOV.U32 R175, RZ, RZ, R172 ;  /* 0x000000ffffaf7224 */ /* 0x000fe200078e00ac */
[----:B------:R-:W-:Y:S01]  /*13540*/  MOV R172, R128 ;  /* 0x0000008000ac7202 */ /* 0x000fe20000000f00 */
[----:B------:R-:W-:Y:S02]  /*13550*/  IMAD.MOV.U32 R128, RZ, RZ, R117 ;  /* 0x000000ffff807224 */ /* 0x000fe400078e0075 */
[----:B------:R-:W-:Y:S01]  /*13560*/  HMMA.16816.F32.BF16 R80, R8, R20, R64 ;  /* 0x000000140850723c */ /* 0x000fe20000041840 */
[----:B------:R1:W3:Y:S01]  /*13570*/  MUFU.EX2 R117, R2 ;  /* 0x0000000200757308 */ /* 0x0002e20000000800 */
[----:B------:R-:W-:Y:S02]  /*13580*/  IMAD.MOV.U32 R166, RZ, RZ, R175 ;  /* 0x000000ffffa67224 */ /* 0x000fe400078e00af */
[----:B------:R-:W-:Y:S01]  /*13590*/  IMAD.MOV.U32 R175, RZ, RZ, R128 ;  /* 0x000000ffffaf7224 */ /* 0x000fe200078e0080 */
[----:B------:R-:W-:Y:S01]  /*135a0*/  MOV R128, R118 ;  /* 0x0000007600807202 */ /* 0x000fe20000000f00 */
[----:B-1----:R-:W-:-:S04]  /*135b0*/  FFMA.FTZ R2, R165, c[0x0][0x2d0], -R6 ;  /* 0x0000b400a5027a23 */ /* 0x002fc80000010806 */
[----:B------:R1:W-:Y:S02]  /*135c0*/  MUFU.EX2 R118, R2 ;  /* 0x0000000200767308 */ /* 0x0003e40000000800 */
[----:B-1----:R-:W-:-:S06]  /*135d0*/  FFMA.FTZ R2, R166, c[0x0][0x2d0], -R6 ;  /* 0x0000b400a6027a23 */ /* 0x002fcc0000010806 */
[----:B------:R1:W-:Y:S01]  /*135e0*/  MUFU.EX2 R184, R2 ;  /* 0x0000000200b87308 */ /* 0x0003e20000000800 */
[----:B------:R-:W-:Y:S02]  /*135f0*/  IMAD.MOV.U32 R165, RZ, RZ, R174 ;  /* 0x000000ffffa57224 */ /* 0x000fe400078e00ae */
[----:B------:R-:W-:Y:S02]  /*13600*/  IMAD.MOV.U32 R174, RZ, RZ, R238 ;  /* 0x000000ffffae7224 */ /* 0x000fe400078e00ee */
[----:B-1----:R-:W-:Y:S01]  /*13610*/  FFMA.FTZ R2, R246, c[0x0][0x2d0], -R5 ;  /* 0x0000b400f6027a23 */ /* 0x002fe20000010805 */
[----:B------:R-:W-:Y:S01]  /*13620*/  HMMA.16816.F32.BF16 R64, R8, R22, R44 ;  /* 0x000000160840723c */ /* 0x000fe2000004182c */
[----:B------:R-:W-:Y:S01]  /*13630*/  IMAD.MOV.U32 R166, RZ, RZ, R165 ;  /* 0x000000ffffa67224 */ /* 0x000fe200078e00a5 */
[----:B------:R-:W1:Y:S01]  /*13640*/  LDSM.16.MT88.4 R20, [R227+0x2900] ;  /* 0x00290000e314783b */ /* 0x000e620000004200 */
[----:B------:R4:W-:Y:S01]  /*13650*/  MUFU.EX2 R115, R2 ;  /* 0x0000000200737308 */ /* 0x0009e20000000800 */
[----:B------:R-:W-:Y:S01]  /*13660*/  IMAD.MOV.U32 R165, RZ, RZ, R175 ;  /* 0x000000ffffa57224 */ /* 0x000fe200078e00af */
[----:B------:R-:W-:Y:S01]  /*13670*/  MOV R175, R174 ;  /* 0x000000ae00af7202 */ /* 0x000fe20000000f00 */
[----:B------:R-:W-:Y:S01]  /*13680*/  IMAD.MOV.U32 R174, RZ, RZ, R173 ;  /* 0x000000ffffae7224 */ /* 0x000fe200078e00ad */
[----:B------:R1:W5:Y:S01]  /*13690*/  LDL.LU R238, [R1+0xa8] ;  /* 0x0000a80001ee7983 */ /* 0x0003620000300800 */
[----:B----4-:R-:W-:-:S04]  /*136a0*/  FFMA.FTZ R2, R249, c[0x0][0x2d0], -R5 ;  /* 0x0000b400f9027a23 */ /* 0x010fc80000010805 */
[----:B------:R4:W1:Y:S01]  /*136b0*/  MUFU.EX2 R113, R2 ;  /* 0x0000000200717308 */ /* 0x0008620000000800 */
[----:B------:R-:W-:Y:S01]  /*136c0*/  IMAD.MOV.U32 R173, RZ, RZ, R237 ;  /* 0x000000ffffad7224 */ /* 0x000fe200078e00ed */
[----:B------:R-:W-:Y:S01]  /*136d0*/  HMMA.16816.F32.BF16 R44, R8, R18, R36 ;  /* 0x00000012082c723c */ /* 0x000fe20000041824 */
[----:B------:R-:W-:Y:S01]  /*136e0*/  IMAD.MOV.U32 R171, RZ, RZ, R147 ;  /* 0x000000ffffab7224 */ /* 0x000fe200078e0093 */
[----:B------:R1:W5:Y:S01]  /*136f0*/  LDL.LU R237, [R1+0xa4] ;  /* 0x0000a40001ed7983 */ /* 0x0003620000300800 */
[----:B----4-:R-:W-:-:S04]  /*13700*/  FFMA.FTZ R2, R179, c[0x0][0x2d0], -R5 ;  /* 0x0000b400b3027a23 */ /* 0x010fc80000010805 */
[----:B------:R4:W-:Y:S02]  /*13710*/  MUFU.EX2 R114, R2 ;  /* 0x0000000200727308 */ /* 0x0009e40000000800 */
[----:B----4-:R-:W-:-:S06]  /*13720*/  FFMA.FTZ R2, R178, c[0x0][0x2d0], -R5 ;  /* 0x0000b400b2027a23 */ /* 0x010fcc0000010805 */
[----:B------:R4:W1:Y:S02]  /*13730*/  MUFU.EX2 R112, R2 ;  /* 0x0000000200707308 */ /* 0x0008640000000800 */
[----:B----4-:R-:W-:Y:S02]  /*13740*/  FFMA.FTZ R2, R166, c[0x0][0x2d0], -R7 ;  /* 0x0000b400a6027a23 */ /* 0x010fe40000010807 */
[----:B------:R-:W-:Y:S01]  /*13750*/  IMAD.MOV.U32 R166, RZ, RZ, R165 ;  /* 0x000000ffffa67224 */ /* 0x000fe200078e00a5 */
[----:B------:R-:W-:Y:S01]  /*13760*/  MOV R165, R175 ;  /* 0x000000af00a57202 */ /* 0x000fe20000000f00 */
[----:B------:R-:W-:Y:S02]  /*13770*/  IMAD.MOV.U32 R175, RZ, RZ, R173 ;  /* 0x000000ffffaf7224 */ /* 0x000fe400078e00ad */
[----:B------:R-:W-:Y:S01]  /*13780*/  IMAD.MOV.U32 R173, RZ, RZ, R172 ;  /* 0x000000ffffad7224 */ /* 0x000fe200078e00ac */
[----:B------:R4:W-:Y:S01]  /*13790*/  MUFU.EX2 R111, R2 ;  /* 0x00000002006f7308 */ /* 0x0009e20000000800 */
[----:B------:R-:W-:Y:S01]  /*137a0*/  IMAD.MOV.U32 R172, RZ, RZ, R138 ;  /* 0x000000ffffac7224 */ /* 0x000fe200078e008a */
[----:B------:R-:W-:Y:S01]  /*137b0*/  MOV R138, R150 ;  /* 0x00000096008a7202 */ /* 0x000fe20000000f00 */
[----:B----4-:R-:W-:-:S02]  /*137c0*/  FFMA.FTZ R2, R166, c[0x0][0x2d0], -R7 ;  /* 0x0000b400a6027a23 */ /* 0x010fc40000010807 */
[----:B------:R-:W-:Y:S02]  /*137d0*/  IMAD.MOV.U32 R166, RZ, RZ, R165 ;  /* 0x000000ffffa67224 */ /* 0x000fe400078e00a5 */
[----:B------:R-:W-:Y:S01]  /*137e0*/  IMAD.MOV.U32 R165, RZ, RZ, R173 ;  /* 0x000000ffffa57224 */ /* 0x000fe200078e00ad */
[----:B------:R-:W-:Y:S01]  /*137f0*/  MOV R173, R172 ;  /* 0x000000ac00ad7202 */ /* 0x000fe20000000f00 */
[----:B------:R-:W-:Y:S02]  /*13800*/  IMAD.MOV.U32 R172, RZ, RZ, R138 ;  /* 0x000000ffffac7224 */ /* 0x000fe400078e008a */
[----:B------:R-:W-:Y:S01]  /*13810*/  IMAD.MOV.U32 R168, RZ, RZ, R166 ;  /* 0x000000ffffa87224 */ /* 0x000fe200078e00a6 */
[----:B------:R-:W-:Y:S01]  /*13820*/  MOV R166, R165 ;  /* 0x000000a500a67202 */ /* 0x000fe20000000f00 */
[----:B------:R-:W-:Y:S02]  /*13830*/  IMAD.MOV.U32 R165, RZ, RZ, R172 ;  /* 0x000000ffffa57224 */ /* 0x000fe400078e00ac */
[----:B------:R-:W-:Y:S01]  /*13840*/  IMAD.MOV.U32 R172, RZ, RZ, R128 ;  /* 0x000000ffffac7224 */ /* 0x000fe200078e0080 */
[----:B------:R4:W1:Y:S01]  /*13850*/  MUFU.EX2 R108, R2 ;  /* 0x00000002006c7308 */ /* 0x0008620000000800 */
[----:B------:R-:W-:Y:S01]  /*13860*/  IMAD.MOV.U32 R128, RZ, RZ, R234 ;  /* 0x000000ffff807224 */ /* 0x000fe200078e00ea */
[----:B------:R-:W-:Y:S01]  /*13870*/  MOV R154, R166 ;  /* 0x000000a6009a7202 */ /* 0x000fe20000000f00 */
[----:B------:R-:W-:-:S02]  /*13880*/  IMAD.MOV.U32 R155, RZ, RZ, R165 ;  /* 0x000000ffff9b7224 */ /* 0x000fc400078e00a5 */
[----:B------:R-:W-:Y:S01]  /*13890*/  IMAD.MOV.U32 R153, RZ, RZ, R128 ;  /* 0x000000ffff997224 */ /* 0x000fe200078e0080 */
[C---:B------:R-:W-:Y:S01]  /*138a0*/  HMMA.16816.F32.BF16 R36, R8.reuse, R12, R32 ;  /* 0x0000000c0824723c */ /* 0x040fe20000041820 */
[----:B------:R-:W-:Y:S02]  /*138b0*/  IMAD.MOV.U32 R166, RZ, RZ, R126 ;  /* 0x000000ffffa67224 */ /* 0x000fe400078e007e */
[----:B------:R-:W-:Y:S02]  /*138c0*/  IMAD.MOV.U32 R165, RZ, RZ, R127 ;  /* 0x000000ffffa57224 */ /* 0x000fe400078e007f */
[--C-:B----4-:R-:W-:Y:S01]  /*138d0*/  FFMA.FTZ R2, R168, c[0x0][0x2d0], -R7.reuse ;  /* 0x0000b400a8027a23 */ /* 0x110fe20000010807 */
[----:B------:R-:W-:Y:S01]  /*138e0*/  MOV R168, R124 ;  /* 0x0000007c00a87202 */ /* 0x000fe20000000f00 */
[----:B------:R-:W-:Y:S02]  /*138f0*/  FFMA.FTZ R34, R154, c[0x0][0x2d0], -R7 ;  /* 0x0000b4009a227a23 */ /* 0x000fe40000010807 */
[----:B------:R4:W-:Y:S01]  /*13900*/  MUFU.EX2 R109, R2 ;  /* 0x00000002006d7308 */ /* 0x0009e20000000800 */
[----:B------:R-:W-:Y:S01]  /*13910*/  IMAD.MOV.U32 R154, RZ, RZ, R155 ;  /* 0x000000ffff9a7224 */ /* 0x000fe200078e009b */
[----:B------:R-:W-:Y:S01]  /*13920*/  MOV R155, R153 ;  /* 0x00000099009b7202 */ /* 0x000fe20000000f00 */
[----:B------:R-:W-:Y:S01]  /*13930*/  IMAD.MOV.U32 R153, RZ, RZ, R171 ;  /* 0x000000ffff997224 */ /* 0x000fe200078e00ab */
[----:B------:R-:W-:Y:S01]  /*13940*/  HMMA.16816.F32.BF16 R48, R8, R16, R40 ;  /* 0x000000100830723c */ /* 0x000fe20000041828 */
[----:B------:R-:W-:Y:S01]  /*13950*/  IMAD.MOV.U32 R171, RZ, RZ, R168 ;  /* 0x000000ffffab7224 */ /* 0x000fe200078e00a8 */
[----:B------:R-:W1:Y:S01]  /*13960*/  LDSM.16.MT88.4 R16, [R225+0x2900] ;  /* 0x00290000e110783b */ /* 0x000e620000004200 */
[----:B------:R-:W-:Y:S01]  /*13970*/  IMAD.MOV.U32 R168, RZ, RZ, R166 ;  /* 0x000000ffffa87224 */ /* 0x000fe200078e00a6 */
[----:B------:R-:W-:Y:S01]  /*13980*/  MOV R166, R165 ;  /* 0x000000a500a67202 */ /* 0x000fe20000000f00 */
[----:B------:R-:W-:-:S02]  /*13990*/  IMAD.MOV.U32 R165, RZ, RZ, R175 ;  /* 0x000000ffffa57224 */ /* 0x000fc400078e00af */
[----:B----4-:R-:W-:Y:S01]  /*139a0*/  FFMA.FTZ R2, R159, c[0x0][0x2d0], -R0 ;  /* 0x0000b4009f027a23 */ /* 0x010fe20000010800 */
[----:B------:R-:W-:Y:S01]  /*139b0*/  HMMA.16816.F32.BF16 R40, R8, R14, R28 ;  /* 0x0000000e0828723c */ /* 0x000fe2000004181c */
[----:B------:R-:W4:Y:S02]  /*139c0*/  LDSM.16.MT88.4 R12, [R226+0x2900] ;  /* 0x00290000e20c783b */ /* 0x000f240000004200 */
[----:B------:R2:W-:Y:S01]  /*139d0*/  MUFU.EX2 R107, R2 ;  /* 0x00000002006b7308 */ /* 0x0005e20000000800 */
[----:B------:R-:W-:Y:S02]  /*139e0*/  IMAD.MOV.U32 R175, RZ, RZ, R174 ;  /* 0x000000ffffaf7224 */ /* 0x000fe400078e00ae */
[----:B------:R-:W-:Y:S02]  /*139f0*/  IMAD.MOV.U32 R174, RZ, RZ, R232 ;  /* 0x000000ffffae7224 */ /* 0x000fe400078e00e8 */
[----:B------:R-:W-:Y:S02]  /*13a00*/  FFMA.FTZ R35, R154, c[0x0][0x2d0], -R7 ;  /* 0x0000b4009a237a23 */ /* 0x000fe40000010807 */
[----:B------:R-:W-:-:S02]  /*13a10*/  IMAD.MOV.U32 R154, RZ, RZ, R153 ;  /* 0x000000ffff9a7224 */ /* 0x000fc400078e0099 */
[----:B------:R-:W-:Y:S02]  /*13a20*/  IMAD.MOV.U32 R153, RZ, RZ, R168 ;  /* 0x000000ffff997224 */ /* 0x000fe400078e00a8 */
[----:B--2---:R-:W-:-:S04]  /*13a30*/  FFMA.FTZ R2, R158, c[0x0][0x2d0], -R0 ;  /* 0x0000b4009e027a23 */ /* 0x004fc80000010800 */
[----:B------:R2:W-:Y:S01]  /*13a40*/  MUFU.EX2 R106, R2 ;  /* 0x00000002006a7308 */ /* 0x0005e20000000800 */
[----:B------:R-:W-:Y:S02]  /*13a50*/  IMAD.MOV.U32 R168, RZ, RZ, R165 ;  /* 0x000000ffffa87224 */ /* 0x000fe400078e00a5 */
[----:B------:R-:W-:Y:S02]  /*13a60*/  IMAD.MOV.U32 R165, RZ, RZ, R174 ;  /* 0x000000ffffa57224 */ /* 0x000fe400078e00ae */
[----:B------:R-:W-:Y:S02]  /*13a70*/  IMAD.MOV.U32 R138, RZ, RZ, R235 ;  /* 0x000000ffff8a7224 */ /* 0x000fe400078e00eb */
[----:B------:R-:W-:Y:S02]  /*13a80*/  IMAD.MOV.U32 R123, RZ, RZ, R154 ;  /* 0x000000ffff7b7224 */ /* 0x000fe400078e009a */
[----:B------:R-:W-:Y:S02]  /*13a90*/  IMAD.MOV.U32 R150, RZ, RZ, R236 ;  /* 0x000000ffff967224 */ /* 0x000fe400078e00ec */
[----:B--2---:R-:W-:Y:S01]  /*13aa0*/  FFMA.FTZ R2, R170, c[0x0][0x2d0], -R0 ;  /* 0x0000b400aa027a23 */ /* 0x004fe20000010800 */
[----:B------:R-:W2:Y:S01]  /*13ab0*/  MUFU.EX2 R110, R3 ;  /* 0x00000003006e7308 */ /* 0x000ea20000000800 */
[----:B------:R-:W-:Y:S01]  /*13ac0*/  IMAD.MOV.U32 R154, RZ, RZ, R165 ;  /* 0x000000ffff9a7224 */ /* 0x000fe200078e00a5 */
[----:B------:R-:W-:Y:S01]  /*13ad0*/  MOV R152, R155 ;  /* 0x0000009b00987202 */ /* 0x000fe20000000f00 */
[----:B------:R-:W-:Y:S01]  /*13ae0*/  IMAD.MOV.U32 R165, RZ, RZ, R138 ;  /* 0x000000ffffa57224 */ /* 0x000fe200078e008a */
[----:B---3--:R-:W-:Y:S01]  /*13af0*/  F2FP.BF16.PACK_AB R8, R117, R116 ;  /* 0x000000747508723e */ /* 0x008fe200000010ff */
[----:B------:R-:W-:Y:S01]  /*13b00*/  IMAD.MOV.U32 R136, RZ, RZ, R153 ;  /* 0x000000ffff887224 */ /* 0x000fe200078e0099 */
[----:B-1----:R-:W-:-:S02]  /*13b10*/  F2FP.BF16.PACK_AB R9, R113, R115 ;  /* 0x000000737109723e */ /* 0x002fc400000010ff */
[----:B------:R-:W-:Y:S01]  /*13b20*/  F2FP.BF16.PACK_AB R10, R184, R118 ;  /* 0x00000076b80a723e */ /* 0x000fe200000010ff */
[----:B------:R1:W-:Y:S01]  /*13b30*/  MUFU.EX2 R105, R2 ;  /* 0x0000000200697308 */ /* 0x0003e20000000800 */
[----:B------:R-:W-:Y:S01]  /*13b40*/  IMAD.MOV.U32 R138, RZ, RZ, R135 ;  /* 0x000000ffff8a7224 */ /* 0x000fe200078e0087 */
[----:B------:R-:W-:Y:S01]  /*13b50*/  MOV R135, R139 ;  /* 0x0000008b00877202 */ /* 0x000fe20000000f00 */
[----:B------:R-:W-:Y:S01]  /*13b60*/  IMAD.MOV.U32 R139, RZ, RZ, R150 ;  /* 0x000000ffff8b7224 */ /* 0x000fe200078e0096 */
[----:B------:R-:W-:Y:S01]  /*13b70*/  F2FP.BF16.PACK_AB R11, R112, R114 ;  /* 0x00000072700b723e */ /* 0x000fe200000010ff */
[----:B------:R-:W-:Y:S01]  /*13b80*/  IMAD.MOV.U32 R150, RZ, RZ, R149 ;  /* 0x000000ffff967224 */ /* 0x000fe200078e0095 */
[----:B------:R-:W-:Y:S01]  /*13b90*/  MOV R126, R131 ;  /* 0x00000083007e7202 */ /* 0x000fe20000000f00 */
[----:B------:R-:W-:Y:S01]  /*13ba0*/  IMAD.MOV.U32 R149, RZ, RZ, R148 ;  /* 0x000000ffff957224 */ /* 0x000fe200078e0094 */
[----:B------:R3:W5:Y:S01]  /*13bb0*/  LDL.LU R236, [R1+0xa0] ;  /* 0x0000a00001ec7983 */ /* 0x0007620000300800 */
[----:B-1----:R-:W-:Y:S01]  /*13bc0*/  FFMA.FTZ R2, R169, c[0x0][0x2d0], -R0 ;  /* 0x0000b400a9027a23 */ /* 0x002fe20000010800 */
[----:B------:R-:W-:Y:S01]  /*13bd0*/  MOV R148, R134 ;  /* 0x0000008600947202 */ /* 0x000fe20000000f00 */
[----:B------:R-:W-:-:S02]  /*13be0*/  IMAD.MOV.U32 R155, RZ, RZ, R171 ;  /* 0x000000ffff9b7224 */ /* 0x000fc400078e00ab */
[----:B------:R-:W-:Y:S01]  /*13bf0*/  FFMA.FTZ R31, R136, c[0x0][0x2d0], -R5 ;  /* 0x0000b400881f7a23 */ /* 0x000fe20000010805 */
[----:B------:R1:W1:Y:S01]  /*13c00*/  MUFU.EX2 R104, R2 ;  /* 0x0000000200687308 */ /* 0x0002620000000800 */
[----:B------:R-:W-:Y:S01]  /*13c10*/  MOV R171, R166 ;  /* 0x000000a600ab7202 */ /* 0x000fe20000000f00 */
[----:B------:R-:W-:Y:S01]  /*13c20*/  IMAD.MOV.U32 R134, RZ, RZ, R132 ;  /* 0x000000ffff867224 */ /* 0x000fe200078e0084 */
[----:B------:R-:W-:Y:S01]  /*13c30*/  MOV R140, R155 ;  /* 0x0000009b008c7202 */ /* 0x000fe20000000f00 */
[----:B------:R-:W-:Y:S02]  /*13c40*/  IMAD.MOV.U32 R136, RZ, RZ, R138 ;  /* 0x000000ffff887224 */ /* 0x000fe400078e008a */
[----:B------:R-:W-:Y:S02]  /*13c50*/  IMAD.MOV.U32 R127, RZ, RZ, R129 ;  /* 0x000000ffff7f7224 */ /* 0x000fe400078e0081 */
[----:B------:R-:W-:Y:S02]  /*13c60*/  IMAD.MOV.U32 R124, RZ, RZ, R130 ;  /* 0x000000ffff7c7224 */ /* 0x000fe400078e0082 */
[----:B------:R-:W-:-:S02]  /*13c70*/  IMAD.MOV.U32 R174, RZ, RZ, R70 ;  /* 0x000000ffffae7224 */ /* 0x000fc400078e0046 */
[----:B------:R-:W-:Y:S02]  /*13c80*/  FADD.FTZ R32, R252, R248 ;  /* 0x000000f8fc207221 */ /* 0x000fe40000010000 */
[--C-:B------:R-:W-:Y:S02]  /*13c90*/  FFMA.FTZ R29, R228, c[0x0][0x2d0], -R6.reuse ;  /* 0x0000b400e41d7a23 */ /* 0x100fe40000010806 */
[----:B------:R-:W-:Y:S02]  /*13ca0*/  FFMA.FTZ R28, R119, c[0x0][0x2d0], -R6 ;  /* 0x0000b400771c7a23 */ /* 0x000fe40000010806 */
[----:B------:R-:W-:Y:S02]  /*13cb0*/  FFMA.FTZ R3, R123, c[0x0][0x2d0], -R5 ;  /* 0x0000b4007b037a23 */ /* 0x000fe40000010805 */
[----:B------:R-:W-:Y:S02]  /*13cc0*/  FADD.FTZ R33, R151, R4 ;  /* 0x0000000497217221 */ /* 0x000fe40000010000 */
[----:B------:R-:W-:-:S02]  /*13cd0*/  IMAD.MOV.U32 R121, RZ, RZ, R69 ;  /* 0x000000ffff797224 */ /* 0x000fc400078e0045 */
[----:B------:R-:W-:Y:S01]  /*13ce0*/  IMAD.MOV.U32 R120, RZ, RZ, R139 ;  /* 0x000000ffff787224 */ /* 0x000fe200078e008b */
[C---:B------:R-:W-:Y:S01]  /*13cf0*/  HMMA.16816.F32.BF16 R56, R8.reuse, R24, R56 ;  /* 0x000000180838723c */ /* 0x040fe20000041838 */
[----:B------:R-:W-:Y:S01]  /*13d00*/  IMAD.MOV.U32 R166, RZ, RZ, R175 ;  /* 0x000000ffffa67224 */ /* 0x000fe200078e00af */
[----:B------:R-:W-:Y:S01]  /*13d10*/  MOV R175, R173 ;  /* 0x000000ad00af7202 */ /* 0x000fe20000000f00 */
[----:B-1----:R-:W-:Y:S01]  /*13d20*/  FFMA.FTZ R2, R152, c[0x0][0x2d0], -R6 ;  /* 0x0000b40098027a23 */ /* 0x002fe20000010806 */
[----:B------:R-:W-:Y:S01]  /*13d30*/  MOV R246, R150 ;  /* 0x0000009600f67202 */ /* 0x000fe20000000f00 */
[----:B------:R-:W-:Y:S01]  /*13d40*/  IMAD.MOV.U32 R138, RZ, RZ, R134 ;  /* 0x000000ffff8a7224 */ /* 0x000fe200078e0086 */
[----:B------:R3:W5:Y:S01]  /*13d50*/  LDL.LU R235, [R1+0x9c] ;  /* 0x00009c0001eb7983 */ /* 0x0007620000300800 */
[----:B------:R-:W-:Y:S01]  /*13d60*/  IMAD.MOV.U32 R137, RZ, RZ, R171 ;  /* 0x000000ffff897224 */ /* 0x000fe200078e00ab */
[----:B------:R-:W-:Y:S01]  /*13d70*/  HMMA.16816.F32.BF16 R128, R8, R26, R52 ;  /* 0x0000001a0880723c */ /* 0x000fe20000041834 */
[----:B------:R-:W-:-:S02]  /*13d80*/  IMAD.MOV.U32 R173, RZ, RZ, R68 ;  /* 0x000000ffffad7224 */ /* 0x000fc400078e0044 */
[--C-:B------:R-:W-:Y:S02]  /*13d90*/  FFMA.FTZ R70, R156, c[0x0][0x2d0], -R0.reuse ;  /* 0x0000b4009c467a23 */ /* 0x100fe40000010800 */
[----:B------:R-:W-:Y:S01]  /*13da0*/  IMAD.MOV.U32 R132, RZ, RZ, R75 ;  /* 0x000000ffff847224 */ /* 0x000fe200078e004b */
[----:B------:R-:W-:Y:S01]  /*13db0*/  F2FP.BF16.PACK_AB R4, R108, R111 ;  /* 0x0000006f6c04723e */ /* 0x000fe200000010ff */
[--C-:B------:R-:W-:Y:S01]  /*13dc0*/  FFMA.FTZ R54, R167, c[0x0][0x2d0], -R0.reuse ;  /* 0x0000b400a7367a23 */ /* 0x100fe20000010800 */
[----:B------:R1:W-:Y:S01]  /*13dd0*/  MUFU.EX2 R75, R2 ;  /* 0x00000002004b7308 */ /* 0x0003e20000000800 */
[----:B------:R-:W-:Y:S02]  /*13de0*/  FFMA.FTZ R55, R164, c[0x0][0x2d0], -R0 ;  /* 0x0000b400a4377a23 */ /* 0x000fe40000010800 */
[----:B------:R-:W-:Y:S01]  /*13df0*/  IMAD.MOV.U32 R145, RZ, RZ, R148 ;  /* 0x000000ffff917224 */ /* 0x000fe200078e0094 */
[----:B------:R-:W-:Y:S01]  /*13e00*/  MOV R155, R166 ;  /* 0x000000a6009b7202 */ /* 0x000fe20000000f00 */
[----:B------:R-:W-:-:S02]  /*13e10*/  FFMA.FTZ R68, R157, c[0x0][0x2d0], -R0 ;  /* 0x0000b4009d447a23 */ /* 0x000fc40000010800 */
[----:B------:R-:W-:Y:S02]  /*13e20*/  IMAD.MOV.U32 R249, RZ, RZ, R149 ;  /* 0x000000fffff97224 */ /* 0x000fe400078e0095 */
[----:B------:R-:W-:Y:S01]  /*13e30*/  IMAD.MOV.U32 R153, RZ, RZ, R168 ;  /* 0x000000ffff997224 */ /* 0x000fe200078e00a8 */
[C---:B------:R-:W-:Y:S01]  /*13e40*/  HMMA.16816.F32.BF16 R60, R8.reuse, R20, R60 ;  /* 0x00000014083c723c */ /* 0x040fe2000004183c */
[----:B------:R-:W-:Y:S02]  /*13e50*/  FFMA.FTZ R0, R229, c[0x0][0x2d0], -R6 ;  /* 0x0000b400e5007a23 */ /* 0x000fe40000010806 */
[----:B------:R-:W-:Y:S01]  /*13e60*/  IMAD.MOV.U32 R248, RZ, RZ, R138 ;  /* 0x000000fffff87224 */ /* 0x000fe200078e008a */
[----:B------:R-:W-:Y:S01]  /*13e70*/  MOV R138, c[0x0][0x2c4] ;  /* 0x0000b100008a7a02 */ /* 0x000fe20000000f00 */
[--C-:B------:R-:W-:Y:S01]  /*13e80*/  FFMA.FTZ R52, R231, c[0x0][0x2d0], -R7.reuse ;  /* 0x0000b400e7347a23 */ /* 0x100fe20000010807 */
[----:B--2---:R-:W-:Y:S01]  /*13e90*/  F2FP.BF16.PACK_AB R6, R109, R110 ;  /* 0x0000006e6d06723e */ /* 0x004fe200000010ff */
[----:B------:R-:W-:Y:S01]  /*13ea0*/  FFMA.FTZ R53, R230, c[0x0][0x2d0], -R7 ;  /* 0x0000b400e6357a23 */ /* 0x000fe20000010807 */
[----:B------:R-:W-:Y:S01]  /*13eb0*/  F2FP.BF16.PACK_AB R7, R104, R105 ;  /* 0x000000696807723e */ /* 0x000fe200000010ff */
[--C-:B-1----:R-:W-:Y:S01]  /*13ec0*/  FFMA.FTZ R2, R140, c[0x0][0x2d0], -R5.reuse ;  /* 0x0000b4008c027a23 */ /* 0x102fe20000010805 */
[C---:B------:R-:W-:Y:S01]  /*13ed0*/  HMMA.16816.F32.BF16 R76, R8.reuse, R22, R76 ;  /* 0x00000016084c723c */ /* 0x040fe2000004184c */
[----:B------:R-:W-:Y:S01]  /*13ee0*/  FFMA.FTZ R30, R137, c[0x0][0x2d0], -R5 ;  /* 0x0000b400891e7a23 */ /* 0x000fe20000010805 */
[----:B------:R-:W-:Y:S01]  /*13ef0*/  F2FP.BF16.PACK_AB R5, R106, R107 ;  /* 0x0000006b6a05723e */ /* 0x000fe200000010ff */
[----:B------:R1:W-:Y:S01]  /*13f00*/  MUFU.EX2 R69, R0 ;  /* 0x0000000000457308 */ /* 0x0003e20000000800 */
[----:B------:R-:W-:Y:S01]  /*13f10*/  ISETP.NE.AND P6, PT, R138, 0x1, PT ;  /* 0x000000018a00780c */ /* 0x000fe20003fc5270 */
[----:B------:R-:W-:Y:S01]  /*13f20*/  IMAD.MOV.U32 R152, RZ, RZ, R175 ;  /* 0x000000ffff987224 */ /* 0x000fe200078e00af */
[----:B------:R-:W-:Y:S01]  /*13f30*/  MOV R168, R173 ;  /* 0x000000ad00a87202 */ /* 0x000fe20000000f00 */
[----:B------:R-:W-:Y:S01]  /*13f40*/  IMAD.MOV.U32 R171, RZ, RZ, R174 ;  /* 0x000000ffffab7224 */ /* 0x000fe200078e00ae */
[----:B------:R-:W-:Y:S01]  /*13f50*/  HMMA.16816.F32.BF16 R84, R8, R16, R84 ;  /* 0x000000100854723c */ /* 0x000fe20000041854 */
[----:B------:R-:W-:-:S02]  /*13f60*/  IMAD.MOV.U32 R166, RZ, RZ, R172 ;  /* 0x000000ffffa67224 */ /* 0x000fc400078e00ac */
[----:B------:R-:W-:-:S05]  /*13f70*/  IMAD.MOV.U32 R147, RZ, RZ, R233 ;  /* 0x000000ffff937224 */ /* 0x000fca00078e00e9 */
[----:B------:R-:W-:Y:S01]  /*13f80*/  HMMA.16816.F32.BF16 R160, R8, R18, R160 ;  /* 0x0000001208a0723c */ /* 0x000fe200000418a0 */
[----:B------:R-:W-:-:S07]  /*13f90*/  IMAD.MOV.U32 R122, RZ, RZ, R132 ;  /* 0x000000ffff7a7224 */ /* 0x000fce00078e0084 */
[----:B----4-:R-:W-:Y:S01]  /*13fa0*/  HMMA.16816.F32.BF16 R100, R8, R14, R100 ;  /* 0x0000000e0864723c */ /* 0x010fe20000041864 */
[----:B-1----:R-:W-:Y:S01]  /*13fb0*/  FADD.FTZ R0, R177, R33 ;  /* 0x00000021b1007221 */ /* 0x002fe20000010000 */
[----:B------:R-:W-:Y:S01]  /*13fc0*/  MOV R169, R126 ;  /* 0x0000007e00a97202 */ /* 0x000fe20000000f00 */
[----:B------:R-:W-:Y:S01]  /*13fd0*/  IMAD.MOV.U32 R170, RZ, RZ, R141 ;  /* 0x000000ffffaa7224 */ /* 0x000fe200078e008d */
[----:B------:R-:W-:Y:S01]  /*13fe0*/  MOV R123, R165 ;  /* 0x000000a5007b7202 */ /* 0x000fe20000000f00 */
[----:B------:R-:W-:Y:S01]  /*13ff0*/  FADD.FTZ R0, R176, R0 ;  /* 0x00000000b0007221 */ /* 0x000fe20000010000 */
[----:B------:R-:W-:Y:S01]  /*14000*/  MOV R139, R133 ;  /* 0x00000085008b7202 */ /* 0x000fe20000000f00 */
[----:B------:R-:W-:Y:S01]  /*14010*/  MUFU.EX2 R29, R29 ;  /* 0x0000001d001d7308 */ /* 0x000fe20000000800 */
[----:B------:R-:W-:Y:S01]  /*14020*/  HMMA.16816.F32.BF16 R92, R4, R24, R92 ;  /* 0x00000018045c723c */ /* 0x000fe2000004185c */
[----:B------:R-:W-:Y:S01]  /*14030*/  FADD.FTZ R0, R181, R0 ;  /* 0x00000000b5007221 */ /* 0x000fe20000010000 */
[----:B------:R-:W-:Y:S04]  /*14040*/  LDSM.16.MT88.4 R148, [R227+0x3100] ;  /* 0x00310000e394783b */ /* 0x000fe80000004200 */
[----:B------:R3:W5:Y:S01]  /*14050*/  LDL.LU R234, [R1+0x98] ;  /* 0x0000980001ea7983 */ /* 0x0007620000300800 */
[----:B------:R1:W-:Y:S01]  /*14060*/  MUFU.EX2 R24, R3 ;  /* 0x0000000300187308 */ /* 0x0003e20000000800 */
[----:B------:R-:W-:Y:S08]  /*14070*/  HMMA.16816.F32.BF16 R172, R8, R12, R96 ;  /* 0x0000000c08ac723c */ /* 0x000ff00000041860 */
[----:B------:R-:W-:Y:S01]  /*14080*/  HMMA.16816.F32.BF16 R64, R4, R22, R64 ;  /* 0x000000160440723c */ /* 0x000fe20000041840 */
[----:B------:R2:W-:Y:S01]  /*14090*/  MUFU.EX2 R23, R2 ;  /* 0x0000000200177308 */ /* 0x0005e20000000800 */
[----:B------:R-:W-:-:S06]  /*140a0*/  FADD.FTZ R8, R246, R249 ;  /* 0x000000f9f6087221 */ /* 0x000fcc0000010000 */
[----:B------:R-:W-:Y:S01]  /*140b0*/  HMMA.16816.F32.BF16 R88, R4, R26, R88 ;  /* 0x0000001a0458723c */ /* 0x000fe20000041858 */
[----:B-1----:R-:W-:-:S07]  /*140c0*/  FADD.FTZ R3, R120, R145 ;  /* 0x0000009178037221 */ /* 0x002fce0000010000 */
[----:B------:R-:W-:Y:S01]  /*140d0*/  HMMA.16816.F32.BF16 R80, R4, R20, R80 ;  /* 0x000000140450723c */ /* 0x000fe20000041850 */
[----:B------:R-:W-:Y:S01]  /*140e0*/  IMAD.MOV.U32 R120, RZ, RZ, R154 ;  /* 0x000000ffff787224 */ /* 0x000fe200078e009a */
[----:B------:R-:W-:Y:S01]  /*140f0*/  MOV R154, R144 ;  /* 0x00000090009a7202 */ /* 0x000fe20000000f00 */
[----:B--2---:R-:W-:-:S05]  /*14100*/  FADD.FTZ R2, R183, R32 ;  /* 0x00000020b7027221 */ /* 0x004fca0000010000 */
[----:B------:R-:W-:Y:S01]  /*14110*/  HMMA.16816.F32.BF16 R48, R4, R16, R48 ;  /* 0x000000100430723c */ /* 0x000fe20000041830 */
[----:B------:R-:W-:-:S07]  /*14120*/  FADD.FTZ R8, R121, R8 ;  /* 0x0000000879087221 */ /* 0x000fce0000010000 */
[----:B------:R-:W-:Y:S01]  /*14130*/  HMMA.16816.F32.BF16 R44, R4, R18, R44 ;  /* 0x00000012042c723c */ /* 0x000fe2000004182c */
[----:B------:R-:W-:-:S07]  /*14140*/  FADD.FTZ R3, R122, R3 ;  /* 0x000000037a037221 */ /* 0x000fce0000010000 */
[----:B------:R-:W-:Y:S01]  /*14150*/  HMMA.16816.F32.BF16 R36, R4, R12, R36 ;  /* 0x0000000c0424723c */ /* 0x000fe20000041824 */
[----:B------:R-:W-:-:S07]  /*14160*/  IMAD.MOV.U32 R96, RZ, RZ, R153 ;  /* 0x000000ffff607224 */ /* 0x000fce00078e0099 */
[----:B------:R-:W-:Y:S01]  /*14170*/  HMMA.16816.F32.BF16 R40, R4, R14, R40 ;  /* 0x0000000e0428723c */ /* 0x000fe20000041828 */
[----:B------:R-:W-:Y:S02]  /*14180*/  IMAD.MOV.U32 R97, RZ, RZ, R146 ;  /* 0x000000ffff617224 */ /* 0x000fe400078e0092 */
[----:B------:R-:W-:Y:S02]  /*14190*/  IMAD.MOV.U32 R140, RZ, RZ, R166 ;  /* 0x000000ffff8c7224 */ /* 0x000fe400078e00a6 */
[----:B------:R-:W-:Y:S01]  /*141a0*/  IMAD.MOV.U32 R137, RZ, RZ, R135 ;  /* 0x000000ffff897224 */ /* 0x000fe200078e0087 */
[----:B------:R-:W-:Y:S01]  /*141b0*/  MOV R25, R136 ;  /* 0x0000008800197202 */ /* 0x000fe20000000f00 */
[----:B------:R-:W-:Y:S01]  /*141c0*/  FADD.FTZ R7, R180, R0 ;  /* 0x00000000b4077221 */ /* 0x000fe20000010000 */
[----:B------:R-:W-:Y:S01]  /*141d0*/  MUFU.EX2 R28, R28 ;  /* 0x0000001c001c7308 */ /* 0x000fe20000000800 */
[----:B------:R-:W-:Y:S01]  /*141e0*/  @P6 IMAD.HI.U32 R0, R154, c[0x0][0x2c8], RZ ;  /* 0x0000b2009a006a27 */ /* 0x000fe200078e00ff */
[----:B------:R-:W-:Y:S01]  /*141f0*/  MOV R121, R152 ;  /* 0x0000009800797202 */ /* 0x000fe20000000f00 */
[----:B------:R-:W1:Y:S02]  /*14200*/  LDSM.16.MT88.4 R132, [R224+0x3100] ;  /* 0x00310000e084783b */ /* 0x000e640000004200 */
[----:B------:R-:W-:-:S02]  /*14210*/  IMAD.MOV.U32 R98, RZ, RZ, R142 ;  /* 0x000000ffff627224 */ /* 0x000fc400078e008e */
[----:B------:R-:W-:Y:S01]  /*14220*/  FADD.FTZ R2, R182, R2 ;  /* 0x00000002b6027221 */ /* 0x000fe20000010000 */
[----:B------:R-:W-:Y:S01]  /*14230*/  MOV R152, R143 ;  /* 0x0000008f00987202 */ /* 0x000fe20000000f00 */
[----:B------:R-:W-:Y:S01]  /*14240*/  IMAD.MOV.U32 R246, RZ, RZ, R147 ;  /* 0x000000fffff67224 */ /* 0x000fe200078e0093 */
[----:B------:R-:W-:Y:S01]  /*14250*/  @P6 SHF.R.U32.HI R154, RZ, c[0x0][0x2cc], R0 ;  /* 0x0000b300ff9a6a19 */ /* 0x000fe20000011600 */
[----:B------:R-:W-:Y:S01]  /*14260*/  IMAD.MOV.U32 R99, RZ, RZ, R127 ;  /* 0x000000ffff637224 */ /* 0x000fe200078e007f */
[----:B------:R3:W5:Y:S01]  /*14270*/  LDL.LU R233, [R1+0x94] ;  /* 0x0000940001e97983 */ /* 0x0007620000300800 */
[----:B------:R-:W-:Y:S02]  /*14280*/  FADD.FTZ R4, R96, R8 ;  /* 0x0000000860047221 */ /* 0x000fe40000010000 */
[----:B------:R-:W-:Y:S02]  /*14290*/  FADD.FTZ R3, R97, R3 ;  /* 0x0000000361037221 */ /* 0x000fe40000010000 */
[----:B------:R-:W-:-:S02]  /*142a0*/  IMAD.MOV.U32 R27, RZ, RZ, R123 ;  /* 0x000000ffff1b7224 */ /* 0x000fc400078e007b */
[----:B------:R-:W-:Y:S01]  /*142b0*/  IMAD.MOV.U32 R249, RZ, RZ, R155 ;  /* 0x000000fffff97224 */ /* 0x000fe200078e009b */
[----:B------:R-:W2:Y:S01]  /*142c0*/  MUFU.EX2 R20, R34 ;  /* 0x0000002200147308 */ /* 0x000ea20000000800 */
[----:B------:R-:W-:Y:S01]  /*142d0*/  FADD.FTZ R2, R98, R2 ;  /* 0x0000000262027221 */ /* 0x000fe20000010000 */
[----:B------:R-:W4:Y:S01]  /*142e0*/  LDSM.16.MT88.4 R164, [R225+0x3100] ;  /* 0x00310000e1a4783b */ /* 0x000f220000004200 */
[----:B------:R-:W-:Y:S02]  /*142f0*/  FADD.FTZ R6, R99, R4 ;  /* 0x0000000463067221 */ /* 0x000fe40000010000 */
[----:B------:R-:W-:Y:S01]  /*14300*/  FADD.FTZ R5, R169, R3 ;  /* 0x00000003a9057221 */ /* 0x000fe20000010000 */
[----:B------:R-:W-:Y:S01]  /*14310*/  IADD3 R3, R154, R152, -R246 ;  /* 0x000000989a037210 */ /* 0x000fe20007ffe8f6 */
[----:B------:R-:W-:Y:S01]  /*14320*/  FADD.FTZ R4, R170, R2 ;  /* 0x00000002aa047221 */ /* 0x000fe20000010000 */
[----:B------:R-:W1:Y:S01]  /*14330*/  MUFU.EX2 R9, R54 ;  /* 0x0000003600097308 */ /* 0x000e620000000800 */
[----:B------:R-:W-:Y:S01]  /*14340*/  IMAD.MOV.U32 R2, RZ, RZ, RZ ;  /* 0x000000ffff027224 */ /* 0x000fe200078e00ff */
[----:B------:R-:W1:Y:S03]  /*14350*/  LDSM.16.MT88.4 R16, [R226+0x3100] ;  /* 0x00310000e210783b */ /* 0x000e660000004200 */
[----:B------:R-:W-:Y:S01]  /*14360*/  IMAD.HI R2, R3, -0x6db6db6d, R2 ;  /* 0x9249249303027827 */ /* 0x000fe200078e0202 */
[----:B------:R-:W-:Y:S01]  /*14370*/  MOV R170, R121 ;  /* 0x0000007900aa7202 */ /* 0x000fe20000000f00 */
[----:B------:R3:W5:Y:S03]  /*14380*/  LDL.LU R232, [R1+0x90] ;  /* 0x0000900001e87983 */ /* 0x0007660000300800 */
[----:B------:R-:W-:Y:S01]  /*14390*/  SHF.R.U32.HI R0, RZ, 0x1f, R2 ;  /* 0x0000001fff007819 */ /* 0x000fe20000011602 */
[----:B------:R-:W-:-:S02]  /*143a0*/  IMAD.MOV.U32 R122, RZ, RZ, R140 ;  /* 0x000000ffff7a7224 */ /* 0x000fc400078e008c */
[----:B------:R-:W-:Y:S01]  /*143b0*/  IMAD.MOV.U32 R153, RZ, RZ, R125 ;  /* 0x000000ffff997224 */ /* 0x000fe200078e007d */
[----:B------:R-:W-:Y:S01]  /*143c0*/  LEA.HI.SX32 R8, R2, R0, 0x1a ;  /* 0x0000000002087211 */ /* 0x000fe200078fd2ff */
[----:B------:R-:W-:Y:S01]  /*143d0*/  FADD.FTZ R2, R170, R6 ;  /* 0x00000006aa027221 */ /* 0x000fe20000010000 */
[----:B------:R-:W1:Y:S01]  /*143e0*/  MUFU.EX2 R11, R35 ;  /* 0x00000023000b7308 */ /* 0x000e620000000800 */
[----:B------:R-:W-:Y:S01]  /*143f0*/  IMAD.MOV.U32 R252, RZ, RZ, R137 ;  /* 0x000000fffffc7224 */ /* 0x000fe200078e0089 */
[----:B------:R3:W5:Y:S01]  /*14400*/  LDL.LU R231, [R1+0x8c] ;  /* 0x00008c0001e77983 */ /* 0x0007620000300800 */
[----:B------:R-:W-:Y:S02]  /*14410*/  FADD.FTZ R0, R171, R5 ;  /* 0x00000005ab007221 */ /* 0x000fe40000010000 */
[----:B------:R-:W-:Y:S02]  /*14420*/  FADD.FTZ R4, R168, R4 ;  /* 0x00000004a8047221 */ /* 0x000fe40000010000 */
[----:B------:R-:W-:-:S02]  /*14430*/  IMAD.MOV.U32 R96, RZ, RZ, R122 ;  /* 0x000000ffff607224 */ /* 0x000fc400078e007a */
[----:B------:R-:W-:Y:S02]  /*14440*/  FADD.FTZ R3, R27, R7 ;  /* 0x000000071b037221 */ /* 0x000fe40000010000 */
[----:B------:R-:W-:Y:S02]  /*14450*/  IMAD.MOV.U32 R97, RZ, RZ, R120 ;  /* 0x000000ffff617224 */ /* 0x000fe400078e0078 */
[----:B------:R-:W-:Y:S02]  /*14460*/  IMAD.MOV.U32 R98, RZ, RZ, R249 ;  /* 0x000000ffff627224 */ /* 0x000fe400078e00f9 */
        /* <DEDUP_REMOVED lines=15> */
[----:B------:R-:W-:Y:S01]  /*14560*/  IMNMX R6, RZ, R8, !PT ;  /* 0x00000008ff067217 */ /* 0x000fe20007800200 */
[----:B------:R-:W-:Y:S01]  /*14570*/  FADD.FTZ R3, R219, R3 ;  /* 0x00000003db037221 */ /* 0x000fe20000010000 */
[----:B------:R3:W5:Y:S01]  /*14580*/  LDL.LU R230, [R1+0x88] ;  /* 0x0000880001e67983 */ /* 0x0007620000300800 */
[----:B------:R-:W-:Y:S02]  /*14590*/  FADD.FTZ R4, R244, R4 ;  /* 0x00000004f4047221 */ /* 0x000fe40000010000 */
[----:B------:R-:W-:Y:S01]  /*145a0*/  FADD.FTZ R5, R242, R2 ;  /* 0x00000002f2057221 */ /* 0x000fe20000010000 */
[----:B------:R-:W-:Y:S01]  /*145b0*/  MOV R249, R153 ;  /* 0x0000009900f97202 */ /* 0x000fe20000000f00 */
        /* <DEDUP_REMOVED lines=63> */
[----:B--2---:R-:W-:Y:S02]  /*149b0*/  FADD.FTZ R3, R20, R2 ;  /* 0x0000000214037221 */ /* 0x004fe40000010000 */
        /* <DEDUP_REMOVED lines=32> */
[C---:B------:R-:W-:Y:S08]  /*14bc0*/  HMMA.16816.F32.BF16 R124, R176.reuse, R132, R56 ;  /* 0x00000084b07c723c */ /* 0x040ff00000041838 */
[C---:B------:R-:W-:Y:S08]  /*14bd0*/  HMMA.16816.F32.BF16 R128, R176.reuse, R134, R128 ;  /* 0x00000086b080723c */ /* 0x040ff00000041880 */
[C---:B------:R-:W-:Y:S08]  /*14be0*/  HMMA.16816.F32.BF16 R140, R176.reuse, R148, R60 ;  /* 0x00000094b08c723c */ /* 0x040ff0000004183c */
[C---:B------:R-:W-:Y:S08]  /*14bf0*/  HMMA.16816.F32.BF16 R144, R176.reuse, R150, R76 ;  /* 0x00000096b090723c */ /* 0x040ff0000004184c */
[C---:B----4-:R-:W-:Y:S08]  /*14c00*/  HMMA.16816.F32.BF16 R156, R176.reuse, R164, R84 ;  /* 0x000000a4b09c723c */ /* 0x050ff00000041854 */
        /* <DEDUP_REMOVED lines=21> */
.L_x_726:
[----:B------:R-:W-:Y:S04]  /*14d60*/  DEPBAR.LE SB0, 0x0 ;  /* 0x000080000000791a */ /* 0x000fe80000000000 */
[----:B------:R-:W-:Y:S01]  /*14d70*/  BAR.SYNC.DEFER_BLOCKING 0x0 ;  /* 0x0000000000007b1d */ /* 0x000fe20000010000 */
[----:B------:R-:W-:Y:S01]  /*14d80*/  ISETP.GE.AND P0, PT, R214, RZ, PT ;  /* 0x000000ffd600720c */ /* 0x000fe20003f06270 */
[----:B------:R-:W-:Y:S11]  /*14d90*/  IMAD.MOV.U32 R215, RZ, RZ, c[0x0][0x208] ;  /* 0x00008200ffd77624 */ /* 0x000ff600078e00ff */
[----:B------:R-:W-:Y:S01]  /*14da0*/  @!UPT UIADD3 URZ, URZ, URZ, URZ ;  /* 0x0000003f3f3ff290 */ /* 0x000fe2000fffe03f */
[----:B-12---:R-:W-:Y:S05]  /*14db0*/  @P0 SHF.R.S32.HI R0, RZ, 0x1f, R214 ;  /* 0x0000001fff000819 */ /* 0x006fea00000114d6 */
[----:B------:R-:W-:Y:S04]  /*14dc0*/  @P0 IMAD R0, R0, c[0x0][0x208], RZ ;  /* 0x0000820000000a24 */ /* 0x000fe800078e02ff */
[----:B------:R-:W-:Y:S01]  /*14dd0*/  @P0 IMAD R0, R214, c[0x0][0x20c], R0 ;  /* 0x00008300d6000a24 */ /* 0x000fe200078e0200 */
[----:B-----5:R-:W-:Y:S08]  /*14de0*/  LDSM.16.M88.4 R112, [R230+0x7100] ;  /* 0x00710000e670783b */ /* 0x020ff00000000200 */
[----:B------:R-:W1:Y:S08]  /*14df0*/  LDSM.16.M88.4 R16, [R119+0x3900] ;  /* 0x003900007710783b */ /* 0x000e700000000200 */
[----:B------:R-:W2:Y:S08]  /*14e00*/  LDSM.16.M88.4 R108, [R230+0x9100] ;  /* 0x00910000e66c783b */ /* 0x000eb00000000200 */
[----:B------:R-:W3:Y:S08]  /*14e10*/  LDSM.16.M88.4 R32, [R119+0x4100] ;  /* 0x004100007720783b */ /* 0x000ef00000000200 */
[----:B------:R-:W4:Y:S06]  /*14e20*/  LDL.64 R218, [R1+0x30] ;  /* 0x0000300001da7983 */ /* 0x000f2c0000100a00 */
[----:B------:R-:W2:Y:S06]  /*14e30*/  LDL.64 R216, [R1+0x38] ;  /* 0x0000380001d87983 */ /* 0x000eac0000100a00 */
[----:B------:R-:W1:Y:S08]  /*14e40*/  LDSM.16.M88.4 R48, [R119+0x4900] ;  /* 0x004900007730783b */ /* 0x000e700000000200 */
[----:B------:R-:W2:Y:S04]  /*14e50*/  LDL R2, [R1+0x60] ;  /* 0x0000600001027983 */ /* 0x000ea80000100800 */
        /* <DEDUP_REMOVED lines=10> */
[----:B------:R1:W-:Y:S04]  /*14f00*/  STL [R1+0x7c], R230 ;  /* 0x00007ce601007387 */ /* 0x0003e80000100800 */
        /* <DEDUP_REMOVED lines=9> */
[----:B--2---:R-:W-:Y:S01]  /*14fa0*/  LOP3.LUT P3, RZ, R2, 0x1, RZ, 0xc0, !PT ;  /* 0x0000000102ff7812 */ /* 0x004fe2000786c0ff */
[-C--:B-1----:R-:W-:Y:S01]  /*14fb0*/  HMMA.16816.F32.BF16 R4, R112, R16.reuse, RZ ;  /* 0x000000107004723c */ /* 0x082fe200000418ff */
[----:B------:R-:W-:Y:S02]  /*14fc0*/  IMAD.MOV.U32 R217, RZ, RZ, c[0x0][0x208] ;  /* 0x00008200ffd97624 */ /* 0x000fe400078e00ff */
[----:B------:R-:W-:Y:S02]  /*14fd0*/  MOV R230, R2 ;  /* 0x0000000200e67202 */ /* 0x000fe40000000f00 */
[----:B------:R-:W-:Y:S01]  /*14fe0*/  IMAD.SHL.U32 R217, R217, 0x20, RZ ;  /* 0x00000020d9d97824 */ /* 0x000fe200078e00ff */
[----:B------:R-:W2:Y:S02]  /*14ff0*/  LDL R2, [R1+0x20] ;  /* 0x0000200001027983 */ /* 0x000ea40000100800 */
[C---:B------:R-:W-:Y:S02]  /*15000*/  HMMA.16816.F32.BF16 R8, R108.reuse, R16, RZ ;  /* 0x000000106c08723c */ /* 0x040fe400000418ff */
[----:B------:R-:W-:Y:S06]  /*15010*/  STL [R1+0xa4], R231 ;  /* 0x0000a4e701007387 */ /* 0x000fec0000100800 */
        /* <DEDUP_REMOVED lines=29> */
[----:B------:R-:W-:Y:S01]  /*151f0*/  @P0 IMAD.WIDE.U32 R192, R214, c[0x0][0x208], RZ ;  /* 0x00008200d6c00a25 */ /* 0x000fe200078e00ff */
[-C--:B------:R-:W-:Y:S04]  /*15200*/  HMMA.16816.F32.BF16 R12, R196, R194.reuse, R12 ;  /* 0x000000c2c40c723c */ /* 0x080fe8000004180c */
[----:B------:R-:W-:Y:S04]  /*15210*/  @P0 IMAD.IADD R0, R193, 0x1, R0 ;  /* 0x00000001c1000824 */ /* 0x000fe800078e0200 */
[C---:B------:R-:W-:Y:S04]  /*15220*/  HMMA.16816.F32.BF16 R16, R188.reuse, R194, R16 ;  /* 0x000000c2bc10723c */ /* 0x040fe80000041810 */
[----:B------:R-:W-:Y:S04]  /*15230*/  @P0 IMAD R0, R0, 0x70, RZ ;  /* 0x0000007000000824 */ /* 0x000fe800078e02ff */
[-C--:B------:R-:W-:Y:S08]  /*15240*/  HMMA.16816.F32.BF16 R20, R188, R200.reuse, R20 ;  /* 0x000000c8bc14723c */ /* 0x080ff00000041814 */
[C---:B------:R-:W-:Y:S07]  /*15250*/  HMMA.16816.F32.BF16 R24, R196.reuse, R200, R24 ;  /* 0x000000c8c418723c */ /* 0x040fee0000041818 */
[----:B----4-:R-:W-:Y:S01]  /*15260*/  @P0 MOV R201, R219 ;  /* 0x000000db00c90202 */ /* 0x010fe20000000f00 */
[-C--:B------:R-:W-:Y:S04]  /*15270*/  HMMA.16816.F32.BF16 R28, R196, R202.reuse, R28 ;  /* 0x000000cac41c723c */ /* 0x080fe8000004181c */
[----:B------:R-:W-:Y:S02]  /*15280*/  @P0 IMAD.MOV.U32 R200, RZ, RZ, R216 ;  /* 0x000000ffffc80224 */ /* 0x000fe400078e00d8 */
[----:B------:R-:W-:Y:S02]  /*15290*/  IMAD.MOV.U32 R216, RZ, RZ, 0x5 ;  /* 0x00000005ffd87424 */ /* 0x000fe400078e00ff */
[C---:B------:R-:W-:Y:S04]  /*152a0*/  HMMA.16816.F32.BF16 R32, R188.reuse, R202, R32 ;  /* 0x000000cabc20723c */ /* 0x040fe80000041820 */
[----:B------:R-:W-:Y:S01]  /*152b0*/  @P0 IMAD.WIDE.U32 R200, R192, 0x70, R200 ;  /* 0x00000070c0c80825 */ /* 0x000fe200078e00c8 */
[----:B------:R-:W-:Y:S01]  /*152c0*/  SHF.L.U64.HI R215, R215, R216, c[0x0][0x20c] ;  /* 0x00008300d7d77619 */ /* 0x000fe200000102d8 */
[----:B------:R-:W3:Y:S02]  /*152d0*/  LDSM.16.M88.4 R192, [R236] ;  /* 0x00000000ecc0783b */ /* 0x000ee40000000200 */
[-C--:B------:R-:W-:Y:S04]  /*152e0*/  HMMA.16816.F32.BF16 R36, R188, R204.reuse, R36 ;  /* 0x000000ccbc24723c */ /* 0x080fe80000041824 */
[----:B------:R-:W-:Y:S04]  /*152f0*/  @P0 IADD3 R0, R201, R0, RZ ;  /* 0x00000000c9000210 */ /* 0x000fe80007ffe0ff */
[C---:B------:R-:W-:Y:S08]  /*15300*/  HMMA.16816.F32.BF16 R40, R196.reuse, R204, R40 ;  /* 0x000000ccc428723c */ /* 0x040ff00000041828 */
[-C--:B------:R-:W-:Y:S08]  /*15310*/  HMMA.16816.F32.BF16 R44, R196, R206.reuse, R44 ;  /* 0x000000cec42c723c */ /* 0x080ff0000004182c */
[C---:B------:R-:W-:Y:S07]  /*15320*/  HMMA.16816.F32.BF16 R48, R188.reuse, R206, R48 ;  /* 0x000000cebc30723c */ /* 0x040fee0000041830 */
[C---:B------:R-:W-:Y:S01]  /*15330*/  @P0 LEA R206, P1, R200.reuse, c[0x0][0x1f8], 0x1 ;  /* 0x00007e00c8ce0a11 */ /* 0x040fe200078208ff */
[-C--:B------:R-:W-:Y:S04]  /*15340*/  HMMA.16816.F32.BF16 R52, R188, R208.reuse, R52 ;  /* 0x000000d0bc34723c */ /* 0x080fe80000041834 */
[----:B------:R-:W-:Y:S01]  /*15350*/  @P0 LEA.HI.X R207, R200, c[0x0][0x1fc], R0, 0x1, P1 ;  /* 0x00007f00c8cf0a11 */ /* 0x000fe200008f0c00 */
[----:B------:R-:W-:Y:S01]  /*15360*/  IMAD.MOV.U32 R0, RZ, RZ, c[0x0][0x2c4] ;  /* 0x0000b100ff007624 */ /* 0x000fe200078e00ff */
[----:B------:R-:W4:Y:S01]  /*15370*/  LDSM.16.M88.4 R200, [R235] ;  /* 0x00000000ebc8783b */ /* 0x000f220000000200 */
[----:B------:R-:W-:Y:S01]  /*15380*/  @P0 IADD3 R212, P2, R206, R217, RZ ;  /* 0x000000d9ced40210 */ /* 0x000fe20007f5e0ff */
[C---:B------:R-:W-:Y:S04]  /*15390*/  HMMA.16816.F32.BF16 R56, R196.reuse, R208, R56 ;  /* 0x000000d0c438723c */ /* 0x040fe80000041838 */
[----:B------:R-:W-:Y:S02]  /*153a0*/  @P0 IADD3.X R213, R207, R215, RZ, P2, !PT ;  /* 0x000000d7cfd50210 */ /* 0x000fe400017fe4ff */
[----:B------:R-:W-:Y:S01]  /*153b0*/  @!PT LDS RZ, [RZ] ;  /* 0x00000000fffff984 */ /* 0x000fe20000000800 */
[----:B------:R-:W-:Y:S01]  /*153c0*/  @!PT LDS RZ, [RZ] ;  /* 0x00000000fffff984 */ /* 0x000fe20000000800 */
[----:B------:R-:W-:Y:S01]  /*153d0*/  @!PT LDS RZ, [RZ] ;  /* 0x00000000fffff984 */ /* 0x000fe20000000800 */
[----:B------:R2:W-:Y:S02]  /*153e0*/  @P0 LDGSTS.E.BYPASS.LTC128B.128 [R241+0x100], [R206.64], !P3 ;  /* 0x00100000cef10fae */ /* 0x0005e4000d901d48 */
[-C--:B------:R-:W-:Y:S06]  /*153f0*/  HMMA.16816.F32.BF16 R60, R196, R210.reuse, R60 ;  /* 0x000000d2c43c723c */ /* 0x080fec000004183c */
[----:B------:R2:W-:Y:S02]  /*15400*/  @P0 LDGSTS.E.BYPASS.LTC128B.128 [R241+0x900], [R212.64], !P3 ;  /* 0x00900000d4f10fae */ /* 0x0005e4000d901d48 */
[C---:B------:R-:W-:Y:S07]  /*15410*/  HMMA.16816.F32.BF16 R64, R188.reuse, R210, R64 ;  /* 0x000000d2bc40723c */ /* 0x040fee0000041840 */
[-C--:B------:R-:W-:Y:S01]  /*15420*/  @P0 IADD3 R210, P1, R212, R217.reuse, RZ ;  /* 0x000000d9d4d20210 */ /* 0x080fe20007f3e0ff */
[-C--:B-1----:R-:W-:Y:S04]  /*15430*/  HMMA.16816.F32.BF16 R68, R188, R184.reuse, R68 ;  /* 0x000000b8bc44723c */ /* 0x082fe80000041844 */
[--C-:B------:R-:W-:Y:S01]  /*15440*/  @P0 IMAD.X R211, R213, 0x1, R215.reuse, P1 ;  /* 0x00000001d5d30824 */ /* 0x100fe200008e06d7 */
[-C--:B------:R-:W-:Y:S03]  /*15450*/  @P0 IADD3 R208, P2, R210, R217.reuse, RZ ;  /* 0x000000d9d2d00210 */ /* 0x080fe60007f5e0ff */
[C---:B------:R-:W-:Y:S01]  /*15460*/  HMMA.16816.F32.BF16 R72, R196.reuse, R184, R72 ;  /* 0x000000b8c448723c */ /* 0x040fe20000041848 */
[----:B------:R1:W-:Y:S03]  /*15470*/  @P0 LDGSTS.E.BYPASS.LTC128B.128 [R241+0x1100], [R210.64], !P3 ;  /* 0x01100000d2f10fae */ /* 0x0003e6000d901d48 */
[--C-:B------:R-:W-:Y:S01]  /*15480*/  @P0 IMAD.X R209, R211, 0x1, R215.reuse, P2 ;  /* 0x00000001d3d10824 */ /* 0x100fe200010e06d7 */
[----:B------:R-:W-:Y:S03]  /*15490*/  @P0 IADD3 R204, P1, R208, R217, RZ ;  /* 0x000000d9d0cc0210 */ /* 0x000fe60007f3e0ff */
[-C--:B------:R-:W-:Y:S01]  /*154a0*/  HMMA.16816.F32.BF16 R76, R196, R186.reuse, R76 ;  /* 0x000000bac44c723c */ /* 0x080fe2000004184c */
[----:B------:R1:W-:Y:S03]  /*154b0*/  @P0 LDGSTS.E.BYPASS.LTC128B.128 [R241+0x1900], [R208.64], !P3 ;  /* 0x01900000d0f10fae */ /* 0x0003e6000d901d48 */
[----:B------:R-:W-:Y:S02]  /*154c0*/  @P0 IADD3.X R205, R209, R215, RZ, P1, !PT ;  /* 0x000000d7d1cd0210 */ /* 0x000fe40000ffe4ff */
[-C--:B------:R-:W-:Y:S02]  /*154d0*/  @P0 IADD3 R184, P2, R204, R217.reuse, RZ ;  /* 0x000000d9ccb80210 */ /* 0x080fe40007f5e0ff */
[C---:B------:R-:W-:Y:S01]  /*154e0*/  HMMA.16816.F32.BF16 R80, R188.reuse, R186, R80 ;  /* 0x000000babc50723c */ /* 0x040fe20000041850 */
[----:B------:R4:W-:Y:S03]  /*154f0*/  @P0 LDGSTS.E.BYPASS.LTC128B.128 [R241+0x2100], [R204.64], !P3 ;  /* 0x02100000ccf10fae */ /* 0x0009e6000d901d48 */
[--C-:B------:R-:W-:Y:S01]  /*15500*/  @P0 IMAD.X R185, R205, 0x1, R215.reuse, P2 ;  /* 0x00000001cdb90824 */ /* 0x100fe200010e06d7 */
[----:B--2---:R-:W-:Y:S03]  /*15510*/  @P0 IADD3 R206, P1, R184, R217, RZ ;  /* 0x000000d9b8ce0210 */ /* 0x004fe60007f3e0ff */
[-C--:B---3--:R-:W-:Y:S01]  /*15520*/  HMMA.16816.F32.BF16 R84, R188, R192.reuse, R84 ;  /* 0x000000c0bc54723c */ /* 0x088fe20000041854 */
[----:B------:R2:W-:Y:S03]  /*15530*/  @P0 LDGSTS.E.BYPASS.LTC128B.128 [R241+0x2900], [R184.64], !P3 ;  /* 0x02900000b8f10fae */ /* 0x0005e6000d901d48 */
[----:B------:R-:W-:Y:S01]  /*15540*/  @P0 IMAD.X R207, R185, 0x1, R215, P1 ;  /* 0x00000001b9cf0824 */ /* 0x000fe200008e06d7 */
[----:B------:R-:W-:Y:S03]  /*15550*/  ISETP.NE.AND P1, PT, R0, 0x1, PT ;  /* 0x000000010000780c */ /* 0x000fe60003f25270 */
[C---:B------:R-:W-:Y:S01]  /*15560*/  HMMA.16816.F32.BF16 R88, R196.reuse, R192, R88 ;  /* 0x000000c0c458723c */ /* 0x040fe20000041858 */
[----:B------:R3:W-:Y:S07]  /*15570*/  @P0 LDGSTS.E.BYPASS.LTC128B.128 [R241+0x3100], [R206.64], !P3 ;  /* 0x03100000cef10fae */ /* 0x0007ee000d901d48 */
[-C--:B------:R-:W-:Y:S01]  /*15580*/  HMMA.16816.F32.BF16 R92, R196, R194.reuse, R92 ;  /* 0x000000c2c45c723c */ /* 0x080fe2000004185c */
[----:B-1----:R-:W-:Y:S07]  /*15590*/  LDSM.16.M88.4 R208, [R231+0x9100] ;  /* 0x00910000e7d0783b */ /* 0x002fee0000000200 */
[C---:B------:R-:W-:Y:S01]  /*155a0*/  HMMA.16816.F32.BF16 R96, R188.reuse, R194, R96 ;  /* 0x000000c2bc60723c */ /* 0x040fe20000041860 */
[----:B------:R-:W-:Y:S07]  /*155b0*/  LDSM.16.M88.4 R192, [R229+0x4100] ;  /* 0x00410000e5c0783b */ /* 0x000fee0000000200 */
[-C--:B----4-:R-:W-:Y:S01]  /*155c0*/  HMMA.16816.F32.BF16 R100, R188, R200.reuse, R100 ;  /* 0x000000c8bc64723c */ /* 0x090fe20000041864 */
[----:B--2---:R1:W-:Y:S07]  /*155d0*/  LDSM.16.M88.4 R184, [R231+0x7100] ;  /* 0x00710000e7b8783b */ /* 0x0043ee0000000200 */
[C---:B------:R-:W-:Y:S01]  /*155e0*/  HMMA.16816.F32.BF16 R104, R196.reuse, R200, R104 ;  /* 0x000000c8c468723c */ /* 0x040fe20000041868 */
[----:B---3--:R-:W2:Y:S07]  /*155f0*/  LDSM.16.M88.4 R204, [R229+0x3900] ;  /* 0x00390000e5cc783b */ /* 0x008eae0000000200 */
[-C--:B------:R-:W-:Y:S01]  /*15600*/  HMMA.16816.F32.BF16 R108, R196, R202.reuse, R108 ;  /* 0x000000cac46c723c */ /* 0x080fe2000004186c */
[----:B------:R-:W-:Y:S07]  /*15610*/  LDSM.16.M88.4 R196, [R229+0x5100] ;  /* 0x00510000e5c4783b */ /* 0x000fee0000000200 */
[----:B------:R-:W-:Y:S01]  /*15620*/  HMMA.16816.F32.BF16 R112, R188, R202, R112 ;  /* 0x000000cabc70723c */ /* 0x000fe20000041870 */
[----:B------:R-:W3:Y:S08]  /*15630*/  LDSM.16.M88.4 R188, [R229+0x4900] ;  /* 0x00490000e5bc783b */ /* 0x000ef00000000200 */
[----:B------:R-:W3:Y:S08]  /*15640*/  LDSM.16.M88.4 R200, [R229+0x5900] ;  /* 0x00590000e5c8783b */ /* 0x000ef00000000200 */
[----:B-1----:R-:W4:Y:S04]  /*15650*/  LDL R231, [R1+0x40] ;  /* 0x0000400001e77983 */ /* 0x002f280000100800 */
[----:B------:R-:W-:Y:S01]  /*15660*/  STL [R1+0xa8], R229 ;  /* 0x0000a8e501007387 */ /* 0x000fe20000100800 */
[-C--:B--2---:R-:W-:Y:S03]  /*15670*/  HMMA.16816.F32.BF16 R4, R184, R204.reuse, R4 ;  /* 0x000000ccb804723c */ /* 0x084fe60000041804 */
[----:B------:R-:W0:Y:S05]  /*15680*/  LDGDEPBAR ;  /* 0x00000000000079af */ /* 0x000e2a0000000000 */
        /* <DEDUP_REMOVED lines=8> */
[----:B------:R-:W-:Y:S07]  /*15710*/  LDSM.16.M88.4 R192, [R232+0x7100] ;  /* 0x00710000e8c0783b */ /* 0x000fee0000000200 */
[-C--:B---3--:R-:W-:Y:S08]  /*15720*/  HMMA.16816.F32.BF16 R36, R184, R188.reuse, R36 ;  /* 0x000000bcb824723c */ /* 0x088ff00000041824 */
[C---:B------:R-:W-:Y:S08]  /*15730*/  HMMA.16816.F32.BF16 R40, R208.reuse, R188, R40 ;  /* 0x000000bcd028723c */ /* 0x040ff00000041828 */
[-C--:B------:R-:W-:Y:S08]  /*15740*/  HMMA.16816.F32.BF16 R44, R208, R190.reuse, R44 ;  /* 0x000000bed02c723c */ /* 0x080ff0000004182c */
[C---:B------:R-:W-:Y:S01]  /*15750*/  HMMA.16816.F32.BF16 R48, R184.reuse, R190, R48 ;  /* 0x000000beb830723c */ /* 0x040fe20000041830 */
[----:B------:R2:W3:Y:S07]  /*15760*/  LDSM.16.M88.4 R188, [R229+0x6900] ;  /* 0x00690000e5bc783b */ /* 0x0004ee0000000200 */
[-C--:B------:R-:W-:Y:S08]  /*15770*/  HMMA.16816.F32.BF16 R52, R184, R196.reuse, R52 ;  /* 0x000000c4b834723c */ /* 0x080ff00000041834 */
[C---:B------:R-:W-:Y:S08]  /*15780*/  HMMA.16816.F32.BF16 R56, R208.reuse, R196, R56 ;  /* 0x000000c4d038723c */ /* 0x040ff00000041838 */
[-C--:B------:R-:W-:Y:S01]  /*15790*/  HMMA.16816.F32.BF16 R60, R208, R198.reuse, R60 ;  /* 0x000000c6d03c723c */ /* 0x080fe2000004183c */
[----:B--2---:R-:W4:Y:S04]  /*157a0*/  LDL R229, [R1+0x44] ;  /* 0x0000440001e57983 */ /* 0x004f280000100800 */
[----:B------:R-:W-:Y:S03]  /*157b0*/  STL [R1+0xac], R232 ;  /* 0x0000ace801007387 */ /* 0x000fe60000100800 */
[C---:B------:R-:W-:Y:S01]  /*157c0*/  HMMA.16816.F32.BF16 R64, R184.reuse, R198, R64 ;  /* 0x000000c6b840723c */ /* 0x040fe20000041840 */
[----:B------:R-:W2:Y:S07]  /*157d0*/  LDSM.16.M88.4 R196, [R228] ;  /* 0x00000000e4c4783b */ /* 0x000eae0000000200 */
[-C--:B------:R-:W-:Y:S08]  /*157e0*/  HMMA.16816.F32.BF16 R68, R184, R200.reuse, R68 ;  /* 0x000000c8b844723c */ /* 0x080ff00000041844 */
[C---:B------:R-:W-:Y:S08]  /*157f0*/  HMMA.16816.F32.BF16 R72, R208.reuse, R200, R72 ;  /* 0x000000c8d048723c */ /* 0x040ff00000041848 */
[-C--:B------:R-:W-:Y:S08]  /*15800*/  HMMA.16816.F32.BF16 R76, R208, R202.reuse, R76 ;  /* 0x000000cad04c723c */ /* 0x080ff0000004184c */
[C---:B------:R-:W-:Y:S01]  /*15810*/  HMMA.16816.F32.BF16 R80, R184.reuse, R202, R80 ;  /* 0x000000cab850723c */ /* 0x040fe20000041850 */
[----:B------:R2:W3:Y:S07]  /*15820*/  LDSM.16.M88.4 R200, [R232+0x9100] ;  /* 0x00910000e8c8783b */ /* 0x0004ee0000000200 */
[-C--:B-1----:R-:W-:Y:S08]  /*15830*/  HMMA.16816.F32.BF16 R84, R184, R204.reuse, R84 ;  /* 0x000000ccb854723c */ /* 0x082ff00000041854 */
[C---:B------:R-:W-:Y:S01]  /*15840*/  HMMA.16816.F32.BF16 R88, R208.reuse, R204, R88 ;  /* 0x000000ccd058723c */ /* 0x040fe20000041858 */
[----:B--2---:R-:W2:Y:S07]  /*15850*/  LDL R232, [R1+0x28] ;  /* 0x0000280001e87983 */ /* 0x004eae0000100800 */
[-C--:B------:R-:W-:Y:S01]  /*15860*/  HMMA.16816.F32.BF16 R92, R208, R206.reuse, R92 ;  /* 0x000000ced05c723c */ /* 0x080fe2000004185c */
[----:B------:R-:W-:Y:S04]  /*15870*/  STL [R1+0xb0], R228 ;  /* 0x0000b0e401007387 */ /* 0x000fe80000100800 */
[----:B------:R1:W2:Y:S03]  /*15880*/  LDL R0, [R1+0x24] ;  /* 0x0000240001007983 */ /* 0x0002a60000100800 */
[C---:B------:R-:W-:Y:S08]  /*15890*/  HMMA.16816.F32.BF16 R96, R184.reuse, R206, R96 ;  /* 0x000000ceb860723c */ /* 0x040ff00000041860 */
[-C--:B---3--:R-:W-:Y:S08]  /*158a0*/  HMMA.16816.F32.BF16 R100, R184, R188.reuse, R100 ;  /* 0x000000bcb864723c */ /* 0x088ff00000041864 */
[C---:B------:R-:W-:Y:S08]  /*158b0*/  HMMA.16816.F32.BF16 R104, R208.reuse, R188, R104 ;  /* 0x000000bcd068723c */ /* 0x040ff00000041868 */
[-C--:B------:R-:W-:Y:S08]  /*158c0*/  HMMA.16816.F32.BF16 R108, R208, R190.reuse, R108 ;  /* 0x000000bed06c723c */ /* 0x080ff0000004186c */
[----:B------:R-:W-:Y:S08]  /*158d0*/  HMMA.16816.F32.BF16 R112, R184, R190, R112 ;  /* 0x000000beb870723c */ /* 0x000ff00000041870 */
[-C--:B------:R-:W-:Y:S08]  /*158e0*/  HMMA.16816.F32.BF16 R4, R192, R196.reuse, R4 ;  /* 0x000000c4c004723c */ /* 0x080ff00000041804 */
        /* <DEDUP_REMOVED lines=21> */
[----:B------:R-:W3:Y:S01]  /*15a40*/  MUFU.TANH R249, R16 ;  /* 0x0000001000f97308 */ /* 0x000ee20000002400 */
[----:B------:R-:W-:Y:S09]  /*15a50*/  FMUL.FTZ R17, R17, c[0x0][0x320] ;  /* 0x0000c80011117a20 */ /* 0x000ff20000410000 */
[----:B------:R1:W-:Y:S10]  /*15a60*/  MUFU.TANH R237, R7 ;  /* 0x0000000700ed7308 */ /* 0x0003f40000002400 */
[----:B------:R-:W-:Y:S10]  /*15a70*/  MUFU.TANH R248, R17 ;  /* 0x0000001100f87308 */ /* 0x000ff40000002400 */
[----:B------:R-:W-:Y:S01]  /*15a80*/  MUFU.TANH R236, R8 ;  /* 0x0000000800ec7308 */ /* 0x000fe20000002400 */
[----:B-1----:R-:W1:Y:S09]  /*15a90*/  LDSM.16.M88.4 R4, [R228+0x800] ;  /* 0x00080000e404783b */ /* 0x002e720000000200 */
[----:B------:R-:W-:Y:S10]  /*15aa0*/  MUFU.TANH R235, R9 ;  /* 0x0000000900eb7308 */ /* 0x000ff40000002400 */
[----:B------:R-:W1:Y:S10]  /*15ab0*/  MUFU.TANH R234, R10 ;  /* 0x0000000a00ea7308 */ /* 0x000e740000002400 */
[----:B------:R3:W-:Y:S10]  /*15ac0*/  MUFU.TANH R233, R11 ;  /* 0x0000000b00e97308 */ /* 0x0007f40000002400 */
[----:B------:R-:W-:Y:S01]  /*15ad0*/  MUFU.TANH R119, R12 ;  /* 0x0000000c00777308 */ /* 0x000fe20000002400 */
[-C--:B-1----:R-:W-:Y:S09]  /*15ae0*/  HMMA.16816.F32.BF16 R20, R192, R4.reuse, R20 ;  /* 0x00000004c014723c */ /* 0x082ff20000041814 */
[----:B------:R-:W1:Y:S01]  /*15af0*/  MUFU.TANH R252, R13 ;  /* 0x0000000d00fc7308 */ /* 0x000e620000002400 */
[C---:B------:R-:W-:Y:S01]  /*15b00*/  HMMA.16816.F32.BF16 R24, R200.reuse, R4, R24 ;  /* 0x00000004c818723c */ /* 0x040fe20000041818 */
[----:B---3--:R-:W3:Y:S08]  /*15b10*/  LDSM.16.M88.4 R8, [R228+0x1000] ;  /* 0x00100000e408783b */ /* 0x008ef00000000200 */
[----:B------:R-:W-:Y:S01]  /*15b20*/  MUFU.TANH R251, R14 ;  /* 0x0000000e00fb7308 */ /* 0x000fe20000002400 */
[-C--:B------:R-:W-:Y:S04]  /*15b30*/  HMMA.16816.F32.BF16 R28, R200, R6.reuse, R28 ;  /* 0x00000006c81c723c */ /* 0x080fe8000004181c */
[----:B------:R-:W-:Y:S04]  /*15b40*/  FMUL.FTZ R21, R21, c[0x0][0x320] ;  /* 0x0000c80015157a20 */ /* 0x000fe80000410000 */
[C---:B------:R-:W-:Y:S01]  /*15b50*/  HMMA.16816.F32.BF16 R32, R192.reuse, R6, R32 ;  /* 0x00000006c020723c */ /* 0x040fe20000041820 */
[----:B------:R1:W-:Y:S01]  /*15b60*/  MUFU.TANH R250, R15 ;  /* 0x0000000f00fa7308 */ /* 0x0003e20000002400 */
[----:B------:R-:W4:Y:S02]  /*15b70*/  LDSM.16.M88.4 R4, [R228+0x1800] ;  /* 0x00180000e404783b */ /* 0x000f240000000200 */
        /* <DEDUP_REMOVED lines=9> */
[----:B------:R2:W-:Y:S01]  /*15c10*/  MUFU.TANH R244, R21 ;  /* 0x0000001500f47308 */ /* 0x0005e20000002400 */
[----:B------:R-:W-:Y:S02]  /*15c20*/  FMUL.FTZ R24, R24, c[0x0][0x320] ;  /* 0x0000c80018187a20 */ /* 0x000fe40000410000 */
[----:B------:R-:W-:Y:S01]  /*15c30*/  FMUL.FTZ R34, R34, c[0x0][0x320] ;  /* 0x0000c80022227a20 */ /* 0x000fe20000410000 */
[-C--:B---3--:R-:W-:Y:S01]  /*15c40*/  HMMA.16816.F32.BF16 R36, R192, R8.reuse, R36 ;  /* 0x00000008c024723c */ /* 0x088fe20000041824 */
[----:B-1----:R-:W-:Y:S02]  /*15c50*/  LDSM.16.M88.4 R12, [R228+0x3000] ;  /* 0x00300000e40c783b */ /* 0x002fe40000000200 */
        /* <DEDUP_REMOVED lines=15> */
[-C--:B----4-:R-:W-:Y:S03]  /*15d50*/  HMMA.16816.F32.BF16 R52, R192, R4.reuse, R52 ;  /* 0x00000004c034723c */ /* 0x090fe60000041834 */
        /* <DEDUP_REMOVED lines=16> */
[----:B------:R-:W4:Y:S01]  /*15e60*/  MUFU.TANH R243, R22 ;  /* 0x0000001600f37308 */ /* 0x000f220000002400 */
[-C--:B-1----:R-:W-:Y:S01]  /*15e70*/  HMMA.16816.F32.BF16 R68, R192, R8.reuse, R68 ;  /* 0x00000008c044723c */ /* 0x082fe20000041844 */
[----:B------:R-:W-:Y:S04]  /*15e80*/  BAR.SYNC.DEFER_BLOCKING 0x0 ;  /* 0x0000000000007b1d */ /* 0x000fe80000010000 */
[----:B------:R-:W-:Y:S02]  /*15e90*/  FMUL.FTZ R54, R54, c[0x0][0x320] ;  /* 0x0000c80036367a20 */ /* 0x000fe40000410000 */
[----:B------:R-:W-:Y:S01]  /*15ea0*/  FMUL.FTZ R55, R55, c[0x0][0x320] ;  /* 0x0000c80037377a20 */ /* 0x000fe20000410000 */
[C---:B------:R-:W-:Y:S01]  /*15eb0*/  HMMA.16816.F32.BF16 R72, R200.reuse, R8, R72 ;  /* 0x00000008c848723c */ /* 0x040fe20000041848 */
[----:B------:R-:W-:Y:S03]  /*15ec0*/  MUFU.TANH R221, R26 ;  /* 0x0000001a00dd7308 */ /* 0x000fe60000002400 */
[----:B--2---:R-:W-:Y:S02]  /*15ed0*/  @P1 IMAD.MOV.U32 R0, RZ, RZ, R2 ;  /* 0x000000ffff001224 */ /* 0x004fe400078e0002 */
[----:B------:R-:W-:Y:S02]  /*15ee0*/  FMUL.FTZ R65, R65, c[0x0][0x320] ;  /* 0x0000c80041417a20 */ /* 0x000fe40000410000 */
[-C--:B------:R-:W-:Y:S01]  /*15ef0*/  HMMA.16816.F32.BF16 R76, R200, R10.reuse, R76 ;  /* 0x0000000ac84c723c */ /* 0x080fe2000004184c */
[----:B------:R-:W-:Y:S02]  /*15f00*/  SHFL.IDX PT, R9, R0, 0x2, 0x1c1f ;  /* 0x005c1f0000097f89 */ /* 0x000fe400000e0000 */
[----:B------:R-:W-:Y:S01]  /*15f10*/  MUFU.TANH R220, R27 ;  /* 0x0000001b00dc7308 */ /* 0x000fe20000002400 */
[----:B------:R-:W-:Y:S02]  /*15f20*/  FMUL.FTZ R66, R66, c[0x0][0x320] ;  /* 0x0000c80042427a20 */ /* 0x000fe40000410000 */
[----:B------:R-:W-:Y:S02]  /*15f30*/  FMUL.FTZ R49, R49, c[0x0][0x320] ;  /* 0x0000c80031317a20 */ /* 0x000fe40000410000 */
[C---:B------:R-:W-:Y:S01]  /*15f40*/  HMMA.16816.F32.BF16 R80, R192.reuse, R10, R80 ;  /* 0x0000000ac050723c */ /* 0x040fe20000041850 */
[----:B------:R-:W-:Y:S03]  /*15f50*/  SHFL.IDX PT, R2, R0, 0x1, 0x1c1f ;  /* 0x003c1f0000027f89 */ /* 0x000fe600000e0000 */
[----:B------:R-:W-:Y:S01]  /*15f60*/  FMUL.FTZ R68, R68, c[0x0][0x320] ;  /* 0x0000c80044447a20 */ /* 0x000fe20000410000 */
[----:B------:R-:W-:Y:S01]  /*15f70*/  MUFU.TANH R212, R36 ;  /* 0x0000002400d47308 */ /* 0x000fe20000002400 */
[----:B------:R-:W-:Y:S02]  /*15f80*/  FMUL.FTZ R69, R69, c[0x0][0x320] ;  /* 0x0000c80045457a20 */ /* 0x000fe40000410000 */
[-C--:B---3--:R-:W-:Y:S01]  /*15f90*/  HMMA.16816.F32.BF16 R84, R192, R4.reuse, R84 ;  /* 0x00000004c054723c */ /* 0x088fe20000041854 */
[----:B------:R-:W-:Y:S03]  /*15fa0*/  SHFL.IDX PT, R8, R0, 0x3, 0x1c1f ;  /* 0x007c1f0000087f89 */ /* 0x000fe600000e0000 */
[----:B------:R-:W-:Y:S02]  /*15fb0*/  FMUL.FTZ R74, R74, c[0x0][0x320] ;  /* 0x0000c8004a4a7a20 */ /* 0x000fe40000410000 */
[----:B------:R-:W-:Y:S01]  /*15fc0*/  FMUL.FTZ R56, R56, c[0x0][0x320] ;  /* 0x0000c80038387a20 */ /* 0x000fe20000410000 */
[----:B------:R-:W1:Y:S01]  /*15fd0*/  MUFU.TANH R218, R28 ;  /* 0x0000001c00da7308 */ /* 0x000e620000002400 */
[C---:B------:R-:W-:Y:S01]  /*15fe0*/  HMMA.16816.F32.BF16 R88, R200.reuse, R4, R88 ;  /* 0x00000004c858723c */ /* 0x040fe20000041858 */
[----:B------:R-:W2:Y:S03]  /*15ff0*/  SHFL.IDX PT, R4, R0, RZ, 0x1c1f ;  /* 0x001c1fff00047589 */ /* 0x000ea600000e0000 */
[----:B------:R-:W-:Y:S02]  /*16000*/  FMUL.FTZ R77, R77, c[0x0][0x320] ;  /* 0x0000c8004d4d7a20 */ /* 0x000fe40000410000 */
[----:B------:R-:W-:Y:S02]  /*16010*/  FMUL.FTZ R76, R76, c[0x0][0x320] ;  /* 0x0000c8004c4c7a20 */ /* 0x000fe40000410000 */
[-C--:B------:R-:W-:Y:S01]  /*16020*/  HMMA.16816.F32.BF16 R92, R200, R6.reuse, R92 ;  /* 0x00000006c85c723c */ /* 0x080fe2000004185c */
[----:B------:R-:W3:Y:S03]  /*16030*/  MUFU.TANH R216, R29 ;  /* 0x0000001d00d87308 */ /* 0x000ee60000002400 */
[----:B------:R-:W-:Y:S02]  /*16040*/  IMAD R5, R214, -0x70, RZ ;  /* 0xffffff90d6057824 */ /* 0x000fe400078e02ff */
[----:B------:R-:W-:Y:S02]  /*16050*/  FMUL.FTZ R57, R57, c[0x0][0x320] ;  /* 0x0000c80039397a20 */ /* 0x000fe40000410000 */
[C---:B------:R-:W-:Y:S03]  /*16060*/  HMMA.16816.F32.BF16 R96, R192.reuse, R6, R96 ;  /* 0x00000006c060723c */ /* 0x040fe60000041860 */
[----:B------:R1:W-:Y:S01]  /*16070*/  MUFU.TANH R6, R74 ;  /* 0x0000004a00067308 */ /* 0x0003e20000002400 */
[----:B------:R-:W-:Y:S01]  /*16080*/  IADD3 R5, -R232, 0x1, R5 ;  /* 0x00000001e8057810 */ /* 0x000fe20007ffe105 */
[----:B------:R-:W-:Y:S02]  /*16090*/  FMUL.FTZ R86, R86, c[0x0][0x320] ;  /* 0x0000c80056567a20 */ /* 0x000fe40000410000 */
[----:B------:R-:W-:Y:S01]  /*160a0*/  FMUL.FTZ R59, R59, c[0x0][0x320] ;  /* 0x0000c8003b3b7a20 */ /* 0x000fe20000410000 */
[----:B------:R-:W-:Y:S01]  /*160b0*/  IADD3 R5, -R231, R5, R229 ;  /* 0x00000005e7057210 */ /* 0x000fe20007ffe1e5 */
[-C--:B------:R-:W-:Y:S03]  /*160c0*/  HMMA.16816.F32.BF16 R100, R192, R12.reuse, R100 ;  /* 0x0000000cc064723c */ /* 0x080fe60000041864 */
[C---:B--2---:R-:W-:Y:S01]  /*160d0*/  IADD3 R4, R5.reuse, R4, RZ ;  /* 0x0000000405047210 */ /* 0x044fe20007ffe0ff */
[----:B------:R-:W-:Y:S01]  /*160e0*/  MUFU.TANH R29, R32 ;  /* 0x00000020001d7308 */ /* 0x000fe20000002400 */
[C---:B------:R-:W-:Y:S02]  /*160f0*/  IMAD.IADD R0, R5.reuse, 0x1, R9 ;  /* 0x0000000105007824 */ /* 0x040fe400078e0209 */
[C---:B------:R-:W-:Y:S01]  /*16100*/  ISETP.GT.AND P1, PT, R4.reuse, RZ, PT ;  /* 0x000000ff0400720c */ /* 0x040fe20003f24270 */
[C---:B------:R-:W-:Y:S04]  /*16110*/  HMMA.16816.F32.BF16 R104, R200.reuse, R12, R104 ;  /* 0x0000000cc868723c */ /* 0x040fe80000041868 */
[----:B------:R-:W-:Y:S01]  /*16120*/  IMAD.IADD R2, R5, 0x1, R2 ;  /* 0x0000000105027824 */ /* 0x000fe200078e0202 */
[----:B------:R-:W-:Y:S01]  /*16130*/  ISETP.GT.AND P6, PT, R4, 0x8, PT ;  /* 0x000000080400780c */ /* 0x000fe20003fc4270 */
[----:B------:R-:W2:Y:S01]  /*16140*/  MUFU.TANH R31, R34 ;  /* 0x00000022001f7308 */ /* 0x000ea20000002400 */
[----:B------:R-:W-:Y:S01]  /*16150*/  FMUL.FTZ R89, R89, c[0x0][0x320] ;  /* 0x0000c80059597a20 */ /* 0x000fe20000410000 */
[----:B------:R-:W-:Y:S01]  /*16160*/  ISETP.GT.AND P4, PT, R0, 0x1, PT ;  /* 0x000000010000780c */ /* 0x000fe20003f84270 */
[----:B------:R-:W-:Y:S01]  /*16170*/  FMUL.FTZ R88, R88, c[0x0][0x320] ;  /* 0x0000c80058587a20 */ /* 0x000fe20000410000 */
[----:B------:R-:W-:Y:S01]  /*16180*/  ISETP.GT.AND P2, PT, R2, RZ, PT ;  /* 0x000000ff0200720c */ /* 0x000fe20003f44270 */
[-C--:B------:R-:W-:Y:S03]  /*16190*/  HMMA.16816.F32.BF16 R108, R200, R14.reuse, R108 ;  /* 0x0000000ec86c723c */ /* 0x080fe6000004186c */
[----:B------:R-:W-:Y:S01]  /*161a0*/  FSEL R10, R249, -INF , P6 ;  /* 0xff800000f90a7808 */ /* 0x000fe20003000000 */
[----:B------:R-:W-:Y:S01]  /*161b0*/  FMUL.FTZ R92, R92, c[0x0][0x320] ;  /* 0x0000c8005c5c7a20 */ /* 0x000fe20000410000 */
[----:B------:R2:W-:Y:S01]  /*161c0*/  MUFU.TANH R210, R37 ;  /* 0x0000002500d27308 */ /* 0x0005e20000002400 */
[----:B------:R-:W-:Y:S01]  /*161d0*/  IADD3 R5, R5, R8, RZ ;  /* 0x0000000805057210 */ /* 0x000fe20007ffe0ff */
[----:B------:R-:W-:Y:S01]  /*161e0*/  FMUL.FTZ R40, R40, c[0x0][0x320] ;  /* 0x0000c80028287a20 */ /* 0x000fe20000410000 */
[----:B------:R-:W-:Y:S01]  /*161f0*/  FSEL R8, R240, -INF , P1 ;  /* 0xff800000f0087808 */ /* 0x000fe20000800000 */
[----:B------:R-:W-:Y:S01]  /*16200*/  FMUL.FTZ R93, R93, c[0x0][0x320] ;  /* 0x0000c8005d5d7a20 */ /* 0x000fe20000410000 */
[----:B------:R-:W-:Y:S01]  /*16210*/  ISETP.GT.AND P0, PT, R4, 0x1, PT ;  /* 0x000000010400780c */ /* 0x000fe20003f04270 */
[----:B------:R-:W-:Y:S04]  /*16220*/  HMMA.16816.F32.BF16 R112, R192, R14, R112 ;  /* 0x0000000ec070723c */ /* 0x000fe80000041870 */
[----:B------:R-:W-:Y:S01]  /*16230*/  MUFU.TANH R215, R30 ;  /* 0x0000001e00d77308 */ /* 0x000fe20000002400 */
[----:B------:R-:W-:Y:S01]  /*16240*/  LOP3.LUT P6, RZ, R230, 0x1, RZ, 0xc0, !PT ;  /* 0x00000001e6ff7812 */ /* 0x000fe200078cc0ff */
[----:B------:R-:W-:Y:S01]  /*16250*/  FMUL.FTZ R91, R91, c[0x0][0x320] ;  /* 0x0000c8005b5b7a20 */ /* 0x000fe20000410000 */
[----:B------:R-:W-:Y:S01]  /*16260*/  ISETP.GT.AND P1, PT, R5, RZ, PT ;  /* 0x000000ff0500720c */ /* 0x000fe20003f24270 */
[----:B------:R-:W-:Y:S01]  /*16270*/  FMUL.FTZ R94, R94, c[0x0][0x320] ;  /* 0x0000c8005e5e7a20 */ /* 0x000fe20000410000 */
[----:B------:R-:W-:Y:S02]  /*16280*/  FSEL R9, R239, -INF , P0 ;  /* 0xff800000ef097808 */ /* 0x000fe40000000000 */
[----:B------:R-:W-:Y:S01]  /*16290*/  ISETP.GT.AND P3, PT, R2, 0x1, PT ;  /* 0x000000010200780c */ /* 0x000fe20003f64270 */
[----:B------:R-:W-:Y:S01]  /*162a0*/  FMUL.FTZ R95, R95, c[0x0][0x320] ;  /* 0x0000c8005f5f7a20 */ /* 0x000fe20000410000 */
[----:B------:R-:W-:Y:S01]  /*162b0*/  FSEL R21, R234, -INF , P1 ;  /* 0xff800000ea157808 */ /* 0x000fe20000800000 */
[----:B------:R-:W2:Y:S01]  /*162c0*/  MUFU.TANH R30, R33 ;  /* 0x00000021001e7308 */ /* 0x000ea20000002400 */
[----:B-1----:R-:W-:Y:S01]  /*162d0*/  FMNMX.FTZ R74, R8, R3, !PT ;  /* 0x00000003084a7209 */ /* 0x002fe20007810000 */
[----:B------:R-:W-:Y:S01]  /*162e0*/  FMUL.FTZ R110, R110, c[0x0][0x320] ;  /* 0x0000c8006e6e7a20 */ /* 0x000fe20000410000 */
[----:B------:R-:W-:Y:S01]  /*162f0*/  FSEL R18, R235, -INF , P4 ;  /* 0xff800000eb127808 */ /* 0x000fe20002000000 */
[----:B------:R-:W-:Y:S01]  /*16300*/  FMUL.FTZ R64, R64, c[0x0][0x320] ;  /* 0x0000c80040407a20 */ /* 0x000fe20000410000 */
[----:B------:R-:W-:Y:S01]  /*16310*/  FMNMX.FTZ R74, R9, R74, !PT ;  /* 0x0000004a094a7209 */ /* 0x000fe20007810000 */
[----:B------:R-:W-:Y:S01]  /*16320*/  FMUL.FTZ R51, R51, c[0x0][0x320] ;  /* 0x0000c80033337a20 */ /* 0x000fe20000410000 */
[----:B------:R-:W-:Y:S01]  /*16330*/  FSEL R12, R238, -INF , P2 ;  /* 0xff800000ee0c7808 */ /* 0x000fe20001000000 */
[----:B------:R-:W-:Y:S01]  /*16340*/  FMUL.FTZ R60, R60, c[0x0][0x320] ;  /* 0x0000c8003c3c7a20 */ /* 0x000fe20000410000 */
[----:B------:R-:W-:Y:S01]  /*16350*/  FMNMX.FTZ R74, R10, R74, !PT ;  /* 0x0000004a0a4a7209 */ /* 0x000fe20007810000 */
[----:B------:R-:W-:Y:S01]  /*16360*/  MUFU.TANH R206, R40 ;  /* 0x0000002800ce7308 */ /* 0x000fe20000002400 */
        /* <DEDUP_REMOVED lines=8> */
[----:B------:R-:W-:Y:S01]  /*163f0*/  FMUL.FTZ R80, R80, c[0x0][0x320] ;  /* 0x0000c80050507a20 */ /* 0x000fe20000410000 */
[----:B------:R-:W-:Y:S01]  /*16400*/  MUFU.TANH R205, R41 ;  /* 0x0000002900cd7308 */ /* 0x000fe20000002400 */
[----:B------:R-:W-:Y:S01]  /*16410*/  FSEL R22, R233, -INF , P0 ;  /* 0xff800000e9167808 */ /* 0x000fe20000000000 */
[----:B------:R-:W-:Y:S01]  /*16420*/  FMUL.FTZ R81, R81, c[0x0][0x320] ;  /* 0x0000c80051517a20 */ /* 0x000fe20000410000 */
[----:B------:R-:W-:Y:S01]  /*16430*/  ISETP.GT.AND P3, PT, R2, 0x10, PT ;  /* 0x000000100200780c */ /* 0x000fe20003f64270 */
[----:B------:R-:W-:Y:S01]  /*16440*/  FMUL.FTZ R84, R84, c[0x0][0x320] ;  /* 0x0000c80054547a20 */ /* 0x000fe20000410000 */
[----:B------:R-:W-:Y:S01]  /*16450*/  ISETP.GT.AND P0, PT, R2, 0x8, PT ;  /* 0x000000080200780c */ /* 0x000fe20003f04270 */
[----:B------:R-:W-:Y:S01]  /*16460*/  FMUL.FTZ R67, R67, c[0x0][0x320] ;  /* 0x0000c80043437a20 */ /* 0x000fe20000410000 */
[----:B----4-:R-:W-:Y:S01]  /*16470*/  FSEL R27, R243, -INF , P3 ;  /* 0xff800000f31b7808 */ /* 0x010fe20001800000 */
[----:B------:R-:W-:Y:S01]  /*16480*/  FMUL.FTZ R85, R85, c[0x0][0x320] ;  /* 0x0000c80055557a20 */ /* 0x000fe20000410000 */
[----:B------:R-:W-:Y:S01]  /*16490*/  ISETP.GT.AND P3, PT, R0, 0x18, PT ;  /* 0x000000180000780c */ /* 0x000fe20003f64270 */
[----:B------:R-:W-:Y:S01]  /*164a0*/  MUFU.TANH R204, R42 ;  /* 0x0000002a00cc7308 */ /* 0x000fe20000002400 */
[----:B------:R-:W-:Y:S01]  /*164b0*/  ISETP.GT.AND P1, PT, R4, 0x9, PT ;  /* 0x000000090400780c */ /* 0x000fe20003f24270 */
[----:B------:R-:W-:Y:S01]  /*164c0*/  FMUL.FTZ R47, R47, c[0x0][0x320] ;  /* 0x0000c8002f2f7a20 */ /* 0x000fe20000410000 */
[----:B------:R-:W-:Y:S01]  /*164d0*/  ISETP.GT.AND P5, PT, R0, RZ, PT ;  /* 0x000000ff0000720c */ /* 0x000fe20003fa4270 */
[----:B------:R-:W-:Y:S01]  /*164e0*/  FMUL.FTZ R96, R96, c[0x0][0x320] ;  /* 0x0000c80060607a20 */ /* 0x000fe20000410000 */
[----:B------:R-:W-:Y:S01]  /*164f0*/  ISETP.GT.AND P4, PT, R5, 0x9, PT ;  /* 0x000000090500780c */ /* 0x000fe20003f84270 */
[----:B------:R-:W-:Y:S01]  /*16500*/  FMUL.FTZ R82, R82, c[0x0][0x320] ;  /* 0x0000c80052527a20 */ /* 0x000fe20000410000 */
[----:B--2---:R-:W-:Y:S01]  /*16510*/  FSEL R37, R218, -INF , P3 ;  /* 0xff800000da257808 */ /* 0x004fe20001800000 */
[----:B------:R-:W-:Y:S01]  /*16520*/  FMUL.FTZ R97, R97, c[0x0][0x320] ;  /* 0x0000c80061617a20 */ /* 0x000fe20000410000 */
[----:B------:R-:W-:Y:S01]  /*16530*/  FSEL R11, R248, -INF , P1 ;  /* 0xff800000f80b7808 */ /* 0x000fe20000800000 */
[----:B------:R3:W1:Y:S01]  /*16540*/  MUFU.TANH R209, R38 ;  /* 0x0000002600d17308 */ /* 0x0006620000002400 */
[----:B------:R-:W-:Y:S01]  /*16550*/  FSEL R16, R236, -INF , P5 ;  /* 0xff800000ec107808 */ /* 0x000fe20002800000 */
[----:B------:R-:W-:Y:S01]  /*16560*/  FMUL.FTZ R113, R113, c[0x0][0x320] ;  /* 0x0000c80071717a20 */ /* 0x000fe20000410000 */
[----:B------:R-:W-:Y:S01]  /*16570*/  FMNMX.FTZ R74, R11, R74, !PT ;  /* 0x0000004a0b4a7209 */ /* 0x000fe20007810000 */
[----:B------:R-:W-:Y:S01]  /*16580*/  FMUL.FTZ R83, R83, c[0x0][0x320] ;  /* 0x0000c80053537a20 */ /* 0x000fe20000410000 */
[----:B------:R-:W-:Y:S01]  /*16590*/  ISETP.GT.AND P5, PT, R5, 0x8, PT ;  /* 0x000000080500780c */ /* 0x000fe20003fa4270 */
[----:B------:R-:W-:Y:S01]  /*165a0*/  FMUL.FTZ R87, R87, c[0x0][0x320] ;  /* 0x0000c80057577a20 */ /* 0x000fe20000410000 */
[----:B------:R-:W-:Y:S01]  /*165b0*/  ISETP.GT.AND P1, PT, R2, 0x11, PT ;  /* 0x000000110200780c */ /* 0x000fe20003f24270 */
[----:B------:R-:W-:Y:S01]  /*165c0*/  FMUL.FTZ R98, R98, c[0x0][0x320] ;  /* 0x0000c80062627a20 */ /* 0x000fe20000410000 */
[----:B------:R-:W-:Y:S01]  /*165d0*/  FSEL R23, R251, -INF , P5 ;  /* 0xff800000fb177808 */ /* 0x000fe20002800000 */
[----:B------:R1:W2:Y:S01]  /*165e0*/  MUFU.TANH R199, R43 ;  /* 0x0000002b00c77308 */ /* 0x0002a20000002400 */
[----:B------:R-:W-:Y:S01]  /*165f0*/  FSEL R28, R242, -INF , P1 ;  /* 0xff800000f21c7808 */ /* 0x000fe20000800000 */
[----:B------:R-:W-:Y:S01]  /*16600*/  FMUL.FTZ R114, R114, c[0x0][0x320] ;  /* 0x0000c80072727a20 */ /* 0x000fe20000410000 */
[----:B------:R-:W-:Y:S01]  /*16610*/  IADD3 R242, R214, -0x1, RZ ;  /* 0xffffffffd6f27810 */ /* 0x000fe20007ffe0ff */
[----:B------:R-:W-:Y:S01]  /*16620*/  FMUL.FTZ R99, R99, c[0x0][0x320] ;  /* 0x0000c80063637a20 */ /* 0x000fe20000410000 */
[C---:B------:R-:W-:Y:S01]  /*16630*/  ISETP.GT.AND P1, PT, R0.reuse, 0x19, PT ;  /* 0x000000190000780c */ /* 0x040fe20003f24270 */
[----:B------:R-:W-:Y:S01]  /*16640*/  FMUL.FTZ R109, R109, c[0x0][0x320] ;  /* 0x0000c8006d6d7a20 */ /* 0x000fe20000410000 */
[----:B------:R-:W-:Y:S01]  /*16650*/  FSEL R14, R247, -INF , P0 ;  /* 0xff800000f70e7808 */ /* 0x000fe20000000000 */
[----:B------:R-:W-:Y:S01]  /*16660*/  FMUL.FTZ R115, R115, c[0x0][0x320] ;  /* 0x0000c80073737a20 */ /* 0x000fe20000410000 */
[----:B------:R-:W-:Y:S01]  /*16670*/  ISETP.GT.AND P2, PT, R0, 0x8, PT ;  /* 0x000000080000780c */ /* 0x000fe20003f44270 */
[----:B------:R2:W-:Y:S01]  /*16680*/  MUFU.TANH R190, R52 ;  /* 0x0000003400be7308 */ /* 0x0005e20000002400 */
[----:B------:R-:W-:Y:S01]  /*16690*/  FSEL R24, R250, -INF , P4 ;  /* 0xff800000fa187808 */ /* 0x000fe20002000000 */
[----:B------:R-:W-:Y:S01]  /*166a0*/  FMUL.FTZ R48, R48, c[0x0][0x320] ;  /* 0x0000c80030307a20 */ /* 0x000fe20000410000 */
[----:B------:R-:W-:Y:S01]  /*166b0*/  ISETP.GT.AND P4, PT, R4, 0x10, PT ;  /* 0x000000100400780c */ /* 0x000fe20003f84270 */
[----:B------:R-:W-:Y:S01]  /*166c0*/  FMUL.FTZ R79, R79, c[0x0][0x320] ;  /* 0x0000c8004f4f7a20 */ /* 0x000fe20000410000 */
[----:B---3--:R-:W-:Y:S01]  /*166d0*/  FSEL R38, R216, -INF , P1 ;  /* 0xff800000d8267808 */ /* 0x008fe20000800000 */
[----:B------:R-:W-:Y:S01]  /*166e0*/  FMUL.FTZ R90, R90, c[0x0][0x320] ;  /* 0x0000c8005a5a7a20 */ /* 0x000fe20000410000 */
[----:B------:R-:W-:Y:S01]  /*166f0*/  FSEL R19, R119, -INF , P2 ;  /* 0xff80000077137808 */ /* 0x000fe20001000000 */
[----:B------:R-:W-:Y:S01]  /*16700*/  FMUL.FTZ R105, R105, c[0x0][0x320] ;  /* 0x0000c80069697a20 */ /* 0x000fe20000410000 */
[C---:B------:R-:W-:Y:S01]  /*16710*/  ISETP.GT.AND P2, PT, R2.reuse, 0x9, PT ;  /* 0x000000090200780c */ /* 0x040fe20003f44270 */
[----:B------:R-:W-:Y:S01]  /*16720*/  MUFU.TANH R198, R44 ;  /* 0x0000002c00c67308 */ /* 0x000fe20000002400 */
[----:B------:R-:W-:Y:S01]  /*16730*/  ISETP.GT.AND P1, PT, R2, 0x18, PT ;  /* 0x000000180200780c */ /* 0x000fe20003f24270 */
[----:B------:R-:W-:Y:S01]  /*16740*/  FMUL.FTZ R108, R108, c[0x0][0x320] ;  /* 0x0000c8006c6c7a20 */ /* 0x000fe20000410000 */
[----:B------:R-:W-:Y:S01]  /*16750*/  FSEL R15, R246, -INF , P2 ;  /* 0xff800000f60f7808 */ /* 0x000fe20001000000 */
[----:B------:R-:W-:Y:S01]  /*16760*/  FMUL.FTZ R101, R101, c[0x0][0x320] ;  /* 0x0000c80065657a20 */ /* 0x000fe20000410000 */
[----:B------:R-:W-:Y:S01]  /*16770*/  FSEL R31, R31, -INF , P1 ;  /* 0xff8000001f1f7808 */ /* 0x000fe20000800000 */
[----:B------:R-:W-:Y:S01]  /*16780*/  FMUL.FTZ R58, R58, c[0x0][0x320] ;  /* 0x0000c8003a3a7a20 */ /* 0x000fe20000410000 */
[----:B------:R-:W-:Y:S01]  /*16790*/  ISETP.GT.AND P1, PT, R2, 0x21, PT ;  /* 0x000000210200780c */ /* 0x000fe20003f24270 */
[----:B------:R-:W-:Y:S01]  /*167a0*/  FMUL.FTZ R61, R61, c[0x0][0x320] ;  /* 0x0000c8003d3d7a20 */ /* 0x000fe20000410000 */
[----:B------:R-:W-:Y:S01]  /*167b0*/  FSEL R25, R245, -INF , P4 ;  /* 0xff800000f5197808 */ /* 0x000fe20002000000 */
[----:B------:R-:W-:Y:S01]  /*167c0*/  MUFU.TANH R184, R58 ;  /* 0x0000003a00b87308 */ /* 0x000fe20000002400 */
[----:B------:R-:W-:Y:S01]  /*167d0*/  ISETP.GT.AND P4, PT, R5, 0x11, PT ;  /* 0x000000110500780c */ /* 0x000fe20003f84270 */
[----:B------:R-:W-:Y:S01]  /*167e0*/  FMUL.FTZ R70, R70, c[0x0][0x320] ;  /* 0x0000c80046467a20 */ /* 0x000fe20000410000 */
[----:B------:R-:W-:Y:S01]  /*167f0*/  ISETP.GT.AND P2, PT, R0, 0x11, PT ;  /* 0x000000110000780c */ /* 0x000fe20003f44270 */
[----:B------:R-:W-:Y:S01]  /*16800*/  FMUL.FTZ R75, R75, c[0x0][0x320] ;  /* 0x0000c8004b4b7a20 */ /* 0x000fe20000410000 */
[----:B------:R-:W-:Y:S01]  /*16810*/  FSEL R36, R220, -INF , P4 ;  /* 0xff800000dc247808 */ /* 0x000fe20002000000 */
[----:B------:R-:W-:Y:S01]  /*16820*/  FMUL.FTZ R71, R71, c[0x0][0x320] ;  /* 0x0000c80047477a20 */ /* 0x000fe20000410000 */
[----:B------:R-:W-:Y:S01]  /*16830*/  FSEL R34, R222, -INF , P2 ;  /* 0xff800000de227808 */ /* 0x000fe20001000000 */
[----:B------:R-:W-:Y:S01]  /*16840*/  FMUL.FTZ R73, R73, c[0x0][0x320] ;  /* 0x0000c80049497a20 */ /* 0x000fe20000410000 */
[----:B------:R-:W-:Y:S01]  /*16850*/  ISETP.GT.AND P2, PT, R5, 0x19, PT ;  /* 0x000000190500780c */ /* 0x000fe20003f44270 */
        /* <DEDUP_REMOVED lines=9> */
[----:B------:R-:W-:Y:S01]  /*168f0*/  ISETP.GT.AND P0, PT, R0, 0x10, PT ;  /* 0x000000100000780c */ /* 0x000fe20003f04270 */
[----:B------:R-:W-:Y:S01]  /*16900*/  MUFU.TANH R101, R101 ;  /* 0x0000006500657308 */ /* 0x000fe20000002400 */
[----:B-1----:R-:W-:Y:S01]  /*16910*/  FSEL R43, R209, -INF , P3 ;  /* 0xff800000d12b7808 */ /* 0x002fe20001800000 */
[----:B------:R-:W-:Y:S01]  /*16920*/  FMUL.FTZ R104, R104, c[0x0][0x320] ;  /* 0x0000c80068687a20 */ /* 0x000fe20000410000 */
[----:B------:R-:W-:Y:S01]  /*16930*/  ISETP.GT.AND P3, PT, R0, 0x28, PT ;  /* 0x000000280000780c */ /* 0x000fe20003f64270 */
[----:B------:R-:W-:Y:S01]  /*16940*/  FMUL.FTZ R106, R106, c[0x0][0x320] ;  /* 0x0000c8006a6a7a20 */ /* 0x000fe20000410000 */
[----:B------:R-:W-:Y:S01]  /*16950*/  FSEL R33, R223, -INF , P0 ;  /* 0xff800000df217808 */ /* 0x000fe20000000000 */
[----:B------:R-:W-:Y:S01]  /*16960*/  FMUL.FTZ R100, R100, c[0x0][0x320] ;  /* 0x0000c80064647a20 */ /* 0x000fe20000410000 */
[----:B------:R-:W-:Y:S02]  /*16970*/  ISETP.GT.AND P0, PT, R5, 0x18, PT ;  /* 0x000000180500780c */ /* 0x000fe40003f04270 */
[C---:B------:R-:W-:Y:S01]  /*16980*/  ISETP.GT.AND P5, PT, R4.reuse, 0x11, PT ;  /* 0x000000110400780c */ /* 0x040fe20003fa4270 */
[----:B------:R-:W-:Y:S01]  /*16990*/  MUFU.TANH R191, R47 ;  /* 0x0000002f00bf7308 */ /* 0x000fe20000002400 */
[----:B------:R-:W-:Y:S02]  /*169a0*/  ISETP.GT.AND P4, PT, R4, 0x18, PT ;  /* 0x000000180400780c */ /* 0x000fe40003f84270 */
[----:B------:R-:W-:Y:S02]  /*169b0*/  FSEL R26, R244, -INF , P5 ;  /* 0xff800000f41a7808 */ /* 0x000fe40002800000 */
[----:B------:R-:W-:Y:S02]  /*169c0*/  FSEL R29, R29, -INF , P4 ;  /* 0xff8000001d1d7808 */ /* 0x000fe40002000000 */
[----:B------:R-:W-:Y:S02]  /*169d0*/  ISETP.GT.AND P4, PT, R4, 0x21, PT ;  /* 0x000000210400780c */ /* 0x000fe40003f84270 */
[C---:B------:R-:W-:Y:S01]  /*169e0*/  ISETP.GT.AND P5, PT, R5.reuse, 0x10, PT ;  /* 0x000000100500780c */ /* 0x040fe20003fa4270 */
[----:B------:R-:W1:Y:S01]  /*169f0*/  MUFU.TANH R45, R48 ;  /* 0x00000030002d7308 */ /* 0x000e620000002400 */
[----:B------:R-:W-:Y:S02]  /*16a00*/  FSEL R42, R210, -INF , P4 ;  /* 0xff800000d22a7808 */ /* 0x000fe40002000000 */
[----:B------:R-:W-:Y:S02]  /*16a10*/  ISETP.GT.AND P4, PT, R5, 0x21, PT ;  /* 0x000000210500780c */ /* 0x000fe40003f84270 */
[----:B------:R-:W-:Y:S02]  /*16a20*/  FMNMX.FTZ R74, R25, R74, !PT ;  /* 0x0000004a194a7209 */ /* 0x000fe40007810000 */
[----:B--2---:R-:W-:Y:S02]  /*16a30*/  FSEL R52, R199, -INF , P4 ;  /* 0xff800000c7347808 */ /* 0x004fe40002000000 */
[----:B------:R-:W-:Y:S01]  /*16a40*/  FMNMX.FTZ R74, R26, R74, !PT ;  /* 0x0000004a1a4a7209 */ /* 0x000fe20007810000 */
[----:B------:R2:W-:Y:S01]  /*16a50*/  MUFU.TANH R47, R50 ;  /* 0x00000032002f7308 */ /* 0x0005e20000002400 */
[----:B------:R-:W-:Y:S02]  /*16a60*/  ISETP.GT.AND P2, PT, R4, 0x20, PT ;  /* 0x000000200400780c */ /* 0x000fe40003f44270 */
[----:B------:R-:W-:Y:S02]  /*16a70*/  FMNMX.FTZ R74, R29, R74, !PT ;  /* 0x0000004a1d4a7209 */ /* 0x000fe40007810000 */
[----:B------:R-:W-:Y:S02]  /*16a80*/  FSEL R41, R212, -INF , P2 ;  /* 0xff800000d4297808 */ /* 0x000fe40001000000 */
[----:B------:R-:W-:Y:S02]  /*16a90*/  ISETP.GT.AND P2, PT, R0, 0x21, PT ;  /* 0x000000210000780c */ /* 0x000fe40003f44270 */
[----:B------:R-:W-:Y:S01]  /*16aa0*/  FMNMX.FTZ R74, R30, R74, !PT ;  /* 0x0000004a1e4a7209 */ /* 0x000fe20007810000 */
[----:B------:R3:W4:Y:S01]  /*16ab0*/  MUFU.TANH R189, R53 ;  /* 0x0000003500bd7308 */ /* 0x0007220000002400 */
[----:B------:R-:W-:Y:S02]  /*16ac0*/  ISETP.GT.AND P4, PT, R4, 0x28, PT ;  /* 0x000000280400780c */ /* 0x000fe40003f84270 */
[----:B------:R-:W-:Y:S02]  /*16ad0*/  FMNMX.FTZ R74, R41, R74, !PT ;  /* 0x0000004a294a7209 */ /* 0x000fe40007810000 */
[----:B-1----:R-:W-:Y:S02]  /*16ae0*/  FSEL R45, R45, -INF , P4 ;  /* 0xff8000002d2d7808 */ /* 0x002fe40002000000 */
[----:B------:R-:W-:Y:S02]  /*16af0*/  FMNMX.FTZ R74, R42, R74, !PT ;  /* 0x0000004a2a4a7209 */ /* 0x000fe40007810000 */
[----:B------:R-:W-:Y:S01]  /*16b00*/  ISETP.GT.AND P4, PT, R4, 0x31, PT ;  /* 0x000000310400780c */ /* 0x000fe20003f84270 */
[----:B------:R-:W-:Y:S01]  /*16b10*/  MUFU.TANH R196, R46 ;  /* 0x0000002e00c47308 */ /* 0x000fe20000002400 */
[----:B------:R-:W-:Y:S02]  /*16b20*/  FMNMX.FTZ R74, R45, R74, !PT ;  /* 0x0000004a2d4a7209 */ /* 0x000fe40007810000 */
[----:B--2---:R-:W-:Y:S02]  /*16b30*/  FSEL R50, R205, -INF , P2 ;  /* 0xff800000cd327808 */ /* 0x004fe40001000000 */
[----:B------:R-:W-:Y:S05]  /*16b40*/  ISETP.GT.AND P2, PT, R5, 0x29, PT ;  /* 0x000000290500780c */ /* 0x000fea0003f44270 */
[----:B------:R-:W1:Y:S01]  /*16b50*/  MUFU.TANH R46, R49 ;  /* 0x00000031002e7308 */ /* 0x000e620000002400 */
[----:B---3--:R-:W-:Y:S02]  /*16b60*/  FSEL R53, R198, -INF , P3 ;  /* 0xff800000c6357808 */ /* 0x008fe40001800000 */
[----:B------:R-:W-:Y:S02]  /*16b70*/  ISETP.GT.AND P3, PT, R4, 0x29, PT ;  /* 0x000000290400780c */ /* 0x000fe40003f64270 */
[----:B----4-:R-:W-:Y:S05]  /*16b80*/  FSEL R58, R189, -INF , P4 ;  /* 0xff800000bd3a7808 */ /* 0x010fea0002000000 */
[----:B------:R2:W-:Y:S01]  /*16b90*/  MUFU.TANH R186, R56 ;  /* 0x0000003800ba7308 */ /* 0x0005e20000002400 */
[----:B------:R-:W-:Y:S09]  /*16ba0*/  ISETP.GT.AND P4, PT, R5, 0x31, PT ;  /* 0x000000310500780c */ /* 0x000ff20003f84270 */
[----:B------:R3:W-:Y:S01]  /*16bb0*/  MUFU.TANH R185, R57 ;  /* 0x0000003900b97308 */ /* 0x0007e20000002400 */
[----:B-1----:R-:W-:Y:S02]  /*16bc0*/  FSEL R46, R46, -INF , P3 ;  /* 0xff8000002e2e7808 */ /* 0x002fe40001800000 */
[----:B------:R-:W-:Y:S02]  /*16bd0*/  ISETP.GT.AND P3, PT, R2, 0x30, PT ;  /* 0x000000300200780c */ /* 0x000fe40003f64270 */
[----:B------:R-:W-:Y:S05]  /*16be0*/  FMNMX.FTZ R74, R46, R74, !PT ;  /* 0x0000004a2e4a7209 */ /* 0x000fea0007810000 */
[----:B------:R1:W-:Y:S01]  /*16bf0*/  MUFU.TANH R32, R35 ;  /* 0x0000002300207308 */ /* 0x0003e20000002400 */
[----:B--2---:R-:W-:Y:S02]  /*16c00*/  FSEL R56, R191, -INF , P2 ;  /* 0xff800000bf387808 */ /* 0x004fe40001000000 */
[----:B------:R-:W-:Y:S07]  /*16c10*/  ISETP.GT.AND P2, PT, R4, 0x30, PT ;  /* 0x000000300400780c */ /* 0x000fee0003f44270 */
[----:B------:R2:W4:Y:S01]  /*16c20*/  MUFU.TANH R208, R39 ;  /* 0x0000002700d07308 */ /* 0x0005220000002400 */
[----:B---3--:R-:W-:Y:S02]  /*16c30*/  FSEL R57, R190, -INF , P2 ;  /* 0xff800000be397808 */ /* 0x008fe40001000000 */
[----:B------:R-:W-:Y:S02]  /*16c40*/  ISETP.GT.AND P2, PT, R0, 0x31, PT ;  /* 0x000000310000780c */ /* 0x000fe40003f44270 */
[----:B------:R-:W-:Y:S05]  /*16c50*/  FMNMX.FTZ R74, R57, R74, !PT ;  /* 0x0000004a394a7209 */ /* 0x000fea0007810000 */
[----:B------:R3:W3:Y:S01]  /*16c60*/  MUFU.TANH R188, R54 ;  /* 0x0000003600bc7308 */ /* 0x0006e20000002400 */
[----:B------:R-:W-:Y:S02]  /*16c70*/  FMNMX.FTZ R74, R58, R74, !PT ;  /* 0x0000004a3a4a7209 */ /* 0x000fe40007810000 */
[----:B-1----:R-:W-:Y:S02]  /*16c80*/  FSEL R35, R221, -INF , P5 ;  /* 0xff800000dd237808 */ /* 0x002fe40002800000 */
[----:B------:R-:W-:Y:S05]  /*16c90*/  ISETP.GT.AND P5, PT, R5, 0x20, PT ;  /* 0x000000200500780c */ /* 0x000fea0003fa4270 */
[----:B------:R1:W1:Y:S01]  /*16ca0*/  MUFU.TANH R17, R59 ;  /* 0x0000003b00117308 */ /* 0x0002620000002400 */
[----:B--2---:R-:W-:Y:S02]  /*16cb0*/  FSEL R39, R215, -INF , P0 ;  /* 0xff800000d7277808 */ /* 0x004fe40000000000 */
[----:B----4-:R-:W-:Y:S02]  /*16cc0*/  FSEL R44, R208, -INF , P1 ;  /* 0xff800000d02c7808 */ /* 0x010fe40000800000 */
[----:B------:R-:W-:Y:S05]  /*16cd0*/  ISETP.GT.AND P1, PT, R0, 0x29, PT ;  /* 0x000000290000780c */ /* 0x000fea0003f24270 */
[----:B------:R2:W-:Y:S01]  /*16ce0*/  MUFU.TANH R48, R51 ;  /* 0x0000003300307308 */ /* 0x0005e20000002400 */
[C---:B------:R-:W-:Y:S02]  /*16cf0*/  ISETP.GT.AND P0, PT, R2.reuse, 0x19, PT ;  /* 0x000000190200780c */ /* 0x040fe40003f04270 */
[----:B---3--:R-:W-:Y:S02]  /*16d00*/  FSEL R54, R197, -INF , P1 ;  /* 0xff800000c5367808 */ /* 0x008fe40000800000 */
[----:B------:R-:W-:Y:S02]  /*16d10*/  ISETP.GT.AND P1, PT, R2, 0x28, PT ;  /* 0x000000280200780c */ /* 0x000fe40003f24270 */
[----:B------:R-:W-:Y:S03]  /*16d20*/  FSEL R32, R32, -INF , P0 ;  /* 0xff80000020207808 */ /* 0x000fe60000000000 */
[----:B------:R-:W3:Y:S01]  /*16d30*/  MUFU.TANH R207, R60 ;  /* 0x0000003c00cf7308 */ /* 0x000ee20000002400 */
[----:B------:R-:W-:Y:S02]  /*16d40*/  FSEL R47, R47, -INF , P1 ;  /* 0xff8000002f2f7808 */ /* 0x000fe40000800000 */
[----:B------:R-:W-:Y:S02]  /*16d50*/  ISETP.GT.AND P1, PT, R2, 0x31, PT ;  /* 0x000000310200780c */ /* 0x000fe40003f24270 */
[----:B-1----:R-:W-:Y:S02]  /*16d60*/  FSEL R59, R188, -INF , P3 ;  /* 0xff800000bc3b7808 */ /* 0x002fe40001800000 */
[----:B------:R-:W-:Y:S02]  /*16d70*/  ISETP.GT.AND P3, PT, R0, 0x38, PT ;  /* 0x000000380000780c */ /* 0x000fe40003f64270 */
[----:B------:R-:W-:Y:S01]  /*16d80*/  FSEL R203, R17, -INF , P4 ;  /* 0xff80000011cb7808 */ /* 0x000fe20002000000 */
[----:B------:R-:W-:Y:S01]  /*16d90*/  MUFU.TANH R211, R61 ;  /* 0x0000003d00d37308 */ /* 0x000fe20000002400 */
[----:B------:R-:W-:Y:S01]  /*16da0*/  ISETP.GT.AND P4, PT, R4, 0x38, PT ;  /* 0x000000380400780c */ /* 0x000fe20003f84270 */
[----:B------:R-:W-:Y:S01]  /*16db0*/  FMUL.FTZ R17, R103, c[0x0][0x320] ;  /* 0x0000c80067117a20 */ /* 0x000fe20000410000 */
[----:B------:R-:W-:Y:S02]  /*16dc0*/  ISETP.GT.AND P0, PT, R0, 0x20, PT ;  /* 0x000000200000780c */ /* 0x000fe40003f04270 */
[----:B--2---:R-:W-:Y:S02]  /*16dd0*/  FSEL R51, R204, -INF , P5 ;  /* 0xff800000cc337808 */ /* 0x004fe40002800000 */
[----:B------:R-:W-:Y:S02]  /*16de0*/  FSEL R49, R206, -INF , P0 ;  /* 0xff800000ce317808 */ /* 0x000fe40000000000 */
[C---:B------:R-:W-:Y:S01]  /*16df0*/  ISETP.GT.AND P0, PT, R5.reuse, 0x28, PT ;  /* 0x000000280500780c */ /* 0x040fe20003f04270 */
[----:B------:R-:W1:Y:S01]  /*16e00*/  MUFU.TANH R61, R64 ;  /* 0x00000040003d7308 */ /* 0x000e620000002400 */
[----:B------:R-:W-:Y:S02]  /*16e10*/  ISETP.GT.AND P5, PT, R5, 0x30, PT ;  /* 0x000000300500780c */ /* 0x000fe40003fa4270 */
[----:B---3--:R-:W-:Y:S02]  /*16e20*/  FSEL R207, R207, -INF , P3 ;  /* 0xff800000cfcf7808 */ /* 0x008fe40001800000 */
[----:B------:R-:W-:Y:S02]  /*16e30*/  FSEL R202, R184, -INF , P5 ;  /* 0xff800000b8ca7808 */ /* 0x000fe40002800000 */
[C---:B------:R-:W-:Y:S03]  /*16e40*/  ISETP.GT.AND P5, PT, R4.reuse, 0x41, PT ;  /* 0x000000410400780c */ /* 0x040fe60003fa4270 */
[----:B------:R2:W-:Y:S01]  /*16e50*/  MUFU.TANH R64, R89 ;  /* 0x0000005900407308 */ /* 0x0005e20000002400 */
[----:B------:R-:W-:Y:S09]  /*16e60*/  ISETP.GT.AND P3, PT, R4, 0x39, PT ;  /* 0x000000390400780c */ /* 0x000ff20003f64270 */
[----:B------:R-:W-:Y:S01]  /*16e70*/  MUFU.TANH R217, R62 ;  /* 0x0000003e00d97308 */ /* 0x000fe20000002400 */
[----:B-1----:R-:W-:Y:S02]  /*16e80*/  FSEL R61, R61, -INF , P4 ;  /* 0xff8000003d3d7808 */ /* 0x002fe40002000000 */
[----:B------:R-:W-:Y:S02]  /*16e90*/  ISETP.GT.AND P4, PT, R2, 0x40, PT ;  /* 0x000000400200780c */ /* 0x000fe40003f84270 */
[----:B------:R-:W-:Y:S05]  /*16ea0*/  FMNMX.FTZ R74, R61, R74, !PT ;  /* 0x0000004a3d4a7209 */ /* 0x000fea0007810000 */
[----:B------:R-:W1:Y:S01]  /*16eb0*/  MUFU.TANH R219, R63 ;  /* 0x0000003f00db7308 */ /* 0x000e620000002400 */
[----:B--2---:R-:W-:Y:S02]  /*16ec0*/  FSEL R89, R185, -INF , P2 ;  /* 0xff800000b9597808 */ /* 0x004fe40001000000 */
[----:B------:R-:W-:Y:S07]  /*16ed0*/  ISETP.GT.AND P2, PT, R5, 0x39, PT ;  /* 0x000000390500780c */ /* 0x000fee0003f44270 */
[----:B------:R-:W2:Y:S10]  /*16ee0*/  MUFU.TANH R62, R65 ;  /* 0x00000041003e7308 */ /* 0x000eb40000002400 */
[----:B------:R3:W4:Y:S01]  /*16ef0*/  MUFU.TANH R187, R55 ;  /* 0x0000003700bb7308 */ /* 0x0007220000002400 */
[----:B-1----:R-:W-:Y:S02]  /*16f00*/  FSEL R219, R219, -INF , P2 ;  /* 0xff800000dbdb7808 */ /* 0x002fe40001000000 */
[----:B------:R-:W-:Y:S07]  /*16f10*/  ISETP.GT.AND P2, PT, R4, 0x40, PT ;  /* 0x000000400400780c */ /* 0x000fee0003f44270 */
[----:B------:R-:W1:Y:S01]  /*16f20*/  MUFU.TANH R68, R68 ;  /* 0x0000004400447308 */ /* 0x000e620000002400 */
[----:B--2---:R-:W-:Y:S02]  /*16f30*/  FSEL R62, R62, -INF , P3 ;  /* 0xff8000003e3e7808 */ /* 0x004fe40001800000 */
[----:B------:R-:W-:Y:S02]  /*16f40*/  ISETP.GT.AND P3, PT, R0, 0x41, PT ;  /* 0x000000410000780c */ /* 0x000fe40003f64270 */
[----:B------:R-:W-:Y:S05]  /*16f50*/  FMNMX.FTZ R74, R62, R74, !PT ;  /* 0x0000004a3e4a7209 */ /* 0x000fea0007810000 */
[----:B------:R-:W2:Y:S01]  /*16f60*/  MUFU.TANH R69, R69 ;  /* 0x0000004500457308 */ /* 0x000ea20000002400 */
[----:B---3--:R-:W-:Y:S02]  /*16f70*/  FSEL R55, R196, -INF , P0 ;  /* 0xff800000c4377808 */ /* 0x008fe40000000000 */
[----:B----4-:R-:W-:Y:S02]  /*16f80*/  FSEL R60, R187, -INF , P1 ;  /* 0xff800000bb3c7808 */ /* 0x010fe40000800000 */
[----:B------:R-:W-:Y:S05]  /*16f90*/  ISETP.GT.AND P0, PT, R2, 0x29, PT ;  /* 0x000000290200780c */ /* 0x000fea0003f04270 */
[----:B------:R-:W3:Y:S01]  /*16fa0*/  MUFU.TANH R70, R70 ;  /* 0x0000004600467308 */ /* 0x000ee20000002400 */
[----:B------:R-:W-:Y:S02]  /*16fb0*/  ISETP.GT.AND P1, PT, R0, 0x39, PT ;  /* 0x000000390000780c */ /* 0x000fe40003f24270 */
[----:B------:R-:W-:Y:S02]  /*16fc0*/  FSEL R48, R48, -INF , P0 ;  /* 0xff80000030307808 */ /* 0x000fe40000000000 */
[----:B-1----:R-:W-:Y:S02]  /*16fd0*/  FSEL R218, R68, -INF , P2 ;  /* 0xff80000044da7808 */ /* 0x002fe40001000000 */
[----:B------:R-:W-:Y:S02]  /*16fe0*/  FSEL R211, R211, -INF , P1 ;  /* 0xff800000d3d37808 */ /* 0x000fe40000800000 */
[----:B------:R-:W-:Y:S01]  /*16ff0*/  ISETP.GT.AND P1, PT, R2, 0x38, PT ;  /* 0x000000380200780c */ /* 0x000fe20003f24270 */
[----:B------:R-:W1:Y:S01]  /*17000*/  MUFU.TANH R63, R66 ;  /* 0x00000042003f7308 */ /* 0x000e620000002400 */
[C---:B------:R-:W-:Y:S02]  /*17010*/  ISETP.GT.AND P0, PT, R0.reuse, 0x30, PT ;  /* 0x000000300000780c */ /* 0x040fe40003f04270 */
[----:B------:R-:W-:Y:S02]  /*17020*/  ISETP.GT.AND P2, PT, R0, 0x48, PT ;  /* 0x000000480000780c */ /* 0x000fe40003f44270 */
[----:B--2---:R-:W-:Y:S02]  /*17030*/  FSEL R221, R69, -INF , P5 ;  /* 0xff80000045dd7808 */ /* 0x004fe40002800000 */
[----:B------:R-:W2:Y:S01]  /*17040*/  LDL.64 R68, [R1+0x70] ;  /* 0x0000700001447983 */ /* 0x000ea20000100a00 */
[----:B------:R-:W-:Y:S02]  /*17050*/  ISETP.GT.AND P5, PT, R5, 0x40, PT ;  /* 0x000000400500780c */ /* 0x000fe40003fa4270 */
[----:B------:R-:W4:Y:S01]  /*17060*/  MUFU.TANH R75, R75 ;  /* 0x0000004b004b7308 */ /* 0x000f220000002400 */
[----:B------:R-:W-:Y:S02]  /*17070*/  FMNMX.FTZ R74, R218, R74, !PT ;  /* 0x0000004ada4a7209 */ /* 0x000fe40007810000 */
[----:B------:R-:W-:Y:S02]  /*17080*/  FSEL R6, R6, -INF , P5 ;  /* 0xff80000006067808 */ /* 0x000fe40002800000 */
[----:B---3--:R-:W-:Y:S01]  /*17090*/  FSEL R247, R70, -INF , P4 ;  /* 0xff80000046f77808 */ /* 0x008fe20002000000 */
[----:B------:R-:W-:Y:S01]  /*170a0*/  FMUL.FTZ R70, R111, c[0x0][0x320] ;  /* 0x0000c8006f467a20 */ /* 0x000fe20000410000 */
[----:B------:R-:W-:Y:S02]  /*170b0*/  ISETP.GT.AND P4, PT, R5, 0x41, PT ;  /* 0x000000410500780c */ /* 0x000fe40003f84270 */
[----:B------:R-:W-:Y:S01]  /*170c0*/  ISETP.GT.AND P5, PT, R4, 0x48, PT ;  /* 0x000000480400780c */ /* 0x000fe20003fa4270 */
[----:B------:R-:W3:Y:S01]  /*170d0*/  MUFU.TANH R80, R80 ;  /* 0x0000005000507308 */ /* 0x000ee20000002400 */
[----:B------:R-:W-:Y:S02]  /*170e0*/  FMNMX.FTZ R74, R221, R74, !PT ;  /* 0x0000004add4a7209 */ /* 0x000fe40007810000 */
[----:B-1----:R-:W-:Y:S02]  /*170f0*/  FSEL R63, R63, -INF , P1 ;  /* 0xff8000003f3f7808 */ /* 0x002fe40000800000 */
[----:B------:R-:W-:Y:S05]  /*17100*/  ISETP.GT.AND P1, PT, R2, 0x41, PT ;  /* 0x000000410200780c */ /* 0x000fea0003f24270 */
[----:B------:R-:W-:Y:S01]  /*17110*/  MUFU.TANH R70, R70 ;  /* 0x0000004600467308 */ /* 0x000fe20000002400 */
[----:B----4-:R-:W-:Y:S02]  /*17120*/  FSEL R75, R75, -INF , P4 ;  /* 0xff8000004b4b7808 */ /* 0x010fe40002000000 */
[----:B------:R-:W-:Y:S07]  /*17130*/  ISETP.GT.AND P4, PT, R4, 0x49, PT ;  /* 0x000000490400780c */ /* 0x000fee0003f84270 */
[----:B------:R1:W-:Y:S01]  /*17140*/  MUFU.TANH R191, R88 ;  /* 0x0000005800bf7308 */ /* 0x0003e20000002400 */
[----:B---3--:R-:W-:Y:S01]  /*17150*/  FSEL R220, R80, -INF , P5 ;  /* 0xff80000050dc7808 */ /* 0x008fe20002800000 */
[----:B------:R-:W-:Y:S01]  /*17160*/  IMAD.MOV.U32 R80, RZ, RZ, R6 ;  /* 0x000000ffff507224 */ /* 0x000fe200078e0006 */
[----:B------:R-:W-:Y:S02]  /*17170*/  FMNMX.FTZ R6, R12, R116, !PT ;  /* 0x000000740c067209 */ /* 0x000fe40007810000 */
[----:B------:R-:W-:Y:S05]  /*17180*/  ISETP.GT.AND P5, PT, R4, 0x58, PT ;  /* 0x000000580400780c */ /* 0x000fea0003fa4270 */
[----:B------:R-:W3:Y:S01]  /*17190*/  MUFU.TANH R71, R71 ;  /* 0x0000004700477308 */ /* 0x000ee20000002400 */
[----:B------:R-:W-:Y:S02]  /*171a0*/  FMNMX.FTZ R6, R13, R6, !PT ;  /* 0x000000060d067209 */ /* 0x000fe40007810000 */
[----:B------:R-:W-:Y:S02]  /*171b0*/  FMNMX.FTZ R74, R220, R74, !PT ;  /* 0x0000004adc4a7209 */ /* 0x000fe40007810000 */
[----:B------:R-:W-:Y:S05]  /*171c0*/  FMNMX.FTZ R6, R14, R6, !PT ;  /* 0x000000060e067209 */ /* 0x000fea0007810000 */
[----:B------:R-:W4:Y:S01]  /*171d0*/  MUFU.TANH R73, R73 ;  /* 0x0000004900497308 */ /* 0x000f220000002400 */
[----:B-1----:R-:W-:Y:S02]  /*171e0*/  FSEL R88, R186, -INF , P0 ;  /* 0xff800000ba587808 */ /* 0x002fe40000000000 */
[----:B------:R-:W-:Y:S07]  /*171f0*/  ISETP.GT.AND P0, PT, R5, 0x38, PT ;  /* 0x000000380500780c */ /* 0x000fee0003f04270 */
[----:B------:R-:W1:Y:S01]  /*17200*/  MUFU.TANH R81, R81 ;  /* 0x0000005100517308 */ /* 0x000e620000002400 */
[----:B------:R-:W-:Y:S02]  /*17210*/  FSEL R217, R217, -INF , P0 ;  /* 0xff800000d9d97808 */ /* 0x000fe40000000000 */
[----:B------:R-:W-:Y:S02]  /*17220*/  ISETP.GT.AND P0, PT, R2, 0x39, PT ;  /* 0x000000390200780c */ /* 0x000fe40003f04270 */
[----:B---3--:R-:W-:Y:S02]  /*17230*/  FSEL R248, R71, -INF , P1 ;  /* 0xff80000047f87808 */ /* 0x008fe40000800000 */
[----:B------:R-:W-:Y:S03]  /*17240*/  ISETP.GT.AND P1, PT, R0, 0x49, PT ;  /* 0x000000490000780c */ /* 0x000fe60003f24270 */
[----:B------:R-:W3:Y:S01]  /*17250*/  MUFU.TANH R77, R77 ;  /* 0x0000004d004d7308 */ /* 0x000ee20000002400 */
[----:B----4-:R-:W-:Y:S02]  /*17260*/  FSEL R251, R73, -INF , P3 ;  /* 0xff80000049fb7808 */ /* 0x010fe40001800000 */
[C---:B------:R-:W-:Y:S07]  /*17270*/  ISETP.GT.AND P3, PT, R4.reuse, 0x50, PT ;  /* 0x000000500400780c */ /* 0x040fee0003f64270 */
[----:B------:R-:W4:Y:S01]  /*17280*/  MUFU.TANH R84, R84 ;  /* 0x0000005400547308 */ /* 0x000f220000002400 */
[----:B-1----:R-:W-:Y:S02]  /*17290*/  FSEL R222, R81, -INF , P4 ;  /* 0xff80000051de7808 */ /* 0x002fe40002000000 */
[----:B------:R-:W-:Y:S02]  /*172a0*/  ISETP.GT.AND P4, PT, R4, 0x59, PT ;  /* 0x000000590400780c */ /* 0x000fe40003f84270 */
[----:B------:R-:W-:Y:S05]  /*172b0*/  FMNMX.FTZ R74, R222, R74, !PT ;  /* 0x0000004ade4a7209 */ /* 0x000fea0007810000 */
[----:B------:R-:W1:Y:S01]  /*172c0*/  MUFU.TANH R67, R67 ;  /* 0x0000004300437308 */ /* 0x000e620000002400 */
[----:B---3--:R-:W-:Y:S02]  /*172d0*/  FSEL R65, R77, -INF , P1 ;  /* 0xff8000004d417808 */ /* 0x008fe40000800000 */
[----:B------:R-:W-:Y:S07]  /*172e0*/  ISETP.GT.AND P1, PT, R4, 0x51, PT ;  /* 0x000000510400780c */ /* 0x000fee0003f24270 */
[----:B------:R1:W-:Y:S01]  /*172f0*/  MUFU.TANH R7, R86 ;  /* 0x0000005600077308 */ /* 0x0003e20000002400 */
[----:B----4-:R-:W-:Y:S02]  /*17300*/  FSEL R246, R84, -INF , P3 ;  /* 0xff80000054f67808 */ /* 0x010fe40001800000 */
[----:B------:R-:W-:Y:S02]  /*17310*/  ISETP.GT.AND P3, PT, R4, 0x61, PT ;  /* 0x000000610400780c */ /* 0x000fe40003f64270 */
[----:B------:R-:W-:Y:S05]  /*17320*/  FMNMX.FTZ R74, R246, R74, !PT ;  /* 0x0000004af64a7209 */ /* 0x000fea0007810000 */
[----:B------:R-:W3:Y:S01]  /*17330*/  MUFU.TANH R85, R85 ;  /* 0x0000005500557308 */ /* 0x000ee20000002400 */
[----:B------:R-:W-:Y:S02]  /*17340*/  FSEL R213, R101, -INF , P3 ;  /* 0xff80000065d57808 */ /* 0x000fe40001800000 */
[----:B------:R-:W-:Y:S07]  /*17350*/  ISETP.GT.AND P3, PT, R2, 0x61, PT ;  /* 0x000000610200780c */ /* 0x000fee0003f64270 */
[----:B------:R-:W4:Y:S01]  /*17360*/  MUFU.TANH R72, R72 ;  /* 0x0000004800487308 */ /* 0x000f220000002400 */
[----:B-1----:R-:W-:Y:S02]  /*17370*/  FSEL R86, R67, -INF , P0 ;  /* 0xff80000043567808 */ /* 0x002fe40000000000 */
[----:B------:R-:W-:Y:S02]  /*17380*/  MOV R67, c[0x0][0x1e0] ;  /* 0x0000780000437a02 */ /* 0x000fe40000000f00 */
[----:B------:R-:W-:Y:S05]  /*17390*/  ISETP.GT.AND P0, PT, R0, 0x40, PT ;  /* 0x000000400000780c */ /* 0x000fea0003f04270 */
[----:B------:R-:W1:Y:S01]  /*173a0*/  MUFU.TANH R76, R76 ;  /* 0x0000004c004c7308 */ /* 0x000e620000002400 */
[----:B---3--:R-:W-:Y:S02]  /*173b0*/  FSEL R244, R85, -INF , P1 ;  /* 0xff80000055f47808 */ /* 0x008fe40000800000 */
[----:B------:R-:W-:Y:S02]  /*173c0*/  ISETP.GT.AND P1, PT, R2, 0x50, PT ;  /* 0x000000500200780c */ /* 0x000fe40003f24270 */
[----:B------:R-:W-:Y:S05]  /*173d0*/  FMNMX.FTZ R74, R244, R74, !PT ;  /* 0x0000004af44a7209 */ /* 0x000fea0007810000 */
[----:B------:R-:W3:Y:S01]  /*173e0*/  MUFU.TANH R96, R96 ;  /* 0x0000006000607308 */ /* 0x000ee20000002400 */
[----:B------:R-:W-:Y:S02]  /*173f0*/  FSEL R208, R7, -INF , P1 ;  /* 0xff80000007d07808 */ /* 0x000fe40000800000 */
[----:B------:R-:W-:Y:S02]  /*17400*/  ISETP.GT.AND P1, PT, R2, 0x68, PT ;  /* 0x000000680200780c */ /* 0x000fe40003f24270 */
[----:B----4-:R-:W-:Y:S02]  /*17410*/  FSEL R250, R72, -INF , P0 ;  /* 0xff80000048fa7808 */ /* 0x010fe40000000000 */
[----:B------:R-:W-:Y:S03]  /*17420*/  ISETP.GT.AND P0, PT, R5, 0x48, PT ;  /* 0x000000480500780c */ /* 0x000fe60003f04270 */
[----:B------:R-:W4:Y:S01]  /*17430*/  MUFU.TANH R78, R78 ;  /* 0x0000004e004e7308 */ /* 0x000f220000002400 */
[----:B-1----:R-:W-:Y:S02]  /*17440*/  FSEL R66, R76, -INF , P2 ;  /* 0xff8000004c427808 */ /* 0x002fe40001000000 */
[----:B------:R-:W2:Y:S01]  /*17450*/  LDL.64 R76, [R1+0x68] ;  /* 0x00006800014c7983 */ /* 0x000ea20000100a00 */
[----:B------:R-:W-:Y:S02]  /*17460*/  ISETP.GT.AND P2, PT, R2, 0x48, PT ;  /* 0x000000480200780c */ /* 0x000fe40003f44270 */
[----:B------:R-:W-:Y:S04]  /*17470*/  IMAD.MOV.U32 R85, RZ, RZ, R66 ;  /* 0x000000ffff557224 */ /* 0x000fe800078e0042 */
[----:B------:R-:W1:Y:S01]  /*17480*/  MUFU.TANH R82, R82 ;  /* 0x0000005200527308 */ /* 0x000e620000002400 */
[----:B------:R-:W-:Y:S01]  /*17490*/  STL [R1+0xb4], R214 ;  /* 0x0000b4d601007387 */ /* 0x000fe20000100800 */
[----:B---3--:R-:W-:Y:S03]  /*174a0*/  FSEL R245, R96, -INF , P5 ;  /* 0xff80000060f57808 */ /* 0x008fe60002800000 */
[----:B------:R-:W-:Y:S01]  /*174b0*/  STL [R1+0xb8], R242 ;  /* 0x0000b8f201007387 */ /* 0x000fe20000100800 */
[----:B------:R-:W-:Y:S02]  /*174c0*/  ISETP.GT.AND P5, PT, R4, 0x69, PT ;  /* 0x000000690400780c */ /* 0x000fe40003fa4270 */
[----:B------:R-:W-:Y:S02]  /*174d0*/  FMNMX.FTZ R74, R245, R74, !PT ;  /* 0x0000004af54a7209 */ /* 0x000fe40007810000 */
[----:B------:R-:W3:Y:S01]  /*174e0*/  MUFU.TANH R97, R97 ;  /* 0x0000006100617308 */ /* 0x000ee20000002400 */
[----:B----4-:R-:W-:Y:S02]  /*174f0*/  FSEL R78, R78, -INF , P0 ;  /* 0xff8000004e4e7808 */ /* 0x010fe40000000000 */
[----:B------:R-:W-:Y:S03]  /*17500*/  ISETP.GT.AND P0, PT, R4, 0x60, PT ;  /* 0x000000600400780c */ /* 0x000fe60003f04270 */
[----:B------:R-:W-:Y:S04]  /*17510*/  IMAD.MOV.U32 R81, RZ, RZ, R78 ;  /* 0x000000ffff517224 */ /* 0x000fe800078e004e */
[----:B------:R-:W4:Y:S01]  /*17520*/  MUFU.TANH R100, R100 ;  /* 0x0000006400647308 */ /* 0x000f220000002400 */
[----:B-1----:R-:W-:Y:S02]  /*17530*/  FSEL R243, R82, -INF , P2 ;  /* 0xff80000052f37808 */ /* 0x002fe40001000000 */
[----:B------:R-:W-:Y:S02]  /*17540*/  MOV R82, R75 ;  /* 0x0000004b00527202 */ /* 0x000fe40000000f00 */
[----:B------:R-:W-:Y:S05]  /*17550*/  ISETP.GT.AND P2, PT, R4, 0x68, PT ;  /* 0x000000680400780c */ /* 0x000fea0003f44270 */
        /* <DEDUP_REMOVED lines=9> */
[----:B----4-:R-:W-:Y:S02]  /*175f0*/  FSEL R215, R100, -INF , P0 ;  /* 0xff80000064d77808 */ /* 0x010fe40000000000 */
[----:B------:R-:W-:Y:S02]  /*17600*/  FMNMX.FTZ R4, R28, R4, !PT ;  /* 0x000000041c047209 */ /* 0x000fe40007810000 */
[----:B------:R-:W-:Y:S01]  /*17610*/  FMNMX.FTZ R74, R215, R74, !PT ;  /* 0x0000004ad74a7209 */ /* 0x000fe20007810000 */
[----:B------:R-:W4:Y:S01]  /*17620*/  MUFU.TANH R83, R83 ;  /* 0x0000005300537308 */ /* 0x000f220000002400 */
[----:B------:R-:W-:Y:S02]  /*17630*/  FMNMX.FTZ R4, R31, R4, !PT ;  /* 0x000000041f047209 */ /* 0x000fe40007810000 */
[----:B------:R-:W-:Y:S02]  /*17640*/  FMNMX.FTZ R74, R213, R74, !PT ;  /* 0x0000004ad54a7209 */ /* 0x000fe40007810000 */
[----:B-1----:R-:W-:Y:S02]  /*17650*/  FSEL R212, R112, -INF , P2 ;  /* 0xff80000070d47808 */ /* 0x002fe40001000000 */
[----:B------:R-:W-:Y:S02]  /*17660*/  FMNMX.FTZ R4, R32, R4, !PT ;  /* 0x0000000420047209 */ /* 0x000fe40007810000 */
[----:B------:R-:W-:Y:S01]  /*17670*/  FMNMX.FTZ R74, R212, R74, !PT ;  /* 0x0000004ad44a7209 */ /* 0x000fe20007810000 */
[----:B------:R-:W1:Y:S01]  /*17680*/  MUFU.TANH R87, R87 ;  /* 0x0000005700577308 */ /* 0x000e620000002400 */
[----:B------:R-:W-:Y:S02]  /*17690*/  FMNMX.FTZ R4, R43, R4, !PT ;  /* 0x000000042b047209 */ /* 0x000fe40007810000 */
[----:B------:R-:W-:Y:S02]  /*176a0*/  ISETP.GT.AND P0, PT, R2, 0x51, PT ;  /* 0x000000510200780c */ /* 0x000fe40003f04270 */
[----:B---3--:R-:W-:Y:S02]  /*176b0*/  FSEL R210, R113, -INF , P5 ;  /* 0xff80000071d27808 */ /* 0x008fe40002800000 */
[----:B------:R-:W-:Y:S02]  /*176c0*/  FMNMX.FTZ R4, R44, R4, !PT ;  /* 0x000000042c047209 */ /* 0x000fe40007810000 */
[----:B------:R-:W-:Y:S01]  /*176d0*/  FMNMX.FTZ R74, R210, R74, !PT ;  /* 0x0000004ad24a7209 */ /* 0x000fe20007810000 */
[----:B------:R-:W3:Y:S01]  /*176e0*/  MUFU.TANH R17, R17 ;  /* 0x0000001100117308 */ /* 0x000ee20000002400 */
[----:B------:R-:W-:Y:S02]  /*176f0*/  FMNMX.FTZ R4, R47, R4, !PT ;  /* 0x000000042f047209 */ /* 0x000fe40007810000 */
[----:B------:R-:W-:Y:S01]  /*17700*/  ISETP.GT.AND P2, PT, R2, 0x58, PT ;  /* 0x000000580200780c */ /* 0x000fe20003f44270 */
[----:B------:R-:W3:Y:S01]  /*17710*/  SHFL.BFLY PT, R7, R74, 0x2, 0x1f ;  /* 0x0c401f004a077f89 */ /* 0x000ee200000e0000 */
[----:B------:R-:W-:Y:S02]  /*17720*/  FMNMX.FTZ R4, R48, R4, !PT ;  /* 0x0000000430047209 */ /* 0x000fe40007810000 */
[----:B----4-:R-:W-:Y:S02]  /*17730*/  FSEL R103, R83, -INF , P4 ;  /* 0xff80000053677808 */ /* 0x010fe40002000000 */
[----:B------:R-:W-:Y:S01]  /*17740*/  FMNMX.FTZ R4, R59, R4, !PT ;  /* 0x000000043b047209 */ /* 0x000fe20007810000 */
[----:B------:R-:W-:Y:S01]  /*17750*/  MUFU.TANH R92, R92 ;  /* 0x0000005c005c7308 */ /* 0x000fe20000002400 */
[----:B------:R-:W-:Y:S02]  /*17760*/  ISETP.GT.AND P5, PT, R2, 0x59, PT ;  /* 0x000000590200780c */ /* 0x000fe40003fa4270 */
[----:B------:R-:W-:Y:S02]  /*17770*/  FMNMX.FTZ R4, R60, R4, !PT ;  /* 0x000000043c047209 */ /* 0x000fe40007810000 */
[----:B-1----:R-:W-:Y:S01]  /*17780*/  FSEL R205, R87, -INF , P0 ;  /* 0xff80000057cd7808 */ /* 0x002fe20000000000 */
[----:B------:R-:W-:Y:S01]  /*17790*/  IMAD.MOV.U32 R87, RZ, RZ, R65 ;  /* 0x000000ffff577224 */ /* 0x000fe200078e0041 */
[----:B------:R-:W-:Y:S02]  /*177a0*/  FMNMX.FTZ R73, R63, R4, !PT ;  /* 0x000000043f497209 */ /* 0x000fe40007810000 */
[----:B------:R-:W-:Y:S01]  /*177b0*/  FMNMX.FTZ R4, R21, R118, !PT ;  /* 0x0000007615047209 */ /* 0x000fe20007810000 */
[----:B------:R-:W1:Y:S01]  /*177c0*/  MUFU.TANH R98, R98 ;  /* 0x0000006200627308 */ /* 0x000e620000002400 */
[----:B------:R-:W-:Y:S02]  /*177d0*/  FMNMX.FTZ R73, R86, R73, !PT ;  /* 0x0000004956497209 */ /* 0x000fe40007810000 */
[----:B------:R-:W-:Y:S02]  /*177e0*/  FMNMX.FTZ R4, R22, R4, !PT ;  /* 0x0000000416047209 */ /* 0x000fe40007810000 */
[----:B---3--:R-:W-:Y:S01]  /*177f0*/  FSEL R195, R17, -INF , P3 ;  /* 0xff80000011c37808 */ /* 0x008fe20001800000 */
[----:B------:R-:W-:Y:S01]  /*17800*/  FMUL.FTZ R17, R107, c[0x0][0x320] ;  /* 0x0000c8006b117a20 */ /* 0x000fe20000410000 */
[----:B------:R-:W-:Y:S02]  /*17810*/  FMNMX.FTZ R4, R23, R4, !PT ;  /* 0x0000000417047209 */ /* 0x000fe40007810000 */
[----:B------:R-:W-:Y:S01]  /*17820*/  FMNMX.FTZ R74, R74, R7, !PT ;  /* 0x000000074a4a7209 */ /* 0x000fe20007810000 */
[----:B------:R-:W3:Y:S01]  /*17830*/  MUFU.TANH R114, R114 ;  /* 0x0000007200727308 */ /* 0x000ee20000002400 */
[----:B------:R-:W-:Y:S02]  /*17840*/  FMNMX.FTZ R4, R24, R4, !PT ;  /* 0x0000000418047209 */ /* 0x000fe40007810000 */
[----:B------:R-:W-:Y:S01]  /*17850*/  ISETP.GT.AND P3, PT, R0, 0x58, PT ;  /* 0x000000580000780c */ /* 0x000fe20003f64270 */
[----:B------:R-:W4:Y:S01]  /*17860*/  SHFL.BFLY PT, R7, R74, 0x1, 0x1f ;  /* 0x0c201f004a077f89 */ /* 0x000f2200000e0000 */
[----:B------:R-:W-:Y:S02]  /*17870*/  FMNMX.FTZ R4, R35, R4, !PT ;  /* 0x0000000423047209 */ /* 0x000fe40007810000 */
[----:B------:R-:W-:Y:S02]  /*17880*/  ISETP.GT.AND P4, PT, R2, 0x60, PT ;  /* 0x000000600200780c */ /* 0x000fe40003f84270 */
[----:B------:R-:W-:Y:S01]  /*17890*/  FMNMX.FTZ R4, R36, R4, !PT ;  /* 0x0000000424047209 */ /* 0x000fe20007810000 */
[----:B------:R-:W-:Y:S01]  /*178a0*/  MUFU.TANH R17, R17 ;  /* 0x0000001100117308 */ /* 0x000fe20000002400 */
[----:B------:R-:W-:Y:S02]  /*178b0*/  ISETP.GT.AND P0, PT, R2, 0x69, PT ;  /* 0x000000690200780c */ /* 0x000fe40003f04270 */
[----:B------:R-:W-:Y:S02]  /*178c0*/  FMNMX.FTZ R4, R39, R4, !PT ;  /* 0x0000000427047209 */ /* 0x000fe40007810000 */
[----:B-1----:R-:W-:Y:S02]  /*178d0*/  FSEL R204, R98, -INF , P2 ;  /* 0xff80000062cc7808 */ /* 0x002fe40001000000 */
[----:B------:R-:W-:Y:S02]  /*178e0*/  FMNMX.FTZ R6, R19, R6, !PT ;  /* 0x0000000613067209 */ /* 0x000fe40007810000 */
[----:B------:R-:W-:Y:S01]  /*178f0*/  FMNMX.FTZ R4, R40, R4, !PT ;  /* 0x0000000428047209 */ /* 0x000fe20007810000 */
[----:B------:R-:W1:Y:S01]  /*17900*/  MUFU.TANH R99, R99 ;  /* 0x0000006300637308 */ /* 0x000e620000002400 */
[----:B------:R-:W-:Y:S02]  /*17910*/  FMNMX.FTZ R2, R20, R6, !PT ;  /* 0x0000000614027209 */ /* 0x000fe40007810000 */
[----:B------:R-:W-:Y:S02]  /*17920*/  FMNMX.FTZ R4, R51, R4, !PT ;  /* 0x0000000433047209 */ /* 0x000fe40007810000 */
[----:B---3--:R-:W-:Y:S02]  /*17930*/  FSEL R194, R114, -INF , P1 ;  /* 0xff80000072c27808 */ /* 0x008fe40000800000 */
[----:B------:R-:W-:Y:S02]  /*17940*/  FMNMX.FTZ R4, R52, R4, !PT ;  /* 0x0000000434047209 */ /* 0x000fe40007810000 */
[----:B----4-:R-:W-:Y:S01]  /*17950*/  FMNMX.FTZ R74, R74, R7, !PT ;  /* 0x000000074a4a7209 */ /* 0x010fe20007810000 */
[----:B------:R-:W3:Y:S01]  /*17960*/  MUFU.TANH R109, R109 ;  /* 0x0000006d006d7308 */ /* 0x000ee20000002400 */
[----:B------:R-:W-:Y:S02]  /*17970*/  FMNMX.FTZ R73, R247, R73, !PT ;  /* 0x00000049f7497209 */ /* 0x000fe40007810000 */
[----:B------:R-:W-:Y:S01]  /*17980*/  FSEL R114, R92, -INF , P3 ;  /* 0xff8000005c727808 */ /* 0x000fe20001800000 */
[----:B------:R-:W-:Y:S01]  /*17990*/  FMUL.FTZ R75, R74, c[0x0][0x2d0] ;  /* 0x0000b4004a4b7a20 */ /* 0x000fe20000410000 */
[----:B------:R-:W-:Y:S02]  /*179a0*/  FMNMX.FTZ R4, R55, R4, !PT ;  /* 0x0000000437047209 */ /* 0x000fe40007810000 */
[C---:B------:R-:W-:Y:S02]  /*179b0*/  ISETP.GT.AND P3, PT, R0.reuse, 0x69, PT ;  /* 0x000000690000780c */ /* 0x040fe40003f64270 */
[----:B------:R-:W-:Y:S01]  /*179c0*/  ISETP.GT.AND P1, PT, R0, 0x59, PT ;  /* 0x000000590000780c */ /* 0x000fe20003f24270 */
[----:B------:R-:W4:Y:S01]  /*179d0*/  MUFU.TANH R102, R102 ;  /* 0x0000006600667308 */ /* 0x000f220000002400 */
[----:B------:R-:W-:Y:S02]  /*179e0*/  FMNMX.FTZ R73, R248, R73, !PT ;  /* 0x00000049f8497209 */ /* 0x000fe40007810000 */
[----:B------:R-:W-:Y:S02]  /*179f0*/  FMNMX.FTZ R2, R33, R2, !PT ;  /* 0x0000000221027209 */ /* 0x000fe40007810000 */
[----:B------:R-:W-:Y:S02]  /*17a00*/  FMNMX.FTZ R73, R243, R73, !PT ;  /* 0x00000049f3497209 */ /* 0x000fe40007810000 */
[----:B-1----:R-:W-:Y:S02]  /*17a10*/  FSEL R201, R99, -INF , P5 ;  /* 0xff80000063c97808 */ /* 0x002fe40002800000 */
[----:B------:R-:W-:Y:S01]  /*17a20*/  FMNMX.FTZ R73, R103, R73, !PT ;  /* 0x0000004967497209 */ /* 0x000fe20007810000 */
[----:B------:R-:W1:Y:S01]  /*17a30*/  MUFU.TANH R115, R115 ;  /* 0x0000007300737308 */ /* 0x000e620000002400 */
[----:B------:R-:W-:Y:S02]  /*17a40*/  FMNMX.FTZ R4, R56, R4, !PT ;  /* 0x0000000438047209 */ /* 0x000fe40007810000 */
[----:B------:R-:W-:Y:S02]  /*17a50*/  FMNMX.FTZ R73, R208, R73, !PT ;  /* 0x00000049d0497209 */ /* 0x000fe40007810000 */
[----:B---3--:R-:W-:Y:S02]  /*17a60*/  FSEL R98, R109, -INF , P3 ;  /* 0xff8000006d627808 */ /* 0x008fe40001800000 */
[----:B------:R-:W-:Y:S02]  /*17a70*/  FMNMX.FTZ R73, R205, R73, !PT ;  /* 0x00000049cd497209 */ /* 0x000fe40007810000 */
[----:B------:R-:W-:Y:S01]  /*17a80*/  FSETP.NEU.FTZ.AND P3, PT, R74, -INF , PT ;  /* 0xff8000004a00780b */ /* 0x000fe20003f7d000 */
[----:B------:R-:W3:Y:S01]  /*17a90*/  MUFU.TANH R79, R79 ;  /* 0x0000004f004f7308 */ /* 0x000ee20000002400 */
[----:B------:R-:W-:Y:S02]  /*17aa0*/  FMNMX.FTZ R73, R204, R73, !PT ;  /* 0x00000049cc497209 */ /* 0x000fe40007810000 */
[----:B------:R-:W-:Y:S02]  /*17ab0*/  FSEL R75, R75, RZ, P3 ;  /* 0x000000ff4b4b7208 */ /* 0x000fe40001800000 */
[----:B----4-:R-:W-:Y:S02]  /*17ac0*/  FSEL R198, R102, -INF , P4 ;  /* 0xff80000066c67808 */ /* 0x010fe40002000000 */
[----:B------:R-:W-:Y:S01]  /*17ad0*/  FMNMX.FTZ R73, R201, R73, !PT ;  /* 0x00000049c9497209 */ /* 0x000fe20007810000 */
[--C-:B------:R-:W-:Y:S01]  /*17ae0*/  FFMA.FTZ R102, R246, c[0x0][0x2d0], -R75.reuse ;  /* 0x0000b400f6667a23 */ /* 0x100fe2000001084b */
[C---:B------:R-:W-:Y:S01]  /*17af0*/  ISETP.GT.AND P5, PT, R0.reuse, 0x50, PT ;  /* 0x000000500000780c */ /* 0x040fe20003fa4270 */
[----:B------:R-:W4:Y:S01]  /*17b00*/  MUFU.TANH R90, R90 ;  /* 0x0000005a005a7308 */ /* 0x000f220000002400 */
[----:B------:R-:W-:Y:S01]  /*17b10*/  ISETP.GT.AND P4, PT, R0, 0x51, PT ;  /* 0x000000510000780c */ /* 0x000fe20003f84270 */
[--C-:B------:R-:W-:Y:S01]  /*17b20*/  FFMA.FTZ R107, R216, c[0x0][0x2d0], -R75.reuse ;  /* 0x0000b400d86b7a23 */ /* 0x100fe2000001084b */
[----:B------:R-:W-:Y:S01]  /*17b30*/  FMNMX.FTZ R4, R202, R4, !PT ;  /* 0x00000004ca047209 */ /* 0x000fe20007810000 */
[--C-:B------:R-:W-:Y:S01]  /*17b40*/  FFMA.FTZ R212, R212, c[0x0][0x2d0], -R75.reuse ;  /* 0x0000b400d4d47a23 */ /* 0x100fe2000001084b */
[----:B------:R-:W-:Y:S02]  /*17b50*/  FMNMX.FTZ R73, R198, R73, !PT ;  /* 0x00000049c6497209 */ /* 0x000fe40007810000 */
[----:B-1----:R-:W-:Y:S02]  /*17b60*/  FSEL R192, R115, -INF , P0 ;  /* 0xff80000073c07808 */ /* 0x002fe40000000000 */
[----:B------:R-:W-:Y:S01]  /*17b70*/  FSEL R191, R191, -INF , P5 ;  /* 0xff800000bfbf7808 */ /* 0x000fe20002800000 */
[----:B------:R-:W1:Y:S01]  /*17b80*/  MUFU.TANH R93, R93 ;  /* 0x0000005d005d7308 */ /* 0x000e620000002400 */
[----:B------:R-:W-:Y:S02]  /*17b90*/  ISETP.GT.AND P5, PT, R0, 0x61, PT ;  /* 0x000000610000780c */ /* 0x000fe40003fa4270 */
[----:B------:R-:W-:Y:S02]  /*17ba0*/  FSEL R112, R64, -INF , P4 ;  /* 0xff80000040707808 */ /* 0x000fe40002000000 */
[C---:B------:R-:W-:Y:S02]  /*17bb0*/  ISETP.GT.AND P4, PT, R0.reuse, 0x68, PT ;  /* 0x000000680000780c */ /* 0x040fe40003f84270 */
[----:B------:R-:W-:Y:S02]  /*17bc0*/  ISETP.GT.AND P0, PT, R0, 0x60, PT ;  /* 0x000000600000780c */ /* 0x000fe40003f04270 */
[----:B------:R-:W-:Y:S01]  /*17bd0*/  FMNMX.FTZ R0, R203, R4, !PT ;  /* 0x00000004cb007209 */ /* 0x000fe20007810000 */
[----:B------:R-:W1:Y:S01]  /*17be0*/  MUFU.TANH R104, R104 ;  /* 0x0000006800687308 */ /* 0x000e620000002400 */
[--C-:B------:R-:W-:Y:S01]  /*17bf0*/  FFMA.FTZ R4, R8, c[0x0][0x2d0], -R75.reuse ;  /* 0x0000b40008047a23 */ /* 0x100fe2000001084b */
[----:B------:R-:W-:Y:S02]  /*17c00*/  FMNMX.FTZ R73, R195, R73, !PT ;  /* 0x00000049c3497209 */ /* 0x000fe40007810000 */
[----:B------:R-:W-:Y:S02]  /*17c10*/  FMNMX.FTZ R2, R34, R2, !PT ;  /* 0x0000000222027209 */ /* 0x000fe40007810000 */
[----:B------:R-:W-:Y:S02]  /*17c20*/  FMNMX.FTZ R73, R194, R73, !PT ;  /* 0x00000049c2497209 */ /* 0x000fe40007810000 */
[----:B------:R-:W-:Y:S02]  /*17c30*/  FMNMX.FTZ R2, R37, R2, !PT ;  /* 0x0000000225027209 */ /* 0x000fe40007810000 */
[----:B------:R1:W-:Y:S01]  /*17c40*/  MUFU.EX2 R189, R4 ;  /* 0x0000000400bd7308 */ /* 0x0003e20000000800 */
[----:B------:R-:W-:Y:S02]  /*17c50*/  FMNMX.FTZ R73, R192, R73, !PT ;  /* 0x00000049c0497209 */ /* 0x000fe40007810000 */
[----:B------:R-:W-:Y:S02]  /*17c60*/  FMNMX.FTZ R2, R38, R2, !PT ;  /* 0x0000000226027209 */ /* 0x000fe40007810000 */
[----:B------:R-:W-:Y:S01]  /*17c70*/  ISETP.GT.AND P2, PT, R5, 0x49, PT ;  /* 0x000000490500780c */ /* 0x000fe20003f44270 */
[----:B------:R-:W1:Y:S01]  /*17c80*/  SHFL.BFLY PT, R6, R73, 0x2, 0x1f ;  /* 0x0c401f0049067f89 */ /* 0x000e6200000e0000 */
[----:B------:R-:W-:Y:S02]  /*17c90*/  FMNMX.FTZ R2, R49, R2, !PT ;  /* 0x0000000231027209 */ /* 0x000fe40007810000 */
[----:B---3--:R-:W-:Y:S01]  /*17ca0*/  FSEL R200, R79, -INF , P2 ;  /* 0xff8000004fc87808 */ /* 0x008fe20001000000 */
[----:B------:R-:W3:Y:S01]  /*17cb0*/  MUFU.TANH R105, R105 ;  /* 0x0000006900697308 */ /* 0x000ee20000002400 */
[----:B------:R-:W-:Y:S02]  /*17cc0*/  FMNMX.FTZ R2, R50, R2, !PT ;  /* 0x0000000232027209 */ /* 0x000fe40007810000 */
[----:B------:R-:W-:Y:S02]  /*17cd0*/  ISETP.GT.AND P2, PT, R5, 0x50, PT ;  /* 0x000000500500780c */ /* 0x000fe40003f44270 */
[----:B------:R-:W-:Y:S02]  /*17ce0*/  FMNMX.FTZ R2, R53, R2, !PT ;  /* 0x0000000235027209 */ /* 0x000fe40007810000 */
[----:B----4-:R-:W-:Y:S02]  /*17cf0*/  FSEL R190, R90, -INF , P2 ;  /* 0xff8000005abe7808 */ /* 0x010fe40001000000 */
[----:B------:R-:W-:Y:S01]  /*17d00*/  FMNMX.FTZ R2, R54, R2, !PT ;  /* 0x0000000236027209 */ /* 0x000fe20007810000 */
[----:B------:R-:W4:Y:S01]  /*17d10*/  MUFU.TANH R108, R108 ;  /* 0x0000006c006c7308 */ /* 0x000f220000002400 */
[----:B------:R-:W-:Y:S02]  /*17d20*/  ISETP.GT.AND P2, PT, R5, 0x61, PT ;  /* 0x000000610500780c */ /* 0x000fe40003f44270 */
[----:B------:R-:W-:Y:S01]  /*17d30*/  FMNMX.FTZ R2, R88, R2, !PT ;  /* 0x0000000258027209 */ /* 0x000fe20007810000 */
[--C-:B-1----:R-:W-:Y:S01]  /*17d40*/  FFMA.FTZ R4, R9, c[0x0][0x2d0], -R75.reuse ;  /* 0x0000b40009047a23 */ /* 0x102fe2000001084b */
[----:B------:R-:W-:Y:S02]  /*17d50*/  FSEL R115, R93, -INF , P1 ;  /* 0xff8000005d737808 */ /* 0x000fe40000800000 */
[----:B------:R-:W-:Y:S02]  /*17d60*/  FMNMX.FTZ R2, R89, R2, !PT ;  /* 0x0000000259027209 */ /* 0x000fe40007810000 */
[----:B------:R-:W-:Y:S01]  /*17d70*/  FSEL R185, R17, -INF , P2 ;  /* 0xff80000011b97808 */ /* 0x000fe20001000000 */
[----:B------:R1:W-:Y:S01]  /*17d80*/  MUFU.EX2 R223, R4 ;  /* 0x0000000400df7308 */ /* 0x0003e20000000800 */
[----:B------:R-:W-:Y:S02]  /*17d90*/  FMNMX.FTZ R73, R73, R6, !PT ;  /* 0x0000000649497209 */ /* 0x000fe40007810000 */
[----:B------:R-:W-:Y:S02]  /*17da0*/  FMNMX.FTZ R2, R207, R2, !PT ;  /* 0x00000002cf027209 */ /* 0x000fe40007810000 */
[----:B------:R-:W-:Y:S01]  /*17db0*/  FSEL R111, R104, -INF , P0 ;  /* 0xff800000686f7808 */ /* 0x000fe20000000000 */
[----:B------:R-:W1:Y:S01]  /*17dc0*/  SHFL.BFLY PT, R6, R73, 0x1, 0x1f ;  /* 0x0c201f0049067f89 */ /* 0x000e6200000e0000 */
[----:B------:R-:W-:Y:S01]  /*17dd0*/  FMNMX.FTZ R2, R211, R2, !PT ;  /* 0x00000002d3027209 */ /* 0x000fe20007810000 */
[--C-:B------:R-:W-:Y:S01]  /*17de0*/  FFMA.FTZ R104, R244, c[0x0][0x2d0], -R75.reuse ;  /* 0x0000b400f4687a23 */ /* 0x100fe2000001084b */
[----:B---3--:R-:W-:Y:S01]  /*17df0*/  FSEL R101, R105, -INF , P5 ;  /* 0xff80000069657808 */ /* 0x008fe20002800000 */
[----:B------:R-:W3:Y:S01]  /*17e00*/  MUFU.TANH R91, R91 ;  /* 0x0000005b005b7308 */ /* 0x000ee20000002400 */
[----:B------:R-:W-:Y:S02]  /*17e10*/  FMNMX.FTZ R2, R250, R2, !PT ;  /* 0x00000002fa027209 */ /* 0x000fe40007810000 */
[----:B------:R-:W-:Y:S02]  /*17e20*/  FMNMX.FTZ R0, R217, R0, !PT ;  /* 0x00000000d9007209 */ /* 0x000fe40007810000 */
[----:B------:R-:W-:Y:S02]  /*17e30*/  FMNMX.FTZ R2, R251, R2, !PT ;  /* 0x00000002fb027209 */ /* 0x000fe40007810000 */
[----:B----4-:R-:W-:Y:S02]  /*17e40*/  FSEL R99, R108, -INF , P4 ;  /* 0xff8000006c637808 */ /* 0x010fe40002000000 */
[----:B------:R-:W-:Y:S01]  /*17e50*/  FMNMX.FTZ R2, R85, R2, !PT ;  /* 0x0000000255027209 */ /* 0x000fe20007810000 */
[----:B------:R-:W4:Y:S01]  /*17e60*/  MUFU.TANH R94, R94 ;  /* 0x0000005e005e7308 */ /* 0x000f220000002400 */
[----:B------:R-:W-:Y:S02]  /*17e70*/  FMNMX.FTZ R0, R219, R0, !PT ;  /* 0x00000000db007209 */ /* 0x000fe40007810000 */
[----:B------:R-:W-:Y:S01]  /*17e80*/  FMNMX.FTZ R2, R87, R2, !PT ;  /* 0x0000000257027209 */ /* 0x000fe20007810000 */
[--C-:B-1----:R-:W-:Y:S01]  /*17e90*/  FFMA.FTZ R4, R10, c[0x0][0x2d0], -R75.reuse ;  /* 0x0000b4000a047a23 */ /* 0x102fe2000001084b */
[----:B------:R-:W-:Y:S02]  /*17ea0*/  FMNMX.FTZ R0, R80, R0, !PT ;  /* 0x0000000050007209 */ /* 0x000fe40007810000 */
[----:B------:R-:W-:Y:S02]  /*17eb0*/  ISETP.GT.AND P4, PT, R5, 0x59, PT ;  /* 0x000000590500780c */ /* 0x000fe40003f84270 */
[----:B------:R-:W-:Y:S01]  /*17ec0*/  FMNMX.FTZ R0, R82, R0, !PT ;  /* 0x0000000052007209 */ /* 0x000fe20007810000 */
[----:B------:R1:W-:Y:S01]  /*17ed0*/  MUFU.EX2 R249, R4 ;  /* 0x0000000400f97308 */ /* 0x0003e20000000800 */
[----:B------:R-:W-:Y:S02]  /*17ee0*/  FMNMX.FTZ R73, R73, R6, !PT ;  /* 0x0000000649497209 */ /* 0x000fe40007810000 */
[----:B------:R-:W-:Y:S02]  /*17ef0*/  FMNMX.FTZ R2, R191, R2, !PT ;  /* 0x00000002bf027209 */ /* 0x000fe40007810000 */
[C---:B------:R-:W-:Y:S01]  /*17f00*/  FSETP.NEU.FTZ.AND P2, PT, R73.reuse, -INF , PT ;  /* 0xff8000004900780b */ /* 0x040fe20003f5d000 */
[----:B------:R-:W-:Y:S01]  /*17f10*/  FMUL.FTZ R96, R73, c[0x0][0x2d0] ;  /* 0x0000b40049607a20 */ /* 0x000fe20000410000 */
[----:B------:R-:W-:Y:S02]  /*17f20*/  FMNMX.FTZ R2, R112, R2, !PT ;  /* 0x0000000270027209 */ /* 0x000fe40007810000 */
[----:B------:R-:W-:Y:S01]  /*17f30*/  FMNMX.FTZ R0, R81, R0, !PT ;  /* 0x0000000051007209 */ /* 0x000fe20007810000 */
[----:B------:R-:W2:Y:S01]  /*17f40*/  MUFU.TANH R95, R95 ;  /* 0x0000005f005f7308 */ /* 0x000ea20000002400 */
[----:B------:R-:W-:Y:S02]  /*17f50*/  FSEL R96, R96, RZ, P2 ;  /* 0x000000ff60607208 */ /* 0x000fe40001000000 */
[----:B------:R-:W-:Y:S02]  /*17f60*/  FMNMX.FTZ R2, R114, R2, !PT ;  /* 0x0000000272027209 */ /* 0x000fe40007810000 */
[----:B------:R-:W-:Y:S01]  /*17f70*/  ISETP.GT.AND P1, PT, R5, 0x51, PT ;  /* 0x000000510500780c */ /* 0x000fe20003f24270 */
[--C-:B------:R-:W-:Y:S01]  /*17f80*/  FFMA.FTZ R105, R205, c[0x0][0x2d0], -R96.reuse ;  /* 0x0000b400cd697a23 */ /* 0x100fe20000010860 */
[----:B------:R-:W-:Y:S01]  /*17f90*/  FMNMX.FTZ R2, R115, R2, !PT ;  /* 0x0000000273027209 */ /* 0x000fe20007810000 */
[--C-:B------:R-:W-:Y:S01]  /*17fa0*/  FFMA.FTZ R108, R204, c[0x0][0x2d0], -R96.reuse ;  /* 0x0000b400cc6c7a23 */ /* 0x100fe20000010860 */
[----:B---3--:R-:W-:Y:S01]  /*17fb0*/  FSEL R113, R91, -INF , P1 ;  /* 0xff8000005b717808 */ /* 0x008fe20000800000 */
[----:B------:R-:W3:Y:S01]  /*17fc0*/  MUFU.TANH R106, R106 ;  /* 0x0000006a006a7308 */ /* 0x000ee20000002400 */
[----:B------:R-:W-:Y:S01]  /*17fd0*/  FMNMX.FTZ R2, R111, R2, !PT ;  /* 0x000000026f027209 */ /* 0x000fe20007810000 */
[--C-:B------:R-:W-:Y:S01]  /*17fe0*/  FFMA.FTZ R195, R195, c[0x0][0x2d0], -R96.reuse ;  /* 0x0000b400c3c37a23 */ /* 0x100fe20000010860 */
[----:B------:R-:W-:Y:S01]  /*17ff0*/  ISETP.GT.AND P0, PT, R5, 0x58, PT ;  /* 0x000000580500780c */ /* 0x000fe20003f04270 */
[--C-:B-1----:R-:W-:Y:S01]  /*18000*/  FFMA.FTZ R4, R12, c[0x0][0x2d0], -R96.reuse ;  /* 0x0000b4000c047a23 */ /* 0x102fe20000010860 */
[----:B------:R-:W-:Y:S01]  /*18010*/  FMNMX.FTZ R2, R101, R2, !PT ;  /* 0x0000000265027209 */ /* 0x000fe20007810000 */
[--C-:B------:R-:W-:Y:S01]  /*18020*/  FFMA.FTZ R194, R194, c[0x0][0x2d0], -R96.reuse ;  /* 0x0000b400c2c27a23 */ /* 0x100fe20000010860 */
[----:B----4-:R-:W-:Y:S02]  /*18030*/  FSEL R188, R94, -INF , P0 ;  /* 0xff8000005ebc7808 */ /* 0x010fe40000000000 */
[----:B------:R-:W-:Y:S01]  /*18040*/  FMNMX.FTZ R2, R99, R2, !PT ;  /* 0x0000000263027209 */ /* 0x000fe20007810000 */
[----:B------:R1:W-:Y:S01]  /*18050*/  MUFU.EX2 R206, R4 ;  /* 0x0000000400ce7308 */ /* 0x0003e20000000800 */
[----:B------:R-:W-:Y:S02]  /*18060*/  ISETP.GT.AND P1, PT, R5, 0x68, PT ;  /* 0x000000680500780c */ /* 0x000fe40003f24270 */
[----:B------:R-:W-:Y:S02]  /*18070*/  FMNMX.FTZ R2, R98, R2, !PT ;  /* 0x0000000262027209 */ /* 0x000fe40007810000 */
[----:B--2---:R-:W-:Y:S02]  /*18080*/  FSEL R187, R95, -INF , P4 ;  /* 0xff8000005fbb7808 */ /* 0x004fe40002000000 */
[----:B------:R-:W-:Y:S01]  /*18090*/  ISETP.GE.AND P4, PT, R214, 0x1, PT ;  /* 0x00000001d600780c */ /* 0x000fe20003f86270 */
[----:B------:R-:W2:Y:S01]  /*180a0*/  SHFL.BFLY PT, R72, R2, 0x2, 0x1f ;  /* 0x0c401f0002487f89 */ /* 0x000ea200000e0000 */
[----:B------:R-:W-:Y:S01]  /*180b0*/  F2FP.BF16.PACK_AB R76, R223, R189 ;  /* 0x000000bddf4c723e */ /* 0x000fe200000010ff */
[----:B------:R-:W4:Y:S01]  /*180c0*/  MUFU.TANH R7, R110 ;  /* 0x0000006e00077308 */ /* 0x000f220000002400 */
[----:B------:R-:W-:Y:S02]  /*180d0*/  FMNMX.FTZ R0, R200, R0, !PT ;  /* 0x00000000c8007209 */ /* 0x000fe40007810000 */
[----:B------:R-:W-:Y:S02]  /*180e0*/  ISETP.GT.AND P0, PT, R5, 0x60, PT ;  /* 0x000000600500780c */ /* 0x000fe40003f04270 */
[----:B------:R-:W-:Y:S02]  /*180f0*/  FMNMX.FTZ R0, R190, R0, !PT ;  /* 0x00000000be007209 */ /* 0x000fe40007810000 */
[----:B---3--:R-:W-:Y:S01]  /*18100*/  FSEL R186, R106, -INF , P0 ;  /* 0xff8000006aba7808 */ /* 0x008fe20000000000 */
[--C-:B------:R-:W-:Y:S01]  /*18110*/  FFMA.FTZ R106, R245, c[0x0][0x2d0], -R75.reuse ;  /* 0x0000b400f56a7a23 */ /* 0x100fe2000001084b */
[----:B------:R-:W-:Y:S02]  /*18120*/  FMNMX.FTZ R0, R113, R0, !PT ;  /* 0x0000000071007209 */ /* 0x000fe40007810000 */
[----:B------:R-:W-:Y:S02]  /*18130*/  ISETP.GT.AND P0, PT, R5, 0x69, PT ;  /* 0x000000690500780c */ /* 0x000fe40003f04270 */
[----:B------:R-:W-:Y:S01]  /*18140*/  FMNMX.FTZ R0, R188, R0, !PT ;  /* 0x00000000bc007209 */ /* 0x000fe20007810000 */
[----:B-1----:R-:W-:Y:S01]  /*18150*/  FFMA.FTZ R4, R13, c[0x0][0x2d0], -R96 ;  /* 0x0000b4000d047a23 */ /* 0x002fe20000010860 */
[----:B------:R-:W-:Y:S01]  /*18160*/  FSEL R70, R70, -INF , P0 ;  /* 0xff80000046467808 */ /* 0x000fe20000000000 */
[--C-:B------:R-:W-:Y:S01]  /*18170*/  FFMA.FTZ R13, R30, c[0x0][0x2d0], -R75.reuse ;  /* 0x0000b4001e0d7a23 */ /* 0x100fe2000001084b */
[----:B------:R-:W-:Y:S01]  /*18180*/  @P4 SHF.R.S32.HI R5, RZ, 0x1f, R242 ;  /* 0x0000001fff054819 */ /* 0x000fe200000114f2 */
[----:B------:R1:W3:Y:S01]  /*18190*/  MUFU.EX2 R209, R4 ;  /* 0x0000000400d17308 */ /* 0x0002e20000000800 */
[----:B------:R-:W-:Y:S02]  /*181a0*/  FMNMX.FTZ R0, R187, R0, !PT ;  /* 0x00000000bb007209 */ /* 0x000fe40007810000 */
[----:B------:R-:W-:Y:S01]  /*181b0*/  @P4 SHF.L.U32 R17, R67, 0x5, RZ ;  /* 0x0000000543114819 */ /* 0x000fe200000006ff */
[----:B------:R-:W-:Y:S01]  /*181c0*/  @P4 IMAD R5, R5, c[0x0][0x1e0], RZ ;  /* 0x0000780005054a24 */ /* 0x000fe200078e02ff */
[----:B--2---:R-:W-:Y:S01]  /*181d0*/  FMNMX.FTZ R72, R2, R72, !PT ;  /* 0x0000004802487209 */ /* 0x004fe20007810000 */
[----:B------:R-:W-:Y:S01]  /*181e0*/  FFMA.FTZ R2, R11, c[0x0][0x2d0], -R75 ;  /* 0x0000b4000b027a23 */ /* 0x000fe2000001084b */
[----:B----4-:R-:W-:Y:S01]  /*181f0*/  FSEL R184, R7, -INF , P1 ;  /* 0xff80000007b87808 */ /* 0x010fe20000800000 */
[--C-:B------:R-:W-:Y:S01]  /*18200*/  FFMA.FTZ R110, R201, c[0x0][0x2d0], -R96.reuse ;  /* 0x0000b400c96e7a23 */ /* 0x100fe20000010860 */
[----:B------:R-:W-:Y:S01]  /*18210*/  FMNMX.FTZ R0, R186, R0, !PT ;  /* 0x00000000ba007209 */ /* 0x000fe20007810000 */
[----:B------:R2:W-:Y:S01]  /*18220*/  MUFU.EX2 R65, R2 ;  /* 0x0000000200417308 */ /* 0x0005e20000000800 */
[----:B------:R-:W4:Y:S01]  /*18230*/  SHFL.BFLY PT, R6, R72, 0x1, 0x1f ;  /* 0x0c201f0048067f89 */ /* 0x000f2200000e0000 */
[----:B------:R-:W-:Y:S01]  /*18240*/  @P4 IMAD R5, R242, c[0x0][0x1e4], R5 ;  /* 0x00007900f2054a24 */ /* 0x000fe200078e0205 */
[----:B------:R-:W-:Y:S04]  /*18250*/  FMNMX.FTZ R0, R185, R0, !PT ;  /* 0x00000000b9007209 */ /* 0x000fe80007810000 */
[----:B------:R-:W-:Y:S03]  /*18260*/  FMNMX.FTZ R0, R184, R0, !PT ;  /* 0x00000000b8007209 */ /* 0x000fe60007810000 */
[----:B------:R3:W-:Y:S01]  /*18270*/  MUFU.EX2 R237, R13 ;  /* 0x0000000d00ed7308 */ /* 0x0007e20000000800 */
[----:B------:R-:W-:Y:S01]  /*18280*/  FMNMX.FTZ R0, R70, R0, !PT ;  /* 0x0000000046007209 */ /* 0x000fe20007810000 */
[--C-:B-1----:R-:W-:Y:S02]  /*18290*/  FFMA.FTZ R4, R14, c[0x0][0x2d0], -R96.reuse ;  /* 0x0000b4000e047a23 */ /* 0x102fe40000010860 */
[----:B------:R-:W-:Y:S06]  /*182a0*/  FFMA.FTZ R14, R29, c[0x0][0x2d0], -R75 ;  /* 0x0000b4001d0e7a23 */ /* 0x000fec000001084b */
[----:B------:R1:W-:Y:S01]  /*182b0*/  MUFU.EX2 R66, R4 ;  /* 0x0000000400427308 */ /* 0x0003e20000000800 */
[----:B--2---:R-:W2:Y:S01]  /*182c0*/  SHFL.BFLY PT, R2, R0, 0x2, 0x1f ;  /* 0x0c401f0000027f89 */ /* 0x004ea200000e0000 */
[----:B----4-:R-:W-:Y:S01]  /*182d0*/  FMNMX.FTZ R72, R72, R6, !PT ;  /* 0x0000000648487209 */ /* 0x010fe20007810000 */
[----:B------:R-:W-:Y:S03]  /*182e0*/  @P4 IMAD.WIDE.U32 R6, R242, c[0x0][0x1e0], RZ ;  /* 0x00007800f2064a25 */ /* 0x000fe600078e00ff */
[C---:B------:R-:W-:Y:S04]  /*182f0*/  FSETP.NEU.FTZ.AND P1, PT, R72.reuse, -INF , PT ;  /* 0xff8000004800780b */ /* 0x040fe80003f3d000 */
[----:B------:R4:W-:Y:S01]  /*18300*/  MUFU.EX2 R90, R14 ;  /* 0x0000000e005a7308 */ /* 0x0009e20000000800 */
[----:B------:R-:W-:Y:S01]  /*18310*/  FMUL.FTZ R97, R72, c[0x0][0x2d0] ;  /* 0x0000b40048617a20 */ /* 0x000fe20000410000 */
[----:B------:R-:W-:Y:S01]  /*18320*/  @P4 IADD3 R7, R7, R5, RZ ;  /* 0x0000000507074210 */ /* 0x000fe20007ffe0ff */
[----:B------:R-:W-:Y:S01]  /*18330*/  @P4 IMAD.MOV.U32 R5, RZ, RZ, R77 ;  /* 0x000000ffff054224 */ /* 0x000fe200078e004d */
[----:B---3--:R-:W-:Y:S01]  /*18340*/  F2FP.BF16.PACK_AB R77, R209, R206 ;  /* 0x000000ced14d723e */ /* 0x008fe200000010ff */
[----:B------:R-:W-:Y:S01]  /*18350*/  FFMA.FTZ R13, R46, c[0x0][0x2d0], -R75 ;  /* 0x0000b4002e0d7a23 */ /* 0x000fe2000001084b */
[----:B------:R-:W-:Y:S01]  /*18360*/  FSEL R97, R97, RZ, P1 ;  /* 0x000000ff61617208 */ /* 0x000fe20000800000 */
[----:B------:R-:W-:Y:S03]  /*18370*/  @P4 IMAD R7, R7, 0x70, RZ ;  /* 0x0000007007074824 */ /* 0x000fe600078e02ff */
[----:B------:R-:W-:Y:S01]  /*18380*/  MUFU.EX2 R83, R13 ;  /* 0x0000000d00537308 */ /* 0x000fe20000000800 */
[--C-:B------:R-:W-:Y:S02]  /*18390*/  FFMA.FTZ R112, R112, c[0x0][0x2d0], -R97.reuse ;  /* 0x0000b40070707a23 */ /* 0x100fe40000010861 */
[--C-:B------:R-:W-:Y:S02]  /*183a0*/  FFMA.FTZ R114, R114, c[0x0][0x2d0], -R97.reuse ;  /* 0x0000b40072727a23 */ /* 0x100fe40000010861 */
[----:B-1----:R-:W-:Y:S02]  /*183b0*/  FFMA.FTZ R4, R15, c[0x0][0x2d0], -R96 ;  /* 0x0000b4000f047a23 */ /* 0x002fe40000010860 */
[----:B------:R-:W-:Y:S01]  /*183c0*/  FFMA.FTZ R115, R115, c[0x0][0x2d0], -R97 ;  /* 0x0000b40073737a23 */ /* 0x000fe20000010861 */
[----:B--2---:R-:W-:Y:S01]  /*183d0*/  FMNMX.FTZ R0, R0, R2, !PT ;  /* 0x0000000200007209 */ /* 0x004fe20007810000 */
[--C-:B------:R-:W-:Y:S01]  /*183e0*/  FFMA.FTZ R15, R26, c[0x0][0x2d0], -R75.reuse ;  /* 0x0000b4001a0f7a23 */ /* 0x100fe2000001084b */
[----:B------:R-:W1:Y:S03]  /*183f0*/  MUFU.EX2 R8, R4 ;  /* 0x0000000400087308 */ /* 0x000e660000000800 */
[----:B------:R-:W2:Y:S01]  /*18400*/  SHFL.BFLY PT, R2, R0, 0x1, 0x1f ;  /* 0x0c201f0000027f89 */ /* 0x000ea200000e0000 */
[----:B----4-:R-:W-:Y:S06]  /*18410*/  FFMA.FTZ R14, R45, c[0x0][0x2d0], -R75 ;  /* 0x0000b4002d0e7a23 */ /* 0x010fec000001084b */
[----:B------:R3:W-:Y:S10]  /*18420*/  MUFU.EX2 R214, R15 ;  /* 0x0000000f00d67308 */ /* 0x0007f40000000800 */
[----:B------:R-:W-:Y:S01]  /*18430*/  MUFU.EX2 R114, R114 ;  /* 0x0000007200727308 */ /* 0x000fe20000000800 */
[----:B-1----:R1:W-:Y:S01]  /*18440*/  STL [R1+0xc], R8 ;  /* 0x00000c0801007387 */ /* 0x0023e20000100800 */
[----:B------:R-:W-:Y:S01]  /*18450*/  @P4 IMAD.MOV.U32 R4, RZ, RZ, R68 ;  /* 0x000000ffff044224 */ /* 0x000fe200078e0044 */
[----:B--2---:R-:W-:Y:S01]  /*18460*/  FMNMX.FTZ R71, R0, R2, !PT ;  /* 0x0000000200477209 */ /* 0x004fe20007810000 */
[----:B------:R-:W-:Y:S06]  /*18470*/  FFMA.FTZ R0, R19, c[0x0][0x2d0], -R97 ;  /* 0x0000b40013007a23 */ /* 0x000fec0000010861 */
[----:B------:R-:W-:Y:S01]  /*18480*/  MUFU.EX2 R115, R115 ;  /* 0x0000007300737308 */ /* 0x000fe20000000800 */
[----:B------:R-:W-:Y:S04]  /*18490*/  @P4 IMAD.WIDE.U32 R4, R6, 0x70, R4 ;  /* 0x0000007006044825 */ /* 0x000fe800078e0004 */
[----:B---3--:R-:W-:Y:S01]  /*184a0*/  FFMA.FTZ R15, R41, c[0x0][0x2d0], -R75 ;  /* 0x0000b400290f7a23 */ /* 0x008fe2000001084b */
[C---:B------:R-:W-:Y:S01]  /*184b0*/  @P4 LEA R6, P0, R4.reuse, c[0x0][0x1c8], 0x1 ;  /* 0x0000720004064a11 */ /* 0x040fe200078008ff */
[----:B------:R-:W-:Y:S02]  /*184c0*/  @P4 IMAD.IADD R7, R5, 0x1, R7 ;  /* 0x0000000105074824 */ /* 0x000fe400078e0207 */
[----:B------:R-:W-:Y:S01]  /*184d0*/  FMUL.FTZ R100, R71, c[0x0][0x2d0] ;  /* 0x0000b40047647a20 */ /* 0x000fe20000410000 */
[----:B------:R2:W-:Y:S01]  /*184e0*/  MUFU.EX2 R109, R0 ;  /* 0x00000000006d7308 */ /* 0x0005e20000000800 */
[----:B------:R-:W-:Y:S01]  /*184f0*/  IMAD.MOV.U32 R68, RZ, RZ, 0x5 ;  /* 0x00000005ff447424 */ /* 0x000fe200078e00ff */
[----:B------:R-:W-:Y:S02]  /*18500*/  @P4 LEA.HI.X R7, R4, c[0x0][0x1cc], R7, 0x1, P0 ;  /* 0x0000730004074a11 */ /* 0x000fe400000f0c07 */
[----:B------:R-:W-:Y:S02]  /*18510*/  @P4 IADD3 R4, P0, R17, R6, RZ ;  /* 0x0000000611044210 */ /* 0x000fe40007f1e0ff */
[----:B------:R-:W-:Y:S01]  /*18520*/  @P4 SHF.L.U64.HI R12, R67, R68, c[0x0][0x1e4] ;  /* 0x00007900430c4619 */ /* 0x000fe20000010244 */
[----:B------:R3:W-:Y:S01]  /*18530*/  @P4 LDGSTS.E.BYPASS.LTC128B.128 [R241+0x3900], [R6.64], !P6 ;  /* 0x0390000006f14fae */ /* 0x0007e2000f101d48 */
[----:B-1----:R-:W-:Y:S02]  /*18540*/  FFMA.FTZ R8, R16, c[0x0][0x2d0], -R97 ;  /* 0x0000b40010087a23 */ /* 0x002fe40000010861 */
[----:B------:R-:W-:Y:S01]  /*18550*/  MUFU.EX2 R239, R15 ;  /* 0x0000000f00ef7308 */ /* 0x000fe20000000800 */
[----:B------:R-:W-:Y:S02]  /*18560*/  @P4 IMAD.X R5, R12, 0x1, R7, P0 ;  /* 0x000000010c054824 */ /* 0x000fe400000e0607 */
[----:B------:R-:W-:Y:S03]  /*18570*/  FFMA.FTZ R16, R25, c[0x0][0x2d0], -R75 ;  /* 0x0000b40019107a23 */ /* 0x000fe6000001084b */
[----:B------:R1:W-:Y:S04]  /*18580*/  @P4 LDGSTS.E.BYPASS.LTC128B.128 [R241+0x4100], [R4.64], !P6 ;  /* 0x0410000004f14fae */ /* 0x0003e8000f101d48 */
[----:B------:R4:W-:Y:S01]  /*18590*/  MUFU.EX2 R197, R8 ;  /* 0x0000000800c57308 */ /* 0x0009e20000000800 */
[--C-:B--2---:R-:W-:Y:S09]  /*185a0*/  FFMA.FTZ R0, R20, c[0x0][0x2d0], -R97.reuse ;  /* 0x0000b40014007a23 */ /* 0x104ff20000010861 */
[----:B------:R-:W2:Y:S10]  /*185b0*/  MUFU.EX2 R2, R0 ;  /* 0x0000000000027308 */ /* 0x000eb40000000800 */
[----:B------:R-:W-:Y:S01]  /*185c0*/  MUFU.EX2 R25, R14 ;  /* 0x0000000e00197308 */ /* 0x000fe20000000800 */
[----:B----4-:R-:W-:Y:S09]  /*185d0*/  FFMA.FTZ R8, R18, c[0x0][0x2d0], -R97 ;  /* 0x0000b40012087a23 */ /* 0x010ff20000010861 */
[----:B------:R4:W1:Y:S01]  /*185e0*/  MUFU.EX2 R196, R8 ;  /* 0x0000000800c47308 */ /* 0x0008620000000800 */
[----:B--2---:R2:W-:Y:S01]  /*185f0*/  STL [R1], R2 ;  /* 0x0000000201007387 */ /* 0x0045e20000100800 */
[C---:B----4-:R-:W-:Y:S02]  /*18600*/  @P4 IADD3 R8, P0, R17.reuse, R4, RZ ;  /* 0x0000000411084210 */ /* 0x050fe40007f1e0ff */
[----:B-1----:R-:W-:Y:S03]  /*18610*/  F2FP.BF16.PACK_AB R64, R196, R197 ;  /* 0x000000c5c440723e */ /* 0x002fe600000010ff */
[C---:B------:R-:W-:Y:S01]  /*18620*/  @P4 IMAD.X R9, R12.reuse, 0x1, R5, P0 ;  /* 0x000000010c094824 */ /* 0x040fe200000e0605 */
[----:B------:R-:W-:Y:S04]  /*18630*/  @P4 IADD3 R10, P0, R17, R8, RZ ;  /* 0x00000008110a4210 */ /* 0x000fe80007f1e0ff */
[----:B------:R-:W-:Y:S01]  /*18640*/  @P4 IADD3.X R11, R12, R9, RZ, P0, !PT ;  /* 0x000000090c0b4210 */ /* 0x000fe200007fe4ff */
[----:B------:R1:W-:Y:S01]  /*18650*/  @P4 LDGSTS.E.BYPASS.LTC128B.128 [R241+0x4900], [R8.64], !P6 ;  /* 0x0490000008f14fae */ /* 0x0003e2000f101d48 */
[----:B------:R-:W-:Y:S02]  /*18660*/  FSETP.NEU.FTZ.AND P0, PT, R71, -INF , PT ;  /* 0xff8000004700780b */ /* 0x000fe40003f1d000 */
[----:B---3--:R-:W-:Y:S02]  /*18670*/  @P4 IADD3 R6, P5, R17, R10, RZ ;  /* 0x0000000a11064210 */ /* 0x008fe40007fbe0ff */
[----:B------:R-:W-:Y:S03]  /*18680*/  FSEL R100, R100, RZ, P0 ;  /* 0x000000ff64647208 */ /* 0x000fe60000000000 */
[----:B------:R3:W-:Y:S01]  /*18690*/  @P4 LDGSTS.E.BYPASS.LTC128B.128 [R241+0x5100], [R10.64], !P6 ;  /* 0x051000000af14fae */ /* 0x0007e2000f101d48 */
[----:B------:R-:W-:Y:S02]  /*186a0*/  @P4 IMAD.X R7, R12, 0x1, R11, P5 ;  /* 0x000000010c074824 */ /* 0x000fe400028e060b */
[--C-:B------:R-:W-:Y:S02]  /*186b0*/  FFMA.FTZ R0, R21, c[0x0][0x2d0], -R100.reuse ;  /* 0x0000b40015007a23 */ /* 0x100fe40000010864 */
[--C-:B------:R-:W-:Y:S02]  /*186c0*/  FFMA.FTZ R113, R113, c[0x0][0x2d0], -R100.reuse ;  /* 0x0000b40071717a23 */ /* 0x100fe40000010864 */
[----:B------:R4:W-:Y:S01]  /*186d0*/  MUFU.EX2 R193, R0 ;  /* 0x0000000000c17308 */ /* 0x0009e20000000800 */
[----:B------:R1:W-:Y:S09]  /*186e0*/  @P4 LDGSTS.E.BYPASS.LTC128B.128 [R241+0x5900], [R6.64], !P6 ;  /* 0x0590000006f14fae */ /* 0x0003f2000f101d48 */
[----:B------:R-:W-:Y:S01]  /*186f0*/  MUFU.EX2 R113, R113 ;  /* 0x0000007100717308 */ /* 0x000fe20000000800 */
[--C-:B----4-:R-:W-:Y:S09]  /*18700*/  FFMA.FTZ R0, R22, c[0x0][0x2d0], -R100.reuse ;  /* 0x0000b40016007a23 */ /* 0x110ff20000010864 */
[----:B------:R4:W-:Y:S02]  /*18710*/  MUFU.EX2 R199, R0 ;  /* 0x0000000000c77308 */ /* 0x0009e40000000800 */
[--C-:B----4-:R-:W-:Y:S08]  /*18720*/  FFMA.FTZ R0, R23, c[0x0][0x2d0], -R100.reuse ;  /* 0x0000b40017007a23 */ /* 0x110ff00000010864 */
[----:B------:R4:W-:Y:S02]  /*18730*/  MUFU.EX2 R252, R0 ;  /* 0x0000000000fc7308 */ /* 0x0009e40000000800 */
[----:B----4-:R-:W-:Y:S08]  /*18740*/  FFMA.FTZ R0, R24, c[0x0][0x2d0], -R100 ;  /* 0x0000b40018007a23 */ /* 0x010ff00000010864 */
[----:B--2---:R-:W2:Y:S10]  /*18750*/  MUFU.EX2 R2, R0 ;  /* 0x0000000000027308 */ /* 0x004eb40000000800 */
[----:B------:R-:W4:Y:S01]  /*18760*/  MUFU.EX2 R0, R16 ;  /* 0x0000001000007308 */ /* 0x000f220000000800 */
[----:B--2---:R2:W-:Y:S04]  /*18770*/  STL [R1+0x8], R2 ;  /* 0x0000080201007387 */ /* 0x0045e80000100800 */
[----:B----4-:R4:W-:Y:S01]  /*18780*/  STL [R1+0x4], R0 ;  /* 0x0000040001007387 */ /* 0x0109e20000100800 */
[--C-:B--2---:R-:W-:Y:S06]  /*18790*/  FFMA.FTZ R2, R27, c[0x0][0x2d0], -R96.reuse ;  /* 0x0000b4001b027a23 */ /* 0x104fec0000010860 */
[----:B------:R-:W2:Y:S01]  /*187a0*/  MUFU.EX2 R2, R2 ;  /* 0x0000000200027308 */ /* 0x000ea20000000800 */
[--C-:B----4-:R-:W-:Y:S09]  /*187b0*/  FFMA.FTZ R0, R28, c[0x0][0x2d0], -R96.reuse ;  /* 0x0000b4001c007a23 */ /* 0x110ff20000010860 */
[----:B------:R4:W-:Y:S01]  /*187c0*/  MUFU.EX2 R228, R0 ;  /* 0x0000000000e47308 */ /* 0x0009e20000000800 */
[----:B--2---:R2:W-:Y:S01]  /*187d0*/  STL [R1+0x14], R2 ;  /* 0x0000140201007387 */ /* 0x0045e20000100800 */
[--C-:B----4-:R-:W-:Y:S08]  /*187e0*/  FFMA.FTZ R0, R31, c[0x0][0x2d0], -R96.reuse ;  /* 0x0000b4001f007a23 */ /* 0x110ff00000010860 */
[----:B------:R4:W-:Y:S02]  /*187f0*/  MUFU.EX2 R231, R0 ;  /* 0x0000000000e77308 */ /* 0x0009e40000000800 */
[----:B----4-:R-:W-:Y:S08]  /*18800*/  FFMA.FTZ R0, R32, c[0x0][0x2d0], -R96 ;  /* 0x0000b40020007a23 */ /* 0x010ff00000010860 */
[----:B------:R4:W-:Y:S02]  /*18810*/  MUFU.EX2 R238, R0 ;  /* 0x0000000000ee7308 */ /* 0x0009e40000000800 */
[--C-:B----4-:R-:W-:Y:S08]  /*18820*/  FFMA.FTZ R0, R33, c[0x0][0x2d0], -R97.reuse ;  /* 0x0000b40021007a23 */ /* 0x110ff00000010861 */
[----:B--2---:R2:W4:Y:S02]  /*18830*/  MUFU.EX2 R2, R0 ;  /* 0x0000000000027308 */ /* 0x0045240000000800 */
[--C-:B--2---:R-:W-:Y:S01]  /*18840*/  FFMA.FTZ R0, R34, c[0x0][0x2d0], -R97.reuse ;  /* 0x0000b40022007a23 */ /* 0x104fe20000010861 */
[----:B----4-:R2:W-:Y:S07]  /*18850*/  STL [R1+0x10], R2 ;  /* 0x0000100201007387 */ /* 0x0105ee0000100800 */
[----:B------:R4:W-:Y:S01]  /*18860*/  MUFU.EX2 R232, R0 ;  /* 0x0000000000e87308 */ /* 0x0009e20000000800 */
[----:B------:R1:W-:Y:S01]  /*18870*/  STL [R1+0xbc], R74 ;  /* 0x0000bc4a01007387 */ /* 0x0003e20000100800 */
[--C-:B--2---:R-:W-:Y:S02]  /*18880*/  FFMA.FTZ R2, R37, c[0x0][0x2d0], -R97.reuse ;  /* 0x0000b40025027a23 */ /* 0x104fe40000010861 */
[----:B----4-:R-:W-:Y:S06]  /*18890*/  FFMA.FTZ R0, R35, c[0x0][0x2d0], -R100 ;  /* 0x0000b40023007a23 */ /* 0x010fec0000010864 */
[----:B------:R2:W-:Y:S10]  /*188a0*/  MUFU.EX2 R235, R2 ;  /* 0x0000000200eb7308 */ /* 0x0005f40000000800 */
[----:B------:R4:W-:Y:S01]  /*188b0*/  MUFU.EX2 R242, R0 ;  /* 0x0000000000f27308 */ /* 0x0009e20000000800 */
[----:B--2---:R-:W-:Y:S09]  /*188c0*/  FFMA.FTZ R2, R43, c[0x0][0x2d0], -R96 ;  /* 0x0000b4002b027a23 */ /* 0x004ff20000010860 */
[----:B------:R2:W-:Y:S01]  /*188d0*/  MUFU.EX2 R240, R2 ;  /* 0x0000000200f07308 */ /* 0x0005e20000000800 */
[--C-:B----4-:R-:W-:Y:S09]  /*188e0*/  FFMA.FTZ R0, R36, c[0x0][0x2d0], -R100.reuse ;  /* 0x0000b40024007a23 */ /* 0x110ff20000010864 */
[----:B------:R4:W-:Y:S01]  /*188f0*/  MUFU.EX2 R229, R0 ;  /* 0x0000000000e57308 */ /* 0x0009e20000000800 */
[--C-:B--2---:R-:W-:Y:S09]  /*18900*/  FFMA.FTZ R2, R51, c[0x0][0x2d0], -R100.reuse ;  /* 0x0000b40033027a23 */ /* 0x104ff20000010864 */
[----:B------:R-:W-:Y:S01]  /*18910*/  MUFU.EX2 R234, R2 ;  /* 0x0000000200ea7308 */ /* 0x000fe20000000800 */
[----:B----4-:R-:W-:Y:S09]  /*18920*/  FFMA.FTZ R0, R38, c[0x0][0x2d0], -R97 ;  /* 0x0000b40026007a23 */ /* 0x010ff20000010861 */
[----:B------:R2:W-:Y:S02]  /*18930*/  MUFU.EX2 R28, R0 ;  /* 0x00000000001c7308 */ /* 0x0005e40000000800 */
[--C-:B--2---:R-:W-:Y:S08]  /*18940*/  FFMA.FTZ R0, R39, c[0x0][0x2d0], -R100.reuse ;  /* 0x0000b40027007a23 */ /* 0x104ff00000010864 */
[----:B------:R2:W-:Y:S02]  /*18950*/  MUFU.EX2 R236, R0 ;  /* 0x0000000000ec7308 */ /* 0x0005e40000000800 */
[----:B--2---:R-:W-:Y:S08]  /*18960*/  FFMA.FTZ R0, R40, c[0x0][0x2d0], -R100 ;  /* 0x0000b40028007a23 */ /* 0x004ff00000010864 */
[----:B------:R2:W-:Y:S02]  /*18970*/  MUFU.EX2 R16, R0 ;  /* 0x0000000000107308 */ /* 0x0005e40000000800 */
[----:B--2---:R-:W-:Y:S08]  /*18980*/  FFMA.FTZ R0, R42, c[0x0][0x2d0], -R75 ;  /* 0x0000b4002a007a23 */ /* 0x004ff0000001084b */
[----:B------:R2:W-:Y:S02]  /*18990*/  MUFU.EX2 R119, R0 ;  /* 0x0000000000777308 */ /* 0x0005e40000000800 */
[--C-:B--2---:R-:W-:Y:S08]  /*189a0*/  FFMA.FTZ R0, R44, c[0x0][0x2d0], -R96.reuse ;  /* 0x0000b4002c007a23 */ /* 0x104ff00000010860 */
[----:B------:R2:W-:Y:S02]  /*189b0*/  MUFU.EX2 R230, R0 ;  /* 0x0000000000e67308 */ /* 0x0005e40000000800 */
[--C-:B--2---:R-:W-:Y:S08]  /*189c0*/  FFMA.FTZ R0, R47, c[0x0][0x2d0], -R96.reuse ;  /* 0x0000b4002f007a23 */ /* 0x104ff00000010860 */
[----:B------:R2:W-:Y:S02]  /*189d0*/  MUFU.EX2 R24, R0 ;  /* 0x0000000000187308 */ /* 0x0005e40000000800 */
[----:B--2---:R-:W-:Y:S08]  /*189e0*/  FFMA.FTZ R0, R48, c[0x0][0x2d0], -R96 ;  /* 0x0000b40030007a23 */ /* 0x004ff00000010860 */
[----:B------:R2:W-:Y:S02]  /*189f0*/  MUFU.EX2 R84, R0 ;  /* 0x0000000000547308 */ /* 0x0005e40000000800 */
[--C-:B--2---:R-:W-:Y:S08]  /*18a00*/  FFMA.FTZ R0, R49, c[0x0][0x2d0], -R97.reuse ;  /* 0x0000b40031007a23 */ /* 0x104ff00000010861 */
[----:B------:R2:W-:Y:S02]  /*18a10*/  MUFU.EX2 R233, R0 ;  /* 0x0000000000e97308 */ /* 0x0005e40000000800 */
[----:B--2---:R-:W-:Y:S08]  /*18a20*/  FFMA.FTZ R0, R50, c[0x0][0x2d0], -R97 ;  /* 0x0000b40032007a23 */ /* 0x004ff00000010861 */
[----:B------:R2:W-:Y:S02]  /*18a30*/  MUFU.EX2 R27, R0 ;  /* 0x00000000001b7308 */ /* 0x0005e40000000800 */
[----:B--2---:R-:W-:Y:S02]  /*18a40*/  FSEL R0, R74, RZ, P3 ;  /* 0x000000ff4a007208 */ /* 0x004fe40001800000 */
[----:B-1----:R-:W2:Y:S01]  /*18a50*/  LDL.LU R74, [R1+0x8] ;  /* 0x00000800014a7983 */ /* 0x002ea20000300800 */
[----:B------:R-:W-:Y:S02]  /*18a60*/  @P4 IADD3 R4, P3, R17, R6, RZ ;  /* 0x0000000611044210 */ /* 0x000fe40007f7e0ff */
[----:B------:R-:W-:Y:S01]  /*18a70*/  FADD.FTZ R2, -R0, R3 ;  /* 0x0000000300027221 */ /* 0x000fe20000010100 */
[----:B------:R1:W-:Y:S01]  /*18a80*/  STL [R1+0xc0], R73 ;  /* 0x0000c04901007387 */ /* 0x0003e20000100800 */
[----:B------:R-:W-:Y:S01]  /*18a90*/  FSEL R0, R73, RZ, P2 ;  /* 0x000000ff49007208 */ /* 0x000fe20001000000 */
[----:B------:R-:W-:Y:S01]  /*18aa0*/  @P4 IMAD.X R5, R12, 0x1, R7, P3 ;  /* 0x000000010c054824 */ /* 0x000fe200018e0607 */
[----:B------:R-:W-:Y:S01]  /*18ab0*/  @P4 IADD3 R8, P2, R17, R4, RZ ;  /* 0x0000000411084210 */ /* 0x000fe20007f5e0ff */
[----:B------:R-:W-:Y:S02]  /*18ac0*/  FMUL.FTZ R2, R2, c[0x0][0x2d0] ;  /* 0x0000b40002027a20 */ /* 0x000fe40000410000 */
[----:B------:R-:W-:Y:S01]  /*18ad0*/  FADD.FTZ R0, -R0, R116 ;  /* 0x0000007400007221 */ /* 0x000fe20000010100 */
[----:B------:R4:W-:Y:S01]  /*18ae0*/  @P4 LDGSTS.E.BYPASS.LTC128B.128 [R241+0x6100], [R4.64], !P6 ;  /* 0x0610000004f14fae */ /* 0x0009e2000f101d48 */
[----:B------:R3:W3:Y:S01]  /*18af0*/  MUFU.EX2 R3, R2 ;  /* 0x0000000200037308 */ /* 0x0006e20000000800 */
[----:B------:R-:W-:Y:S01]  /*18b00*/  @P4 IADD3.X R9, R12, R5, RZ, P2, !PT ;  /* 0x000000050c094210 */ /* 0x000fe200017fe4ff */
[----:B------:R-:W-:Y:S01]  /*18b10*/  FMUL.FTZ R0, R0, c[0x0][0x2d0] ;  /* 0x0000b40000007a20 */ /* 0x000fe20000410000 */
[----:B------:R-:W-:Y:S04]  /*18b20*/  MOV R116, R81 ;  /* 0x0000005100747202 */ /* 0x000fe80000000f00 */
[----:B------:R4:W-:Y:S03]  /*18b30*/  @P4 LDGSTS.E.BYPASS.LTC128B.128 [R241+0x6900], [R8.64], !P6 ;  /* 0x0690000008f14fae */ /* 0x0009e6000f101d48 */
[----:B------:R4:W4:Y:S05]  /*18b40*/  MUFU.EX2 R69, R0 ;  /* 0x0000000000457308 */ /* 0x00092a0000000800 */
[----:B------:R-:W2:Y:S08]  /*18b50*/  LDSM.16.MT88.4 R20, [R224+0x100] ;  /* 0x00010000e014783b */ /* 0x000eb00000004200 */
[----:B-1----:R-:W2:Y:S01]  /*18b60*/  LDL.LU R73, [R1] ;  /* 0x0000000001497983 */ /* 0x002ea20000300800 */
[----:B---3--:R-:W-:Y:S01]  /*18b70*/  FSEL R2, R72, RZ, P1 ;  /* 0x000000ff48027208 */ /* 0x008fe20000800000 */
[C---:B------:R-:W-:Y:S02]  /*18b80*/  FMUL.FTZ R17, R3.reuse, R133 ;  /* 0x0000008503117220 */ /* 0x040fe40000410000 */
[----:B------:R1:W-:Y:S01]  /*18b90*/  STL [R1+0xc4], R72 ;  /* 0x0000c44801007387 */ /* 0x0003e20000100800 */
[C---:B----4-:R-:W-:Y:S02]  /*18ba0*/  FMUL.FTZ R4, R3.reuse, R120 ;  /* 0x0000007803047220 */ /* 0x050fe40000410000 */
[C---:B------:R-:W-:Y:S01]  /*18bb0*/  FMUL.FTZ R5, R3.reuse, R121 ;  /* 0x0000007903057220 */ /* 0x040fe20000410000 */
[----:B------:R-:W3:Y:S01]  /*18bc0*/  LDSM.16.MT88.4 R36, [R227+0x100] ;  /* 0x00010000e324783b */ /* 0x000ee20000004200 */
[----:B------:R-:W-:Y:S02]  /*18bd0*/  FMUL.FTZ R32, R3, R148 ;  /* 0x0000009403207220 */ /* 0x000fe40000410000 */
[----:B------:R-:W-:Y:S01]  /*18be0*/  FADD.FTZ R0, -R2, R117 ;  /* 0x0000007502007221 */ /* 0x000fe20000010100 */
[----:B------:R-:W-:Y:S01]  /*18bf0*/  FSEL R2, R71, RZ, P0 ;  /* 0x000000ff47027208 */ /* 0x000fe20000000000 */
[----:B------:R-:W-:Y:S02]  /*18c00*/  IMAD.MOV.U32 R117, RZ, RZ, R66 ;  /* 0x000000ffff757224 */ /* 0x000fe400078e0042 */
[----:B------:R-:W-:Y:S01]  /*18c10*/  FMUL.FTZ R0, R0, c[0x0][0x2d0] ;  /* 0x0000b40000007a20 */ /* 0x000fe20000410000 */
[----:B------:R-:W-:Y:S01]  /*18c20*/  LDSM.16.MT88.4 R92, [R225+0x900] ;  /* 0x00090000e15c783b */ /* 0x000fe20000004200 */
[C---:B------:R-:W-:Y:S02]  /*18c30*/  FMUL.FTZ R6, R69.reuse, R122 ;  /* 0x0000007a45067220 */ /* 0x040fe40000410000 */
[----:B------:R4:W3:Y:S01]  /*18c40*/  MUFU.EX2 R68, R0 ;  /* 0x0000000000447308 */ /* 0x0008e20000000800 */
[C---:B------:R-:W-:Y:S02]  /*18c50*/  FMUL.FTZ R7, R69.reuse, R123 ;  /* 0x0000007b45077220 */ /* 0x040fe40000410000 */
[C---:B------:R-:W-:Y:S02]  /*18c60*/  FMUL.FTZ R19, R69.reuse, R135 ;  /* 0x0000008745137220 */ /* 0x040fe40000410000 */
[----:B------:R-:W-:Y:S01]  /*18c70*/  FMUL.FTZ R18, R69, R134 ;  /* 0x0000008645127220 */ /* 0x000fe20000410000 */
[----:B------:R-:W0:Y:S01]  /*18c80*/  LDGDEPBAR ;  /* 0x00000000000079af */ /* 0x000e220000000000 */
[----:B------:R-:W-:Y:S02]  /*18c90*/  FMUL.FTZ R33, R3, R149 ;  /* 0x0000009503217220 */ /* 0x000fe40000410000 */
[C---:B------:R-:W-:Y:S01]  /*18ca0*/  FMUL.FTZ R34, R69.reuse, R150 ;  /* 0x0000009645227220 */ /* 0x040fe20000410000 */
[----:B------:R-:W-:Y:S01]  /*18cb0*/  MOV R150, R83 ;  /* 0x0000005300967202 */ /* 0x000fe20000000f00 */
[----:B------:R-:W-:Y:S02]  /*18cc0*/  FMUL.FTZ R35, R69, R151 ;  /* 0x0000009745237220 */ /* 0x000fe40000410000 */
[----:B------:R-:W-:Y:S01]  /*18cd0*/  IMAD.MOV.U32 R151, RZ, RZ, R82 ;  /* 0x000000ffff977224 */ /* 0x000fe200078e0052 */
[----:B-1----:R-:W2:Y:S01]  /*18ce0*/  LDL.LU R72, [R1+0xc] ;  /* 0x00000c0001487983 */ /* 0x002ea20000300800 */
[C---:B------:R-:W-:Y:S01]  /*18cf0*/  FMUL.FTZ R48, R3.reuse, R164 ;  /* 0x000000a403307220 */ /* 0x040fe20000410000 */
[----:B------:R-:W-:Y:S01]  /*18d00*/  MOV R245, R150 ;  /* 0x0000009600f57202 */ /* 0x000fe20000000f00 */
[----:B------:R-:W-:Y:S01]  /*18d10*/  FMUL.FTZ R49, R3, R165 ;  /* 0x000000a503317220 */ /* 0x000fe20000410000 */
[----:B------:R-:W2:Y:S01]  /*18d20*/  LDL.LU R135, [R1+0x4] ;  /* 0x0000040001877983 */ /* 0x000ea20000300800 */
[C---:B------:R-:W-:Y:S02]  /*18d30*/  FMUL.FTZ R50, R69.reuse, R166 ;  /* 0x000000a645327220 */ /* 0x040fe40000410000 */
[----:B------:R-:W-:Y:S01]  /*18d40*/  FMUL.FTZ R51, R69, R167 ;  /* 0x000000a745337220 */ /* 0x000fe20000410000 */
[----:B------:R-:W2:Y:S01]  /*18d50*/  LDL.LU R134, [R1+0x14] ;  /* 0x0000140001867983 */ /* 0x000ea20000300800 */
[----:B------:R-:W-:Y:S02]  /*18d60*/  IMAD.MOV.U32 R149, RZ, RZ, R84 ;  /* 0x000000ffff957224 */ /* 0x000fe400078e0054 */
[----:B----4-:R-:W-:Y:S01]  /*18d70*/  FADD.FTZ R0, -R2, R118 ;  /* 0x0000007602007221 */ /* 0x010fe20000010100 */
[----:B------:R-:W4:Y:S01]  /*18d80*/  LDL.LU R133, [R1+0x10] ;  /* 0x0000100001857983 */ /* 0x000f220000300800 */
[----:B------:R-:W-:Y:S02]  /*18d90*/  FFMA.FTZ R2, R52, c[0x0][0x2d0], -R100 ;  /* 0x0000b40034027a23 */ /* 0x000fe40000010864 */
[----:B------:R-:W-:Y:S01]  /*18da0*/  FMUL.FTZ R0, R0, c[0x0][0x2d0] ;  /* 0x0000b40000007a20 */ /* 0x000fe20000410000 */
[----:B------:R-:W-:Y:S01]  /*18db0*/  LDSM.16.MT88.4 R164, [R225+0x3100] ;  /* 0x00310000e1a4783b */ /* 0x000fe20000004200 */
[----:B------:R1:W1:Y:S01]  /*18dc0*/  MUFU.EX2 R26, R2 ;  /* 0x00000002001a7308 */ /* 0x0002620000000800 */
[C---:B---3--:R-:W-:Y:S02]  /*18dd0*/  FMUL.FTZ R12, R68.reuse, R128 ;  /* 0x00000080440c7220 */ /* 0x048fe40000410000 */
[----:B------:R-:W-:Y:S01]  /*18de0*/  IMAD.MOV.U32 R118, RZ, RZ, R65 ;  /* 0x000000ffff767224 */ /* 0x000fe200078e0041 */
[----:B------:R-:W-:Y:S01]  /*18df0*/  F2FP.BF16.PACK_AB R65, R199, R193 ;  /* 0x000000c1c741723e */ /* 0x000fe200000010ff */
[C---:B------:R-:W-:Y:S01]  /*18e00*/  FMUL.FTZ R8, R68.reuse, R124 ;  /* 0x0000007c44087220 */ /* 0x040fe20000410000 */
[----:B------:R-:W-:Y:S01]  /*18e10*/  MOV R124, R27 ;  /* 0x0000001b007c7202 */ /* 0x000fe20000000f00 */
[----:B------:R-:W-:Y:S01]  /*18e20*/  FMUL.FTZ R9, R68, R125 ;  /* 0x0000007d44097220 */ /* 0x000fe20000410000 */
[----:B------:R-:W-:Y:S01]  /*18e30*/  F2FP.BF16.PACK_AB R78, R118, R249 ;  /* 0x000000f9764e723e */ /* 0x000fe200000010ff */
[C---:B------:R-:W-:Y:S01]  /*18e40*/  FMUL.FTZ R13, R68.reuse, R129 ;  /* 0x00000081440d7220 */ /* 0x040fe20000410000 */
[----:B------:R-:W3:Y:S01]  /*18e50*/  MUFU.EX2 R0, R0 ;  /* 0x0000000000007308 */ /* 0x000ee20000000800 */
[C---:B------:R-:W-:Y:S02]  /*18e60*/  FMUL.FTZ R29, R68.reuse, R145 ;  /* 0x00000091441d7220 */ /* 0x040fe40000410000 */
[C---:B------:R-:W-:Y:S02]  /*18e70*/  FMUL.FTZ R40, R68.reuse, R156 ;  /* 0x0000009c44287220 */ /* 0x040fe40000410000 */
[C---:B------:R-:W-:Y:S02]  /*18e80*/  FMUL.FTZ R41, R68.reuse, R157 ;  /* 0x0000009d44297220 */ /* 0x040fe40000410000 */
[C---:B------:R-:W-:Y:S02]  /*18e90*/  FMUL.FTZ R44, R68.reuse, R160 ;  /* 0x000000a0442c7220 */ /* 0x040fe40000410000 */
[----:B------:R-:W-:Y:S02]  /*18ea0*/  FMUL.FTZ R45, R68, R161 ;  /* 0x000000a1442d7220 */ /* 0x000fe40000410000 */
[--C-:B------:R-:W-:Y:S02]  /*18eb0*/  FFMA.FTZ R123, R192, c[0x0][0x2d0], -R96.reuse ;  /* 0x0000b400c07b7a23 */ /* 0x100fe40000010860 */
[----:B------:R-:W-:Y:S02]  /*18ec0*/  FFMA.FTZ R122, R198, c[0x0][0x2d0], -R96 ;  /* 0x0000b400c67a7a23 */ /* 0x000fe40000010860 */
[----:B-1----:R-:W-:Y:S02]  /*18ed0*/  FFMA.FTZ R2, R53, c[0x0][0x2d0], -R97 ;  /* 0x0000b40035027a23 */ /* 0x002fe40000010861 */
[----:B------:R-:W-:Y:S02]  /*18ee0*/  IMAD.MOV.U32 R125, RZ, RZ, R26 ;  /* 0x000000ffff7d7224 */ /* 0x000fe400078e001a */
[----:B------:R-:W-:Y:S02]  /*18ef0*/  IMAD.MOV.U32 R244, RZ, RZ, R149 ;  /* 0x000000fffff47224 */ /* 0x000fe400078e0095 */
[--C-:B------:R-:W-:Y:S02]  /*18f00*/  FFMA.FTZ R121, R213, c[0x0][0x2d0], -R75.reuse ;  /* 0x0000b400d5797a23 */ /* 0x100fe4000001084b */
[----:B------:R-:W-:Y:S02]  /*18f10*/  FFMA.FTZ R120, R215, c[0x0][0x2d0], -R75 ;  /* 0x0000b400d7787a23 */ /* 0x000fe4000001084b */
[C---:B---3--:R-:W-:Y:S02]  /*18f20*/  FMUL.FTZ R10, R0.reuse, R126 ;  /* 0x0000007e000a7220 */ /* 0x048fe40000410000 */
[----:B------:R1:W3:Y:S01]  /*18f30*/  MUFU.EX2 R126, R2 ;  /* 0x00000002007e7308 */ /* 0x0002e20000000800 */
[C---:B------:R-:W-:Y:S02]  /*18f40*/  FMUL.FTZ R11, R0.reuse, R127 ;  /* 0x0000007f000b7220 */ /* 0x040fe40000410000 */
[C---:B------:R-:W-:Y:S02]  /*18f50*/  FMUL.FTZ R14, R0.reuse, R130 ;  /* 0x00000082000e7220 */ /* 0x040fe40000410000 */
[C---:B------:R-:W-:Y:S01]  /*18f60*/  FMUL.FTZ R15, R0.reuse, R131 ;  /* 0x00000083000f7220 */ /* 0x040fe20000410000 */
[----:B------:R-:W-:Y:S01]  /*18f70*/  MOV R131, R16 ;  /* 0x0000001000837202 */ /* 0x000fe20000000f00 */
[----:B------:R-:W-:Y:S02]  /*18f80*/  FMUL.FTZ R16, R3, R132 ;  /* 0x0000008403107220 */ /* 0x000fe40000410000 */
        /* <DEDUP_REMOVED lines=8> */
[----:B-1----:R-:W-:Y:S02]  /*19010*/  FFMA.FTZ R2, R54, c[0x0][0x2d0], -R97 ;  /* 0x0000b40036027a23 */ /* 0x002fe40000010861 */
[----:B------:R-:W-:Y:S02]  /*19020*/  IMAD.MOV.U32 R130, RZ, RZ, R87 ;  /* 0x000000ffff827224 */ /* 0x000fe400078e0057 */
[----:B------:R1:W1:Y:S01]  /*19030*/  MUFU.EX2 R128, R2 ;  /* 0x0000000200807308 */ /* 0x0002620000000800 */
[----:B------:R-:W-:Y:S02]  /*19040*/  IMAD.MOV.U32 R132, RZ, RZ, R90 ;  /* 0x000000ffff847224 */ /* 0x000fe400078e005a */
[----:B---3--:R-:W-:Y:S02]  /*19050*/  IMAD.MOV.U32 R215, RZ, RZ, R126 ;  /* 0x000000ffffd77224 */ /* 0x008fe400078e007e */
[--C-:B------:R-:W-:Y:S05]  /*19060*/  FFMA.FTZ R126, R185, c[0x0][0x2d0], -R100.reuse ;  /* 0x0000b400b97e7a23 */ /* 0x100fea0000010864 */
[----:B------:R-:W-:Y:S10]  /*19070*/  MUFU.EX2 R185, R108 ;  /* 0x0000006c00b97308 */ /* 0x000ff40000000800 */
[----:B------:R-:W-:Y:S01]  /*19080*/  MUFU.EX2 R108, R122 ;  /* 0x0000007a006c7308 */ /* 0x000fe20000000800 */
[----:B-1----:R-:W-:Y:S02]  /*19090*/  FFMA.FTZ R2, R55, c[0x0][0x2d0], -R100 ;  /* 0x0000b40037027a23 */ /* 0x002fe40000010864 */
[----:B------:R-:W1:Y:S01]  /*190a0*/  LDSM.16.MT88.4 R52, [R225+0x100] ;  /* 0x00010000e134783b */ /* 0x000e620000004200 */
[----:B------:R-:W-:Y:S02]  /*190b0*/  IMAD.MOV.U32 R246, RZ, RZ, R128 ;  /* 0x000000fffff67224 */ /* 0x000fe400078e0080 */
[--C-:B------:R-:W-:Y:S04]  /*190c0*/  FFMA.FTZ R128, R184, c[0x0][0x2d0], -R100.reuse ;  /* 0x0000b400b8807a23 */ /* 0x100fe80000010864 */
[----:B------:R3:W3:Y:S10]  /*190d0*/  MUFU.EX2 R127, R2 ;  /* 0x00000002007f7308 */ /* 0x0006f40000000800 */
[----:B------:R-:W-:Y:S10]  /*190e0*/  MUFU.EX2 R184, R110 ;  /* 0x0000006e00b87308 */ /* 0x000ff40000000800 */
[----:B------:R-:W-:Y:S01]  /*190f0*/  MUFU.EX2 R110, R120 ;  /* 0x00000078006e7308 */ /* 0x000fe20000000800 */
[--C-:B---3--:R-:W-:Y:S01]  /*19100*/  FFMA.FTZ R2, R56, c[0x0][0x2d0], -R100.reuse ;  /* 0x0000b40038027a23 */ /* 0x108fe20000010864 */
[----:B------:R-:W-:Y:S01]  /*19110*/  MOV R216, R127 ;  /* 0x0000007f00d87202 */ /* 0x000fe20000000f00 */
[----:B------:R-:W-:Y:S02]  /*19120*/  FMUL.FTZ R56, R68, R172 ;  /* 0x000000ac44387220 */ /* 0x000fe40000410000 */
[----:B------:R-:W-:Y:S05]  /*19130*/  FFMA.FTZ R127, R101, c[0x0][0x2d0], -R97 ;  /* 0x0000b400657f7a23 */ /* 0x000fea0000010861 */
[----:B------:R3:W-:Y:S01]  /*19140*/  MUFU.EX2 R129, R2 ;  /* 0x0000000200817308 */ /* 0x0007e20000000800 */
[----:B------:R-:W-:Y:S09]  /*19150*/  FFMA.FTZ R101, R200, c[0x0][0x2d0], -R100 ;  /* 0x0000b400c8657a23 */ /* 0x000ff20000010864 */
[----:B------:R-:W-:Y:S01]  /*19160*/  MUFU.EX2 R172, R112 ;  /* 0x0000007000ac7308 */ /* 0x000fe20000000800 */
[----:B---3--:R-:W-:Y:S02]  /*19170*/  FFMA.FTZ R2, R57, c[0x0][0x2d0], -R75 ;  /* 0x0000b40039027a23 */ /* 0x008fe4000001084b */
[----:B------:R-:W-:Y:S01]  /*19180*/  FMUL.FTZ R57, R68, R173 ;  /* 0x000000ad44397220 */ /* 0x000fe20000410000 */
[----:B--2---:R-:W-:Y:S02]  /*19190*/  F2FP.BF16.PACK_AB R67, R74, R252 ;  /* 0x000000fc4a43723e */ /* 0x004fe400000010ff */
[----:B------:R-:W-:Y:S02]  /*191a0*/  F2FP.BF16.PACK_AB R66, R73, R109 ;  /* 0x0000006d4942723e */ /* 0x000fe400000010ff */
[----:B------:R-:W-:Y:S07]  /*191b0*/  F2FP.BF16.PACK_AB R79, R72, R117 ;  /* 0x00000075484f723e */ /* 0x000fee00000010ff */
[-C--:B------:R-:W-:Y:S08]  /*191c0*/  HMMA.16816.F32.BF16 R4, R76, R20.reuse, R4 ;  /* 0x000000144c04723c */ /* 0x080ff00000041804 */
[C---:B------:R-:W-:Y:S07]  /*191d0*/  HMMA.16816.F32.BF16 R8, R64.reuse, R20, R8 ;  /* 0x000000144008723c */ /* 0x040fee0000041808 */
[C---:B------:R-:W-:Y:S01]  /*191e0*/  FMUL.FTZ R21, R3.reuse, R137 ;  /* 0x0000008903157220 */ /* 0x040fe20000410000 */
[-C--:B------:R-:W-:Y:S04]  /*191f0*/  HMMA.16816.F32.BF16 R12, R64, R22.reuse, R12 ;  /* 0x00000016400c723c */ /* 0x080fe8000004180c */
[----:B------:R-:W-:Y:S01]  /*19200*/  FMUL.FTZ R20, R3, R136 ;  /* 0x0000008803147220 */ /* 0x000fe20000410000 */
[----:B------:R-:W-:Y:S01]  /*19210*/  MOV R137, R25 ;  /* 0x0000001900897202 */ /* 0x000fe20000000f00 */
[----:B------:R-:W-:Y:S02]  /*19220*/  IMAD.MOV.U32 R136, RZ, RZ, R28 ;  /* 0x000000ffff887224 */ /* 0x000fe400078e001c */
[C---:B------:R-:W-:Y:S04]  /*19230*/  HMMA.16816.F32.BF16 R16, R76.reuse, R22, R16 ;  /* 0x000000164c10723c */ /* 0x040fe80000041810 */
[C---:B------:R-:W-:Y:S02]  /*19240*/  FMUL.FTZ R25, R68.reuse, R141 ;  /* 0x0000008d44197220 */ /* 0x040fe40000410000 */
[C---:B------:R-:W-:Y:S01]  /*19250*/  FMUL.FTZ R28, R68.reuse, R144 ;  /* 0x00000090441c7220 */ /* 0x040fe20000410000 */
[----:B------:R-:W-:Y:S01]  /*19260*/  MOV R144, R85 ;  /* 0x0000005500907202 */ /* 0x000fe20000000f00 */
[C---:B------:R-:W-:Y:S02]  /*19270*/  FMUL.FTZ R23, R69.reuse, R139 ;  /* 0x0000008b45177220 */ /* 0x040fe40000410000 */
[----:B------:R2:W-:Y:S02]  /*19280*/  MUFU.EX2 R139, R2 ;  /* 0x00000002008b7308 */ /* 0x0005e40000000800 */
[----:B------:R-:W-:Y:S02]  /*19290*/  FMUL.FTZ R22, R69, R138 ;  /* 0x0000008a45167220 */ /* 0x000fe40000410000 */
[----:B------:R-:W-:Y:S02]  /*192a0*/  IMAD.MOV.U32 R138, RZ, RZ, R24 ;  /* 0x000000ffff8a7224 */ /* 0x000fe400078e0018 */
[----:B------:R-:W-:Y:S03]  /*192b0*/  FMUL.FTZ R24, R68, R140 ;  /* 0x0000008c44187220 */ /* 0x000fe60000410000 */
[-C--:B------:R-:W-:Y:S03]  /*192c0*/  HMMA.16816.F32.BF16 R20, R76, R36.reuse, R20 ;  /* 0x000000244c14723c */ /* 0x080fe60000041814 */
[----:B------:R-:W-:Y:S01]  /*192d0*/  MOV R213, R138 ;  /* 0x0000008a00d57202 */ /* 0x000fe20000000f00 */
[----:B------:R-:W-:Y:S02]  /*192e0*/  IMAD.MOV.U32 R138, RZ, RZ, R109 ;  /* 0x000000ffff8a7224 */ /* 0x000fe400078e006d */
[----:B------:R-:W-:Y:S02]  /*192f0*/  FFMA.FTZ R109, R191, c[0x0][0x2d0], -R97 ;  /* 0x0000b400bf6d7a23 */ /* 0x000fe40000010861 */
[C---:B------:R-:W-:Y:S02]  /*19300*/  HMMA.16816.F32.BF16 R24, R64.reuse, R36, R24 ;  /* 0x000000244018723c */ /* 0x040fe40000041818 */
[----:B------:R-:W-:Y:S02]  /*19310*/  MUFU.EX2 R173, R109 ;  /* 0x0000006d00ad7308 */ /* 0x000fe40000000800 */
[--C-:B--2---:R-:W-:Y:S04]  /*19320*/  FFMA.FTZ R2, R58, c[0x0][0x2d0], -R75.reuse ;  /* 0x0000b4003a027a23 */ /* 0x104fe8000001084b */
[-C--:B------:R-:W-:Y:S04]  /*19330*/  HMMA.16816.F32.BF16 R28, R64, R38.reuse, R28 ;  /* 0x00000026401c723c */ /* 0x080fe8000004181c */
[----:B------:R2:W-:Y:S01]  /*19340*/  MUFU.EX2 R141, R2 ;  /* 0x00000002008d7308 */ /* 0x0005e20000000800 */
[C---:B------:R-:W-:Y:S02]  /*19350*/  FMUL.FTZ R36, R3.reuse, R152 ;  /* 0x0000009803247220 */ /* 0x040fe40000410000 */
[----:B------:R-:W-:Y:S01]  /*19360*/  FMUL.FTZ R37, R3, R153 ;  /* 0x0000009903257220 */ /* 0x000fe20000410000 */
[C---:B------:R-:W-:Y:S04]  /*19370*/  HMMA.16816.F32.BF16 R32, R76.reuse, R38, R32 ;  /* 0x000000264c20723c */ /* 0x040fe80000041820 */
[C---:B------:R-:W-:Y:S02]  /*19380*/  FMUL.FTZ R58, R0.reuse, R174 ;  /* 0x000000ae003a7220 */ /* 0x040fe40000410000 */
[----:B------:R-:W-:Y:S01]  /*19390*/  MUFU.EX2 R109, R121 ;  /* 0x00000079006d7308 */ /* 0x000fe20000000800 */
[C---:B------:R-:W-:Y:S02]  /*193a0*/  FMUL.FTZ R38, R69.reuse, R154 ;  /* 0x0000009a45267220 */ /* 0x040fe40000410000 */
[----:B------:R-:W-:Y:S03]  /*193b0*/  FMUL.FTZ R39, R69, R155 ;  /* 0x0000009b45277220 */ /* 0x000fe60000410000 */
[----:B------:R-:W-:Y:S02]  /*193c0*/  IMAD.MOV.U32 R154, RZ, RZ, R80 ;  /* 0x000000ffff9a7224 */ /* 0x000fe400078e0050 */
[----:B------:R-:W3:Y:S02]  /*193d0*/  LDSM.16.MT88.4 R80, [R226+0x100] ;  /* 0x00010000e250783b */ /* 0x000ee40000004200 */
[-C--:B-1----:R-:W-:Y:S01]  /*193e0*/  HMMA.16816.F32.BF16 R36, R76, R52.reuse, R36 ;  /* 0x000000344c24723c */ /* 0x082fe20000041824 */
[----:B------:R-:W-:Y:S02]  /*193f0*/  MUFU.EX2 R174, R105 ;  /* 0x0000006900ae7308 */ /* 0x000fe40000000800 */
[--C-:B--2---:R-:W-:Y:S02]  /*19400*/  FFMA.FTZ R2, R59, c[0x0][0x2d0], -R96.reuse ;  /* 0x0000b4003b027a23 */ /* 0x104fe40000010860 */
[----:B------:R-:W-:Y:S03]  /*19410*/  FMUL.FTZ R59, R0, R175 ;  /* 0x000000af003b7220 */ /* 0x000fe60000410000 */
[C---:B------:R-:W-:Y:S03]  /*19420*/  HMMA.16816.F32.BF16 R40, R64.reuse, R52, R40 ;  /* 0x000000344028723c */ /* 0x040fe60000041828 */
[----:B------:R1:W2:Y:S04]  /*19430*/  MUFU.EX2 R140, R2 ;  /* 0x00000002008c7308 */ /* 0x0002a80000000800 */
[C---:B------:R-:W-:Y:S01]  /*19440*/  FMUL.FTZ R52, R3.reuse, R168 ;  /* 0x000000a803347220 */ /* 0x040fe20000410000 */
[-C--:B------:R-:W-:Y:S04]  /*19450*/  HMMA.16816.F32.BF16 R44, R64, R54.reuse, R44 ;  /* 0x00000036402c723c */ /* 0x080fe8000004182c */
[----:B------:R-:W-:Y:S01]  /*19460*/  FMUL.FTZ R53, R3, R169 ;  /* 0x000000a903357220 */ /* 0x000fe20000410000 */
[----:B------:R-:W-:Y:S03]  /*19470*/  MUFU.EX2 R168, R102 ;  /* 0x0000006600a87308 */ /* 0x000fe60000000800 */
[C---:B------:R-:W-:Y:S07]  /*19480*/  HMMA.16816.F32.BF16 R48, R76.reuse, R54, R48 ;  /* 0x000000364c30723c */ /* 0x040fee0000041830 */
[C---:B------:R-:W-:Y:S01]  /*19490*/  FMUL.FTZ R54, R69.reuse, R170 ;  /* 0x000000aa45367220 */ /* 0x040fe20000410000 */
[----:B------:R-:W-:Y:S01]  /*194a0*/  MUFU.EX2 R169, R101 ;  /* 0x0000006500a97308 */ /* 0x000fe20000000800 */
[----:B------:R-:W-:Y:S03]  /*194b0*/  FMUL.FTZ R55, R69, R171 ;  /* 0x000000ab45377220 */ /* 0x000fe60000410000 */
[----:B-1----:R-:W-:Y:S02]  /*194c0*/  FFMA.FTZ R2, R60, c[0x0][0x2d0], -R96 ;  /* 0x0000b4003c027a23 */ /* 0x002fe40000010860 */
[----:B--2---:R-:W-:Y:S02]  /*194d0*/  IMAD.MOV.U32 R155, RZ, RZ, R140 ;  /* 0x000000ffff9b7224 */ /* 0x004fe400078e008c */
[-C--:B---3--:R-:W-:Y:S02]  /*194e0*/  HMMA.16816.F32.BF16 R52, R76, R80.reuse, R52 ;  /* 0x000000504c34723c */ /* 0x088fe40000041834 */
[----:B------:R1:W-:Y:S01]  /*194f0*/  MUFU.EX2 R142, R2 ;  /* 0x00000002008e7308 */ /* 0x0003e20000000800 */
[----:B------:R-:W-:Y:S05]  /*19500*/  FMUL.FTZ R60, R68, R176 ;  /* 0x000000b0443c7220 */ /* 0x000fea0000410000 */
[C---:B------:R-:W-:Y:S04]  /*19510*/  HMMA.16816.F32.BF16 R56, R64.reuse, R80, R56 ;  /* 0x000000504038723c */ /* 0x040fe80000041838 */
[----:B------:R-:W-:Y:S03]  /*19520*/  MUFU.EX2 R101, R127 ;  /* 0x0000007f00657308 */ /* 0x000fe60000000800 */
[----:B----4-:R-:W-:Y:S02]  /*19530*/  F2FP.BF16.PACK_AB R80, R232, R133 ;  /* 0x00000085e850723e */ /* 0x010fe400000010ff */
[----:B------:R-:W-:Y:S03]  /*19540*/  F2FP.BF16.PACK_AB R81, R229, R242 ;  /* 0x000000f2e551723e */ /* 0x000fe600000010ff */
[--C-:B-1----:R-:W-:Y:S02]  /*19550*/  FFMA.FTZ R2, R61, c[0x0][0x2d0], -R75.reuse ;  /* 0x0000b4003d027a23 */ /* 0x102fe4000001084b */
[----:B------:R-:W-:Y:S02]  /*19560*/  FMUL.FTZ R61, R68, R177 ;  /* 0x000000b1443d7220 */ /* 0x000fe40000410000 */
[----:B------:R1:W2:Y:S02]  /*19570*/  MUFU.EX2 R143, R2 ;  /* 0x00000002008f7308 */ /* 0x0002a40000000800 */
[----:B-1----:R-:W-:Y:S02]  /*19580*/  FFMA.FTZ R2, R62, c[0x0][0x2d0], -R75 ;  /* 0x0000b4003e027a23 */ /* 0x002fe4000001084b */
[C---:B------:R-:W-:Y:S06]  /*19590*/  FMUL.FTZ R62, R0.reuse, R178 ;  /* 0x000000b2003e7220 */ /* 0x040fec0000410000 */
[----:B------:R1:W-:Y:S02]  /*195a0*/  MUFU.EX2 R146, R2 ;  /* 0x0000000200927308 */ /* 0x0003e40000000800 */
[--C-:B-1----:R-:W-:Y:S02]  /*195b0*/  FFMA.FTZ R2, R63, c[0x0][0x2d0], -R96.reuse ;  /* 0x0000b4003f027a23 */ /* 0x102fe40000010860 */
[----:B------:R-:W-:Y:S06]  /*195c0*/  FMUL.FTZ R63, R0, R179 ;  /* 0x000000b3003f7220 */ /* 0x000fec0000410000 */
[----:B------:R1:W-:Y:S01]  /*195d0*/  MUFU.EX2 R145, R2 ;  /* 0x0000000200917308 */ /* 0x0003e20000000800 */
[-C--:B------:R-:W-:Y:S07]  /*195e0*/  HMMA.16816.F32.BF16 R60, R64, R82.reuse, R60 ;  /* 0x00000052403c723c */ /* 0x080fee000004183c */
[----:B------:R-:W-:Y:S01]  /*195f0*/  FMUL.FTZ R64, R3, R180 ;  /* 0x000000b403407220 */ /* 0x000fe20000410000 */
[----:B------:R-:W-:Y:S01]  /*19600*/  F2FP.BF16.PACK_AB R180, R109, R110 ;  /* 0x0000006e6db4723e */ /* 0x000fe200000010ff */
[----:B------:R-:W-:Y:S03]  /*19610*/  FMUL.FTZ R65, R3, R181 ;  /* 0x000000b503417220 */ /* 0x000fe60000410000 */
[C---:B------:R-:W-:Y:S02]  /*19620*/  FMUL.FTZ R66, R69.reuse, R182 ;  /* 0x000000b645427220 */ /* 0x040fe40000410000 */
[----:B------:R-:W-:Y:S02]  /*19630*/  FMUL.FTZ R67, R69, R183 ;  /* 0x000000b745437220 */ /* 0x000fe40000410000 */
[----:B-1----:R-:W-:Y:S05]  /*19640*/  FFMA.FTZ R2, R86, c[0x0][0x2d0], -R96 ;  /* 0x0000b40056027a23 */ /* 0x002fea0000010860 */
[----:B------:R-:W-:Y:S01]  /*19650*/  HMMA.16816.F32.BF16 R64, R76, R82, R64 ;  /* 0x000000524c40723c */ /* 0x000fe20000041840 */
[----:B------:R-:W1:Y:S01]  /*19660*/  LDSM.16.MT88.4 R84, [R224+0x900] ;  /* 0x00090000e054783b */ /* 0x000e620000004200 */
[----:B------:R3:W-:Y:S05]  /*19670*/  MUFU.EX2 R147, R2 ;  /* 0x0000000200937308 */ /* 0x0007ea0000000800 */
[----:B------:R-:W-:Y:S02]  /*19680*/  F2FP.BF16.PACK_AB R76, R214, R135 ;  /* 0x00000087d64c723e */ /* 0x000fe400000010ff */
[----:B------:R-:W-:Y:S03]  /*19690*/  F2FP.BF16.PACK_AB R77, R228, R134 ;  /* 0x00000086e44d723e */ /* 0x000fe600000010ff */
[----:B------:R-:W-:Y:S02]  /*196a0*/  F2FP.BF16.PACK_AB R78, R237, R132 ;  /* 0x00000084ed4e723e */ /* 0x000fe400000010ff */
[----:B------:R-:W-:Y:S02]  /*196b0*/  F2FP.BF16.PACK_AB R79, R238, R231 ;  /* 0x000000e7ee4f723e */ /* 0x000fe400000010ff */
[----:B------:R-:W-:Y:S02]  /*196c0*/  F2FP.BF16.PACK_AB R82, R136, R235 ;  /* 0x000000eb8852723e */ /* 0x000fe400000010ff */
[----:B------:R-:W-:Y:S01]  /*196d0*/  F2FP.BF16.PACK_AB R83, R131, R236 ;  /* 0x000000ec8353723e */ /* 0x000fe200000010ff */
[--C-:B---3--:R-:W-:Y:S04]  /*196e0*/  FFMA.FTZ R2, R88, c[0x0][0x2d0], -R97.reuse ;  /* 0x0000b40058027a23 */ /* 0x108fe80000010861 */
[----:B------:R3:W-:Y:S01]  /*196f0*/  MUFU.EX2 R153, R2 ;  /* 0x0000000200997308 */ /* 0x0007e20000000800 */
[-C--:B-1----:R-:W-:Y:S08]  /*19700*/  HMMA.16816.F32.BF16 R4, R76, R84.reuse, R4 ;  /* 0x000000544c04723c */ /* 0x082ff00000041804 */
[C---:B------:R-:W-:Y:S04]  /*19710*/  HMMA.16816.F32.BF16 R8, R80.reuse, R84, R8 ;  /* 0x000000545008723c */ /* 0x040fe80000041808 */
[----:B---3--:R-:W-:Y:S02]  /*19720*/  FFMA.FTZ R2, R89, c[0x0][0x2d0], -R97 ;  /* 0x0000b40059027a23 */ /* 0x008fe40000010861 */
[----:B------:R-:W1:Y:S02]  /*19730*/  LDSM.16.MT88.4 R88, [R227+0x900] ;  /* 0x00090000e358783b */ /* 0x000e640000004200 */
[-C--:B------:R-:W-:Y:S01]  /*19740*/  HMMA.16816.F32.BF16 R12, R80, R86.reuse, R12 ;  /* 0x00000056500c723c */ /* 0x080fe2000004180c */
[----:B------:R3:W-:Y:S03]  /*19750*/  MUFU.EX2 R159, R2 ;  /* 0x00000002009f7308 */ /* 0x0007e60000000800 */
[--C-:B------:R-:W-:Y:S04]  /*19760*/  FFMA.FTZ R84, R217, c[0x0][0x2d0], -R100.reuse ;  /* 0x0000b400d9547a23 */ /* 0x100fe80000010864 */
[C---:B------:R-:W-:Y:S03]  /*19770*/  HMMA.16816.F32.BF16 R16, R76.reuse, R86, R16 ;  /* 0x000000564c10723c */ /* 0x040fe60000041810 */
[----:B------:R4:W-:Y:S01]  /*19780*/  MUFU.EX2 R156, R84 ;  /* 0x00000054009c7308 */ /* 0x0009e20000000800 */
[--C-:B---3--:R-:W-:Y:S09]  /*19790*/  FFMA.FTZ R2, R202, c[0x0][0x2d0], -R100.reuse ;  /* 0x0000b400ca027a23 */ /* 0x108ff20000010864 */
[----:B------:R3:W-:Y:S01]  /*197a0*/  MUFU.EX2 R152, R2 ;  /* 0x0000000200987308 */ /* 0x0007e20000000800 */
[----:B----4-:R-:W4:Y:S01]  /*197b0*/  LDSM.16.MT88.4 R84, [R226+0x900] ;  /* 0x00090000e254783b */ /* 0x010f220000004200 */
[-C--:B-1----:R-:W-:Y:S08]  /*197c0*/  HMMA.16816.F32.BF16 R20, R76, R88.reuse, R20 ;  /* 0x000000584c14723c */ /* 0x082ff00000041814 */
[C---:B------:R-:W-:Y:S04]  /*197d0*/  HMMA.16816.F32.BF16 R24, R80.reuse, R88, R24 ;  /* 0x000000585018723c */ /* 0x040fe80000041818 */
[--C-:B---3--:R-:W-:Y:S04]  /*197e0*/  FFMA.FTZ R2, R203, c[0x0][0x2d0], -R100.reuse ;  /* 0x0000b400cb027a23 */ /* 0x108fe80000010864 */
[-C--:B------:R-:W-:Y:S01]  /*197f0*/  HMMA.16816.F32.BF16 R28, R80, R90.reuse, R28 ;  /* 0x0000005a501c723c */ /* 0x080fe2000004181c */
[----:B------:R1:W-:Y:S03]  /*19800*/  MUFU.EX2 R158, R2 ;  /* 0x00000002009e7308 */ /* 0x0003e60000000800 */
[----:B------:R-:W-:Y:S01]  /*19810*/  FFMA.FTZ R88, R220, c[0x0][0x2d0], -R75 ;  /* 0x0000b400dc587a23 */ /* 0x000fe2000001084b */
[----:B--2---:R-:W-:Y:S03]  /*19820*/  MOV R220, R143 ;  /* 0x0000008f00dc7202 */ /* 0x004fe60000000f00 */
[C---:B------:R-:W-:Y:S08]  /*19830*/  HMMA.16816.F32.BF16 R32, R76.reuse, R90, R32 ;  /* 0x0000005a4c20723c */ /* 0x040ff00000041820 */
[-C--:B------:R-:W-:Y:S08]  /*19840*/  HMMA.16816.F32.BF16 R36, R76, R92.reuse, R36 ;  /* 0x0000005c4c24723c */ /* 0x080ff00000041824 */
[C---:B------:R-:W-:Y:S04]  /*19850*/  HMMA.16816.F32.BF16 R40, R80.reuse, R92, R40 ;  /* 0x0000005c5028723c */ /* 0x040fe80000041828 */
[--C-:B-1----:R-:W-:Y:S04]  /*19860*/  FFMA.FTZ R2, R207, c[0x0][0x2d0], -R97.reuse ;  /* 0x0000b400cf027a23 */ /* 0x102fe80000010861 */
[-C--:B------:R-:W-:Y:S01]  /*19870*/  HMMA.16816.F32.BF16 R44, R80, R94.reuse, R44 ;  /* 0x0000005e502c723c */ /* 0x080fe2000004182c */
[----:B------:R1:W-:Y:S07]  /*19880*/  MUFU.EX2 R157, R2 ;  /* 0x00000002009d7308 */ /* 0x0003ee0000000800 */
[C---:B------:R-:W-:Y:S01]  /*19890*/  HMMA.16816.F32.BF16 R48, R76.reuse, R94, R48 ;  /* 0x0000005e4c30723c */ /* 0x040fe20000041830 */
[----:B------:R-:W-:Y:S07]  /*198a0*/  LDSM.16.MT88.4 R92, [R227+0x1100] ;  /* 0x00110000e35c783b */ /* 0x000fee0000004200 */
[-C--:B----4-:R-:W-:Y:S08]  /*198b0*/  HMMA.16816.F32.BF16 R52, R76, R84.reuse, R52 ;  /* 0x000000544c34723c */ /* 0x090ff00000041834 */
[C---:B------:R-:W-:Y:S04]  /*198c0*/  HMMA.16816.F32.BF16 R56, R80.reuse, R84, R56 ;  /* 0x000000545038723c */ /* 0x040fe80000041838 */
[--C-:B-1----:R-:W-:Y:S02]  /*198d0*/  FFMA.FTZ R2, R211, c[0x0][0x2d0], -R97.reuse ;  /* 0x0000b400d3027a23 */ /* 0x102fe40000010861 */
[----:B------:R1:W-:Y:S02]  /*198e0*/  MUFU.EX2 R211, R88 ;  /* 0x0000005800d37308 */ /* 0x0003e40000000800 */
[-C--:B------:R-:W-:Y:S01]  /*198f0*/  HMMA.16816.F32.BF16 R60, R80, R86.reuse, R60 ;  /* 0x00000056503c723c */ /* 0x080fe2000004183c */
[----:B------:R-:W2:Y:S04]  /*19900*/  LDL.LU R82, [R1+0x48] ;  /* 0x0000480001527983 */ /* 0x000ea80000300800 */
[----:B------:R-:W2:Y:S02]  /*19910*/  LDL.LU R140, [R1+0x54] ;  /* 0x00005400018c7983 */ /* 0x000ea40000300800 */
[----:B------:R-:W-:Y:S01]  /*19920*/  FFMA.FTZ R80, R154, c[0x0][0x2d0], -R100 ;  /* 0x0000b4009a507a23 */ /* 0x000fe20000010864 */
[----:B------:R-:W-:Y:S01]  /*19930*/  HMMA.16816.F32.BF16 R64, R76, R86, R64 ;  /* 0x000000564c40723c */ /* 0x000fe20000041840 */
[----:B------:R4:W4:Y:S01]  /*19940*/  MUFU.EX2 R148, R2 ;  /* 0x0000000200947308 */ /* 0x0009220000000800 */
[----:B------:R-:W-:Y:S02]  /*19950*/  LDSM.16.MT88.4 R84, [R225+0x1100] ;  /* 0x00110000e154783b */ /* 0x000fe40000004200 */
[--C-:B------:R-:W-:Y:S01]  /*19960*/  FFMA.FTZ R81, R144, c[0x0][0x2d0], -R97.reuse ;  /* 0x0000b40090517a23 */ /* 0x100fe20000010861 */
[----:B------:R-:W-:Y:S01]  /*19970*/  MOV R154, R141 ;  /* 0x0000008d009a7202 */ /* 0x000fe20000000f00 */
[----:B------:R-:W-:Y:S01]  /*19980*/  IMAD.MOV.U32 R144, RZ, RZ, R124 ;  /* 0x000000ffff907224 */ /* 0x000fe200078e007c */
[----:B------:R-:W-:Y:S01]  /*19990*/  F2FP.BF16.PACK_AB R76, R119, R239 ;  /* 0x000000ef774c723e */ /* 0x000fe200000010ff */
[--C-:B------:R-:W-:Y:S01]  /*199a0*/  FFMA.FTZ R124, R186, c[0x0][0x2d0], -R100.reuse ;  /* 0x0000b400ba7c7a23 */ /* 0x100fe20000010864 */
[----:B------:R-:W-:Y:S02]  /*199b0*/  F2FP.BF16.PACK_AB R77, R230, R240 ;  /* 0x000000f0e64d723e */ /* 0x000fe400000010ff */
[----:B------:R4:W-:Y:S01]  /*199c0*/  MUFU.EX2 R192, R80 ;  /* 0x0000005000c07308 */ /* 0x0009e20000000800 */
[----:B------:R-:W-:Y:S01]  /*199d0*/  F2FP.BF16.PACK_AB R79, R244, R213 ;  /* 0x000000d5f44f723e */ /* 0x000fe200000010ff */
[----:B-1----:R-:W1:Y:S08]  /*199e0*/  LDSM.16.MT88.4 R88, [R224+0x1100] ;  /* 0x00110000e058783b */ /* 0x002e700000004200 */
[----:B------:R-:W-:Y:S01]  /*199f0*/  MUFU.EX2 R186, R107 ;  /* 0x0000006b00ba7308 */ /* 0x000fe20000000800 */
[----:B----4-:R-:W-:Y:S01]  /*19a00*/  FFMA.FTZ R2, R219, c[0x0][0x2d0], -R100 ;  /* 0x0000b400db027a23 */ /* 0x010fe20000010864 */
[----:B------:R-:W-:Y:S08]  /*19a10*/  MOV R219, R148 ;  /* 0x0000009400db7202 */ /* 0x000ff00000000f00 */
[----:B------:R4:W-:Y:S01]  /*19a20*/  MUFU.EX2 R163, R2 ;  /* 0x0000000200a37308 */ /* 0x0009e20000000800 */
[--C-:B------:R-:W-:Y:S02]  /*19a30*/  FFMA.FTZ R80, R130, c[0x0][0x2d0], -R97.reuse ;  /* 0x0000b40082507a23 */ /* 0x100fe40000010861 */
[----:B------:R-:W-:Y:S07]  /*19a40*/  FFMA.FTZ R130, R98, c[0x0][0x2d0], -R97 ;  /* 0x0000b40062827a23 */ /* 0x000fee0000010861 */
[----:B------:R1:W-:Y:S10]  /*19a50*/  MUFU.EX2 R171, R80 ;  /* 0x0000005000ab7308 */ /* 0x0003f40000000800 */
[----:B------:R-:W-:Y:S01]  /*19a60*/  MUFU.EX2 R107, R212 ;  /* 0x000000d4006b7308 */ /* 0x000fe20000000800 */
[--C-:B----4-:R-:W-:Y:S09]  /*19a70*/  FFMA.FTZ R2, R218, c[0x0][0x2d0], -R75.reuse ;  /* 0x0000b400da027a23 */ /* 0x110ff2000001084b */
[----:B------:R4:W-:Y:S01]  /*19a80*/  MUFU.EX2 R162, R2 ;  /* 0x0000000200a27308 */ /* 0x0009e20000000800 */
[----:B-1----:R-:W-:Y:S01]  /*19a90*/  F2FP.BF16.PACK_AB R80, R144, R233 ;  /* 0x000000e99050723e */ /* 0x002fe200000010ff */
[----:B----4-:R-:W-:Y:S02]  /*19aa0*/  FFMA.FTZ R2, R221, c[0x0][0x2d0], -R75 ;  /* 0x0000b400dd027a23 */ /* 0x010fe4000001084b */
[----:B------:R-:W-:Y:S06]  /*19ab0*/  IMAD.MOV.U32 R221, RZ, RZ, R147 ;  /* 0x000000ffffdd7224 */ /* 0x000fec00078e0093 */
[----:B------:R1:W-:Y:S02]  /*19ac0*/  MUFU.EX2 R218, R2 ;  /* 0x0000000200da7308 */ /* 0x0003e40000000800 */
[--C-:B-1----:R-:W-:Y:S01]  /*19ad0*/  FFMA.FTZ R2, R247, c[0x0][0x2d0], -R96.reuse ;  /* 0x0000b400f7027a23 */ /* 0x102fe20000010860 */
[----:B------:R-:W-:Y:S07]  /*19ae0*/  MOV R247, R146 ;  /* 0x0000009200f77202 */ /* 0x000fee0000000f00 */
[----:B------:R1:W-:Y:S02]  /*19af0*/  MUFU.EX2 R161, R2 ;  /* 0x0000000200a17308 */ /* 0x0003e40000000800 */
[----:B-1----:R-:W-:Y:S02]  /*19b00*/  FFMA.FTZ R2, R248, c[0x0][0x2d0], -R96 ;  /* 0x0000b400f8027a23 */ /* 0x002fe40000010860 */
[----:B------:R-:W-:Y:S06]  /*19b10*/  IMAD.MOV.U32 R248, RZ, RZ, R145 ;  /* 0x000000fffff87224 */ /* 0x000fec00078e0091 */
[----:B------:R1:W-:Y:S02]  /*19b20*/  MUFU.EX2 R217, R2 ;  /* 0x0000000200d97308 */ /* 0x0003e40000000800 */
[--C-:B-1----:R-:W-:Y:S02]  /*19b30*/  FFMA.FTZ R2, R222, c[0x0][0x2d0], -R75.reuse ;  /* 0x0000b400de027a23 */ /* 0x102fe4000001084b */
[----:B------:R-:W-:Y:S06]  /*19b40*/  FFMA.FTZ R75, R210, c[0x0][0x2d0], -R75 ;  /* 0x0000b400d24b7a23 */ /* 0x000fec000001084b */
[----:B------:R1:W-:Y:S01]  /*19b50*/  MUFU.EX2 R207, R2 ;  /* 0x0000000200cf7308 */ /* 0x0003e20000000800 */
[----:B------:R-:W-:Y:S01]  /*19b60*/  IMAD.MOV.U32 R210, RZ, RZ, R137 ;  /* 0x000000ffffd27224 */ /* 0x000fe200078e0089 */
[----:B------:R-:W-:Y:S01]  /*19b70*/  MOV R137, R118 ;  /* 0x0000007600897202 */ /* 0x000fe20000000f00 */
[----:B------:R-:W-:Y:S02]  /*19b80*/  FFMA.FTZ R118, R187, c[0x0][0x2d0], -R100 ;  /* 0x0000b400bb767a23 */ /* 0x000fe40000010864 */
[----:B------:R-:W-:Y:S01]  /*19b90*/  IMAD.MOV.U32 R222, RZ, RZ, R142 ;  /* 0x000000ffffde7224 */ /* 0x000fe200078e008e */
[----:B------:R-:W-:Y:S04]  /*19ba0*/  F2FP.BF16.PACK_AB R78, R245, R210 ;  /* 0x000000d2f54e723e */ /* 0x000fe800000010ff */
[----:B------:R-:W4:Y:S03]  /*19bb0*/  MUFU.EX2 R105, R75 ;  /* 0x0000004b00697308 */ /* 0x000f260000000800 */
[-C--:B------:R-:W-:Y:S07]  /*19bc0*/  HMMA.16816.F32.BF16 R4, R76, R88.reuse, R4 ;  /* 0x000000584c04723c */ /* 0x080fee0000041804 */
[----:B------:R-:W-:Y:S01]  /*19bd0*/  MUFU.EX2 R187, R106 ;  /* 0x0000006a00bb7308 */ /* 0x000fe20000000800 */
[--C-:B-1----:R-:W-:Y:S01]  /*19be0*/  FFMA.FTZ R2, R243, c[0x0][0x2d0], -R96.reuse ;  /* 0x0000b400f3027a23 */ /* 0x102fe20000010860 */
[----:B------:R-:W-:Y:S02]  /*19bf0*/  MOV R243, R139 ;  /* 0x0000008b00f37202 */ /* 0x000fe40000000f00 */
[----:B------:R-:W3:Y:S06]  /*19c00*/  LDL.LU R139, [R1+0x50] ;  /* 0x00005000018b7983 */ /* 0x000eec0000300800 */
[----:B------:R1:W-:Y:S01]  /*19c10*/  MUFU.EX2 R203, R2 ;  /* 0x0000000200cb7308 */ /* 0x0003e20000000800 */
[----:B----4-:R-:W-:Y:S09]  /*19c20*/  F2FP.BF16.PACK_AB R182, R105, R107 ;  /* 0x0000006b69b6723e */ /* 0x010ff200000010ff */
[----:B------:R-:W4:Y:S01]  /*19c30*/  MUFU.EX2 R106, R195 ;  /* 0x000000c3006a7308 */ /* 0x000f220000000800 */
[--C-:B-1----:R-:W-:Y:S02]  /*19c40*/  FFMA.FTZ R2, R103, c[0x0][0x2d0], -R96.reuse ;  /* 0x0000b40067027a23 */ /* 0x102fe40000010860 */
[----:B------:R-:W-:Y:S07]  /*19c50*/  FFMA.FTZ R103, R208, c[0x0][0x2d0], -R96 ;  /* 0x0000b400d0677a23 */ /* 0x000fee0000010860 */
[----:B------:R1:W-:Y:S01]  /*19c60*/  MUFU.EX2 R202, R2 ;  /* 0x0000000200ca7308 */ /* 0x0003e20000000800 */
[----:B----4-:R-:W-:Y:S09]  /*19c70*/  F2FP.BF16.PACK_AB R181, R106, R108 ;  /* 0x0000006c6ab5723e */ /* 0x010ff200000010ff */
[----:B------:R-:W-:Y:S10]  /*19c80*/  MUFU.EX2 R175, R103 ;  /* 0x0000006700af7308 */ /* 0x000ff40000000800 */
[----:B------:R-:W-:Y:S01]  /*19c90*/  MUFU.EX2 R103, R123 ;  /* 0x0000007b00677308 */ /* 0x000fe20000000800 */
[--C-:B-1----:R-:W-:Y:S01]  /*19ca0*/  FFMA.FTZ R2, R250, c[0x0][0x2d0], -R97.reuse ;  /* 0x0000b400fa027a23 */ /* 0x102fe20000010861 */
[----:B------:R-:W-:Y:S01]  /*19cb0*/  MOV R250, R129 ;  /* 0x0000008100fa7202 */ /* 0x000fe20000000f00 */
[--C-:B------:R-:W-:Y:S03]  /*19cc0*/  FFMA.FTZ R129, R99, c[0x0][0x2d0], -R97.reuse ;  /* 0x0000b40063817a23 */ /* 0x100fe60000010861 */
[----:B------:R-:W-:Y:S04]  /*19cd0*/  F2FP.BF16.PACK_AB R83, R250, R216 ;  /* 0x000000d8fa53723e */ /* 0x000fe800000010ff */
[----:B------:R1:W-:Y:S02]  /*19ce0*/  MUFU.EX2 R160, R2 ;  /* 0x0000000200a07308 */ /* 0x0003e40000000800 */
[--C-:B-1----:R-:W-:Y:S01]  /*19cf0*/  FFMA.FTZ R2, R251, c[0x0][0x2d0], -R97.reuse ;  /* 0x0000b400fb027a23 */ /* 0x102fe20000010861 */
[----:B------:R-:W-:Y:S01]  /*19d00*/  MOV R251, R125 ;  /* 0x0000007d00fb7202 */ /* 0x000fe20000000f00 */
[----:B------:R-:W-:Y:S06]  /*19d10*/  FFMA.FTZ R125, R111, c[0x0][0x2d0], -R97 ;  /* 0x0000b4006f7d7a23 */ /* 0x000fec0000010861 */
[----:B------:R1:W-:Y:S01]  /*19d20*/  MUFU.EX2 R198, R2 ;  /* 0x0000000200c67308 */ /* 0x0003e20000000800 */
[----:B------:R-:W-:Y:S01]  /*19d30*/  FFMA.FTZ R111, R190, c[0x0][0x2d0], -R100 ;  /* 0x0000b400be6f7a23 */ /* 0x000fe20000010864 */
[----:B------:R-:W4:Y:S01]  /*19d40*/  LDSM.16.MT88.4 R96, [R226+0x1100] ;  /* 0x00110000e260783b */ /* 0x000f220000004200 */
[----:B--2---:R-:W-:Y:S01]  /*19d50*/  FFMA.FTZ R3, R3, R82, R189 ;  /* 0x0000005203037223 */ /* 0x004fe200000100bd */
[----:B------:R-:W-:Y:S01]  /*19d60*/  F2FP.BF16.PACK_AB R82, R246, R215 ;  /* 0x000000d7f652723e */ /* 0x000fe200000010ff */
[----:B------:R-:W-:Y:S05]  /*19d70*/  FFMA.FTZ R69, R69, R140, R206 ;  /* 0x0000008c45457223 */ /* 0x000fea00000100ce */
[----:B------:R2:W-:Y:S10]  /*19d80*/  MUFU.EX2 R190, R81 ;  /* 0x0000005100be7308 */ /* 0x0005f40000000800 */
[----:B------:R-:W4:Y:S01]  /*19d90*/  MUFU.EX2 R102, R125 ;  /* 0x0000007d00667308 */ /* 0x000f220000000800 */
[--C-:B-1----:R-:W-:Y:S02]  /*19da0*/  FFMA.FTZ R2, R151, c[0x0][0x2d0], -R100.reuse ;  /* 0x0000b40097027a23 */ /* 0x102fe40000010864 */
[----:B------:R-:W-:Y:S07]  /*19db0*/  LDSM.16.MT88.4 R148, [R227+0x3100] ;  /* 0x00310000e394783b */ /* 0x000fee0000004200 */
[----:B------:R1:W-:Y:S01]  /*19dc0*/  MUFU.EX2 R191, R2 ;  /* 0x0000000200bf7308 */ /* 0x0003e20000000800 */
[----:B--2---:R-:W-:Y:S07]  /*19dd0*/  F2FP.BF16.PACK_AB R81, R251, R234 ;  /* 0x000000eafb51723e */ /* 0x004fee00000010ff */
[C---:B------:R-:W-:Y:S04]  /*19de0*/  HMMA.16816.F32.BF16 R8, R80.reuse, R88, R8 ;  /* 0x000000585008723c */ /* 0x040fe80000041808 */
[----:B----4-:R-:W-:Y:S04]  /*19df0*/  F2FP.BF16.PACK_AB R176, R101, R102 ;  /* 0x0000006665b0723e */ /* 0x010fe800000010ff */
[-C--:B------:R-:W-:Y:S04]  /*19e00*/  HMMA.16816.F32.BF16 R12, R80, R90.reuse, R12 ;  /* 0x0000005a500c723c */ /* 0x080fe8000004180c */
[--C-:B-1----:R-:W-:Y:S02]  /*19e10*/  FFMA.FTZ R2, R116, c[0x0][0x2d0], -R100.reuse ;  /* 0x0000b40074027a23 */ /* 0x102fe40000010864 */
[--C-:B------:R-:W-:Y:S02]  /*19e20*/  FFMA.FTZ R116, R188, c[0x0][0x2d0], -R100.reuse ;  /* 0x0000b400bc747a23 */ /* 0x100fe40000010864 */
[C---:B------:R-:W-:Y:S01]  /*19e30*/  HMMA.16816.F32.BF16 R16, R76.reuse, R90, R16 ;  /* 0x0000005a4c10723c */ /* 0x040fe20000041810 */
[----:B------:R-:W1:Y:S01]  /*19e40*/  LDSM.16.MT88.4 R88, [R224+0x1900] ;  /* 0x00190000e058783b */ /* 0x000e620000004200 */
[----:B------:R-:W-:Y:S02]  /*19e50*/  MUFU.EX2 R170, R2 ;  /* 0x0000000200aa7308 */ /* 0x000fe40000000800 */
[----:B------:R-:W-:Y:S04]  /*19e60*/  FFMA.FTZ R100, R70, c[0x0][0x2d0], -R100 ;  /* 0x0000b40046647a23 */ /* 0x000fe80000010864 */
[-C--:B------:R-:W-:Y:S01]  /*19e70*/  HMMA.16816.F32.BF16 R20, R76, R92.reuse, R20 ;  /* 0x0000005c4c14723c */ /* 0x080fe20000041814 */
[----:B------:R-:W2:Y:S03]  /*19e80*/  LDL.LU R70, [R1+0x4c] ;  /* 0x00004c0001467983 */ /* 0x000ea60000300800 */
[----:B------:R-:W-:Y:S04]  /*19e90*/  MUFU.EX2 R112, R116 ;  /* 0x0000007400707308 */ /* 0x000fe80000000800 */
[C---:B------:R-:W-:Y:S06]  /*19ea0*/  HMMA.16816.F32.BF16 R24, R80.reuse, R92, R24 ;  /* 0x0000005c5018723c */ /* 0x040fec0000041818 */
[----:B------:R-:W-:Y:S02]  /*19eb0*/  MUFU.EX2 R100, R100 ;  /* 0x0000006400647308 */ /* 0x000fe40000000800 */
[-C--:B------:R-:W-:Y:S08]  /*19ec0*/  HMMA.16816.F32.BF16 R28, R80, R94.reuse, R28 ;  /* 0x0000005e501c723c */ /* 0x080ff0000004181c */
[C---:B------:R-:W-:Y:S01]  /*19ed0*/  HMMA.16816.F32.BF16 R32, R76.reuse, R94, R32 ;  /* 0x0000005e4c20723c */ /* 0x040fe20000041820 */
[----:B------:R-:W-:Y:S01]  /*19ee0*/  LDSM.16.MT88.4 R92, [R225+0x1900] ;  /* 0x00190000e15c783b */ /* 0x000fe20000004200 */
[----:B------:R-:W-:Y:S06]  /*19ef0*/  MUFU.EX2 R188, R104 ;  /* 0x0000006800bc7308 */ /* 0x000fec0000000800 */
[-C--:B------:R-:W-:Y:S04]  /*19f00*/  HMMA.16816.F32.BF16 R36, R76, R84.reuse, R36 ;  /* 0x000000544c24723c */ /* 0x080fe80000041824 */
[----:B------:R-:W4:Y:S04]  /*19f10*/  MUFU.EX2 R104, R194 ;  /* 0x000000c200687308 */ /* 0x000f280000000800 */
[C---:B------:R-:W-:Y:S08]  /*19f20*/  HMMA.16816.F32.BF16 R40, R80.reuse, R84, R40 ;  /* 0x000000545028723c */ /* 0x040ff00000041828 */
[-C--:B------:R-:W-:Y:S08]  /*19f30*/  HMMA.16816.F32.BF16 R44, R80, R86.reuse, R44 ;  /* 0x00000056502c723c */ /* 0x080ff0000004182c */
[C---:B------:R-:W-:Y:S01]  /*19f40*/  HMMA.16816.F32.BF16 R48, R76.reuse, R86, R48 ;  /* 0x000000564c30723c */ /* 0x040fe20000041830 */
[----:B------:R-:W1:Y:S03]  /*19f50*/  LDSM.16.MT88.4 R84, [R227+0x1900] ;  /* 0x00190000e354783b */ /* 0x000e660000004200 */
[----:B----4-:R-:W-:Y:S04]  /*19f60*/  F2FP.BF16.PACK_AB R183, R103, R104 ;  /* 0x0000006867b7723e */ /* 0x010fe800000010ff */
        /* <DEDUP_REMOVED lines=12> */
[----:B------:R-:W-:Y:S05]  /*1a030*/  F2FP.BF16.PACK_AB R83, R163, R156 ;  /* 0x0000009ca353723e */ /* 0x000fea00000010ff */
[-C--:B-1----:R-:W-:Y:S08]  /*1a040*/  HMMA.16816.F32.BF16 R4, R76, R88.reuse, R4 ;  /* 0x000000584c04723c */ /* 0x082ff00000041804 */
[C---:B------:R-:W-:Y:S08]  /*1a050*/  HMMA.16816.F32.BF16 R8, R80.reuse, R88, R8 ;  /* 0x000000585008723c */ /* 0x040ff00000041808 */
[-C--:B------:R-:W-:Y:S08]  /*1a060*/  HMMA.16816.F32.BF16 R12, R80, R90.reuse, R12 ;  /* 0x0000005a500c723c */ /* 0x080ff0000004180c */
[C---:B------:R-:W-:Y:S01]  /*1a070*/  HMMA.16816.F32.BF16 R16, R76.reuse, R90, R16 ;  /* 0x0000005a4c10723c */ /* 0x040fe20000041810 */
[----:B------:R-:W-:Y:S07]  /*1a080*/  LDSM.16.MT88.4 R88, [R227+0x2100] ;  /* 0x00210000e358783b */ /* 0x000fee0000004200 */
[-C--:B------:R-:W-:Y:S04]  /*1a090*/  HMMA.16816.F32.BF16 R20, R76, R84.reuse, R20 ;  /* 0x000000544c14723c */ /* 0x080fe80000041814 */
[----:B---3--:R-:W-:Y:S02]  /*1a0a0*/  FFMA.FTZ R68, R68, R139, R197 ;  /* 0x0000008b44447223 */ /* 0x008fe400000100c5 */
[----:B------:R-:W-:Y:S02]  /*1a0b0*/  IMAD.MOV.U32 R139, RZ, RZ, R117 ;  /* 0x000000ffff8b7224 */ /* 0x000fe400078e0075 */
[C---:B------:R-:W-:Y:S01]  /*1a0c0*/  HMMA.16816.F32.BF16 R24, R80.reuse, R84, R24 ;  /* 0x000000545018723c */ /* 0x040fe20000041818 */
[----:B------:R-:W-:Y:S07]  /*1a0d0*/  MUFU.EX2 R117, R111 ;  /* 0x0000006f00757308 */ /* 0x000fee0000000800 */
[-C--:B------:R-:W-:Y:S03]  /*1a0e0*/  HMMA.16816.F32.BF16 R28, R80, R86.reuse, R28 ;  /* 0x00000056501c723c */ /* 0x080fe6000004181c */
[----:B------:R1:W-:Y:S05]  /*1a0f0*/  MUFU.EX2 R111, R118 ;  /* 0x00000076006f7308 */ /* 0x0003ea0000000800 */
[C---:B------:R-:W-:Y:S01]  /*1a100*/  HMMA.16816.F32.BF16 R32, R76.reuse, R86, R32 ;  /* 0x000000564c20723c */ /* 0x040fe20000041820 */
[----:B------:R-:W3:Y:S07]  /*1a110*/  LDSM.16.MT88.4 R84, [R224+0x2100] ;  /* 0x00210000e054783b */ /* 0x000eee0000004200 */
[-C--:B------:R-:W-:Y:S08]  /*1a120*/  HMMA.16816.F32.BF16 R36, R76, R92.reuse, R36 ;  /* 0x0000005c4c24723c */ /* 0x080ff00000041824 */
[C---:B------:R-:W-:Y:S04]  /*1a130*/  HMMA.16816.F32.BF16 R40, R80.reuse, R92, R40 ;  /* 0x0000005c5028723c */ /* 0x040fe80000041828 */
[----:B-1----:R-:W-:Y:S04]  /*1a140*/  IMAD.MOV.U32 R118, RZ, RZ, R71 ;  /* 0x000000ffff767224 */ /* 0x002fe800078e0047 */
[-C--:B------:R-:W-:Y:S08]  /*1a150*/  HMMA.16816.F32.BF16 R44, R80, R94.reuse, R44 ;  /* 0x0000005e502c723c */ /* 0x080ff0000004182c */
[C---:B------:R-:W-:Y:S01]  /*1a160*/  HMMA.16816.F32.BF16 R48, R76.reuse, R94, R48 ;  /* 0x0000005e4c30723c */ /* 0x040fe20000041830 */
[----:B------:R-:W1:Y:S07]  /*1a170*/  LDSM.16.MT88.4 R92, [R225+0x2100] ;  /* 0x00210000e15c783b */ /* 0x000e6e0000004200 */
[-C--:B----4-:R-:W-:Y:S08]  /*1a180*/  HMMA.16816.F32.BF16 R52, R76, R96.reuse, R52 ;  /* 0x000000604c34723c */ /* 0x090ff00000041834 */
        /* <DEDUP_REMOVED lines=12> */
[-C--:B---3--:R-:W-:Y:S08]  /*1a250*/  HMMA.16816.F32.BF16 R4, R76, R84.reuse, R4 ;  /* 0x000000544c04723c */ /* 0x088ff00000041804 */
[C---:B------:R-:W-:Y:S08]  /*1a260*/  HMMA.16816.F32.BF16 R8, R80.reuse, R84, R8 ;  /* 0x000000545008723c */ /* 0x040ff00000041808 */
[-C--:B------:R-:W-:Y:S08]  /*1a270*/  HMMA.16816.F32.BF16 R12, R80, R86.reuse, R12 ;  /* 0x00000056500c723c */ /* 0x080ff0000004180c */
[C---:B------:R-:W-:Y:S01]  /*1a280*/  HMMA.16816.F32.BF16 R16, R76.reuse, R86, R16 ;  /* 0x000000564c10723c */ /* 0x040fe20000041810 */
[----:B------:R-:W3:Y:S07]  /*1a290*/  LDSM.16.MT88.4 R84, [R224+0x2900] ;  /* 0x00290000e054783b */ /* 0x000eee0000004200 */
[-C--:B------:R-:W-:Y:S08]  /*1a2a0*/  HMMA.16816.F32.BF16 R20, R76, R88.reuse, R20 ;  /* 0x000000584c14723c */ /* 0x080ff00000041814 */
[C---:B------:R-:W-:Y:S04]  /*1a2b0*/  HMMA.16816.F32.BF16 R24, R80.reuse, R88, R24 ;  /* 0x000000585018723c */ /* 0x040fe80000041818 */
[----:B--2---:R-:W-:Y:S04]  /*1a2c0*/  FFMA.FTZ R2, R0, R70, R193 ;  /* 0x0000004600027223 */ /* 0x004fe800000100c1 */
[-C--:B------:R-:W-:Y:S04]  /*1a2d0*/  HMMA.16816.F32.BF16 R28, R80, R90.reuse, R28 ;  /* 0x0000005a501c723c */ /* 0x080fe8000004181c */
[----:B------:R-:W-:Y:S02]  /*1a2e0*/  FADD.FTZ R70, R209, R69 ;  /* 0x00000045d1467221 */ /* 0x000fe40000010000 */
[----:B------:R-:W-:Y:S02]  /*1a2f0*/  FADD.FTZ R69, R196, R68 ;  /* 0x00000044c4457221 */ /* 0x000fe40000010000 */
[C---:B------:R-:W-:Y:S01]  /*1a300*/  HMMA.16816.F32.BF16 R32, R76.reuse, R90, R32 ;  /* 0x0000005a4c20723c */ /* 0x040fe20000041820 */
[----:B------:R-:W3:Y:S03]  /*1a310*/  LDSM.16.MT88.4 R88, [R227+0x2900] ;  /* 0x00290000e358783b */ /* 0x000ee60000004200 */
[----:B------:R-:W-:Y:S02]  /*1a320*/  FADD.FTZ R0, R223, R3 ;  /* 0x00000003df007221 */ /* 0x000fe40000010000 */
[----:B------:R-:W-:Y:S02]  /*1a330*/  FADD.FTZ R68, R199, R2 ;  /* 0x00000002c7447221 */ /* 0x000fe40000010000 */
[-C--:B-1----:R-:W-:Y:S04]  /*1a340*/  HMMA.16816.F32.BF16 R36, R76, R92.reuse, R36 ;  /* 0x0000005c4c24723c */ /* 0x082fe80000041824 */
[----:B------:R-:W-:Y:S02]  /*1a350*/  FADD.FTZ R2, R139, R70 ;  /* 0x000000468b027221 */ /* 0x000fe40000010000 */
[----:B------:R-:W-:Y:S01]  /*1a360*/  FADD.FTZ R3, R249, R0 ;  /* 0x00000000f9037221 */ /* 0x000fe20000010000 */
[----:B------:R-:W1:Y:S01]  /*1a370*/  MUFU.EX2 R70, R128 ;  /* 0x0000008000467308 */ /* 0x000e620000000800 */
[C---:B------:R-:W-:Y:S04]  /*1a380*/  HMMA.16816.F32.BF16 R40, R80.reuse, R92, R40 ;  /* 0x0000005c5028723c */ /* 0x040fe80000041828 */
[----:B------:R-:W-:Y:S02]  /*1a390*/  FADD.FTZ R2, R72, R2 ;  /* 0x0000000248027221 */ /* 0x000fe40000010000 */
[----:B------:R-:W-:Y:S01]  /*1a3a0*/  FADD.FTZ R0, R138, R69 ;  /* 0x000000458a007221 */ /* 0x000fe20000010000 */
[----:B------:R-:W2:Y:S01]  /*1a3b0*/  LDL.LU R72, [R1+0xc4] ;  /* 0x0000c40001487983 */ /* 0x000ea20000300800 */
[-C--:B------:R-:W-:Y:S04]  /*1a3c0*/  HMMA.16816.F32.BF16 R44, R80, R94.reuse, R44 ;  /* 0x0000005e502c723c */ /* 0x080fe8000004182c */
[----:B------:R-:W-:Y:S02]  /*1a3d0*/  FADD.FTZ R0, R73, R0 ;  /* 0x0000000049007221 */ /* 0x000fe40000010000 */
[----:B------:R-:W-:Y:S01]  /*1a3e0*/  FADD.FTZ R68, R252, R68 ;  /* 0x00000044fc447221 */ /* 0x000fe20000010000 */
[----:B------:R-:W2:Y:S01]  /*1a3f0*/  LDL.LU R73, [R1+0xc0] ;  /* 0x0000c00001497983 */ /* 0x000ea20000300800 */
[C---:B------:R-:W-:Y:S03]  /*1a400*/  HMMA.16816.F32.BF16 R48, R76.reuse, R94, R48 ;  /* 0x0000005e4c30723c */ /* 0x040fe60000041830 */
[----:B------:R-:W3:Y:S01]  /*1a410*/  LDSM.16.MT88.4 R92, [R225+0x2900] ;  /* 0x00290000e15c783b */ /* 0x000ee20000004200 */
[----:B------:R-:W-:Y:S02]  /*1a420*/  FADD.FTZ R68, R74, R68 ;  /* 0x000000444a447221 */ /* 0x000fe40000010000 */
[----:B------:R-:W-:Y:S01]  /*1a430*/  FADD.FTZ R3, R137, R3 ;  /* 0x0000000389037221 */ /* 0x000fe20000010000 */
[----:B-1----:R-:W-:Y:S01]  /*1a440*/  F2FP.BF16.PACK_AB R179, R100, R70 ;  /* 0x0000004664b3723e */ /* 0x002fe200000010ff */
[-C--:B----4-:R-:W-:Y:S03]  /*1a450*/  HMMA.16816.F32.BF16 R52, R76, R96.reuse, R52 ;  /* 0x000000604c34723c */ /* 0x090fe60000041834 */
[----:B------:R-:W4:Y:S01]  /*1a460*/  LDL.LU R74, [R1+0xbc] ;  /* 0x0000bc00014a7983 */ /* 0x000f220000300800 */
[----:B------:R-:W-:Y:S02]  /*1a470*/  FADD.FTZ R3, R135, R3 ;  /* 0x0000000387037221 */ /* 0x000fe40000010000 */
[----:B------:R-:W-:Y:S02]  /*1a480*/  FADD.FTZ R68, R242, R68 ;  /* 0x00000044f2447221 */ /* 0x000fe40000010000 */
[C---:B------:R-:W-:Y:S01]  /*1a490*/  HMMA.16816.F32.BF16 R56, R80.reuse, R96, R56 ;  /* 0x000000605038723c */ /* 0x040fe20000041838 */
[----:B------:R-:W2:Y:S03]  /*1a4a0*/  LDL.LU R242, [R1+0xb8] ;  /* 0x0000b80001f27983 */ /* 0x000ea60000300800 */
[----:B------:R-:W-:Y:S02]  /*1a4b0*/  FADD.FTZ R2, R134, R2 ;  /* 0x0000000286027221 */ /* 0x000fe40000010000 */
[----:B------:R-:W-:Y:S02]  /*1a4c0*/  FADD.FTZ R3, R214, R3 ;  /* 0x00000003d6037221 */ /* 0x000fe40000010000 */
[-C--:B------:R-:W-:Y:S01]  /*1a4d0*/  HMMA.16816.F32.BF16 R60, R80, R98.reuse, R60 ;  /* 0x00000062503c723c */ /* 0x080fe2000004183c */
[----:B------:R-:W4:Y:S03]  /*1a4e0*/  LDL.LU R214, [R1+0xb4] ;  /* 0x0000b40001d67983 */ /* 0x000f260000300800 */
[----:B------:R-:W-:Y:S02]  /*1a4f0*/  FADD.FTZ R0, R133, R0 ;  /* 0x0000000085007221 */ /* 0x000fe40000010000 */
[----:B------:R-:W-:Y:S01]  /*1a500*/  FADD.FTZ R69, R228, R2 ;  /* 0x00000002e4457221 */ /* 0x000fe20000010000 */
[----:B------:R-:W-:Y:S01]  /*1a510*/  F2FP.BF16.PACK_AB R80, R172, R173 ;  /* 0x000000adac50723e */ /* 0x000fe200000010ff */
[----:B------:R-:W-:Y:S01]  /*1a520*/  HMMA.16816.F32.BF16 R64, R76, R98, R64 ;  /* 0x000000624c40723c */ /* 0x000fe20000041840 */
[----:B------:R1:W5:Y:S03]  /*1a530*/  LDL.LU R228, [R1+0xb0] ;  /* 0x0000b00001e47983 */ /* 0x0003660000300800 */
[----:B------:R-:W-:Y:S01]  /*1a540*/  FADD.FTZ R75, R232, R0 ;  /* 0x00000000e84b7221 */ /* 0x000fe20000010000 */
[----:B------:R-:W-:Y:S01]  /*1a550*/  F2FP.BF16.PACK_AB R81, R113, R117 ;  /* 0x000000757151723e */ /* 0x000fe200000010ff */
[----:B------:R1:W5:Y:S01]  /*1a560*/  LDL.LU R232, [R1+0xac] ;  /* 0x0000ac0001e87983 */ /* 0x0003620000300800 */
[----:B------:R-:W-:Y:S01]  /*1a570*/  FADD.FTZ R2, R229, R68 ;  /* 0x00000044e5027221 */ /* 0x000fe20000010000 */
[----:B------:R-:W-:Y:S01]  /*1a580*/  F2FP.BF16.PACK_AB R76, R188, R168 ;  /* 0x000000a8bc4c723e */ /* 0x000fe200000010ff */
[----:B------:R-:W-:Y:S01]  /*1a590*/  FADD.FTZ R68, R231, R69 ;  /* 0x00000045e7447221 */ /* 0x000fe20000010000 */
[----:B------:R-:W4:Y:S02]  /*1a5a0*/  LDL R116, [R1+0x1c] ;  /* 0x00001c0001747983 */ /* 0x000f240000100800 */
[----:B------:R-:W-:Y:S01]  /*1a5b0*/  FADD.FTZ R0, R132, R3 ;  /* 0x0000000384007221 */ /* 0x000fe20000010000 */
[----:B------:R-:W-:Y:S01]  /*1a5c0*/  F2FP.BF16.PACK_AB R77, R174, R175 ;  /* 0x000000afae4d723e */ /* 0x000fe200000010ff */
[----:B------:R1:W5:Y:S01]  /*1a5d0*/  LDL.LU R229, [R1+0xa8] ;  /* 0x0000a80001e57983 */ /* 0x0003620000300800 */
[----:B------:R-:W-:Y:S01]  /*1a5e0*/  FADD.FTZ R3, R235, R75 ;  /* 0x0000004beb037221 */ /* 0x000fe20000010000 */
[----:B------:R-:W-:Y:S01]  /*1a5f0*/  F2FP.BF16.PACK_AB R78, R186, R187 ;  /* 0x000000bbba4e723e */ /* 0x000fe200000010ff */
[----:B------:R-:W-:Y:S01]  /*1a600*/  FADD.FTZ R2, R236, R2 ;  /* 0x00000002ec027221 */ /* 0x000fe20000010000 */
        /* <DEDUP_REMOVED lines=9> */
[-C--:B---3--:R-:W-:Y:S03]  /*1a6a0*/  HMMA.16816.F32.BF16 R4, R76, R84.reuse, R4 ;  /* 0x000000544c04723c */ /* 0x088fe60000041804 */
[----:B------:R1:W5:Y:S01]  /*1a6b0*/  LDL.LU R237, [R1+0x98] ;  /* 0x0000980001ed7983 */ /* 0x0003620000300800 */
[----:B------:R-:W-:Y:S01]  /*1a6c0*/  FADD.FTZ R0, R240, R68 ;  /* 0x00000044f0007221 */ /* 0x000fe20000010000 */
[----:B------:R-:W-:Y:S01]  /*1a6d0*/  F2FP.BF16.PACK_AB R83, R111, R112 ;  /* 0x000000706f53723e */ /* 0x000fe200000010ff */
[----:B------:R-:W-:Y:S01]  /*1a6e0*/  FADD.FTZ R3, R136, R3 ;  /* 0x0000000388037221 */ /* 0x000fe20000010000 */
[----:B------:R1:W5:Y:S01]  /*1a6f0*/  LDL.LU R238, [R1+0x94] ;  /* 0x0000940001ee7983 */ /* 0x0003620000300800 */
[----:B------:R-:W-:Y:S03]  /*1a700*/  FADD.FTZ R2, R119, R2 ;  /* 0x0000000277027221 */ /* 0x000fe60000010000 */
[----:B------:R1:W5:Y:S01]  /*1a710*/  LDL.LU R239, [R1+0x90] ;  /* 0x0000900001ef7983 */ /* 0x0003620000300800 */
[C---:B------:R-:W-:Y:S01]  /*1a720*/  HMMA.16816.F32.BF16 R8, R80.reuse, R84, R8 ;  /* 0x000000545008723c */ /* 0x040fe20000041808 */
[----:B------:R-:W-:Y:S02]  /*1a730*/  MUFU.EX2 R84, R130 ;  /* 0x0000008200547308 */ /* 0x000fe40000000800 */
[----:B------:R1:W5:Y:S01]  /*1a740*/  LDL.LU R240, [R1+0x8c] ;  /* 0x00008c0001f07983 */ /* 0x0003620000300800 */
[----:B------:R-:W-:Y:S02]  /*1a750*/  FADD.FTZ R68, R233, R3 ;  /* 0x00000003e9447221 */ /* 0x000fe40000010000 */
[----:B------:R-:W-:Y:S01]  /*1a760*/  FADD.FTZ R3, R234, R69 ;  /* 0x00000045ea037221 */ /* 0x000fe20000010000 */
[----:B------:R1:W5:Y:S01]  /*1a770*/  LDL.LU R233, [R1+0x88] ;  /* 0x0000880001e97983 */ /* 0x0003620000300800 */
[-C--:B------:R-:W-:Y:S03]  /*1a780*/  HMMA.16816.F32.BF16 R12, R80, R86.reuse, R12 ;  /* 0x00000056500c723c */ /* 0x080fe6000004180c */
[----:B------:R1:W5:Y:S01]  /*1a790*/  LDL.LU R234, [R1+0x84] ;  /* 0x0000840001ea7983 */ /* 0x0003620000300800 */
[----:B------:R-:W-:Y:S01]  /*1a7a0*/  FADD.FTZ R0, R230, R0 ;  /* 0x00000000e6007221 */ /* 0x000fe20000010000 */
[----:B------:R-:W3:Y:S01]  /*1a7b0*/  MUFU.EX2 R85, R129 ;  /* 0x0000008100557308 */ /* 0x000ee20000000800 */
[----:B------:R-:W-:Y:S01]  /*1a7c0*/  FADD.FTZ R3, R251, R3 ;  /* 0x00000003fb037221 */ /* 0x000fe20000010000 */
[----:B------:R1:W5:Y:S01]  /*1a7d0*/  LDL.LU R119, [R1+0x80] ;  /* 0x0000800001777983 */ /* 0x0003620000300800 */
[C---:B------:R-:W-:Y:S03]  /*1a7e0*/  HMMA.16816.F32.BF16 R16, R76.reuse, R86, R16 ;  /* 0x000000564c10723c */ /* 0x040fe60000041810 */
[----:B------:R1:W5:Y:S01]  /*1a7f0*/  LDL.LU R230, [R1+0x7c] ;  /* 0x00007c0001e67983 */ /* 0x0003620000300800 */
[----:B------:R-:W-:Y:S02]  /*1a800*/  FADD.FTZ R2, R210, R2 ;  /* 0x00000002d2027221 */ /* 0x000fe40000010000 */
[----:B------:R-:W-:Y:S01]  /*1a810*/  FADD.FTZ R0, R213, R0 ;  /* 0x00000000d5007221 */ /* 0x000fe20000010000 */
[----:B------:R-:W1:Y:S01]  /*1a820*/  LDSM.16.MT88.4 R96, [R226+0x2900] ;  /* 0x00290000e260783b */ /* 0x000e620000004200 */
[-C--:B------:R-:W-:Y:S01]  /*1a830*/  HMMA.16816.F32.BF16 R20, R76, R88.reuse, R20 ;  /* 0x000000584c14723c */ /* 0x080fe20000041814 */
[----:B------:R-:W-:Y:S06]  /*1a840*/  MUFU.EX2 R87, R124 ;  /* 0x0000007c00577308 */ /* 0x000fec0000000800 */
[----:B------:R-:W1:Y:S01]  /*1a850*/  LDSM.16.MT88.4 R132, [R224+0x3100] ;  /* 0x00310000e084783b */ /* 0x000e620000004200 */
[C---:B------:R-:W-:Y:S03]  /*1a860*/  HMMA.16816.F32.BF16 R24, R80.reuse, R88, R24 ;  /* 0x000000585018723c */ /* 0x040fe60000041818 */
[----:B------:R-:W1:Y:S01]  /*1a870*/  MUFU.EX2 R86, R126 ;  /* 0x0000007e00567308 */ /* 0x000e620000000800 */
[----:B---3--:R-:W-:Y:S04]  /*1a880*/  F2FP.BF16.PACK_AB R178, R84, R85 ;  /* 0x0000005554b2723e */ /* 0x008fe800000010ff */
[-C--:B------:R-:W-:Y:S08]  /*1a890*/  HMMA.16816.F32.BF16 R28, R80, R90.reuse, R28 ;  /* 0x0000005a501c723c */ /* 0x080ff0000004181c */
[C---:B------:R-:W-:Y:S08]  /*1a8a0*/  HMMA.16816.F32.BF16 R32, R76.reuse, R90, R32 ;  /* 0x0000005a4c20723c */ /* 0x040ff00000041820 */
[-C--:B------:R-:W-:Y:S04]  /*1a8b0*/  HMMA.16816.F32.BF16 R36, R76, R92.reuse, R36 ;  /* 0x0000005c4c24723c */ /* 0x080fe80000041824 */
[----:B-1----:R-:W-:Y:S04]  /*1a8c0*/  F2FP.BF16.PACK_AB R177, R86, R87 ;  /* 0x0000005756b1723e */ /* 0x002fe800000010ff */
[C---:B------:R-:W-:Y:S08]  /*1a8d0*/  HMMA.16816.F32.BF16 R40, R80.reuse, R92, R40 ;  /* 0x0000005c5028723c */ /* 0x040ff00000041828 */
[-C--:B------:R-:W-:Y:S08]  /*1a8e0*/  HMMA.16816.F32.BF16 R44, R80, R94.reuse, R44 ;  /* 0x0000005e502c723c */ /* 0x080ff0000004182c */
[C---:B------:R-:W-:Y:S08]  /*1a8f0*/  HMMA.16816.F32.BF16 R48, R76.reuse, R94, R48 ;  /* 0x0000005e4c30723c */ /* 0x040ff00000041830 */
[-C--:B------:R-:W-:Y:S08]  /*1a900*/  HMMA.16816.F32.BF16 R52, R76, R96.reuse, R52 ;  /* 0x000000604c34723c */ /* 0x080ff00000041834 */
[C---:B------:R-:W-:Y:S08]  /*1a910*/  HMMA.16816.F32.BF16 R56, R80.reuse, R96, R56 ;  /* 0x000000605038723c */ /* 0x040ff00000041838 */
[-C--:B------:R-:W-:Y:S08]  /*1a920*/  HMMA.16816.F32.BF16 R60, R80, R98.reuse, R60 ;  /* 0x00000062503c723c */ /* 0x080ff0000004183c */
[----:B------:R-:W-:Y:S08]  /*1a930*/  HMMA.16816.F32.BF16 R64, R76, R98, R64 ;  /* 0x000000624c40723c */ /* 0x000ff00000041840 */
[-C--:B------:R-:W-:Y:S07]  /*1a940*/  HMMA.16816.F32.BF16 R120, R180, R132.reuse, R4 ;  /* 0x00000084b478723c */ /* 0x080fee0000041804 */
[----:B------:R-:W-:Y:S01]  /*1a950*/  FADD.FTZ R4, R144, R68 ;  /* 0x0000004490047221 */ /* 0x000fe20000010000 */
[C---:B------:R-:W-:Y:S07]  /*1a960*/  HMMA.16816.F32.BF16 R124, R176.reuse, R132, R8 ;  /* 0x00000084b07c723c */ /* 0x040fee0000041808 */
[----:B------:R-:W-:Y:S01]  /*1a970*/  FADD.FTZ R11, R215, R4 ;  /* 0x00000004d70b7221 */ /* 0x000fe20000010000 */
[-C--:B------:R-:W-:Y:S01]  /*1a980*/  HMMA.16816.F32.BF16 R128, R176, R134.reuse, R12 ;  /* 0x00000086b080723c */ /* 0x080fe2000004180c */
[----:B------:R-:W1:Y:S03]  /*1a990*/  LDSM.16.MT88.4 R4, [R226+0x3100] ;  /* 0x00310000e204783b */ /* 0x000e660000004200 */
        /* <DEDUP_REMOVED lines=51> */
[----:B--2---:R-:W-:Y:S01]  /*1acd0*/  MOV R117, R72 ;  /* 0x0000004800757202 */ /* 0x004fe20000000f00 */
        /* <DEDUP_REMOVED lines=9> */
[----:B------:R-:W-:Y:S01]  /*1ad70*/  FADD.FTZ R9, R112, R8 ;  /* 0x0000000870097221 */ /* 0x000fe20000010000 */
[----:B----4-:R-:W-:Y:S01]  /*1ad80*/  ISETP.GT.AND P0, PT, R214, R116, PT ;  /* 0x00000074d600720c */ /* 0x010fe20003f04270 */
[----:B------:R-:W-:Y:S01]  /*1ad90*/  FADD.FTZ R8, R186, R3 ;  /* 0x00000003ba087221 */ /* 0x000fe20000010000 */
[----:B------:R-:W-:Y:S01]  /*1ada0*/  MOV R214, R242 ;  /* 0x000000f200d67202 */ /* 0x000fe20000000f00 */
[----:B------:R-:W-:Y:S01]  /*1adb0*/  FADD.FTZ R4, R184, R2 ;  /* 0x00000002b8047221 */ /* 0x000fe20000010000 */
[----:B------:R-:W-:Y:S04]  /*1adc0*/  HMMA.16816.F32.BF16 R180, R180, R6, R64 ;  /* 0x00000006b4b4723c */ /* 0x000fe80000041840 */
        /* <DEDUP_REMOVED lines=25> */
.L_x_725:
[----:B---3--:R-:W-:-:S13]  /*1af60*/  ISETP.GE.AND P0, PT, R242, RZ, PT ;  /* 0x000000fff200720c */ /* 0x008fda0003f06270 */
[----:B------:R-:W-:Y:S05]  /*1af70*/  @!P0 BRA `(.L_x_727) ;  /* 0x00005c4000008947 */ /* 0x000fea0003800000 */
[----:B------:R-:W3:Y:S01]  /*1af80*/  LDL.LU.64 R6, [R1+0x30] ;  /* 0x0000300001067983 */ /* 0x000ee20000300a00 */
[----:B------:R-:W-:-:S03]  /*1af90*/  ULDC.64 UR4, c[0x0][0x208] ;  /* 0x0000820000047ab9 */ /* 0x000fc60000000a00 */
[----:B------:R-:W3:Y:S01]  /*1afa0*/  LDL.LU.64 R4, [R1+0x38] ;  /* 0x0000380001047983 */ /* 0x000ee20000300a00 */
[----:B------:R-:W-:Y:S01]  /*1afb0*/  UIMAD.WIDE.U32 UR10, UR4, 0x70, URZ ;  /* 0x00000070040a78a5 */ /* 0x000fe2000f8e003f */
[----:B------:R-:W-:Y:S01]  /*1afc0*/  MOV R3, R73 ;  /* 0x0000004900037202 */ /* 0x000fe20000000f00 */
[----:B------:R-:W-:Y:S01]  /*1afd0*/  UIMAD UR7, UR5, 0x70, URZ ;  /* 0x00000070050778a4 */ /* 0x000fe2000f8e023f */
[----:B--2---:R-:W-:Y:S01]  /*1afe0*/  MOV R2, R74 ;  /* 0x0000004a00027202 */ /* 0x004fe20000000f00 */
[----:B------:R-:W-:Y:S01]  /*1aff0*/  UMOV UR6, 0x5 ;  /* 0x0000000500067882 */ /* 0x000fe20000000000 */
[----:B------:R-:W-:Y:S01]  /*1b000*/  IMAD.MOV.U32 R117, RZ, RZ, R71 ;  /* 0x000000ffff757224 */ /* 0x000fe200078e0047 */
[----:B------:R-:W-:Y:S01]  /*1b010*/  ULDC.64 UR4, c[0x0][0x1e0] ;  /* 0x0000780000047ab9 */ /* 0x000fe20000000a00 */
[----:B------:R-:W-:Y:S01]  /*1b020*/  MOV R116, R72 ;  /* 0x0000004800747202 */ /* 0x000fe20000000f00 */
[----:B------:R-:W-:Y:S02]  /*1b030*/  USHF.L.U64.HI UR5, UR4, UR6, UR5 ;  /* 0x0000000604057299 */ /* 0x000fe40008010205 */
[----:B------:R-:W-:-:S02]  /*1b040*/  USHF.L.U32 UR4, UR4, 0x5, URZ ;  /* 0x0000000504047899 */ /* 0x000fc4000800063f */
[----:B------:R-:W-:Y:S01]  /*1b050*/  UIADD3 UR7, UR11, UR7, URZ ;  /* 0x000000070b077290 */ /* 0x000fe2000fffe03f */
[----:B---3--:R-:W-:-:S05]  /*1b060*/  IMAD.MOV.U32 R5, RZ, RZ, R7 ;  /* 0x000000ffff057224 */ /* 0x008fca00078e0007 */
[----:B------:R1:W-:Y:S04]  /*1b070*/  STL.64 [R1+0x58], R4 ;  /* 0x0000580401007387 */ /* 0x0003e80000100a00 */
.L_x_728:
[----:B---3--:R-:W2:Y:S01]  /*1b080*/  LDL R0, [R1+0x60] ;  /* 0x0000600001007983 */ /* 0x008ea20000100800 */
[----:B------:R-:W-:Y:S04]  /*1b090*/  DEPBAR.LE SB0, 0x0 ;  /* 0x000080000000791a */ /* 0x000fe80000000000 */
[----:B------:R-:W3:Y:S01]  /*1b0a0*/  LDL.64 R74, [R1+0x58] ;  /* 0x00005800014a7983 */ /* 0x000ee20000100a00 */
[----:B------:R-:W-:Y:S02]  /*1b0b0*/  SHF.R.S32.HI R72, RZ, 0x1f, R242 ;  /* 0x0000001fff487819 */ /* 0x000fe400000114f2 */
[----:B------:R-:W-:Y:S02]  /*1b0c0*/  MOV R106, c[0x0][0x208] ;  /* 0x00008200006a7a02 */ /* 0x000fe40000000f00 */
[----:B------:R-:W-:Y:S01]  /*1b0d0*/  MOV R105, 0x5 ;  /* 0x0000000500697802 */ /* 0x000fe20000000f00 */
[----:B------:R-:W-:Y:S01]  /*1b0e0*/  BAR.SYNC.DEFER_BLOCKING 0x0 ;  /* 0x0000000000007b1d */ /* 0x000fe20000010000 */
[----:B------:R-:W-:Y:S02]  /*1b0f0*/  SHF.L.U32 R106, R106, 0x5, RZ ;  /* 0x000000056a6a7819 */ /* 0x000fe400000006ff */
[----:B------:R-:W-:Y:S04]  /*1b100*/  MOV R104, c[0x0][0x208] ;  /* 0x0000820000687a02 */ /* 0x000fe80000000f00 */
[----:B------:R-:W-:Y:S01]  /*1b110*/  SHF.L.U64.HI R104, R104, R105, c[0x0][0x20c] ;  /* 0x0000830068687619 */ /* 0x000fe20000010269 */
[----:B-----5:R-:W-:Y:S04]  /*1b120*/  STL [R1+0x7c], R230 ;  /* 0x00007ce601007387 */ /* 0x020fe80000100800 */
[----:B------:R-:W-:Y:S04]  /*1b130*/  STL [R1+0x80], R119 ;  /* 0x0000807701007387 */ /* 0x000fe80000100800 */
[----:B------:R-:W-:Y:S04]  /*1b140*/  STL [R1+0x84], R234 ;  /* 0x000084ea01007387 */ /* 0x000fe80000100800 */
[----:B------:R-:W-:Y:S04]  /*1b150*/  STL [R1+0x88], R233 ;  /* 0x000088e901007387 */ /* 0x000fe80000100800 */
[----:B------:R-:W-:Y:S08]  /*1b160*/  LDSM.16.M88.4 R112, [R230+0x7100] ;  /* 0x00710000e670783b */ /* 0x000ff00000000200 */
[----:B------:R-:W4:Y:S08]  /*1b170*/  LDSM.16.M88.4 R16, [R119+0x3900] ;  /* 0x003900007710783b */ /* 0x000f300000000200 */
[----:B------:R-:W1:Y:S08]  /*1b180*/  LDSM.16.M88.4 R108, [R230+0x9100] ;  /* 0x00910000e66c783b */ /* 0x000e700000000200 */
        /* <DEDUP_REMOVED lines=24> */
[----:B---3--:R-:W-:Y:S01]  /*1b310*/  IMAD.WIDE.U32 R84, R242, UR10, R74 ;  /* 0x0000000af2547c25 */ /* 0x008fe2000f8e004a */
[-C--:B-1--4-:R-:W-:Y:S03]  /*1b320*/  HMMA.16816.F32.BF16 R4, R112, R16.reuse, RZ ;  /* 0x000000107004723c */ /* 0x092fe600000418ff */
[----:B--2---:R-:W-:Y:S01]  /*1b330*/  LOP3.LUT P4, RZ, R0, 0x1, RZ, 0xc0, !PT ;  /* 0x0000000100ff7812 */ /* 0x004fe2000788c0ff */
[----:B------:R-:W-:Y:S01]  /*1b340*/  IMAD R0, R242, UR7, RZ ;  /* 0x00000007f2007c24 */ /* 0x000fe2000f8e02ff */
[----:B------:R-:W-:Y:S03]  /*1b350*/  LEA R88, P0, R84, c[0x0][0x1f8], 0x1 ;  /* 0x00007e0054587a11 */ /* 0x000fe600078008ff */
[C---:B------:R-:W-:Y:S04]  /*1b360*/  HMMA.16816.F32.BF16 R8, R108.reuse, R16, RZ ;  /* 0x000000106c08723c */ /* 0x040fe800000418ff */
[----:B------:R-:W-:Y:S04]  /*1b370*/  IMAD R0, R72, UR10, R0 ;  /* 0x0000000a48007c24 */ /* 0x000fe8000f8e0200 */
[-C--:B------:R-:W-:Y:S01]  /*1b380*/  HMMA.16816.F32.BF16 R12, R108, R18.reuse, RZ ;  /* 0x000000126c0c723c */ /* 0x080fe200000418ff */
[----:B------:R-:W-:Y:S04]  /*1b390*/  IADD3 R0, R85, R0, RZ ;  /* 0x0000000055007210 */ /* 0x000fe80007ffe0ff */
[----:B------:R-:W-:Y:S02]  /*1b3a0*/  LEA.HI.X R89, R84, c[0x0][0x1fc], R0, 0x1, P0 ;  /* 0x00007f0054597a11 */ /* 0x000fe400000f0c00 */
[----:B------:R-:W-:Y:S01]  /*1b3b0*/  IADD3 R94, P0, R88, R106, RZ ;  /* 0x0000006a585e7210 */ /* 0x000fe20007f1e0ff */
[C---:B------:R-:W-:Y:S02]  /*1b3c0*/  HMMA.16816.F32.BF16 R16, R112.reuse, R18, RZ ;  /* 0x000000127010723c */ /* 0x040fe400000418ff */
[----:B------:R-:W-:Y:S01]  /*1b3d0*/  @!PT LDS RZ, [RZ] ;  /* 0x00000000fffff984 */ /* 0x000fe20000000800 */
[----:B------:R-:W-:Y:S01]  /*1b3e0*/  @!PT LDS RZ, [RZ] ;  /* 0x00000000fffff984 */ /* 0x000fe20000000800 */
[----:B------:R-:W-:Y:S01]  /*1b3f0*/  @!PT LDS RZ, [RZ] ;  /* 0x00000000fffff984 */ /* 0x000fe20000000800 */
[----:B------:R1:W-:Y:S02]  /*1b400*/  LDGSTS.E.BYPASS.LTC128B.128 [R241+0x100], [R88.64], !P4 ;  /* 0x0010000058f17fae */ /* 0x0003e4000e101d48 */
[----:B------:R-:W-:Y:S02]  /*1b410*/  IADD3.X R95, R89, R104, RZ, P0, !PT ;  /* 0x00000068595f7210 */ /* 0x000fe400007fe4ff */
[----:B------:R-:W-:Y:S02]  /*1b420*/  IADD3 R92, P1, R94, R106, RZ ;  /* 0x0000006a5e5c7210 */ /* 0x000fe40007f3e0ff */
[-C--:B------:R-:W-:Y:S02]  /*1b430*/  HMMA.16816.F32.BF16 R20, R112, R32.reuse, RZ ;  /* 0x000000207014723c */ /* 0x080fe400000418ff */
[----:B------:R2:W-:Y:S02]  /*1b440*/  LDGSTS.E.BYPASS.LTC128B.128 [R241+0x900], [R94.64], !P4 ;  /* 0x009000005ef17fae */ /* 0x0005e4000e101d48 */
[----:B------:R-:W-:Y:S02]  /*1b450*/  IADD3.X R93, R95, R104, RZ, P1, !PT ;  /* 0x000000685f5d7210 */ /* 0x000fe40000ffe4ff */
[----:B------:R-:W-:Y:S02]  /*1b460*/  IADD3 R102, P0, R92, R106, RZ ;  /* 0x0000006a5c667210 */ /* 0x000fe40007f1e0ff */
[C---:B------:R-:W-:Y:S02]  /*1b470*/  HMMA.16816.F32.BF16 R24, R108.reuse, R32, RZ ;  /* 0x000000206c18723c */ /* 0x040fe400000418ff */
[----:B------:R2:W-:Y:S02]  /*1b480*/  LDGSTS.E.BYPASS.LTC128B.128 [R241+0x1100], [R92.64], !P4 ;  /* 0x011000005cf17fae */ /* 0x0005e4000e101d48 */
[----:B------:R-:W-:Y:S04]  /*1b490*/  IADD3.X R103, R93, R104, RZ, P0, !PT ;  /* 0x000000685d677210 */ /* 0x000fe800007fe4ff */
[-C--:B------:R-:W-:Y:S02]  /*1b4a0*/  HMMA.16816.F32.BF16 R28, R108, R34.reuse, RZ ;  /* 0x000000226c1c723c */ /* 0x080fe400000418ff */
[----:B------:R3:W-:Y:S06]  /*1b4b0*/  LDGSTS.E.BYPASS.LTC128B.128 [R241+0x1900], [R102.64], !P4 ;  /* 0x0190000066f17fae */ /* 0x0007ec000e101d48 */
        /* <DEDUP_REMOVED lines=15> */
[----:B------:R-:W-:Y:S01]  /*1b5b0*/  IADD3 R96, P2, R102, R106, RZ ;  /* 0x0000006a66607210 */ /* 0x000fe20007f5e0ff */
[-C--:B--2---:R-:W-:Y:S04]  /*1b5c0*/  HMMA.16816.F32.BF16 R92, R108, R98.reuse, RZ ;  /* 0x000000626c5c723c */ /* 0x084fe800000418ff */
[----:B------:R-:W-:Y:S02]  /*1b5d0*/  IADD3.X R97, R103, R104, RZ, P2, !PT ;  /* 0x0000006867617210 */ /* 0x000fe400017fe4ff */
[----:B------:R-:W-:Y:S03]  /*1b5e0*/  IADD3 R100, P1, R96, R106, RZ ;  /* 0x0000006a60647210 */ /* 0x000fe60007f3e0ff */
[----:B------:R1:W-:Y:S03]  /*1b5f0*/  LDGSTS.E.BYPASS.LTC128B.128 [R241+0x2100], [R96.64], !P4 ;  /* 0x0210000060f17fae */ /* 0x0003e6000e101d48 */
[----:B------:R-:W-:Y:S02]  /*1b600*/  IADD3.X R101, R97, R104, RZ, P1, !PT ;  /* 0x0000006861657210 */ /* 0x000fe40000ffe4ff */
[----:B---3--:R-:W-:Y:S03]  /*1b610*/  IADD3 R102, P0, R100, R106, RZ ;  /* 0x0000006a64667210 */ /* 0x008fe60007f1e0ff */
[----:B------:R2:W-:Y:S01]  /*1b620*/  LDGSTS.E.BYPASS.LTC128B.128 [R241+0x2900], [R100.64], !P4 ;  /* 0x0290000064f17fae */ /* 0x0005e2000e101d48 */
[----:B------:R-:W-:Y:S02]  /*1b630*/  IADD3.X R103, R101, R104, RZ, P0, !PT ;  /* 0x0000006865677210 */ /* 0x000fe400007fe4ff */
        /* <DEDUP_REMOVED lines=100> */
[----:B------:R1:W-:Y:S01]  /*1bc80*/  MUFU.TANH R185, R7 ;  /* 0x0000000700b97308 */ /* 0x0003e20000002400 */
[----:B------:R-:W-:Y:S09]  /*1bc90*/  FMUL.FTZ R16, R16, c[0x0][0x320] ;  /* 0x0000c80010107a20 */ /* 0x000ff20000410000 */
[----:B------:R-:W2:Y:S10]  /*1bca0*/  MUFU.TANH R196, R8 ;  /* 0x0000000800c47308 */ /* 0x000eb40000002400 */
[----:B------:R-:W3:Y:S01]  /*1bcb0*/  MUFU.TANH R187, R9 ;  /* 0x0000000900bb7308 */ /* 0x000ee20000002400 */
[----:B-1----:R-:W1:Y:S09]  /*1bcc0*/  LDSM.16.M88.4 R4, [R228+0x800] ;  /* 0x00080000e404783b */ /* 0x002e720000000200 */
[----:B------:R-:W-:Y:S10]  /*1bcd0*/  MUFU.TANH R195, R10 ;  /* 0x0000000a00c37308 */ /* 0x000ff40000002400 */
[----:B------:R4:W-:Y:S10]  /*1bce0*/  MUFU.TANH R194, R11 ;  /* 0x0000000b00c27308 */ /* 0x0009f40000002400 */
[----:B------:R-:W2:Y:S10]  /*1bcf0*/  MUFU.TANH R18, R18 ;  /* 0x0000001200127308 */ /* 0x000eb40000002400 */
[----:B------:R-:W2:Y:S01]  /*1bd00*/  MUFU.TANH R16, R16 ;  /* 0x0000001000107308 */ /* 0x000ea20000002400 */
[----:B----4-:R-:W4:Y:S01]  /*1bd10*/  LDSM.16.M88.4 R8, [R228+0x1000] ;  /* 0x00100000e408783b */ /* 0x010f220000000200 */
[-C--:B-1----:R-:W-:Y:S08]  /*1bd20*/  HMMA.16816.F32.BF16 R20, R204, R4.reuse, R20 ;  /* 0x00000004cc14723c */ /* 0x082ff00000041814 */
[----:B------:R-:W-:Y:S01]  /*1bd30*/  MUFU.TANH R12, R12 ;  /* 0x0000000c000c7308 */ /* 0x000fe20000002400 */
        /* <DEDUP_REMOVED lines=20> */
[----:B------:R-:W4:Y:S01]  /*1be80*/  MUFU.TANH R22, R22 ;  /* 0x0000001600167308 */ /* 0x000f220000002400 */
        /* <DEDUP_REMOVED lines=48> */
[----:B------:R-:W1:Y:S01]  /*1c190*/  MUFU.TANH R33, R33 ;  /* 0x0000002100217308 */ /* 0x000e620000002400 */
[C---:B------:R-:W-:Y:S04]  /*1c1a0*/  HMMA.16816.F32.BF16 R88, R188.reuse, R4, R88 ;  /* 0x00000004bc58723c */ /* 0x040fe80000041858 */
[----:B------:R-:W-:Y:S02]  /*1c1b0*/  FMUL.FTZ R70, R70, c[0x0][0x320] ;  /* 0x0000c80046467a20 */ /* 0x000fe40000410000 */
[----:B------:R-:W-:Y:S01]  /*1c1c0*/  FMUL.FTZ R68, R68, c[0x0][0x320] ;  /* 0x0000c80044447a20 */ /* 0x000fe20000410000 */
[----:B------:R-:W-:Y:S01]  /*1c1d0*/  FMNMX.FTZ R5, R196, R116, !PT ;  /* 0x00000074c4057209 */ /* 0x000fe20007810000 */
[----:B------:R-:W-:Y:S01]  /*1c1e0*/  FMUL.FTZ R82, R82, c[0x0][0x320] ;  /* 0x0000c80052527a20 */ /* 0x000fe20000410000 */
[----:B------:R-:W-:Y:S01]  /*1c1f0*/  MUFU.TANH R29, R29 ;  /* 0x0000001d001d7308 */ /* 0x000fe20000002400 */
[-C--:B------:R-:W-:Y:S03]  /*1c200*/  HMMA.16816.F32.BF16 R92, R188, R6.reuse, R92 ;  /* 0x00000006bc5c723c */ /* 0x080fe6000004185c */
[----:B------:R-:W-:Y:S01]  /*1c210*/  FMUL.FTZ R81, R81, c[0x0][0x320] ;  /* 0x0000c80051517a20 */ /* 0x000fe20000410000 */
[----:B------:R-:W-:Y:S01]  /*1c220*/  FMNMX.FTZ R4, R186, R3, !PT ;  /* 0x00000003ba047209 */ /* 0x000fe20007810000 */
[----:B------:R-:W-:Y:S02]  /*1c230*/  FMUL.FTZ R87, R87, c[0x0][0x320] ;  /* 0x0000c80057577a20 */ /* 0x000fe40000410000 */
[----:B------:R-:W-:Y:S01]  /*1c240*/  FMUL.FTZ R86, R86, c[0x0][0x320] ;  /* 0x0000c80056567a20 */ /* 0x000fe20000410000 */
[C---:B------:R-:W-:Y:S01]  /*1c250*/  HMMA.16816.F32.BF16 R96, R204.reuse, R6, R96 ;  /* 0x00000006cc60723c */ /* 0x040fe20000041860 */
[----:B------:R1:W-:Y:S03]  /*1c260*/  MUFU.TANH R119, R74 ;  /* 0x0000004a00777308 */ /* 0x0003e60000002400 */
[----:B------:R-:W-:Y:S02]  /*1c270*/  FMUL.FTZ R84, R84, c[0x0][0x320] ;  /* 0x0000c80054547a20 */ /* 0x000fe40000410000 */
[----:B------:R-:W-:Y:S02]  /*1c280*/  FMUL.FTZ R90, R90, c[0x0][0x320] ;  /* 0x0000c8005a5a7a20 */ /* 0x000fe40000410000 */
[-C--:B--2---:R-:W-:Y:S03]  /*1c290*/  HMMA.16816.F32.BF16 R100, R204, R8.reuse, R100 ;  /* 0x00000008cc64723c */ /* 0x084fe60000041864 */
        /* <DEDUP_REMOVED lines=8> */
[----:B-1----:R-:W-:Y:S01]  /*1c320*/  FMNMX.FTZ R74, R118, R0, !PT ;  /* 0x00000000764a7209 */ /* 0x002fe20007810000 */
[----:B------:R-:W-:Y:S01]  /*1c330*/  FMUL.FTZ R98, R98, c[0x0][0x320] ;  /* 0x0000c80062627a20 */ /* 0x000fe20000410000 */
[----:B------:R-:W-:Y:S01]  /*1c340*/  FMNMX.FTZ R0, R185, R4, !PT ;  /* 0x00000004b9007209 */ /* 0x000fe20007810000 */
[----:B------:R-:W1:Y:S01]  /*1c350*/  MUFU.TANH R26, R36 ;  /* 0x00000024001a7308 */ /* 0x000e620000002400 */
[----:B---3--:R-:W-:Y:S01]  /*1c360*/  FMNMX.FTZ R4, R187, R5, !PT ;  /* 0x00000005bb047209 */ /* 0x008fe20007810000 */
[----:B------:R-:W-:Y:S04]  /*1c370*/  HMMA.16816.F32.BF16 R112, R204, R10, R112 ;  /* 0x0000000acc70723c */ /* 0x000fe80000041870 */
[----:B------:R-:W-:Y:S01]  /*1c380*/  FMNMX.FTZ R0, R18, R0, !PT ;  /* 0x0000000012007209 */ /* 0x000fe20007810000 */
[----:B------:R-:W-:Y:S01]  /*1c390*/  FMUL.FTZ R101, R101, c[0x0][0x320] ;  /* 0x0000c80065657a20 */ /* 0x000fe20000410000 */
[----:B------:R-:W-:Y:S01]  /*1c3a0*/  FMNMX.FTZ R74, R16, R74, !PT ;  /* 0x0000004a104a7209 */ /* 0x000fe20007810000 */
[----:B------:R-:W-:Y:S01]  /*1c3b0*/  FMUL.FTZ R106, R106, c[0x0][0x320] ;  /* 0x0000c8006a6a7a20 */ /* 0x000fe20000410000 */
[----:B------:R2:W-:Y:S01]  /*1c3c0*/  MUFU.TANH R201, R39 ;  /* 0x0000002700c97308 */ /* 0x0005e20000002400 */
[----:B------:R-:W-:Y:S03]  /*1c3d0*/  FMUL.FTZ R99, R99, c[0x0][0x320] ;  /* 0x0000c80063637a20 */ /* 0x000fe60000410000 */
[----:B------:R-:W-:Y:S01]  /*1c3e0*/  FMNMX.FTZ R0, R19, R0, !PT ;  /* 0x0000000013007209 */ /* 0x000fe20007810000 */
[----:B------:R-:W-:Y:S01]  /*1c3f0*/  FMUL.FTZ R96, R96, c[0x0][0x320] ;  /* 0x0000c80060607a20 */ /* 0x000fe20000410000 */
[----:B------:R-:W-:Y:S01]  /*1c400*/  FMNMX.FTZ R74, R17, R74, !PT ;  /* 0x0000004a114a7209 */ /* 0x000fe20007810000 */
[----:B------:R-:W-:Y:S01]  /*1c410*/  FMUL.FTZ R97, R97, c[0x0][0x320] ;  /* 0x0000c80061617a20 */ /* 0x000fe20000410000 */
[----:B----4-:R-:W-:Y:S01]  /*1c420*/  FMNMX.FTZ R5, R22, R0, !PT ;  /* 0x0000000016057209 */ /* 0x010fe20007810000 */
[----:B------:R-:W-:Y:S01]  /*1c430*/  FMUL.FTZ R102, R102, c[0x0][0x320] ;  /* 0x0000c80066667a20 */ /* 0x000fe20000410000 */
[----:B------:R-:W3:Y:S01]  /*1c440*/  MUFU.TANH R208, R40 ;  /* 0x0000002800d07308 */ /* 0x000ee20000002400 */
        /* <DEDUP_REMOVED lines=9> */
[----:B------:R-:W-:Y:S01]  /*1c4e0*/  MUFU.TANH R192, R27 ;  /* 0x0000001b00c07308 */ /* 0x000fe20000002400 */
[----:B------:R-:W-:Y:S01]  /*1c4f0*/  FMUL.FTZ R115, R115, c[0x0][0x320] ;  /* 0x0000c80073737a20 */ /* 0x000fe20000410000 */
[----:B------:R-:W-:Y:S01]  /*1c500*/  FMNMX.FTZ R74, R32, R74, !PT ;  /* 0x0000004a204a7209 */ /* 0x000fe20007810000 */
[----:B------:R-:W-:Y:S01]  /*1c510*/  FMUL.FTZ R89, R89, c[0x0][0x320] ;  /* 0x0000c80059597a20 */ /* 0x000fe20000410000 */
[----:B--2---:R-:W2:Y:S01]  /*1c520*/  LDL.64 R38, [R1+0x70] ;  /* 0x0000700001267983 */ /* 0x004ea20000100a00 */
[----:B------:R-:W-:Y:S01]  /*1c530*/  FMUL.FTZ R92, R92, c[0x0][0x320] ;  /* 0x0000c8005c5c7a20 */ /* 0x000fe20000410000 */
[----:B------:R-:W-:Y:S01]  /*1c540*/  FMNMX.FTZ R0, R24, R4, !PT ;  /* 0x0000000418007209 */ /* 0x000fe20007810000 */
[----:B------:R-:W-:Y:S01]  /*1c550*/  FMUL.FTZ R91, R91, c[0x0][0x320] ;  /* 0x0000c8005b5b7a20 */ /* 0x000fe20000410000 */
[----:B------:R-:W-:Y:S01]  /*1c560*/  FMNMX.FTZ R74, R33, R74, !PT ;  /* 0x0000004a214a7209 */ /* 0x000fe20007810000 */
[----:B------:R-:W-:Y:S01]  /*1c570*/  FMUL.FTZ R94, R94, c[0x0][0x320] ;  /* 0x0000c8005e5e7a20 */ /* 0x000fe20000410000 */
[----:B------:R-:W4:Y:S01]  /*1c580*/  MUFU.TANH R27, R37 ;  /* 0x00000025001b7308 */ /* 0x000f220000002400 */
[----:B------:R-:W-:Y:S01]  /*1c590*/  FMUL.FTZ R95, R95, c[0x0][0x320] ;  /* 0x0000c8005f5f7a20 */ /* 0x000fe20000410000 */
[----:B------:R-:W-:Y:S01]  /*1c5a0*/  FMNMX.FTZ R0, R25, R0, !PT ;  /* 0x0000000019007209 */ /* 0x000fe20007810000 */
[----:B------:R-:W-:Y:S01]  /*1c5b0*/  FMUL.FTZ R107, R107, c[0x0][0x320] ;  /* 0x0000c8006b6b7a20 */ /* 0x000fe20000410000 */
[----:B-1----:R-:W-:Y:S01]  /*1c5c0*/  FMNMX.FTZ R74, R26, R74, !PT ;  /* 0x0000004a1a4a7209 */ /* 0x002fe20007810000 */
[----:B------:R-:W-:Y:S01]  /*1c5d0*/  FMUL.FTZ R69, R69, c[0x0][0x320] ;  /* 0x0000c80045457a20 */ /* 0x000fe20000410000 */
[----:B------:R-:W-:Y:S01]  /*1c5e0*/  FMNMX.FTZ R0, R28, R0, !PT ;  /* 0x000000001c007209 */ /* 0x000fe20007810000 */
[----:B------:R-:W-:Y:S01]  /*1c5f0*/  FMUL.FTZ R83, R83, c[0x0][0x320] ;  /* 0x0000c80053537a20 */ /* 0x000fe20000410000 */
[----:B------:R-:W-:Y:S01]  /*1c600*/  FMNMX.FTZ R5, R34, R5, !PT ;  /* 0x0000000522057209 */ /* 0x000fe20007810000 */
[----:B------:R-:W-:Y:S01]  /*1c610*/  FMUL.FTZ R72, R72, c[0x0][0x320] ;  /* 0x0000c80048487a20 */ /* 0x000fe20000410000 */
[----:B------:R-:W1:Y:S01]  /*1c620*/  MUFU.TANH R50, R50 ;  /* 0x0000003200327308 */ /* 0x000e620000002400 */
        /* <DEDUP_REMOVED lines=8> */
[----:B------:R-:W-:Y:S01]  /*1c6b0*/  FMUL.FTZ R76, R76, c[0x0][0x320] ;  /* 0x0000c8004c4c7a20 */ /* 0x000fe20000410000 */
[----:B------:R-:W3:Y:S01]  /*1c6c0*/  MUFU.TANH R48, R48 ;  /* 0x0000003000307308 */ /* 0x000ee20000002400 */
[----:B------:R-:W-:Y:S01]  /*1c6d0*/  FMUL.FTZ R78, R78, c[0x0][0x320] ;  /* 0x0000c8004e4e7a20 */ /* 0x000fe20000410000 */
[----:B------:R-:W-:Y:S01]  /*1c6e0*/  FMNMX.FTZ R0, R201, R5, !PT ;  /* 0x00000005c9007209 */ /* 0x000fe20007810000 */
[----:B------:R-:W-:Y:S01]  /*1c6f0*/  FMUL.FTZ R77, R77, c[0x0][0x320] ;  /* 0x0000c8004d4d7a20 */ /* 0x000fe20000410000 */
[----:B----4-:R-:W-:Y:S01]  /*1c700*/  FMNMX.FTZ R74, R27, R74, !PT ;  /* 0x0000004a1b4a7209 */ /* 0x010fe20007810000 */
        /* <DEDUP_REMOVED lines=8> */
[----:B------:R-:W-:Y:S02]  /*1c790*/  FMUL.FTZ R67, R67, c[0x0][0x320] ;  /* 0x0000c80043437a20 */ /* 0x000fe40000410000 */
[----:B------:R-:W-:Y:S02]  /*1c7a0*/  FMUL.FTZ R65, R65, c[0x0][0x320] ;  /* 0x0000c80041417a20 */ /* 0x000fe40000410000 */
[----:B------:R-:W-:Y:S02]  /*1c7b0*/  FMUL.FTZ R47, R47, c[0x0][0x320] ;  /* 0x0000c8002f2f7a20 */ /* 0x000fe40000410000 */
        /* <DEDUP_REMOVED lines=18> */
[----:B------:R-:W-:Y:S05]  /*1c8e0*/  FMUL.FTZ R108, R108, c[0x0][0x320] ;  /* 0x0000c8006c6c7a20 */ /* 0x000fea0000410000 */
[----:B------:R-:W1:Y:S01]  /*1c8f0*/  MUFU.TANH R222, R55 ;  /* 0x0000003700de7308 */ /* 0x000e620000002400 */
[----:B---3--:R-:W-:Y:S09]  /*1c900*/  FMNMX.FTZ R0, R248, R0, !PT ;  /* 0x00000000f8007209 */ /* 0x008ff20007810000 */
[----:B------:R3:W3:Y:S01]  /*1c910*/  MUFU.TANH R217, R53 ;  /* 0x0000003500d97308 */ /* 0x0006e20000002400 */
[----:B----4-:R-:W-:Y:S09]  /*1c920*/  FMNMX.FTZ R74, R215, R74, !PT ;  /* 0x0000004ad74a7209 */ /* 0x010ff20007810000 */
[----:B------:R-:W-:Y:S01]  /*1c930*/  MUFU.TANH R216, R43 ;  /* 0x0000002b00d87308 */ /* 0x000fe20000002400 */
[----:B-1----:R-:W-:Y:S09]  /*1c940*/  FMNMX.FTZ R0, R222, R0, !PT ;  /* 0x00000000de007209 */ /* 0x002ff20007810000 */
[----:B------:R-:W1:Y:S01]  /*1c950*/  MUFU.TANH R43, R66 ;  /* 0x00000042002b7308 */ /* 0x000e620000002400 */
[----:B---3--:R-:W3:Y:S01]  /*1c960*/  LDL.64 R52, [R1+0x68] ;  /* 0x0000680001347983 */ /* 0x008ee20000100a00 */
[----:B------:R-:W-:Y:S08]  /*1c970*/  FMNMX.FTZ R74, R217, R74, !PT ;  /* 0x0000004ad94a7209 */ /* 0x000ff00007810000 */
[----:B------:R-:W4:Y:S10]  /*1c980*/  MUFU.TANH R212, R64 ;  /* 0x0000004000d47308 */ /* 0x000f340000002400 */
[----:B------:R-:W-:Y:S01]  /*1c990*/  MUFU.TANH R214, R46 ;  /* 0x0000002e00d67308 */ /* 0x000fe20000002400 */
[----:B-1----:R-:W-:Y:S09]  /*1c9a0*/  FMNMX.FTZ R0, R43, R0, !PT ;  /* 0x000000002b007209 */ /* 0x002ff20007810000 */
[----:B------:R-:W1:Y:S01]  /*1c9b0*/  MUFU.TANH R46, R67 ;  /* 0x00000043002e7308 */ /* 0x000e620000002400 */
[----:B----4-:R-:W-:Y:S09]  /*1c9c0*/  FMNMX.FTZ R74, R212, R74, !PT ;  /* 0x0000004ad44a7209 */ /* 0x010ff20007810000 */
[----:B------:R-:W4:Y:S10]  /*1c9d0*/  MUFU.TANH R252, R70 ;  /* 0x0000004600fc7308 */ /* 0x000f340000002400 */
[----:B------:R4:W-:Y:S01]  /*1c9e0*/  MUFU.TANH R220, R87 ;  /* 0x0000005700dc7308 */ /* 0x0009e20000002400 */
[----:B-1----:R-:W-:Y:S09]  /*1c9f0*/  FMNMX.FTZ R0, R46, R0, !PT ;  /* 0x000000002e007209 */ /* 0x002ff20007810000 */
[----:B------:R-:W1:Y:S10]  /*1ca00*/  MUFU.TANH R211, R65 ;  /* 0x0000004100d37308 */ /* 0x000e740000002400 */
[----:B------:R-:W-:Y:S01]  /*1ca10*/  MUFU.TANH R231, R61 ;  /* 0x0000003d00e77308 */ /* 0x000fe20000002400 */
[----:B----4-:R-:W-:Y:S04]  /*1ca20*/  MOV R87, R252 ;  /* 0x000000fc00577202 */ /* 0x010fe80000000f00 */
[----:B------:R-:W-:Y:S05]  /*1ca30*/  FMNMX.FTZ R0, R87, R0, !PT ;  /* 0x0000000057007209 */ /* 0x000fea0007810000 */
[----:B------:R-:W4:Y:S01]  /*1ca40*/  MUFU.TANH R61, R68 ;  /* 0x00000044003d7308 */ /* 0x000f220000002400 */
[----:B-1----:R-:W-:Y:S09]  /*1ca50*/  FMNMX.FTZ R74, R211, R74, !PT ;  /* 0x0000004ad34a7209 */ /* 0x002ff20007810000 */
[----:B------:R-:W1:Y:S10]  /*1ca60*/  MUFU.TANH R239, R71 ;  /* 0x0000004700ef7308 */ /* 0x000e740000002400 */
[----:B------:R-:W1:Y:S01]  /*1ca70*/  MUFU.TANH R249, R69 ;  /* 0x0000004500f97308 */ /* 0x000e620000002400 */
[----:B----4-:R-:W-:Y:S09]  /*1ca80*/  FMNMX.FTZ R74, R61, R74, !PT ;  /* 0x0000004a3d4a7209 */ /* 0x010ff20007810000 */
[----:B------:R-:W4:Y:S01]  /*1ca90*/  MUFU.TANH R238, R93 ;  /* 0x0000005d00ee7308 */ /* 0x000f220000002400 */
[----:B-1----:R-:W-:Y:S09]  /*1caa0*/  FMNMX.FTZ R0, R239, R0, !PT ;  /* 0x00000000ef007209 */ /* 0x002ff20007810000 */
[----:B------:R4:W-:Y:S01]  /*1cab0*/  MUFU.TANH R190, R101 ;  /* 0x0000006500be7308 */ /* 0x0009e20000002400 */
[----:B------:R-:W-:Y:S09]  /*1cac0*/  FMNMX.FTZ R74, R249, R74, !PT ;  /* 0x0000004af94a7209 */ /* 0x000ff20007810000 */
[----:B------:R-:W1:Y:S10]  /*1cad0*/  MUFU.TANH R233, R82 ;  /* 0x0000005200e97308 */ /* 0x000e740000002400 */
[----:B------:R-:W1:Y:S01]  /*1cae0*/  MUFU.TANH R199, R83 ;  /* 0x0000005300c77308 */ /* 0x000e620000002400 */
[----:B----4-:R-:W-:Y:S09]  /*1caf0*/  MOV R101, R238 ;  /* 0x000000ee00657202 */ /* 0x010ff20000000f00 */
[----:B------:R-:W4:Y:S01]  /*1cb00*/  MUFU.TANH R14, R14 ;  /* 0x0000000e000e7308 */ /* 0x000f220000002400 */
[----:B-1----:R-:W-:Y:S09]  /*1cb10*/  FMNMX.FTZ R0, R233, R0, !PT ;  /* 0x00000000e9007209 */ /* 0x002ff20007810000 */
[----:B------:R-:W-:Y:S01]  /*1cb20*/  MUFU.TANH R218, R47 ;  /* 0x0000002f00da7308 */ /* 0x000fe20000002400 */
[----:B------:R-:W-:Y:S04]  /*1cb30*/  MOV R207, R199 ;  /* 0x000000c700cf7202 */ /* 0x000fe80000000f00 */
[----:B------:R-:W-:Y:S05]  /*1cb40*/  FMNMX.FTZ R0, R207, R0, !PT ;  /* 0x00000000cf007209 */ /* 0x000fea0007810000 */
[----:B------:R-:W-:Y:S01]  /*1cb50*/  MUFU.TANH R47, R79 ;  /* 0x0000004f002f7308 */ /* 0x000fe20000002400 */
[----:B----4-:R-:W-:Y:S09]  /*1cb60*/  FMNMX.FTZ R5, R14, R5, !PT ;  /* 0x000000050e057209 */ /* 0x010ff20007810000 */
[----:B------:R-:W1:Y:S10]  /*1cb70*/  MUFU.TANH R79, R80 ;  /* 0x00000050004f7308 */ /* 0x000e740000002400 */
[----:B------:R-:W4:Y:S10]  /*1cb80*/  MUFU.TANH R200, R86 ;  /* 0x0000005600c87308 */ /* 0x000f340000002400 */
[----:B------:R-:W2:Y:S01]  /*1cb90*/  MUFU.TANH R15, R15 ;  /* 0x0000000f000f7308 */ /* 0x000ea20000002400 */
[----:B-1----:R-:W-:Y:S09]  /*1cba0*/  FMNMX.FTZ R74, R79, R74, !PT ;  /* 0x0000004a4f4a7209 */ /* 0x002ff20007810000 */
[----:B------:R-:W1:Y:S01]  /*1cbb0*/  MUFU.TANH R240, R81 ;  /* 0x0000005100f07308 */ /* 0x000e620000002400 */
[----:B----4-:R-:W-:Y:S04]  /*1cbc0*/  MOV R205, R200 ;  /* 0x000000c800cd7202 */ /* 0x010fe80000000f00 */
[----:B------:R-:W-:Y:S05]  /*1cbd0*/  FMNMX.FTZ R0, R205, R0, !PT ;  /* 0x00000000cd007209 */ /* 0x000fea0007810000 */
[----:B------:R-:W4:Y:S01]  /*1cbe0*/  MUFU.TANH R236, R72 ;  /* 0x0000004800ec7308 */ /* 0x000f220000002400 */
[----:B------:R-:W-:Y:S02]  /*1cbf0*/  FMNMX.FTZ R0, R220, R0, !PT ;  /* 0x00000000dc007209 */ /* 0x000fe40007810000 */
[----:B--2---:R-:W-:Y:S04]  /*1cc00*/  FMNMX.FTZ R5, R15, R5, !PT ;  /* 0x000000050f057209 */ /* 0x004fe80007810000 */
[----:B------:R-:W-:Y:S03]  /*1cc10*/  FMNMX.FTZ R5, R193, R5, !PT ;  /* 0x00000005c1057209 */ /* 0x000fe60007810000 */
[----:B------:R4:W-:Y:S01]  /*1cc20*/  MUFU.TANH R237, R90 ;  /* 0x0000005a00ed7308 */ /* 0x0009e20000002400 */
[----:B------:R-:W-:Y:S02]  /*1cc30*/  FMNMX.FTZ R5, R192, R5, !PT ;  /* 0x00000005c0057209 */ /* 0x000fe40007810000 */
[----:B-1----:R-:W-:Y:S07]  /*1cc40*/  FMNMX.FTZ R74, R240, R74, !PT ;  /* 0x0000004af04a7209 */ /* 0x002fee0007810000 */
[----:B------:R-:W1:Y:S10]  /*1cc50*/  MUFU.TANH R247, R84 ;  /* 0x0000005400f77308 */ /* 0x000e740000002400 */
[----:B------:R2:W2:Y:S01]  /*1cc60*/  MUFU.TANH R246, R85 ;  /* 0x0000005500f67308 */ /* 0x0004a20000002400 */
[----:B----4-:R-:W-:Y:S09]  /*1cc70*/  MOV R90, R236 ;  /* 0x000000ec005a7202 */ /* 0x010ff20000000f00 */
[----:B------:R4:W-:Y:S01]  /*1cc80*/  MUFU.TANH R189, R113 ;  /* 0x0000007100bd7308 */ /* 0x0009e20000002400 */
[----:B-1----:R-:W-:Y:S09]  /*1cc90*/  FMNMX.FTZ R74, R247, R74, !PT ;  /* 0x0000004af74a7209 */ /* 0x002ff20007810000 */
[----:B------:R-:W-:Y:S01]  /*1cca0*/  MUFU.TANH R210, R45 ;  /* 0x0000002d00d27308 */ /* 0x000fe20000002400 */
[----:B--2---:R-:W-:Y:S09]  /*1ccb0*/  MOV R85, R231 ;  /* 0x000000e700557202 */ /* 0x004ff20000000f00 */
[----:B------:R-:W1:Y:S01]  /*1ccc0*/  MUFU.TANH R45, R98 ;  /* 0x00000062002d7308 */ /* 0x000e620000002400 */
[----:B----4-:R-:W-:Y:S04]  /*1ccd0*/  MOV R113, R246 ;  /* 0x000000f600717202 */ /* 0x010fe80000000f00 */
[----:B------:R-:W-:Y:S05]  /*1cce0*/  FMNMX.FTZ R74, R113, R74, !PT ;  /* 0x0000004a714a7209 */ /* 0x000fea0007810000 */
[----:B------:R-:W2:Y:S10]  /*1ccf0*/  MUFU.TANH R219, R99 ;  /* 0x0000006300db7308 */ /* 0x000eb40000002400 */
[----:B------:R-:W4:Y:S01]  /*1cd00*/  MUFU.TANH R30, R30 ;  /* 0x0000001e001e7308 */ /* 0x000f220000002400 */
[----:B-1----:R-:W-:Y:S09]  /*1cd10*/  FMNMX.FTZ R0, R45, R0, !PT ;  /* 0x000000002d007209 */ /* 0x002ff20007810000 */
[----:B------:R-:W-:Y:S01]  /*1cd20*/  MUFU.TANH R209, R44 ;  /* 0x0000002c00d17308 */ /* 0x000fe20000002400 */
[----:B--2---:R-:W-:Y:S04]  /*1cd30*/  MOV R204, R219 ;  /* 0x000000db00cc7202 */ /* 0x004fe80000000f00 */
[----:B------:R-:W-:Y:S05]  /*1cd40*/  FMNMX.FTZ R0, R204, R0, !PT ;  /* 0x00000000cc007209 */ /* 0x000fea0007810000 */
[----:B------:R-:W1:Y:S01]  /*1cd50*/  MUFU.TANH R44, R96 ;  /* 0x00000060002c7308 */ /* 0x000e620000002400 */
[----:B----4-:R-:W-:Y:S09]  /*1cd60*/  FMNMX.FTZ R5, R30, R5, !PT ;  /* 0x000000051e057209 */ /* 0x010ff20007810000 */
[----:B------:R-:W2:Y:S10]  /*1cd70*/  MUFU.TANH R31, R31 ;  /* 0x0000001f001f7308 */ /* 0x000eb40000002400 */
[----:B------:R-:W4:Y:S01]  /*1cd80*/  MUFU.TANH R235, R97 ;  /* 0x0000006100eb7308 */ /* 0x000f220000002400 */
[----:B-1----:R-:W-:Y:S09]  /*1cd90*/  FMNMX.FTZ R74, R44, R74, !PT ;  /* 0x0000004a2c4a7209 */ /* 0x002ff20007810000 */
[----:B------:R-:W1:Y:S01]  /*1cda0*/  MUFU.TANH R238, R102 ;  /* 0x0000006600ee7308 */ /* 0x000e620000002400 */
[----:B--2---:R-:W-:Y:S09]  /*1cdb0*/  FMNMX.FTZ R5, R31, R5, !PT ;  /* 0x000000051f057209 */ /* 0x004ff20007810000 */
[----:B------:R-:W2:Y:S01]  /*1cdc0*/  MUFU.TANH R213, R42 ;  /* 0x0000002a00d57308 */ /* 0x000ea20000002400 */
[----:B----4-:R-:W-:Y:S09]  /*1cdd0*/  FMNMX.FTZ R74, R235, R74, !PT ;  /* 0x0000004aeb4a7209 */ /* 0x010ff20007810000 */
[----:B------:R4:W3:Y:S01]  /*1cde0*/  MUFU.TANH R250, R100 ;  /* 0x0000006400fa7308 */ /* 0x0008e20000002400 */
[----:B-1----:R-:W-:Y:S09]  /*1cdf0*/  FMNMX.FTZ R0, R238, R0, !PT ;  /* 0x00000000ee007209 */ /* 0x002ff20007810000 */
[----:B------:R-:W-:Y:S01]  /*1ce00*/  MUFU.TANH R197, R57 ;  /* 0x0000003900c57308 */ /* 0x000fe20000002400 */
[----:B--2---:R-:W-:Y:S04]  /*1ce10*/  FMNMX.FTZ R5, R213, R5, !PT ;  /* 0x00000005d5057209 */ /* 0x004fe80007810000 */
[----:B------:R-:W-:Y:S05]  /*1ce20*/  FMNMX.FTZ R5, R216, R5, !PT ;  /* 0x00000005d8057209 */ /* 0x000fea0007810000 */
[----:B------:R-:W1:Y:S01]  /*1ce30*/  MUFU.TANH R57, R103 ;  /* 0x0000006700397308 */ /* 0x000e620000002400 */
[----:B------:R-:W-:Y:S02]  /*1ce40*/  FMNMX.FTZ R5, R214, R5, !PT ;  /* 0x00000005d6057209 */ /* 0x000fe40007810000 */
[----:B----4-:R-:W-:Y:S02]  /*1ce50*/  MOV R100, R237 ;  /* 0x000000ed00647202 */ /* 0x010fe40000000f00 */
[----:B------:R-:W-:Y:S02]  /*1ce60*/  FMNMX.FTZ R5, R218, R5, !PT ;  /* 0x00000005da057209 */ /* 0x000fe40007810000 */
[----:B---3--:R-:W-:Y:S03]  /*1ce70*/  FMNMX.FTZ R74, R250, R74, !PT ;  /* 0x0000004afa4a7209 */ /* 0x008fe60007810000 */
[----:B------:R-:W2:Y:S01]  /*1ce80*/  MUFU.TANH R203, R41 ;  /* 0x0000002900cb7308 */ /* 0x000ea20000002400 */
[----:B------:R-:W-:Y:S09]  /*1ce90*/  FMNMX.FTZ R74, R190, R74, !PT ;  /* 0x0000004abe4a7209 */ /* 0x000ff20007810000 */
[----:B------:R-:W-:Y:S01]  /*1cea0*/  MUFU.TANH R223, R60 ;  /* 0x0000003c00df7308 */ /* 0x000fe20000002400 */
[----:B-1----:R-:W-:Y:S09]  /*1ceb0*/  FMNMX.FTZ R0, R57, R0, !PT ;  /* 0x0000000039007209 */ /* 0x002ff20007810000 */
[----:B------:R-:W1:Y:S01]  /*1cec0*/  MUFU.TANH R60, R114 ;  /* 0x00000072003c7308 */ /* 0x000e620000002400 */
[----:B--2---:R-:W-:Y:S04]  /*1ced0*/  FMNMX.FTZ R4, R203, R4, !PT ;  /* 0x00000004cb047209 */ /* 0x004fe80007810000 */
[----:B------:R-:W-:Y:S05]  /*1cee0*/  FMNMX.FTZ R4, R209, R4, !PT ;  /* 0x00000004d1047209 */ /* 0x000fea0007810000 */
[----:B------:R-:W-:Y:S01]  /*1cef0*/  MUFU.TANH R236, R104 ;  /* 0x0000006800ec7308 */ /* 0x000fe20000002400 */
[----:B------:R-:W-:Y:S09]  /*1cf00*/  FMNMX.FTZ R4, R210, R4, !PT ;  /* 0x00000004d2047209 */ /* 0x000ff20007810000 */
[----:B------:R-:W2:Y:S01]  /*1cf10*/  MUFU.TANH R104, R112 ;  /* 0x0000007000687308 */ /* 0x000ea20000002400 */
[----:B-1----:R-:W-:Y:S09]  /*1cf20*/  FMNMX.FTZ R0, R60, R0, !PT ;  /* 0x000000003c007209 */ /* 0x002ff20007810000 */
[----:B------:R-:W1:Y:S10]  /*1cf30*/  MUFU.TANH R244, R58 ;  /* 0x0000003a00f47308 */ /* 0x000e740000002400 */
[----:B------:R1:W-:Y:S01]  /*1cf40*/  MUFU.TANH R230, R88 ;  /* 0x0000005800e67308 */ /* 0x0003e20000002400 */
[----:B--2---:R-:W-:Y:S04]  /*1cf50*/  FMNMX.FTZ R74, R104, R74, !PT ;  /* 0x0000004a684a7209 */ /* 0x004fe80007810000 */
[----:B------:R-:W-:Y:S05]  /*1cf60*/  FMNMX.FTZ R74, R189, R74, !PT ;  /* 0x0000004abd4a7209 */ /* 0x000fea0007810000 */
[----:B------:R-:W2:Y:S01]  /*1cf70*/  MUFU.TANH R231, R115 ;  /* 0x0000007300e77308 */ /* 0x000ea20000002400 */
[----:B------:R-:W3:Y:S09]  /*1cf80*/  SHFL.BFLY PT, R6, R74, 0x2, 0x1f ;  /* 0x0c401f004a067f89 */ /* 0x000ef200000e0000 */
[----:B------:R-:W4:Y:S01]  /*1cf90*/  MUFU.TANH R202, R73 ;  /* 0x0000004900ca7308 */ /* 0x000f220000002400 */
[----:B-1----:R-:W-:Y:S05]  /*1cfa0*/  IMAD.MOV.U32 R88, RZ, RZ, R244 ;  /* 0x000000ffff587224 */ /* 0x002fea00078e00f4 */
[----:B------:R-:W-:Y:S04]  /*1cfb0*/  FMNMX.FTZ R5, R88, R5, !PT ;  /* 0x0000000558057209 */ /* 0x000fe80007810000 */
[----:B------:R-:W1:Y:S01]  /*1cfc0*/  MUFU.TANH R56, R56 ;  /* 0x0000003800387308 */ /* 0x000e620000002400 */
[----:B--2---:R-:W-:Y:S02]  /*1cfd0*/  FMNMX.FTZ R0, R231, R0, !PT ;  /* 0x00000000e7007209 */ /* 0x004fe40007810000 */
[----:B------:R-:W-:Y:S02]  /*1cfe0*/  MOV R115, R119 ;  /* 0x0000007700737202 */ /* 0x000fe40000000f00 */
[----:B---3--:R-:W-:Y:S05]  /*1cff0*/  FMNMX.FTZ R74, R74, R6, !PT ;  /* 0x000000064a4a7209 */ /* 0x008fea0007810000 */
[----:B------:R-:W-:Y:S01]  /*1d000*/  MUFU.TANH R119, R106 ;  /* 0x0000006a00777308 */ /* 0x000fe20000002400 */
[----:B------:R-:W2:Y:S01]  /*1d010*/  SHFL.BFLY PT, R8, R74, 0x1, 0x1f ;  /* 0x0c201f004a087f89 */ /* 0x000ea200000e0000 */
[----:B----4-:R-:W-:Y:S08]  /*1d020*/  MOV R206, R202 ;  /* 0x000000ca00ce7202 */ /* 0x010ff00000000f00 */
[----:B------:R-:W3:Y:S01]  /*1d030*/  MUFU.TANH R232, R59 ;  /* 0x0000003b00e87308 */ /* 0x000ee20000002400 */
[----:B------:R-:W4:Y:S01]  /*1d040*/  SHFL.BFLY PT, R73, R0, 0x2, 0x1f ;  /* 0x0c401f0000497f89 */ /* 0x000f2200000e0000 */
[----:B-1----:R-:W-:Y:S08]  /*1d050*/  FMNMX.FTZ R4, R56, R4, !PT ;  /* 0x0000000438047209 */ /* 0x002ff00007810000 */
[----:B------:R-:W1:Y:S01]  /*1d060*/  MUFU.TANH R229, R62 ;  /* 0x0000003e00e57308 */ /* 0x000e620000002400 */
[----:B--2---:R-:W-:Y:S09]  /*1d070*/  FMNMX.FTZ R74, R74, R8, !PT ;  /* 0x000000084a4a7209 */ /* 0x004ff20007810000 */
[----:B------:R-:W2:Y:S01]  /*1d080*/  MUFU.TANH R58, R63 ;  /* 0x0000003f003a7308 */ /* 0x000ea20000002400 */
[----:B---3--:R-:W-:Y:S02]  /*1d090*/  FMNMX.FTZ R5, R232, R5, !PT ;  /* 0x00000005e8057209 */ /* 0x008fe40007810000 */
[----:B------:R-:W-:Y:S02]  /*1d0a0*/  MOV R59, R197 ;  /* 0x000000c5003b7202 */ /* 0x000fe40000000f00 */
[----:B----4-:R-:W-:Y:S05]  /*1d0b0*/  FMNMX.FTZ R73, R0, R73, !PT ;  /* 0x0000004900497209 */ /* 0x010fea0007810000 */
[----:B------:R-:W3:Y:S01]  /*1d0c0*/  MUFU.TANH R234, R75 ;  /* 0x0000004b00ea7308 */ /* 0x000ee20000002400 */
[----:B------:R-:W-:Y:S01]  /*1d0d0*/  FMNMX.FTZ R4, R59, R4, !PT ;  /* 0x000000043b047209 */ /* 0x000fe20007810000 */
[----:B------:R-:W4:Y:S01]  /*1d0e0*/  SHFL.BFLY PT, R6, R73, 0x1, 0x1f ;  /* 0x0c201f0049067f89 */ /* 0x000f2200000e0000 */
[----:B-1----:R-:W-:Y:S02]  /*1d0f0*/  FMNMX.FTZ R5, R229, R5, !PT ;  /* 0x00000005e5057209 */ /* 0x002fe40007810000 */
[----:B------:R-:W-:Y:S05]  /*1d100*/  MOV R62, R223 ;  /* 0x000000df003e7202 */ /* 0x000fea0000000f00 */
[----:B------:R1:W1:Y:S01]  /*1d110*/  MUFU.TANH R251, R76 ;  /* 0x0000004c00fb7308 */ /* 0x0002620000002400 */
[----:B------:R-:W-:Y:S02]  /*1d120*/  FMNMX.FTZ R4, R62, R4, !PT ;  /* 0x000000043e047209 */ /* 0x000fe40007810000 */
[----:B--2---:R-:W-:Y:S02]  /*1d130*/  FMNMX.FTZ R5, R58, R5, !PT ;  /* 0x000000053a057209 */ /* 0x004fe40007810000 */
[----:B------:R-:W-:Y:S02]  /*1d140*/  FMNMX.FTZ R4, R85, R4, !PT ;  /* 0x0000000455047209 */ /* 0x000fe40007810000 */
[----:B------:R-:W-:Y:S03]  /*1d150*/  FMNMX.FTZ R5, R115, R5, !PT ;  /* 0x0000000573057209 */ /* 0x000fe60007810000 */
[----:B------:R2:W2:Y:S01]  /*1d160*/  MUFU.TANH R36, R89 ;  /* 0x0000005900247308 */ /* 0x0004a20000002400 */
[----:B------:R-:W-:Y:S02]  /*1d170*/  FMNMX.FTZ R4, R90, R4, !PT ;  /* 0x000000045a047209 */ /* 0x000fe40007810000 */
[----:B---3--:R-:W-:Y:S02]  /*1d180*/  FMNMX.FTZ R5, R234, R5, !PT ;  /* 0x00000005ea057209 */ /* 0x008fe40007810000 */
[----:B------:R-:W-:Y:S02]  /*1d190*/  FMNMX.FTZ R4, R206, R4, !PT ;  /* 0x00000004ce047209 */ /* 0x000fe40007810000 */
[----:B----4-:R-:W-:Y:S03]  /*1d1a0*/  FMNMX.FTZ R73, R73, R6, !PT ;  /* 0x0000000649497209 */ /* 0x010fe60007810000 */
[----:B------:R-:W3:Y:S01]  /*1d1b0*/  MUFU.TANH R221, R78 ;  /* 0x0000004e00dd7308 */ /* 0x000ee20000002400 */
[----:B-1----:R-:W-:Y:S01]  /*1d1c0*/  FMUL.FTZ R76, R110, c[0x0][0x320] ;  /* 0x0000c8006e4c7a20 */ /* 0x002fe20000410000 */
[----:B------:R-:W-:Y:S08]  /*1d1d0*/  MOV R110, R57 ;  /* 0x00000039006e7202 */ /* 0x000ff00000000f00 */
[----:B------:R-:W1:Y:S01]  /*1d1e0*/  MUFU.TANH R245, R77 ;  /* 0x0000004d00f57308 */ /* 0x000e620000002400 */
[----:B--2---:R-:W-:Y:S01]  /*1d1f0*/  MOV R89, R251 ;  /* 0x000000fb00597202 */ /* 0x004fe20000000f00 */
[----:B------:R-:W-:Y:S03]  /*1d200*/  IMAD.MOV.U32 R103, RZ, RZ, R36 ;  /* 0x000000ffff677224 */ /* 0x000fe600078e0024 */
[----:B------:R-:W-:Y:S05]  /*1d210*/  FMNMX.FTZ R4, R89, R4, !PT ;  /* 0x0000000459047209 */ /* 0x000fea0007810000 */
[----:B------:R-:W2:Y:S01]  /*1d220*/  MUFU.TANH R37, R92 ;  /* 0x0000005c00257308 */ /* 0x000ea20000002400 */
[----:B---3--:R-:W-:Y:S01]  /*1d230*/  FMNMX.FTZ R0, R221, R5, !PT ;  /* 0x00000005dd007209 */ /* 0x008fe20007810000 */
[----:B------:R-:W-:Y:S03]  /*1d240*/  FMUL.FTZ R78, R73, c[0x0][0x2d0] ;  /* 0x0000b400494e7a20 */ /* 0x000fe60000410000 */
[----:B------:R-:W-:Y:S05]  /*1d250*/  FMNMX.FTZ R0, R47, R0, !PT ;  /* 0x000000002f007209 */ /* 0x000fea0007810000 */
[----:B------:R3:W4:Y:S01]  /*1d260*/  MUFU.TANH R41, R105 ;  /* 0x0000006900297308 */ /* 0x0007220000002400 */
[----:B------:R-:W-:Y:S01]  /*1d270*/  FMNMX.FTZ R5, R100, R0, !PT ;  /* 0x0000000064057209 */ /* 0x000fe20007810000 */
[----:B------:R-:W-:Y:S01]  /*1d280*/  FMUL.FTZ R0, R111, c[0x0][0x320] ;  /* 0x0000c8006f007a20 */ /* 0x000fe20000410000 */
[----:B-1----:R-:W-:Y:S02]  /*1d290*/  MOV R86, R245 ;  /* 0x000000f500567202 */ /* 0x002fe40000000f00 */
[----:B------:R-:W-:Y:S02]  /*1d2a0*/  MOV R111, R58 ;  /* 0x0000003a006f7202 */ /* 0x000fe40000000f00 */
[----:B------:R-:W-:Y:S03]  /*1d2b0*/  FMNMX.FTZ R4, R86, R4, !PT ;  /* 0x0000000456047209 */ /* 0x000fe60007810000 */
[----:B------:R-:W1:Y:S01]  /*1d2c0*/  MUFU.TANH R42, R108 ;  /* 0x0000006c002a7308 */ /* 0x000e620000002400 */
[----:B------:R-:W-:Y:S02]  /*1d2d0*/  FMNMX.FTZ R4, R230, R4, !PT ;  /* 0x00000004e6047209 */ /* 0x000fe40007810000 */
[----:B--2---:R-:W-:Y:S02]  /*1d2e0*/  MOV R102, R37 ;  /* 0x0000002500667202 */ /* 0x004fe40000000f00 */
[----:B------:R-:W-:Y:S05]  /*1d2f0*/  FMNMX.FTZ R4, R103, R4, !PT ;  /* 0x0000000467047209 */ /* 0x000fea0007810000 */
[----:B------:R2:W-:Y:S01]  /*1d300*/  MUFU.TANH R75, R0 ;  /* 0x00000000004b7308 */ /* 0x0005e20000002400 */
[----:B------:R-:W-:Y:S01]  /*1d310*/  FMNMX.FTZ R4, R102, R4, !PT ;  /* 0x0000000466047209 */ /* 0x000fe20007810000 */
[----:B---3--:R-:W-:Y:S03]  /*1d320*/  FMUL.FTZ R105, R74, c[0x0][0x2d0] ;  /* 0x0000b4004a697a20 */ /* 0x008fe60000410000 */
[----:B------:R-:W-:Y:S01]  /*1d330*/  FMNMX.FTZ R4, R101, R4, !PT ;  /* 0x0000000465047209 */ /* 0x000fe20007810000 */
[----:B------:R-:W-:Y:S03]  /*1d340*/  FFMA.FTZ R104, R104, c[0x0][0x2d0], -R105 ;  /* 0x0000b40068687a23 */ /* 0x000fe60000010869 */
[----:B------:R-:W-:Y:S01]  /*1d350*/  FMNMX.FTZ R4, R236, R4, !PT ;  /* 0x00000004ec047209 */ /* 0x000fe20007810000 */
[----:B------:R-:W3:Y:S03]  /*1d360*/  MUFU.TANH R114, R109 ;  /* 0x0000006d00727308 */ /* 0x000ee60000002400 */
[----:B----4-:R-:W-:Y:S04]  /*1d370*/  FMNMX.FTZ R4, R41, R4, !PT ;  /* 0x0000000429047209 */ /* 0x010fe80007810000 */
[----:B-1----:R-:W-:Y:S03]  /*1d380*/  FMNMX.FTZ R4, R42, R4, !PT ;  /* 0x000000042a047209 */ /* 0x002fe60007810000 */
[----:B------:R-:W1:Y:S01]  /*1d390*/  MUFU.TANH R243, R91 ;  /* 0x0000005b00f37308 */ /* 0x000e620000002400 */
[----:B--2---:R-:W-:Y:S04]  /*1d3a0*/  FADD.FTZ R0, -R74, R2 ;  /* 0x000000024a007221 */ /* 0x004fe80000010100 */
[----:B------:R-:W-:Y:S05]  /*1d3b0*/  FMUL.FTZ R2, R0, c[0x0][0x2d0] ;  /* 0x0000b40000027a20 */ /* 0x000fea0000410000 */
[----:B------:R-:W2:Y:S01]  /*1d3c0*/  MUFU.TANH R109, R94 ;  /* 0x0000005e006d7308 */ /* 0x000ea20000002400 */
[----:B---3--:R-:W-:Y:S05]  /*1d3d0*/  FMNMX.FTZ R4, R114, R4, !PT ;  /* 0x0000000472047209 */ /* 0x008fea0007810000 */
[----:B------:R-:W3:Y:S04]  /*1d3e0*/  SHFL.BFLY PT, R7, R4, 0x2, 0x1f ;  /* 0x0c401f0004077f89 */ /* 0x000ee800000e0000 */
[----:B------:R4:W-:Y:S01]  /*1d3f0*/  MUFU.EX2 R70, R2 ;  /* 0x0000000200467308 */ /* 0x0009e20000000800 */
[----:B-1----:R-:W-:Y:S04]  /*1d400*/  MOV R108, R243 ;  /* 0x000000f3006c7202 */ /* 0x002fe80000000f00 */
[----:B------:R-:W-:Y:S05]  /*1d410*/  FMNMX.FTZ R5, R108, R5, !PT ;  /* 0x000000056c057209 */ /* 0x000fea0007810000 */
[----:B------:R-:W1:Y:S01]  /*1d420*/  MUFU.TANH R188, R95 ;  /* 0x0000005f00bc7308 */ /* 0x000e620000002400 */
[----:B--2---:R-:W-:Y:S09]  /*1d430*/  FMNMX.FTZ R5, R109, R5, !PT ;  /* 0x000000056d057209 */ /* 0x004ff20007810000 */
[----:B------:R-:W2:Y:S01]  /*1d440*/  MUFU.TANH R237, R107 ;  /* 0x0000006b00ed7308 */ /* 0x000ea20000002400 */
[----:B---3--:R-:W-:Y:S01]  /*1d450*/  FMNMX.FTZ R4, R4, R7, !PT ;  /* 0x0000000704047209 */ /* 0x008fe20007810000 */
[----:B----4-:R-:W-:Y:S02]  /*1d460*/  FADD.FTZ R2, -R73, R3 ;  /* 0x0000000349027221 */ /* 0x010fe40000010100 */
[--C-:B------:R-:W-:Y:S02]  /*1d470*/  FFMA.FTZ R7, R35, c[0x0][0x2d0], -R78.reuse ;  /* 0x0000b40023077a23 */ /* 0x100fe4000001084e */
[----:B------:R-:W3:Y:S01]  /*1d480*/  SHFL.BFLY PT, R72, R4, 0x1, 0x1f ;  /* 0x0c201f0004487f89 */ /* 0x000ee200000e0000 */
[----:B------:R-:W-:Y:S03]  /*1d490*/  FMUL.FTZ R2, R2, c[0x0][0x2d0] ;  /* 0x0000b40002027a20 */ /* 0x000fe60000410000 */
[----:B------:R-:W-:Y:S01]  /*1d4a0*/  MUFU.EX2 R106, R7 ;  /* 0x00000007006a7308 */ /* 0x000fe20000000800 */
[----:B-1----:R-:W-:Y:S04]  /*1d4b0*/  FMNMX.FTZ R5, R188, R5, !PT ;  /* 0x00000005bc057209 */ /* 0x002fe80007810000 */
[----:B------:R-:W-:Y:S05]  /*1d4c0*/  FMNMX.FTZ R5, R119, R5, !PT ;  /* 0x0000000577057209 */ /* 0x000fea0007810000 */
[----:B------:R1:W4:Y:S01]  /*1d4d0*/  MUFU.EX2 R69, R2 ;  /* 0x0000000200457308 */ /* 0x0003220000000800 */
[----:B--2---:R-:W-:Y:S01]  /*1d4e0*/  FMNMX.FTZ R0, R237, R5, !PT ;  /* 0x00000005ed007209 */ /* 0x004fe20007810000 */
[----:B------:R-:W-:Y:S08]  /*1d4f0*/  FFMA.FTZ R5, R23, c[0x0][0x2d0], -R78 ;  /* 0x0000b40017057a23 */ /* 0x000ff0000001084e */
[----:B------:R-:W2:Y:S01]  /*1d500*/  MUFU.TANH R76, R76 ;  /* 0x0000004c004c7308 */ /* 0x000ea20000002400 */
[----:B---3--:R-:W-:Y:S01]  /*1d510*/  FMNMX.FTZ R72, R4, R72, !PT ;  /* 0x0000004804487209 */ /* 0x008fe20007810000 */
[----:B------:R-:W-:Y:S04]  /*1d520*/  FFMA.FTZ R4, R184, c[0x0][0x2d0], -R105 ;  /* 0x0000b400b8047a23 */ /* 0x000fe80000010869 */
[C---:B------:R-:W-:Y:S04]  /*1d530*/  FMUL.FTZ R107, R72.reuse, c[0x0][0x2d0] ;  /* 0x0000b400486b7a20 */ /* 0x040fe80000410000 */
[----:B------:R3:W-:Y:S01]  /*1d540*/  MUFU.EX2 R245, R4 ;  /* 0x0000000400f57308 */ /* 0x0007e20000000800 */
[----:B-1----:R-:W-:Y:S02]  /*1d550*/  FADD.FTZ R2, -R72, R116 ;  /* 0x0000007448027221 */ /* 0x002fe40000010100 */
[----:B----4-:R-:W-:Y:S02]  /*1d560*/  FMUL.FTZ R35, R69, R151 ;  /* 0x0000009745237220 */ /* 0x010fe40000410000 */
[----:B------:R-:W-:Y:S05]  /*1d570*/  FMUL.FTZ R2, R2, c[0x0][0x2d0] ;  /* 0x0000b40002027a20 */ /* 0x000fea0000410000 */
[----:B------:R1:W-:Y:S01]  /*1d580*/  MUFU.EX2 R96, R5 ;  /* 0x0000000500607308 */ /* 0x0003e20000000800 */
[----:B------:R-:W-:Y:S01]  /*1d590*/  IMAD.MOV.U32 R151, RZ, RZ, R43 ;  /* 0x000000ffff977224 */ /* 0x000fe200078e002b */
[----:B--2---:R-:W-:Y:S04]  /*1d5a0*/  FMNMX.FTZ R0, R76, R0, !PT ;  /* 0x000000004c007209 */ /* 0x004fe80007810000 */
[----:B------:R-:W-:Y:S04]  /*1d5b0*/  FMNMX.FTZ R0, R75, R0, !PT ;  /* 0x000000004b007209 */ /* 0x000fe80007810000 */
[----:B------:R2:W4:Y:S01]  /*1d5c0*/  MUFU.EX2 R68, R2 ;  /* 0x0000000200447308 */ /* 0x0005220000000800 */
[----:B------:R-:W4:Y:S01]  /*1d5d0*/  SHFL.BFLY PT, R3, R0, 0x2, 0x1f ;  /* 0x0c401f0000037f89 */ /* 0x000f2200000e0000 */
[--C-:B---3--:R-:W-:Y:S08]  /*1d5e0*/  FFMA.FTZ R4, R20, c[0x0][0x2d0], -R105.reuse ;  /* 0x0000b40014047a23 */ /* 0x108ff00000010869 */
[----:B------:R-:W-:Y:S01]  /*1d5f0*/  MUFU.EX2 R91, R4 ;  /* 0x00000004005b7308 */ /* 0x000fe20000000800 */
[----:B-1----:R-:W-:Y:S01]  /*1d600*/  @P0 MOV R5, R53 ;  /* 0x0000003500050202 */ /* 0x002fe20000000f00 */
[--C-:B--2---:R-:W-:Y:S01]  /*1d610*/  FFMA.FTZ R2, R118, c[0x0][0x2d0], -R105.reuse ;  /* 0x0000b40076027a23 */ /* 0x104fe20000010869 */
[----:B------:R-:W-:Y:S01]  /*1d620*/  MOV R118, R220 ;  /* 0x000000dc00767202 */ /* 0x000fe20000000f00 */
[----:B----4-:R-:W-:Y:S01]  /*1d630*/  FMUL.FTZ R57, R68, R173 ;  /* 0x000000ad44397220 */ /* 0x010fe20000410000 */
[----:B------:R-:W-:Y:S05]  /*1d640*/  FMNMX.FTZ R0, R0, R3, !PT ;  /* 0x0000000300007209 */ /* 0x000fea0007810000 */
[----:B------:R1:W2:Y:S01]  /*1d650*/  MUFU.EX2 R246, R2 ;  /* 0x0000000200f67308 */ /* 0x0002a20000000800 */
[--C-:B------:R-:W-:Y:S02]  /*1d660*/  FFMA.FTZ R3, R17, c[0x0][0x2d0], -R105.reuse ;  /* 0x0000b40011037a23 */ /* 0x100fe40000010869 */
[----:B------:R-:W-:Y:S01]  /*1d670*/  FMUL.FTZ R17, R70, R133 ;  /* 0x0000008546117220 */ /* 0x000fe20000410000 */
[----:B------:R-:W-:Y:S01]  /*1d680*/  MOV R133, R45 ;  /* 0x0000002d00857202 */ /* 0x000fe20000000f00 */
[----:B------:R-:W-:Y:S05]  /*1d690*/  FMUL.FTZ R45, R68, R161 ;  /* 0x000000a1442d7220 */ /* 0x000fea0000410000 */
[----:B------:R3:W-:Y:S01]  /*1d6a0*/  MUFU.EX2 R112, R3 ;  /* 0x0000000300707308 */ /* 0x0007e20000000800 */
[----:B-1----:R-:W-:Y:S01]  /*1d6b0*/  FFMA.FTZ R2, R16, c[0x0][0x2d0], -R105 ;  /* 0x0000b40010027a23 */ /* 0x002fe20000010869 */
[----:B--2---:R-:W-:Y:S01]  /*1d6c0*/  F2FP.BF16.PACK_AB R80, R246, R245 ;  /* 0x000000f5f650723e */ /* 0x004fe200000010ff */
[----:B------:R-:W-:Y:S01]  /*1d6d0*/  FMUL.FTZ R16, R70, R132 ;  /* 0x0000008446107220 */ /* 0x000fe20000410000 */
[----:B------:R-:W-:Y:S06]  /*1d6e0*/  MOV R132, R250 ;  /* 0x000000fa00847202 */ /* 0x000fec0000000f00 */
[----:B------:R1:W2:Y:S01]  /*1d6f0*/  MUFU.EX2 R251, R2 ;  /* 0x0000000200fb7308 */ /* 0x0002a20000000800 */
[--C-:B---3--:R-:W-:Y:S01]  /*1d700*/  FFMA.FTZ R3, R186, c[0x0][0x2d0], -R78.reuse ;  /* 0x0000b400ba037a23 */ /* 0x108fe2000001084e */
[----:B------:R-:W-:Y:S08]  /*1d710*/  MOV R186, R247 ;  /* 0x000000f700ba7202 */ /* 0x000ff00000000f00 */
[----:B------:R3:W-:Y:S01]  /*1d720*/  MUFU.EX2 R243, R3 ;  /* 0x0000000300f37308 */ /* 0x0007e20000000800 */
[----:B-1----:R-:W1:Y:S01]  /*1d730*/  SHFL.BFLY PT, R2, R0, 0x1, 0x1f ;  /* 0x0c201f0000027f89 */ /* 0x002e6200000e0000 */
[----:B--2---:R-:W-:Y:S01]  /*1d740*/  F2FP.BF16.PACK_AB R82, R112, R251 ;  /* 0x000000fb7052723e */ /* 0x004fe200000010ff */
[--C-:B---3--:R-:W-:Y:S01]  /*1d750*/  FFMA.FTZ R3, R185, c[0x0][0x2d0], -R78.reuse ;  /* 0x0000b400b9037a23 */ /* 0x108fe2000001084e */
[----:B------:R-:W-:Y:S01]  /*1d760*/  MOV R185, R60 ;  /* 0x0000003c00b97202 */ /* 0x000fe20000000f00 */
[----:B------:R-:W-:Y:S05]  /*1d770*/  FMUL.FTZ R60, R68, R176 ;  /* 0x000000b0443c7220 */ /* 0x000fea0000410000 */
[----:B------:R2:W3:Y:S01]  /*1d780*/  MUFU.EX2 R244, R3 ;  /* 0x0000000300f47308 */ /* 0x0004e20000000800 */
[----:B-1----:R-:W-:Y:S01]  /*1d790*/  FMNMX.FTZ R71, R0, R2, !PT ;  /* 0x0000000200477209 */ /* 0x002fe20007810000 */
[----:B------:R-:W-:Y:S02]  /*1d7a0*/  FFMA.FTZ R2, R196, c[0x0][0x2d0], -R107 ;  /* 0x0000b400c4027a23 */ /* 0x000fe4000001086b */
[--C-:B------:R-:W-:Y:S06]  /*1d7b0*/  FFMA.FTZ R0, R19, c[0x0][0x2d0], -R78.reuse ;  /* 0x0000b40013007a23 */ /* 0x100fec000001084e */
[----:B------:R1:W-:Y:S01]  /*1d7c0*/  MUFU.EX2 R219, R2 ;  /* 0x0000000200db7308 */ /* 0x0003e20000000800 */
[----:B------:R-:W-:Y:S02]  /*1d7d0*/  FMUL.FTZ R77, R71, c[0x0][0x2d0] ;  /* 0x0000b400474d7a20 */ /* 0x000fe40000410000 */
[----:B------:R-:W-:Y:S01]  /*1d7e0*/  FMUL.FTZ R19, R69, R135 ;  /* 0x0000008745137220 */ /* 0x000fe20000410000 */
[----:B------:R-:W-:Y:S01]  /*1d7f0*/  MOV R135, R88 ;  /* 0x0000005800877202 */ /* 0x000fe20000000f00 */
[----:B------:R-:W-:Y:S02]  /*1d800*/  FFMA.FTZ R75, R75, c[0x0][0x2d0], -R77 ;  /* 0x0000b4004b4b7a23 */ /* 0x000fe4000001084d */
[--C-:B--2---:R-:W-:Y:S03]  /*1d810*/  FFMA.FTZ R3, R18, c[0x0][0x2d0], -R78.reuse ;  /* 0x0000b40012037a23 */ /* 0x104fe6000001084e */
[----:B------:R2:W-:Y:S01]  /*1d820*/  MUFU.EX2 R184, R0 ;  /* 0x0000000000b87308 */ /* 0x0005e20000000800 */
[----:B---3--:R-:W-:Y:S01]  /*1d830*/  F2FP.BF16.PACK_AB R81, R244, R243 ;  /* 0x000000f3f451723e */ /* 0x008fe200000010ff */
[----:B------:R-:W-:Y:S01]  /*1d840*/  FMUL.FTZ R18, R69, R134 ;  /* 0x0000008645127220 */ /* 0x000fe20000410000 */
[----:B------:R-:W-:Y:S01]  /*1d850*/  MOV R134, R44 ;  /* 0x0000002c00867202 */ /* 0x000fe20000000f00 */
[C---:B------:R-:W-:Y:S06]  /*1d860*/  FMUL.FTZ R44, R68.reuse, R160 ;  /* 0x000000a0442c7220 */ /* 0x040fec0000410000 */
[----:B------:R3:W4:Y:S01]  /*1d870*/  MUFU.EX2 R63, R3 ;  /* 0x00000003003f7308 */ /* 0x0007220000000800 */
[----:B-1----:R-:W-:Y:S01]  /*1d880*/  FFMA.FTZ R2, R187, c[0x0][0x2d0], -R107 ;  /* 0x0000b400bb027a23 */ /* 0x002fe2000001086b */
[----:B------:R-:W-:Y:S01]  /*1d890*/  MOV R187, R41 ;  /* 0x0000002900bb7202 */ /* 0x000fe20000000f00 */
[----:B------:R-:W-:Y:S07]  /*1d8a0*/  FMUL.FTZ R41, R68, R157 ;  /* 0x0000009d44297220 */ /* 0x000fee0000410000 */
[----:B------:R1:W1:Y:S01]  /*1d8b0*/  MUFU.EX2 R223, R2 ;  /* 0x0000000200df7308 */ /* 0x0002620000000800 */
[----:B--2---:R-:W-:Y:S01]  /*1d8c0*/  FADD.FTZ R0, -R71, R117 ;  /* 0x0000007547007221 */ /* 0x004fe20000010100 */
[----:B------:R-:W-:Y:S03]  /*1d8d0*/  MOV R117, R221 ;  /* 0x000000dd00757202 */ /* 0x000fe60000000f00 */
[----:B------:R-:W-:Y:S05]  /*1d8e0*/  FMUL.FTZ R0, R0, c[0x0][0x2d0] ;  /* 0x0000b40000007a20 */ /* 0x000fea0000410000 */
[----:B------:R-:W-:Y:S01]  /*1d8f0*/  MUFU.EX2 R75, R75 ;  /* 0x0000004b004b7308 */ /* 0x000fe20000000800 */
[----:B---3--:R-:W-:Y:S01]  /*1d900*/  FFMA.FTZ R3, R21, c[0x0][0x2d0], -R105 ;  /* 0x0000b40015037a23 */ /* 0x008fe20000010869 */
[----:B----4-:R-:W-:Y:S08]  /*1d910*/  F2FP.BF16.PACK_AB R83, R184, R63 ;  /* 0x0000003fb853723e */ /* 0x010ff000000010ff */
[----:B------:R2:W-:Y:S01]  /*1d920*/  MUFU.EX2 R93, R3 ;  /* 0x00000003005d7308 */ /* 0x0005e20000000800 */
[--C-:B-1----:R-:W-:Y:S01]  /*1d930*/  FFMA.FTZ R2, R12, c[0x0][0x2d0], -R107.reuse ;  /* 0x0000b4000c027a23 */ /* 0x102fe2000001086b */
[----:B------:R-:W-:Y:S01]  /*1d940*/  F2FP.BF16.PACK_AB R64, R223, R219 ;  /* 0x000000dbdf40723e */ /* 0x000fe200000010ff */
[----:B------:R-:W-:Y:S01]  /*1d950*/  FMUL.FTZ R12, R68, R128 ;  /* 0x00000080440c7220 */ /* 0x000fe20000410000 */
[----:B------:R-:W-:Y:S06]  /*1d960*/  MOV R128, R91 ;  /* 0x0000005b00807202 */ /* 0x000fec0000000f00 */
[----:B------:R1:W-:Y:S10]  /*1d970*/  MUFU.EX2 R84, R2 ;  /* 0x0000000200547308 */ /* 0x0003f40000000800 */
[----:B------:R-:W3:Y:S01]  /*1d980*/  MUFU.EX2 R0, R0 ;  /* 0x0000000000007308 */ /* 0x000ee20000000800 */
[----:B--2---:R-:W-:Y:S09]  /*1d990*/  FFMA.FTZ R3, R22, c[0x0][0x2d0], -R78 ;  /* 0x0000b40016037a23 */ /* 0x004ff2000001084e */
[----:B------:R-:W-:Y:S01]  /*1d9a0*/  MUFU.EX2 R92, R3 ;  /* 0x00000003005c7308 */ /* 0x000fe20000000800 */
[----:B-1----:R-:W-:Y:S02]  /*1d9b0*/  FFMA.FTZ R2, R13, c[0x0][0x2d0], -R107 ;  /* 0x0000b4000d027a23 */ /* 0x002fe4000001086b */
[----:B------:R-:W-:Y:S01]  /*1d9c0*/  FMUL.FTZ R13, R68, R129 ;  /* 0x00000081440d7220 */ /* 0x000fe20000410000 */
[----:B------:R-:W-:Y:S06]  /*1d9d0*/  MOV R129, R47 ;  /* 0x0000002f00817202 */ /* 0x000fec0000000f00 */
[----:B------:R1:W-:Y:S01]  /*1d9e0*/  MUFU.EX2 R36, R2 ;  /* 0x0000000200247308 */ /* 0x0003e20000000800 */
[C---:B---3--:R-:W-:Y:S02]  /*1d9f0*/  FMUL.FTZ R47, R0.reuse, R163 ;  /* 0x000000a3002f7220 */ /* 0x048fe40000410000 */
[C---:B------:R-:W-:Y:S02]  /*1da00*/  FMUL.FTZ R43, R0.reuse, R159 ;  /* 0x0000009f002b7220 */ /* 0x040fe40000410000 */
[----:B------:R-:W-:Y:S02]  /*1da10*/  FMUL.FTZ R58, R0, R174 ;  /* 0x000000ae003a7220 */ /* 0x000fe40000410000 */
[--C-:B-1----:R-:W-:Y:S04]  /*1da20*/  FFMA.FTZ R2, R195, c[0x0][0x2d0], -R77.reuse ;  /* 0x0000b400c3027a23 */ /* 0x102fe8000001084d */
        /* <DEDUP_REMOVED lines=10> */
[C---:B------:R-:W-:Y:S06]  /*1dad0*/  FMUL.FTZ R15, R0.reuse, R131 ;  /* 0x00000083000f7220 */ /* 0x040fec0000410000 */
[----:B------:R1:W2:Y:S01]  /*1dae0*/  MUFU.EX2 R202, R2 ;  /* 0x0000000200ca7308 */ /* 0x0002a20000000800 */
[----:B------:R-:W-:Y:S02]  /*1daf0*/  IMAD.MOV.U32 R131, RZ, RZ, R63 ;  /* 0x000000ffff837224 */ /* 0x000fe400078e003f */
[----:B------:R-:W-:Y:S02]  /*1db00*/  FMUL.FTZ R63, R0, R179 ;  /* 0x000000b3003f7220 */ /* 0x000fe40000410000 */
[--C-:B-1----:R-:W-:Y:S01]  /*1db10*/  FFMA.FTZ R2, R32, c[0x0][0x2d0], -R105.reuse ;  /* 0x0000b40020027a23 */ /* 0x102fe20000010869 */
[----:B--2---:R-:W-:Y:S04]  /*1db20*/  F2FP.BF16.PACK_AB R67, R202, R199 ;  /* 0x000000c7ca43723e */ /* 0x004fe800000010ff */
[----:B------:R1:W-:Y:S02]  /*1db30*/  MUFU.EX2 R97, R2 ;  /* 0x0000000200617308 */ /* 0x0003e40000000800 */
[----:B-1----:R-:W-:Y:S08]  /*1db40*/  FFMA.FTZ R2, R33, c[0x0][0x2d0], -R105 ;  /* 0x0000b40021027a23 */ /* 0x002ff00000010869 */
[----:B------:R1:W2:Y:S02]  /*1db50*/  MUFU.EX2 R99, R2 ;  /* 0x0000000200637308 */ /* 0x0002a40000000800 */
[----:B-1----:R-:W-:Y:S05]  /*1db60*/  @P0 SHF.R.S32.HI R2, RZ, 0x1f, R242 ;  /* 0x0000001fff020819 */ /* 0x002fea00000114f2 */
[----:B------:R-:W-:Y:S02]  /*1db70*/  @P0 IMAD R4, R2, c[0x0][0x1e0], RZ ;  /* 0x0000780002040a24 */ /* 0x000fe400078e02ff */
[C---:B------:R-:W-:Y:S04]  /*1db80*/  @P0 IMAD.WIDE.U32 R2, R242.reuse, c[0x0][0x1e0], RZ ;  /* 0x00007800f2020a25 */ /* 0x040fe800078e00ff */
[----:B------:R-:W-:Y:S01]  /*1db90*/  @P0 IMAD R6, R242, c[0x0][0x1e4], R4 ;  /* 0x00007900f2060a24 */ /* 0x000fe200078e0204 */
[----:B------:R-:W-:Y:S04]  /*1dba0*/  @P0 MOV R4, R38 ;  /* 0x0000002600040202 */ /* 0x000fe80000000f00 */
[----:B------:R-:W-:Y:S01]  /*1dbb0*/  @P0 IADD3 R3, R3, R6, RZ ;  /* 0x0000000603030210 */ /* 0x000fe20007ffe0ff */
[----:B------:R-:W-:Y:S04]  /*1dbc0*/  @P0 IMAD.WIDE.U32 R4, R2, 0x70, R4 ;  /* 0x0000007002040825 */ /* 0x000fe800078e0004 */
[----:B------:R-:W-:Y:S01]  /*1dbd0*/  @P0 IMAD R3, R3, 0x70, RZ ;  /* 0x0000007003030824 */ /* 0x000fe200078e02ff */
[----:B------:R-:W-:Y:S01]  /*1dbe0*/  @P0 LEA R2, P1, R4, c[0x0][0x1c8], 0x1 ;  /* 0x0000720004020a11 */ /* 0x000fe200078208ff */
[----:B------:R-:W-:Y:S02]  /*1dbf0*/  FFMA.FTZ R6, R34, c[0x0][0x2d0], -R78 ;  /* 0x0000b40022067a23 */ /* 0x000fe4000001084e */
[----:B------:R-:W-:Y:S01]  /*1dc00*/  FMUL.FTZ R34, R69, R150 ;  /* 0x0000009645227220 */ /* 0x000fe20000410000 */
[----:B------:R-:W-:Y:S01]  /*1dc10*/  @P0 IADD3 R3, R5, R3, RZ ;  /* 0x0000000305030210 */ /* 0x000fe20007ffe0ff */
[----:B------:R1:W-:Y:S01]  /*1dc20*/  MUFU.EX2 R95, R6 ;  /* 0x00000006005f7308 */ /* 0x0003e20000000800 */
[----:B------:R-:W-:Y:S01]  /*1dc30*/  MOV R150, R46 ;  /* 0x0000002e00967202 */ /* 0x000fe20000000f00 */
[----:B------:R-:W-:Y:S01]  /*1dc40*/  FMUL.FTZ R46, R0, R162 ;  /* 0x000000a2002e7220 */ /* 0x000fe20000410000 */
[----:B------:R-:W-:Y:S01]  /*1dc50*/  @P0 LEA.HI.X R3, R4, c[0x0][0x1cc], R3, 0x1, P1 ;  /* 0x0000730004030a11 */ /* 0x000fe200008f0c03 */
[--C-:B------:R-:W-:Y:S02]  /*1dc60*/  FFMA.FTZ R4, R24, c[0x0][0x2d0], -R107.reuse ;  /* 0x0000b40018047a23 */ /* 0x100fe4000001086b */
[----:B------:R-:W-:Y:S01]  /*1dc70*/  FMUL.FTZ R24, R68, R140 ;  /* 0x0000008c44187220 */ /* 0x000fe20000410000 */
[----:B------:R-:W-:Y:S01]  /*1dc80*/  MOV R140, R106 ;  /* 0x0000006a008c7202 */ /* 0x000fe20000000f00 */
[----:B------:R3:W-:Y:S01]  /*1dc90*/  @P0 LDGSTS.E.BYPASS.LTC128B.128 [R241+0x3900], [R2.64], !P4 ;  /* 0x0390000002f10fae */ /* 0x0007e2000e101d48 */
[----:B------:R-:W-:Y:S01]  /*1dca0*/  MOV R106, R42 ;  /* 0x0000002a006a7202 */ /* 0x000fe20000000f00 */
[----:B------:R4:W2:Y:S01]  /*1dcb0*/  MUFU.EX2 R33, R4 ;  /* 0x0000000400217308 */ /* 0x0008a20000000800 */
[----:B------:R-:W-:Y:S03]  /*1dcc0*/  FMUL.FTZ R42, R0, R158 ;  /* 0x0000009e002a7220 */ /* 0x000fe60000410000 */
[--C-:B------:R-:W-:Y:S06]  /*1dcd0*/  FFMA.FTZ R106, R106, c[0x0][0x2d0], -R107.reuse ;  /* 0x0000b4006a6a7a23 */ /* 0x100fec000001086b */
[----:B------:R-:W-:Y:S01]  /*1dce0*/  MUFU.EX2 R106, R106 ;  /* 0x0000006a006a7308 */ /* 0x000fe20000000800 */
[----:B-1----:R-:W-:Y:S04]  /*1dcf0*/  @P0 IADD3 R6, P3, R2, UR4, RZ ;  /* 0x0000000402060c10 */ /* 0x002fe8000ff7e0ff */
[----:B------:R-:W-:Y:S02]  /*1dd00*/  @P0 IADD3.X R7, R3, UR5, RZ, P3, !PT ;  /* 0x0000000503070c10 */ /* 0x000fe40009ffe4ff */
[----:B------:R-:W-:Y:S03]  /*1dd10*/  @P0 IADD3 R10, P2, R6, UR4, RZ ;  /* 0x00000004060a0c10 */ /* 0x000fe6000ff5e0ff */
[----:B------:R1:W-:Y:S01]  /*1dd20*/  @P0 LDGSTS.E.BYPASS.LTC128B.128 [R241+0x4100], [R6.64], !P4 ;  /* 0x0410000006f10fae */ /* 0x0003e2000e101d48 */
[----:B------:R-:W-:Y:S01]  /*1dd30*/  @P0 IADD3.X R11, R7, UR5, RZ, P2, !PT ;  /* 0x00000005070b0c10 */ /* 0x000fe200097fe4ff */
[--C-:B---3--:R-:W-:Y:S01]  /*1dd40*/  FFMA.FTZ R2, R25, c[0x0][0x2d0], -R107.reuse ;  /* 0x0000b40019027a23 */ /* 0x108fe2000001086b */
[----:B------:R-:W-:Y:S01]  /*1dd50*/  @P0 IADD3 R8, P1, R10, UR4, RZ ;  /* 0x000000040a080c10 */ /* 0x000fe2000ff3e0ff */
[----:B------:R-:W-:Y:S01]  /*1dd60*/  FMUL.FTZ R25, R68, R141 ;  /* 0x0000008d44197220 */ /* 0x000fe20000410000 */
[----:B--2---:R-:W-:Y:S01]  /*1dd70*/  MOV R141, R99 ;  /* 0x00000063008d7202 */ /* 0x004fe20000000f00 */
[----:B------:R2:W3:Y:S01]  /*1dd80*/  MUFU.EX2 R94, R2 ;  /* 0x00000002005e7308 */ /* 0x0004e20000000800 */
[----:B------:R-:W-:Y:S01]  /*1dd90*/  @P0 IADD3.X R9, R11, UR5, RZ, P1, !PT ;  /* 0x000000050b090c10 */ /* 0x000fe20008ffe4ff */
[----:B------:R3:W-:Y:S01]  /*1dda0*/  @P0 LDGSTS.E.BYPASS.LTC128B.128 [R241+0x4900], [R10.64], !P4 ;  /* 0x049000000af10fae */ /* 0x0007e2000e101d48 */
[----:B----4-:R-:W-:Y:S04]  /*1ddb0*/  @P0 IADD3 R4, P3, R8, UR4, RZ ;  /* 0x0000000408040c10 */ /* 0x010fe8000ff7e0ff */
        /* <DEDUP_REMOVED lines=8> */
[----:B---3--:R-:W-:Y:S01]  /*1de40*/  FMUL.FTZ R10, R0, R126 ;  /* 0x0000007e000a7220 */ /* 0x008fe20000410000 */
[----:B------:R-:W-:Y:S01]  /*1de50*/  @P0 IADD3 R6, P1, R2, UR4, RZ ;  /* 0x0000000402060c10 */ /* 0x000fe2000ff3e0ff */
[----:B------:R-:W-:Y:S01]  /*1de60*/  FMUL.FTZ R11, R0, R127 ;  /* 0x0000007f000b7220 */ /* 0x000fe20000410000 */
[----:B------:R-:W-:Y:S01]  /*1de70*/  MOV R126, R92 ;  /* 0x0000005c007e7202 */ /* 0x000fe20000000f00 */
[----:B------:R2:W-:Y:S01]  /*1de80*/  @P0 LDGSTS.E.BYPASS.LTC128B.128 [R241+0x6100], [R2.64], !P4 ;  /* 0x0610000002f10fae */ /* 0x0005e2000e101d48 */
[C---:B----4-:R-:W-:Y:S01]  /*1de90*/  FMUL.FTZ R8, R68.reuse, R124 ;  /* 0x0000007c44087220 */ /* 0x050fe20000410000 */
[----:B------:R-:W-:Y:S01]  /*1dea0*/  MOV R124, R93 ;  /* 0x0000005d007c7202 */ /* 0x000fe20000000f00 */
[----:B------:R-:W-:Y:S01]  /*1deb0*/  FMUL.FTZ R9, R68, R125 ;  /* 0x0000007d44097220 */ /* 0x000fe20000410000 */
[----:B------:R-:W-:Y:S01]  /*1dec0*/  MOV R125, R33 ;  /* 0x00000021007d7202 */ /* 0x000fe20000000f00 */
[----:B------:R-:W-:Y:S01]  /*1ded0*/  FMUL.FTZ R33, R70, R149 ;  /* 0x0000009546217220 */ /* 0x000fe20000410000 */
[----:B------:R-:W-:Y:S01]  /*1dee0*/  MOV R149, R56 ;  /* 0x0000003800957202 */ /* 0x000fe20000000f00 */
[----:B------:R-:W-:Y:S02]  /*1def0*/  FMUL.FTZ R56, R68, R172 ;  /* 0x000000ac44387220 */ /* 0x000fe40000410000 */
[----:B------:R-:W-:Y:S02]  /*1df00*/  FFMA.FTZ R4, R29, c[0x0][0x2d0], -R107 ;  /* 0x0000b4001d047a23 */ /* 0x000fe4000001086b */
[----:B------:R-:W-:Y:S01]  /*1df10*/  FMUL.FTZ R5, R70, R121 ;  /* 0x0000007946057220 */ /* 0x000fe20000410000 */
[----:B-1----:R-:W-:Y:S01]  /*1df20*/  @P0 IADD3.X R7, R3, UR5, RZ, P1, !PT ;  /* 0x0000000503070c10 */ /* 0x002fe20008ffe4ff */
[----:B------:R1:W3:Y:S01]  /*1df30*/  MUFU.EX2 R32, R4 ;  /* 0x0000000400207308 */ /* 0x0002e20000000800 */
[----:B------:R-:W-:Y:S02]  /*1df40*/  FMUL.FTZ R29, R68, R145 ;  /* 0x00000091441d7220 */ /* 0x000fe40000410000 */
[----:B------:R-:W-:Y:S01]  /*1df50*/  IMAD.MOV.U32 R121, RZ, RZ, R94 ;  /* 0x000000ffff797224 */ /* 0x000fe200078e005e */
[----:B------:R4:W-:Y:S01]  /*1df60*/  @P0 LDGSTS.E.BYPASS.LTC128B.128 [R241+0x6900], [R6.64], !P4 ;  /* 0x0690000006f10fae */ /* 0x0009e2000e101d48 */
[--C-:B--2---:R-:W-:Y:S01]  /*1df70*/  FFMA.FTZ R2, R193, c[0x0][0x2d0], -R77.reuse ;  /* 0x0000b400c1027a23 */ /* 0x104fe2000001084d */
[----:B------:R-:W-:Y:S06]  /*1df80*/  MOV R193, R89 ;  /* 0x0000005900c17202 */ /* 0x000fec0000000f00 */
[----:B------:R-:W2:Y:S01]  /*1df90*/  LDSM.16.MT88.4 R20, [R224+0x100] ;  /* 0x00010000e014783b */ /* 0x000ea20000004200 */
[----:B------:R4:W-:Y:S07]  /*1dfa0*/  MUFU.EX2 R195, R2 ;  /* 0x0000000200c37308 */ /* 0x0009ee0000000800 */
[----:B------:R-:W-:Y:S01]  /*1dfb0*/  LDSM.16.MT88.4 R52, [R225+0x100] ;  /* 0x00010000e134783b */ /* 0x000fe20000004200 */
[C---:B-1----:R-:W-:Y:S01]  /*1dfc0*/  FMUL.FTZ R4, R70.reuse, R120 ;  /* 0x0000007846047220 */ /* 0x042fe20000410000 */
[----:B---3--:R-:W-:Y:S01]  /*1dfd0*/  MOV R127, R32 ;  /* 0x00000020007f7202 */ /* 0x008fe20000000f00 */
[----:B------:R-:W-:Y:S01]  /*1dfe0*/  FMUL.FTZ R32, R70, R148 ;  /* 0x0000009446207220 */ /* 0x000fe20000410000 */
[----:B------:R-:W-:Y:S01]  /*1dff0*/  MOV R148, R59 ;  /* 0x0000003b00947202 */ /* 0x000fe20000000f00 */
[----:B------:R-:W-:Y:S03]  /*1e000*/  FMUL.FTZ R59, R0, R175 ;  /* 0x000000af003b7220 */ /* 0x000fe60000410000 */
[----:B------:R-:W-:Y:S01]  /*1e010*/  LDSM.16.MT88.4 R88, [R224+0x900] ;  /* 0x00090000e058783b */ /* 0x000fe20000004200 */
[----:B------:R-:W-:Y:S01]  /*1e020*/  MOV R120, R97 ;  /* 0x0000006100787202 */ /* 0x000fe20000000f00 */
[C---:B----4-:R-:W-:Y:S02]  /*1e030*/  FMUL.FTZ R6, R69.reuse, R122 ;  /* 0x0000007a45067220 */ /* 0x050fe40000410000 */
[C---:B------:R-:W-:Y:S01]  /*1e040*/  FMUL.FTZ R7, R69.reuse, R123 ;  /* 0x0000007b45077220 */ /* 0x040fe20000410000 */
[----:B------:R-:W-:Y:S03]  /*1e050*/  MOV R123, R96 ;  /* 0x00000060007b7202 */ /* 0x000fe60000000f00 */
[----:B------:R-:W0:Y:S01]  /*1e060*/  LDGDEPBAR ;  /* 0x00000000000079af */ /* 0x000e220000000000 */
[--C-:B------:R-:W-:Y:S01]  /*1e070*/  FFMA.FTZ R2, R192, c[0x0][0x2d0], -R77.reuse ;  /* 0x0000b400c0027a23 */ /* 0x100fe2000001084d */
[----:B------:R-:W-:Y:S03]  /*1e080*/  MOV R192, R36 ;  /* 0x0000002400c07202 */ /* 0x000fe60000000f00 */
[----:B------:R1:W-:Y:S01]  /*1e090*/  MUFU.EX2 R196, R2 ;  /* 0x0000000200c47308 */ /* 0x0003e20000000800 */
[----:B------:R-:W-:Y:S02]  /*1e0a0*/  F2FP.BF16.PACK_AB R66, R192, R84 ;  /* 0x00000054c042723e */ /* 0x000fe400000010ff */
[----:B------:R-:W3:Y:S01]  /*1e0b0*/  LDSM.16.MT88.4 R36, [R227+0x100] ;  /* 0x00010000e324783b */ /* 0x000ee20000004200 */
[-C--:B--2---:R-:W-:Y:S08]  /*1e0c0*/  HMMA.16816.F32.BF16 R4, R80, R20.reuse, R4 ;  /* 0x000000145004723c */ /* 0x084ff00000041804 */
[C---:B------:R-:W-:Y:S04]  /*1e0d0*/  HMMA.16816.F32.BF16 R8, R64.reuse, R20, R8 ;  /* 0x000000144008723c */ /* 0x040fe80000041808 */
[--C-:B-1----:R-:W-:Y:S04]  /*1e0e0*/  FFMA.FTZ R2, R30, c[0x0][0x2d0], -R77.reuse ;  /* 0x0000b4001e027a23 */ /* 0x102fe8000001084d */
[-C--:B------:R-:W-:Y:S01]  /*1e0f0*/  HMMA.16816.F32.BF16 R12, R64, R22.reuse, R12 ;  /* 0x00000016400c723c */ /* 0x080fe2000004180c */
[----:B------:R1:W-:Y:S03]  /*1e100*/  MUFU.EX2 R197, R2 ;  /* 0x0000000200c57308 */ /* 0x0003e60000000800 */
[C---:B------:R-:W-:Y:S01]  /*1e110*/  FMUL.FTZ R20, R70.reuse, R136 ;  /* 0x0000008846147220 */ /* 0x040fe20000410000 */
[----:B------:R-:W-:Y:S01]  /*1e120*/  MOV R136, R87 ;  /* 0x0000005700887202 */ /* 0x000fe20000000f00 */
[----:B------:R-:W-:Y:S01]  /*1e130*/  FMUL.FTZ R21, R70, R137 ;  /* 0x0000008946157220 */ /* 0x000fe20000410000 */
[----:B------:R-:W-:Y:S01]  /*1e140*/  MOV R137, R86 ;  /* 0x0000005600897202 */ /* 0x000fe20000000f00 */
[C---:B------:R-:W-:Y:S04]  /*1e150*/  HMMA.16816.F32.BF16 R16, R80.reuse, R22, R16 ;  /* 0x000000165010723c */ /* 0x040fe80000041810 */
[C---:B------:R-:W-:Y:S03]  /*1e160*/  FMUL.FTZ R30, R0.reuse, R146 ;  /* 0x00000092001e7220 */ /* 0x040fe60000410000 */
[C---:B------:R-:W-:Y:S01]  /*1e170*/  FMUL.FTZ R22, R69.reuse, R138 ;  /* 0x0000008a45167220 */ /* 0x040fe20000410000 */
[----:B------:R-:W-:Y:S01]  /*1e180*/  MOV R138, R85 ;  /* 0x00000055008a7202 */ /* 0x000fe20000000f00 */
[----:B------:R-:W-:Y:S01]  /*1e190*/  FMUL.FTZ R23, R69, R139 ;  /* 0x0000008b45177220 */ /* 0x000fe20000410000 */
[----:B------:R-:W2:Y:S02]  /*1e1a0*/  LDSM.16.MT88.4 R84, [R226+0x100] ;  /* 0x00010000e254783b */ /* 0x000ea40000004200 */
[----:B------:R-:W-:Y:S01]  /*1e1b0*/  MOV R139, R62 ;  /* 0x0000003e008b7202 */ /* 0x000fe20000000f00 */
[C---:B------:R-:W-:Y:S03]  /*1e1c0*/  FMUL.FTZ R62, R0.reuse, R178 ;  /* 0x000000b2003e7220 */ /* 0x040fe60000410000 */
[-C--:B---3--:R-:W-:Y:S03]  /*1e1d0*/  HMMA.16816.F32.BF16 R20, R80, R36.reuse, R20 ;  /* 0x000000245014723c */ /* 0x088fe60000041814 */
[----:B-1----:R-:W-:Y:S02]  /*1e1e0*/  FFMA.FTZ R2, R31, c[0x0][0x2d0], -R77 ;  /* 0x0000b4001f027a23 */ /* 0x002fe4000001084d */
[----:B------:R-:W-:Y:S02]  /*1e1f0*/  FMUL.FTZ R31, R0, R147 ;  /* 0x00000093001f7220 */ /* 0x000fe40000410000 */
[----:B------:R1:W-:Y:S02]  /*1e200*/  MUFU.EX2 R200, R2 ;  /* 0x0000000200c87308 */ /* 0x0003e40000000800 */
[--C-:B-1----:R-:W-:Y:S03]  /*1e210*/  FFMA.FTZ R2, R26, c[0x0][0x2d0], -R105.reuse ;  /* 0x0000b4001a027a23 */ /* 0x102fe60000010869 */
[C---:B------:R-:W-:Y:S01]  /*1e220*/  FMUL.FTZ R26, R0.reuse, R142 ;  /* 0x0000008e001a7220 */ /* 0x040fe20000410000 */
[----:B------:R-:W-:Y:S04]  /*1e230*/  MOV R142, R98 ;  /* 0x00000062008e7202 */ /* 0x000fe80000000f00 */
[----:B------:R1:W3:Y:S01]  /*1e240*/  MUFU.EX2 R40, R2 ;  /* 0x0000000200287308 */ /* 0x0002e20000000800 */
[----:B------:R-:W-:Y:S01]  /*1e250*/  LDSM.16.MT88.4 R96, [R225+0x900] ;  /* 0x00090000e160783b */ /* 0x000fe20000004200 */
[--C-:B-1----:R-:W-:Y:S01]  /*1e260*/  FFMA.FTZ R2, R27, c[0x0][0x2d0], -R105.reuse ;  /* 0x0000b4001b027a23 */ /* 0x102fe20000010869 */
[----:B---3--:R-:W-:Y:S01]  /*1e270*/  MOV R147, R40 ;  /* 0x0000002800937202 */ /* 0x008fe20000000f00 */
[----:B------:R-:W-:Y:S01]  /*1e280*/  FMUL.FTZ R27, R0, R143 ;  /* 0x0000008f001b7220 */ /* 0x000fe20000410000 */
[----:B------:R-:W-:Y:S05]  /*1e290*/  MOV R143, R95 ;  /* 0x0000005f008f7202 */ /* 0x000fea0000000f00 */
[----:B------:R1:W3:Y:S01]  /*1e2a0*/  MUFU.EX2 R3, R2 ;  /* 0x0000000200037308 */ /* 0x0002e20000000800 */
[----:B------:R-:W4:Y:S01]  /*1e2b0*/  LDSM.16.MT88.4 R92, [R227+0x900] ;  /* 0x00090000e35c783b */ /* 0x000f220000004200 */
[----:B------:R-:W-:Y:S01]  /*1e2c0*/  FMUL.FTZ R40, R68, R156 ;  /* 0x0000009c44287220 */ /* 0x000fe20000410000 */
[C---:B------:R-:W-:Y:S07]  /*1e2d0*/  HMMA.16816.F32.BF16 R24, R64.reuse, R36, R24 ;  /* 0x000000244018723c */ /* 0x040fee0000041818 */
[C---:B------:R-:W-:Y:S01]  /*1e2e0*/  FMUL.FTZ R36, R70.reuse, R152 ;  /* 0x0000009846247220 */ /* 0x040fe20000410000 */
[-C--:B------:R-:W-:Y:S04]  /*1e2f0*/  HMMA.16816.F32.BF16 R28, R64, R38.reuse, R28 ;  /* 0x00000026401c723c */ /* 0x080fe8000004181c */
[----:B------:R-:W-:Y:S04]  /*1e300*/  FMUL.FTZ R37, R70, R153 ;  /* 0x0000009946257220 */ /* 0x000fe80000410000 */
[C---:B------:R-:W-:Y:S04]  /*1e310*/  HMMA.16816.F32.BF16 R32, R80.reuse, R38, R32 ;  /* 0x000000265020723c */ /* 0x040fe80000041820 */
[--C-:B-1----:R-:W-:Y:S01]  /*1e320*/  FFMA.FTZ R2, R48, c[0x0][0x2d0], -R105.reuse ;  /* 0x0000b40030027a23 */ /* 0x102fe20000010869 */
[----:B---3--:R-:W-:Y:S01]  /*1e330*/  MOV R146, R3 ;  /* 0x0000000300927202 */ /* 0x008fe20000000f00 */
[C---:B------:R-:W-:Y:S01]  /*1e340*/  FMUL.FTZ R48, R70.reuse, R164 ;  /* 0x000000a446307220 */ /* 0x040fe20000410000 */
[----:B------:R-:W-:Y:S01]  /*1e350*/  MOV R3, R222 ;  /* 0x000000de00037202 */ /* 0x000fe20000000f00 */
[----:B------:R1:W-:Y:S01]  /*1e360*/  MUFU.EX2 R122, R2 ;  /* 0x00000002007a7308 */ /* 0x0003e20000000800 */
[C---:B------:R-:W-:Y:S03]  /*1e370*/  FMUL.FTZ R39, R69.reuse, R155 ;  /* 0x0000009b45277220 */ /* 0x040fe60000410000 */
[----:B------:R-:W-:Y:S01]  /*1e380*/  MOV R155, R248 ;  /* 0x000000f8009b7202 */ /* 0x000fe20000000f00 */
[----:B------:R-:W-:Y:S02]  /*1e390*/  FMUL.FTZ R38, R69, R154 ;  /* 0x0000009a45267220 */ /* 0x000fe40000410000 */
[--C-:B------:R-:W-:Y:S05]  /*1e3a0*/  FFMA.FTZ R3, R3, c[0x0][0x2d0], -R78.reuse ;  /* 0x0000b40003037a23 */ /* 0x100fea000001084e */
[-C--:B------:R-:W-:Y:S08]  /*1e3b0*/  HMMA.16816.F32.BF16 R36, R80, R52.reuse, R36 ;  /* 0x000000345024723c */ /* 0x080ff00000041824 */
[C---:B------:R-:W-:Y:S04]  /*1e3c0*/  HMMA.16816.F32.BF16 R40, R64.reuse, R52, R40 ;  /* 0x000000344028723c */ /* 0x040fe80000041828 */
[----:B-1----:R-:W-:Y:S02]  /*1e3d0*/  FFMA.FTZ R2, R49, c[0x0][0x2d0], -R105 ;  /* 0x0000b40031027a23 */ /* 0x002fe40000010869 */
[C---:B------:R-:W-:Y:S02]  /*1e3e0*/  FMUL.FTZ R49, R70.reuse, R165 ;  /* 0x000000a546317220 */ /* 0x040fe40000410000 */
[-C--:B------:R-:W-:Y:S01]  /*1e3f0*/  HMMA.16816.F32.BF16 R44, R64, R54.reuse, R44 ;  /* 0x00000036402c723c */ /* 0x080fe2000004182c */
[----:B------:R1:W-:Y:S03]  /*1e400*/  MUFU.EX2 R252, R2 ;  /* 0x0000000200fc7308 */ /* 0x0003e60000000800 */
[C---:B------:R-:W-:Y:S02]  /*1e410*/  FMUL.FTZ R53, R70.reuse, R169 ;  /* 0x000000a946357220 */ /* 0x040fe40000410000 */
[----:B------:R-:W-:Y:S02]  /*1e420*/  FMUL.FTZ R52, R70, R168 ;  /* 0x000000a846347220 */ /* 0x000fe40000410000 */
[--C-:B-1----:R-:W-:Y:S01]  /*1e430*/  FFMA.FTZ R2, R198, c[0x0][0x2d0], -R78.reuse ;  /* 0x0000b400c6027a23 */ /* 0x102fe2000001084e */
[----:B------:R-:W-:Y:S03]  /*1e440*/  MOV R198, R61 ;  /* 0x0000003d00c67202 */ /* 0x000fe60000000f00 */
[----:B------:R-:W-:Y:S01]  /*1e450*/  FMUL.FTZ R61, R68, R177 ;  /* 0x000000b1443d7220 */ /* 0x000fe20000410000 */
[----:B------:R1:W-:Y:S02]  /*1e460*/  MUFU.EX2 R250, R2 ;  /* 0x0000000200fa7308 */ /* 0x0003e40000000800 */
[--C-:B-1----:R-:W-:Y:S01]  /*1e470*/  FFMA.FTZ R2, R201, c[0x0][0x2d0], -R78.reuse ;  /* 0x0000b400c9027a23 */ /* 0x102fe2000001084e */
[----:B------:R-:W-:Y:S07]  /*1e480*/  MOV R201, R249 ;  /* 0x000000f900c97202 */ /* 0x000fee0000000f00 */
[----:B------:R1:W-:Y:S02]  /*1e490*/  MUFU.EX2 R249, R2 ;  /* 0x0000000200f97308 */ /* 0x0003e40000000800 */
[--C-:B-1----:R-:W-:Y:S02]  /*1e4a0*/  FFMA.FTZ R2, R50, c[0x0][0x2d0], -R78.reuse ;  /* 0x0000b40032027a23 */ /* 0x102fe4000001084e */
[----:B------:R-:W-:Y:S06]  /*1e4b0*/  FMUL.FTZ R50, R69, R166 ;  /* 0x000000a645327220 */ /* 0x000fec0000410000 */
[----:B------:R1:W-:Y:S02]  /*1e4c0*/  MUFU.EX2 R247, R2 ;  /* 0x0000000200f77308 */ /* 0x0003e40000000800 */
[--C-:B-1----:R-:W-:Y:S02]  /*1e4d0*/  FFMA.FTZ R2, R51, c[0x0][0x2d0], -R78.reuse ;  /* 0x0000b40033027a23 */ /* 0x102fe4000001084e */
[C---:B------:R-:W-:Y:S06]  /*1e4e0*/  FMUL.FTZ R51, R69.reuse, R167 ;  /* 0x000000a745337220 */ /* 0x040fec0000410000 */
[----:B------:R1:W-:Y:S01]  /*1e4f0*/  MUFU.EX2 R248, R2 ;  /* 0x0000000200f87308 */ /* 0x0003e20000000800 */
[C---:B------:R-:W-:Y:S07]  /*1e500*/  HMMA.16816.F32.BF16 R48, R80.reuse, R54, R48 ;  /* 0x000000365030723c */ /* 0x040fee0000041830 */
[C---:B------:R-:W-:Y:S02]  /*1e510*/  FMUL.FTZ R55, R69.reuse, R171 ;  /* 0x000000ab45377220 */ /* 0x040fe40000410000 */
[----:B------:R-:W-:Y:S07]  /*1e520*/  FMUL.FTZ R54, R69, R170 ;  /* 0x000000aa45367220 */ /* 0x000fee0000410000 */
[-C--:B--2---:R-:W-:Y:S03]  /*1e530*/  HMMA.16816.F32.BF16 R52, R80, R84.reuse, R52 ;  /* 0x000000545034723c */ /* 0x084fe60000041834 */
[--C-:B-1----:R-:W-:Y:S04]  /*1e540*/  FFMA.FTZ R2, R208, c[0x0][0x2d0], -R107.reuse ;  /* 0x0000b400d0027a23 */ /* 0x102fe8000001086b */
[----:B------:R1:W-:Y:S01]  /*1e550*/  MUFU.EX2 R145, R2 ;  /* 0x0000000200917308 */ /* 0x0003e20000000800 */
[C---:B------:R-:W-:Y:S07]  /*1e560*/  HMMA.16816.F32.BF16 R56, R64.reuse, R84, R56 ;  /* 0x000000544038723c */ /* 0x040fee0000041838 */
[----:B------:R-:W-:Y:S01]  /*1e570*/  F2FP.BF16.PACK_AB R84, R121, R125 ;  /* 0x0000007d7954723e */ /* 0x000fe200000010ff */
[-C--:B------:R-:W-:Y:S04]  /*1e580*/  HMMA.16816.F32.BF16 R60, R64, R86.reuse, R60 ;  /* 0x00000056403c723c */ /* 0x080fe8000004183c */
[----:B------:R-:W-:Y:S03]  /*1e590*/  F2FP.BF16.PACK_AB R85, R196, R195 ;  /* 0x000000c3c455723e */ /* 0x000fe600000010ff */
[C---:B------:R-:W-:Y:S02]  /*1e5a0*/  FMUL.FTZ R64, R70.reuse, R180 ;  /* 0x000000b446407220 */ /* 0x040fe40000410000 */
[----:B------:R-:W-:Y:S03]  /*1e5b0*/  FMUL.FTZ R65, R70, R181 ;  /* 0x000000b546417220 */ /* 0x000fe60000410000 */
[C---:B------:R-:W-:Y:S02]  /*1e5c0*/  FMUL.FTZ R66, R69.reuse, R182 ;  /* 0x000000b645427220 */ /* 0x040fe40000410000 */
[----:B------:R-:W-:Y:S02]  /*1e5d0*/  FMUL.FTZ R67, R69, R183 ;  /* 0x000000b745437220 */ /* 0x000fe40000410000 */
[--C-:B-1----:R-:W-:Y:S04]  /*1e5e0*/  FFMA.FTZ R2, R203, c[0x0][0x2d0], -R107.reuse ;  /* 0x0000b400cb027a23 */ /* 0x102fe8000001086b */
[----:B------:R1:W2:Y:S01]  /*1e5f0*/  MUFU.EX2 R222, R2 ;  /* 0x0000000200de7308 */ /* 0x0002a20000000800 */
        /* <DEDUP_REMOVED lines=13> */
[----:B------:R-:W3:Y:S03]  /*1e6d0*/  LDSM.16.MT88.4 R88, [R226+0x900] ;  /* 0x00090000e258783b */ /* 0x000ee60000004200 */
[----:B-1----:R-:W-:Y:S04]  /*1e6e0*/  FFMA.FTZ R2, R210, c[0x0][0x2d0], -R107 ;  /* 0x0000b400d2027a23 */ /* 0x002fe8000001086b */
[-C--:B----4-:R-:W-:Y:S01]  /*1e6f0*/  HMMA.16816.F32.BF16 R20, R80, R92.reuse, R20 ;  /* 0x0000005c5014723c */ /* 0x090fe20000041814 */
[----:B------:R1:W4:Y:S07]  /*1e700*/  MUFU.EX2 R221, R2 ;  /* 0x0000000200dd7308 */ /* 0x00032e0000000800 */
[C---:B------:R-:W-:Y:S08]  /*1e710*/  HMMA.16816.F32.BF16 R24, R84.reuse, R92, R24 ;  /* 0x0000005c5418723c */ /* 0x040ff00000041818 */
[-C--:B------:R-:W-:Y:S08]  /*1e720*/  HMMA.16816.F32.BF16 R28, R84, R94.reuse, R28 ;  /* 0x0000005e541c723c */ /* 0x080ff0000004181c */
[C---:B------:R-:W-:Y:S01]  /*1e730*/  HMMA.16816.F32.BF16 R32, R80.reuse, R94, R32 ;  /* 0x0000005e5020723c */ /* 0x040fe20000041820 */
[----:B------:R-:W2:Y:S03]  /*1e740*/  LDSM.16.MT88.4 R92, [R224+0x1100] ;  /* 0x00110000e05c783b */ /* 0x000ea60000004200 */
[--C-:B-1----:R-:W-:Y:S04]  /*1e750*/  FFMA.FTZ R2, R213, c[0x0][0x2d0], -R77.reuse ;  /* 0x0000b400d5027a23 */ /* 0x102fe8000001084d */
[-C--:B------:R-:W-:Y:S01]  /*1e760*/  HMMA.16816.F32.BF16 R36, R80, R96.reuse, R36 ;  /* 0x000000605024723c */ /* 0x080fe20000041824 */
[----:B------:R1:W-:Y:S07]  /*1e770*/  MUFU.EX2 R144, R2 ;  /* 0x0000000200907308 */ /* 0x0003ee0000000800 */
[C---:B------:R-:W-:Y:S08]  /*1e780*/  HMMA.16816.F32.BF16 R40, R84.reuse, R96, R40 ;  /* 0x000000605428723c */ /* 0x040ff00000041828 */
[-C--:B------:R-:W-:Y:S08]  /*1e790*/  HMMA.16816.F32.BF16 R44, R84, R98.reuse, R44 ;  /* 0x00000062542c723c */ /* 0x080ff0000004182c */
[C---:B------:R-:W-:Y:S01]  /*1e7a0*/  HMMA.16816.F32.BF16 R48, R80.reuse, R98, R48 ;  /* 0x000000625030723c */ /* 0x040fe20000041830 */
[----:B------:R-:W-:Y:S03]  /*1e7b0*/  LDSM.16.MT88.4 R96, [R225+0x1100] ;  /* 0x00110000e160783b */ /* 0x000fe60000004200 */
[--C-:B-1----:R-:W-:Y:S04]  /*1e7c0*/  FFMA.FTZ R2, R216, c[0x0][0x2d0], -R77.reuse ;  /* 0x0000b400d8027a23 */ /* 0x102fe8000001084d */
[-C--:B---3--:R-:W-:Y:S01]  /*1e7d0*/  HMMA.16816.F32.BF16 R52, R80, R88.reuse, R52 ;  /* 0x000000585034723c */ /* 0x088fe20000041834 */
[----:B------:R1:W3:Y:S07]  /*1e7e0*/  MUFU.EX2 R154, R2 ;  /* 0x00000002009a7308 */ /* 0x0002ee0000000800 */
[C---:B------:R-:W-:Y:S08]  /*1e7f0*/  HMMA.16816.F32.BF16 R56, R84.reuse, R88, R56 ;  /* 0x000000585438723c */ /* 0x040ff00000041838 */
[-C--:B------:R-:W-:Y:S07]  /*1e800*/  HMMA.16816.F32.BF16 R60, R84, R90.reuse, R60 ;  /* 0x0000005a543c723c */ /* 0x080fee000004183c */
[----:B--2---:R-:W-:Y:S01]  /*1e810*/  F2FP.BF16.PACK_AB R84, R222, R145 ;  /* 0x00000091de54723e */ /* 0x004fe200000010ff */
[----:B------:R-:W-:Y:S01]  /*1e820*/  HMMA.16816.F32.BF16 R64, R80, R90, R64 ;  /* 0x0000005a5040723c */ /* 0x000fe20000041840 */
[----:B------:R-:W2:Y:S03]  /*1e830*/  LDSM.16.MT88.4 R88, [R227+0x1100] ;  /* 0x00110000e358783b */ /* 0x000ea60000004200 */
[--C-:B-1----:R-:W-:Y:S01]  /*1e840*/  FFMA.FTZ R2, R214, c[0x0][0x2d0], -R77.reuse ;  /* 0x0000b400d6027a23 */ /* 0x102fe2000001084d */
[----:B----4-:R-:W-:Y:S01]  /*1e850*/  F2FP.BF16.PACK_AB R86, R221, R220 ;  /* 0x000000dcdd56723e */ /* 0x010fe200000010ff */
[----:B------:R-:W-:Y:S01]  /*1e860*/  MUFU.EX2 R214, R3 ;  /* 0x0000000300d67308 */ /* 0x000fe20000000800 */
[----:B------:R-:W-:Y:S02]  /*1e870*/  F2FP.BF16.PACK_AB R80, R146, R147 ;  /* 0x000000939250723e */ /* 0x000fe400000010ff */
[----:B------:R-:W-:Y:S03]  /*1e880*/  F2FP.BF16.PACK_AB R82, R252, R122 ;  /* 0x0000007afc52723e */ /* 0x000fe600000010ff */
[----:B------:R-:W-:Y:S02]  /*1e890*/  F2FP.BF16.PACK_AB R81, R249, R250 ;  /* 0x000000faf951723e */ /* 0x000fe400000010ff */
[----:B------:R-:W-:Y:S02]  /*1e8a0*/  F2FP.BF16.PACK_AB R83, R248, R247 ;  /* 0x000000f7f853723e */ /* 0x000fe400000010ff */
[----:B------:R1:W-:Y:S01]  /*1e8b0*/  MUFU.EX2 R152, R2 ;  /* 0x0000000200987308 */ /* 0x0003e20000000800 */
[----:B---3--:R-:W-:Y:S04]  /*1e8c0*/  F2FP.BF16.PACK_AB R85, R154, R144 ;  /* 0x000000909a55723e */ /* 0x008fe800000010ff */
[-C--:B------:R-:W-:Y:S03]  /*1e8d0*/  HMMA.16816.F32.BF16 R4, R80, R92.reuse, R4 ;  /* 0x0000005c5004723c */ /* 0x080fe60000041804 */
[----:B-1----:R-:W-:Y:S04]  /*1e8e0*/  FFMA.FTZ R2, R218, c[0x0][0x2d0], -R77 ;  /* 0x0000b400da027a23 */ /* 0x002fe8000001084d */
[----:B------:R1:W3:Y:S02]  /*1e8f0*/  MUFU.EX2 R153, R2 ;  /* 0x0000000200997308 */ /* 0x0002e40000000800 */
[--C-:B-1----:R-:W-:Y:S03]  /*1e900*/  FFMA.FTZ R2, R215, c[0x0][0x2d0], -R105.reuse ;  /* 0x0000b400d7027a23 */ /* 0x102fe60000010869 */
[----:B---3--:R-:W-:Y:S05]  /*1e910*/  F2FP.BF16.PACK_AB R87, R153, R152 ;  /* 0x000000989957723e */ /* 0x008fea00000010ff */
[----:B------:R1:W-:Y:S02]  /*1e920*/  MUFU.EX2 R216, R2 ;  /* 0x0000000200d87308 */ /* 0x0003e40000000800 */
[C---:B------:R-:W-:Y:S08]  /*1e930*/  HMMA.16816.F32.BF16 R8, R84.reuse, R92, R8 ;  /* 0x0000005c5408723c */ /* 0x040ff00000041808 */
[-C--:B------:R-:W-:Y:S08]  /*1e940*/  HMMA.16816.F32.BF16 R12, R84, R94.reuse, R12 ;  /* 0x0000005e540c723c */ /* 0x080ff0000004180c */
[C---:B------:R-:W-:Y:S01]  /*1e950*/  HMMA.16816.F32.BF16 R16, R80.reuse, R94, R16 ;  /* 0x0000005e5010723c */ /* 0x040fe20000041810 */
[----:B------:R-:W3:Y:S03]  /*1e960*/  LDSM.16.MT88.4 R92, [R226+0x1100] ;  /* 0x00110000e25c783b */ /* 0x000ee60000004200 */
[--C-:B-1----:R-:W-:Y:S04]  /*1e970*/  FFMA.FTZ R2, R217, c[0x0][0x2d0], -R105.reuse ;  /* 0x0000b400d9027a23 */ /* 0x102fe80000010869 */
[-C--:B--2---:R-:W-:Y:S01]  /*1e980*/  HMMA.16816.F32.BF16 R20, R80, R88.reuse, R20 ;  /* 0x000000585014723c */ /* 0x084fe20000041814 */
[----:B------:R1:W2:Y:S07]  /*1e990*/  MUFU.EX2 R218, R2 ;  /* 0x0000000200da7308 */ /* 0x0002ae0000000800 */
[C---:B------:R-:W-:Y:S08]  /*1e9a0*/  HMMA.16816.F32.BF16 R24, R84.reuse, R88, R24 ;  /* 0x000000585418723c */ /* 0x040ff00000041818 */
[-C--:B------:R-:W-:Y:S08]  /*1e9b0*/  HMMA.16816.F32.BF16 R28, R84, R90.reuse, R28 ;  /* 0x0000005a541c723c */ /* 0x080ff0000004181c */
[C---:B------:R-:W-:Y:S01]  /*1e9c0*/  HMMA.16816.F32.BF16 R32, R80.reuse, R90, R32 ;  /* 0x0000005a5020723c */ /* 0x040fe20000041820 */
[----:B------:R-:W4:Y:S03]  /*1e9d0*/  LDSM.16.MT88.4 R88, [R224+0x1900] ;  /* 0x00190000e058783b */ /* 0x000f260000004200 */
[--C-:B-1----:R-:W-:Y:S04]  /*1e9e0*/  FFMA.FTZ R2, R212, c[0x0][0x2d0], -R105.reuse ;  /* 0x0000b400d4027a23 */ /* 0x102fe80000010869 */
[----:B------:R1:W-:Y:S01]  /*1e9f0*/  MUFU.EX2 R215, R2 ;  /* 0x0000000200d77308 */ /* 0x0003e20000000800 */
[-C--:B------:R-:W-:Y:S08]  /*1ea00*/  HMMA.16816.F32.BF16 R36, R80, R96.reuse, R36 ;  /* 0x000000605024723c */ /* 0x080ff00000041824 */
[C---:B------:R-:W-:Y:S08]  /*1ea10*/  HMMA.16816.F32.BF16 R40, R84.reuse, R96, R40 ;  /* 0x000000605428723c */ /* 0x040ff00000041828 */
[-C--:B------:R-:W-:Y:S04]  /*1ea20*/  HMMA.16816.F32.BF16 R44, R84, R98.reuse, R44 ;  /* 0x00000062542c723c */ /* 0x080fe8000004182c */
[----:B-1----:R-:W-:Y:S04]  /*1ea30*/  FFMA.FTZ R2, R211, c[0x0][0x2d0], -R105 ;  /* 0x0000b400d3027a23 */ /* 0x002fe80000010869 */
[C---:B------:R-:W-:Y:S01]  /*1ea40*/  HMMA.16816.F32.BF16 R48, R80.reuse, R98, R48 ;  /* 0x000000625030723c */ /* 0x040fe20000041830 */
[----:B------:R-:W-:Y:S01]  /*1ea50*/  LDSM.16.MT88.4 R96, [R225+0x1900] ;  /* 0x00190000e160783b */ /* 0x000fe20000004200 */
[----:B------:R1:W1:Y:S06]  /*1ea60*/  MUFU.EX2 R217, R2 ;  /* 0x0000000200d97308 */ /* 0x00026c0000000800 */
[-C--:B---3--:R-:W-:Y:S08]  /*1ea70*/  HMMA.16816.F32.BF16 R52, R80, R92.reuse, R52 ;  /* 0x0000005c5034723c */ /* 0x088ff00000041834 */
[C---:B------:R-:W-:Y:S08]  /*1ea80*/  HMMA.16816.F32.BF16 R56, R84.reuse, R92, R56 ;  /* 0x0000005c5438723c */ /* 0x040ff00000041838 */
[-C--:B------:R-:W-:Y:S04]  /*1ea90*/  HMMA.16816.F32.BF16 R60, R84, R94.reuse, R60 ;  /* 0x0000005e543c723c */ /* 0x080fe8000004183c */
[----:B-1----:R-:W-:Y:S01]  /*1eaa0*/  FFMA.FTZ R2, R155, c[0x0][0x2d0], -R78 ;  /* 0x0000b4009b027a23 */ /* 0x002fe2000001084e */
[----:B------:R-:W-:Y:S02]  /*1eab0*/  MOV R155, R151 ;  /* 0x00000097009b7202 */ /* 0x000fe40000000f00 */
[----:B------:R-:W-:Y:S01]  /*1eac0*/  MOV R151, R150 ;  /* 0x0000009600977202 */ /* 0x000fe20000000f00 */
[----:B------:R1:W3:Y:S01]  /*1ead0*/  MUFU.EX2 R163, R2 ;  /* 0x0000000200a37308 */ /* 0x0002e20000000800 */
[----:B------:R-:W-:Y:S01]  /*1eae0*/  MOV R158, R155 ;  /* 0x0000009b009e7202 */ /* 0x000fe20000000f00 */
[----:B------:R-:W-:Y:S01]  /*1eaf0*/  HMMA.16816.F32.BF16 R64, R80, R94, R64 ;  /* 0x0000005e5040723c */ /* 0x000fe20000041840 */
[----:B------:R-:W3:Y:S03]  /*1eb00*/  LDSM.16.MT88.4 R92, [R227+0x1900] ;  /* 0x00190000e35c783b */ /* 0x000ee60000004200 */
[----:B------:R-:W-:Y:S02]  /*1eb10*/  MOV R157, R151 ;  /* 0x00000097009d7202 */ /* 0x000fe40000000f00 */
[----:B------:R-:W-:Y:S02]  /*1eb20*/  MOV R150, R149 ;  /* 0x0000009500967202 */ /* 0x000fe40000000f00 */
[----:B------:R-:W-:Y:S01]  /*1eb30*/  MOV R149, R148 ;  /* 0x0000009400957202 */ /* 0x000fe20000000f00 */
[----:B------:R-:W-:Y:S03]  /*1eb40*/  IMAD.MOV.U32 R148, RZ, RZ, R198 ;  /* 0x000000ffff947224 */ /* 0x000fe600078e00c6 */
[----:B------:R-:W-:Y:S02]  /*1eb50*/  MOV R198, R139 ;  /* 0x0000008b00c67202 */ /* 0x000fe40000000f00 */
[----:B------:R-:W-:Y:S02]  /*1eb60*/  MOV R156, R150 ;  /* 0x00000096009c7202 */ /* 0x000fe40000000f00 */
[----:B------:R-:W-:Y:S02]  /*1eb70*/  MOV R155, R149 ;  /* 0x00000095009b7202 */ /* 0x000fe40000000f00 */
[----:B------:R-:W-:Y:S02]  /*1eb80*/  MOV R151, R198 ;  /* 0x000000c600977202 */ /* 0x000fe40000000f00 */
[----:B------:R-:W-:Y:S01]  /*1eb90*/  MOV R139, R138 ;  /* 0x0000008a008b7202 */ /* 0x000fe20000000f00 */
[--C-:B-1----:R-:W-:Y:S01]  /*1eba0*/  FFMA.FTZ R2, R158, c[0x0][0x2d0], -R78.reuse ;  /* 0x0000b4009e027a23 */ /* 0x102fe2000001084e */
[----:B--2---:R-:W-:Y:S02]  /*1ebb0*/  F2FP.BF16.PACK_AB R80, R218, R216 ;  /* 0x000000d8da50723e */ /* 0x004fe400000010ff */
[----:B------:R-:W-:Y:S01]  /*1ebc0*/  F2FP.BF16.PACK_AB R82, R217, R215 ;  /* 0x000000d7d952723e */ /* 0x000fe200000010ff */
[----:B------:R1:W-:Y:S01]  /*1ebd0*/  MUFU.EX2 R159, R2 ;  /* 0x00000002009f7308 */ /* 0x0003e20000000800 */
[----:B------:R-:W-:Y:S01]  /*1ebe0*/  MOV R158, R157 ;  /* 0x0000009d009e7202 */ /* 0x000fe20000000f00 */
[----:B------:R-:W-:Y:S01]  /*1ebf0*/  IMAD.MOV.U32 R150, RZ, RZ, R139 ;  /* 0x000000ffff967224 */ /* 0x000fe200078e008b */
        /* <DEDUP_REMOVED lines=11> */
[----:B------:R2:W5:Y:S01]  /*1ecb0*/  LDL.LU R232, [R1+0xac] ;  /* 0x0000ac0001e87983 */ /* 0x0005620000300800 */
[----:B------:R-:W-:Y:S01]  /*1ecc0*/  MOV R136, R194 ;  /* 0x000000c200887202 */ /* 0x000fe20000000f00 */
[----:B-1----:R-:W-:Y:S01]  /*1ecd0*/  FFMA.FTZ R2, R158, c[0x0][0x2d0], -R78 ;  /* 0x0000b4009e027a23 */ /* 0x002fe2000001084e */
[----:B------:R-:W-:Y:S02]  /*1ece0*/  MOV R194, R229 ;  /* 0x000000e500c27202 */ /* 0x000fe40000000f00 */
[----:B------:R2:W5:Y:S01]  /*1ecf0*/  LDL.LU R229, [R1+0xa8] ;  /* 0x0000a80001e57983 */ /* 0x0005620000300800 */
[----:B------:R1:W1:Y:S01]  /*1ed00*/  MUFU.EX2 R213, R2 ;  /* 0x0000000200d57308 */ /* 0x0002620000000800 */
        /* <DEDUP_REMOVED lines=15> */
[----:B------:R1:W-:Y:S01]  /*1ee00*/  MUFU.EX2 R155, R2 ;  /* 0x00000002009b7308 */ /* 0x0003e20000000800 */
[----:B------:R-:W-:Y:S01]  /*1ee10*/  MOV R208, R157 ;  /* 0x0000009d00d07202 */ /* 0x000fe20000000f00 */
[----:B------:R-:W-:Y:S01]  /*1ee20*/  IMAD.MOV.U32 R149, RZ, RZ, R135 ;  /* 0x000000ffff957224 */ /* 0x000fe200078e0087 */
[----:B------:R-:W-:Y:S01]  /*1ee30*/  MOV R157, R156 ;  /* 0x0000009c009d7202 */ /* 0x000fe20000000f00 */
[----:B------:R2:W5:Y:S01]  /*1ee40*/  LDL.LU R231, [R1+0xa4] ;  /* 0x0000a40001e77983 */ /* 0x0005620000300800 */
        /* <DEDUP_REMOVED lines=9> */
[----:B------:R-:W-:Y:S02]  /*1eee0*/  MOV R129, R184 ;  /* 0x000000b800817202 */ /* 0x000fe40000000f00 */
[----:B------:R-:W-:Y:S01]  /*1eef0*/  MOV R194, R187 ;  /* 0x000000bb00c27202 */ /* 0x000fe20000000f00 */
[--C-:B-1----:R-:W-:Y:S01]  /*1ef00*/  FFMA.FTZ R2, R158, c[0x0][0x2d0], -R107.reuse ;  /* 0x0000b4009e027a23 */ /* 0x102fe2000001086b */
[----:B------:R-:W-:Y:S02]  /*1ef10*/  MOV R187, R236 ;  /* 0x000000ec00bb7202 */ /* 0x000fe40000000f00 */
[----:B------:R2:W5:Y:S01]  /*1ef20*/  LDL.LU R236, [R1+0x9c] ;  /* 0x00009c0001ec7983 */ /* 0x0005620000300800 */
[----:B------:R1:W1:Y:S01]  /*1ef30*/  MUFU.EX2 R158, R2 ;  /* 0x00000002009e7308 */ /* 0x0002620000000800 */
[----:B------:R-:W-:Y:S02]  /*1ef40*/  MOV R184, R237 ;  /* 0x000000ed00b87202 */ /* 0x000fe40000000f00 */
[----:B------:R2:W5:Y:S01]  /*1ef50*/  LDL.LU R237, [R1+0x98] ;  /* 0x0000980001ed7983 */ /* 0x0005620000300800 */
[----:B------:R-:W-:Y:S02]  /*1ef60*/  MOV R111, R110 ;  /* 0x0000006e006f7202 */ /* 0x000fe40000000f00 */
[----:B------:R-:W-:Y:S02]  /*1ef70*/  MOV R110, R238 ;  /* 0x000000ee006e7202 */ /* 0x000fe40000000f00 */
[----:B------:R2:W5:Y:S01]  /*1ef80*/  LDL.LU R238, [R1+0x94] ;  /* 0x0000940001ee7983 */ /* 0x0005620000300800 */
[----:B---3--:R-:W-:Y:S02]  /*1ef90*/  F2FP.BF16.PACK_AB R81, R214, R163 ;  /* 0x000000a3d651723e */ /* 0x008fe400000010ff */
[----:B------:R-:W-:Y:S07]  /*1efa0*/  F2FP.BF16.PACK_AB R83, R213, R159 ;  /* 0x0000009fd553723e */ /* 0x000fee00000010ff */
[-C--:B----4-:R-:W-:Y:S03]  /*1efb0*/  HMMA.16816.F32.BF16 R4, R80, R88.reuse, R4 ;  /* 0x000000585004723c */ /* 0x090fe60000041804 */
[----:B-1----:R-:W-:Y:S01]  /*1efc0*/  FFMA.FTZ R2, R208, c[0x0][0x2d0], -R107 ;  /* 0x0000b400d0027a23 */ /* 0x002fe2000001086b */
[----:B------:R-:W-:Y:S02]  /*1efd0*/  F2FP.BF16.PACK_AB R84, R158, R155 ;  /* 0x0000009b9e54723e */ /* 0x000fe400000010ff */
[----:B------:R-:W-:Y:S01]  /*1efe0*/  MOV R208, R157 ;  /* 0x0000009d00d07202 */ /* 0x000fe20000000f00 */
[----:B------:R1:W-:Y:S01]  /*1eff0*/  MUFU.EX2 R162, R2 ;  /* 0x0000000200a27308 */ /* 0x0003e20000000800 */
[----:B------:R-:W-:Y:S01]  /*1f000*/  MOV R157, R156 ;  /* 0x0000009c009d7202 */ /* 0x000fe20000000f00 */
[----:B------:R-:W-:Y:S03]  /*1f010*/  IMAD.MOV.U32 R156, RZ, RZ, R151 ;  /* 0x000000ffff9c7224 */ /* 0x000fe600078e0097 */
[----:B------:R-:W-:Y:S02]  /*1f020*/  MOV R151, R150 ;  /* 0x0000009600977202 */ /* 0x000fe40000000f00 */
        /* <DEDUP_REMOVED lines=8> */
[----:B------:R1:W3:Y:S01]  /*1f0b0*/  MUFU.EX2 R161, R2 ;  /* 0x0000000200a17308 */ /* 0x0002e20000000800 */
        /* <DEDUP_REMOVED lines=23> */
[----:B------:R-:W-:Y:S01]  /*1f230*/  IMAD.MOV.U32 R150, RZ, RZ, R149 ;  /* 0x000000ffff967224 */ /* 0x000fe200078e0095 */
[----:B------:R-:W-:Y:S02]  /*1f240*/  MOV R149, R148 ;  /* 0x0000009400957202 */ /* 0x000fe40000000f00 */
[----:B------:R-:W-:Y:S01]  /*1f250*/  MOV R148, R201 ;  /* 0x000000c900947202 */ /* 0x000fe20000000f00 */
[--C-:B-1----:R-:W-:Y:S01]  /*1f260*/  FFMA.FTZ R2, R203, c[0x0][0x2d0], -R77.reuse ;  /* 0x0000b400cb027a23 */ /* 0x102fe2000001084d */
[----:B------:R-:W-:Y:S02]  /*1f270*/  MOV R203, R156 ;  /* 0x0000009c00cb7202 */ /* 0x000fe40000000f00 */
[----:B------:R-:W-:Y:S01]  /*1f280*/  MOV R201, R198 ;  /* 0x000000c600c97202 */ /* 0x000fe20000000f00 */
[----:B------:R1:W4:Y:S01]  /*1f290*/  MUFU.EX2 R156, R2 ;  /* 0x00000002009c7308 */ /* 0x0003220000000800 */
[----:B------:R-:W-:Y:S02]  /*1f2a0*/  MOV R198, R139 ;  /* 0x0000008b00c67202 */ /* 0x000fe40000000f00 */
[----:B------:R-:W-:Y:S02]  /*1f2b0*/  MOV R139, R138 ;  /* 0x0000008a008b7202 */ /* 0x000fe40000000f00 */
[----:B------:R-:W-:Y:S02]  /*1f2c0*/  MOV R138, R137 ;  /* 0x00000089008a7202 */ /* 0x000fe40000000f00 */
[----:B------:R-:W-:Y:S02]  /*1f2d0*/  MOV R137, R234 ;  /* 0x000000ea00897202 */ /* 0x000fe40000000f00 */
        /* <DEDUP_REMOVED lines=8> */
[----:B------:R-:W-:Y:S01]  /*1f360*/  MOV R193, R119 ;  /* 0x0000007700c17202 */ /* 0x000fe20000000f00 */
[--C-:B-1----:R-:W-:Y:S01]  /*1f370*/  FFMA.FTZ R2, R160, c[0x0][0x2d0], -R77.reuse ;  /* 0x0000b400a0027a23 */ /* 0x102fe2000001084d */
[----:B------:R-:W-:Y:S01]  /*1f380*/  MOV R160, R208 ;  /* 0x000000d000a07202 */ /* 0x000fe20000000f00 */
[----:B------:R2:W5:Y:S01]  /*1f390*/  LDL.LU R119, [R1+0x80] ;  /* 0x0000800001777983 */ /* 0x0005620000300800 */
[----:B------:R-:W-:Y:S01]  /*1f3a0*/  MOV R208, R149 ;  /* 0x0000009500d07202 */ /* 0x000fe20000000f00 */
[----:B------:R-:W-:Y:S01]  /*1f3b0*/  IMAD.MOV.U32 R149, RZ, RZ, R198 ;  /* 0x000000ffff957224 */ /* 0x000fe200078e00c6 */
[----:B------:R-:W-:Y:S02]  /*1f3c0*/  MOV R198, R138 ;  /* 0x0000008a00c67202 */ /* 0x000fe40000000f00 */
[----:B------:R-:W-:Y:S02]  /*1f3d0*/  MOV R138, R136 ;  /* 0x00000088008a7202 */ /* 0x000fe40000000f00 */
[----:B------:R-:W-:Y:S02]  /*1f3e0*/  MOV R136, R118 ;  /* 0x0000007600887202 */ /* 0x000fe40000000f00 */
[----:B------:R1:W-:Y:S01]  /*1f3f0*/  MUFU.EX2 R118, R2 ;  /* 0x0000000200767308 */ /* 0x0003e20000000800 */
        /* <DEDUP_REMOVED lines=9> */
[----:B---3--:R-:W-:Y:S02]  /*1f490*/  F2FP.BF16.PACK_AB R86, R161, R162 ;  /* 0x000000a2a156723e */ /* 0x008fe400000010ff */
[----:B----4-:R-:W-:Y:S01]  /*1f4a0*/  F2FP.BF16.PACK_AB R85, R156, R157 ;  /* 0x0000009d9c55723e */ /* 0x010fe200000010ff */
[----:B-1----:R-:W-:Y:S01]  /*1f4b0*/  FFMA.FTZ R2, R164, c[0x0][0x2d0], -R77 ;  /* 0x0000b400a4027a23 */ /* 0x002fe2000001084d */
[----:B------:R-:W-:Y:S02]  /*1f4c0*/  MOV R164, R203 ;  /* 0x000000cb00a47202 */ /* 0x000fe40000000f00 */
[----:B------:R-:W-:Y:S02]  /*1f4d0*/  MOV R203, R151 ;  /* 0x0000009700cb7202 */ /* 0x000fe40000000f00 */
[----:B------:R-:W-:Y:S02]  /*1f4e0*/  MOV R151, R201 ;  /* 0x000000c900977202 */ /* 0x000fe40000000f00 */
[----:B------:R-:W-:Y:S01]  /*1f4f0*/  MOV R201, R139 ;  /* 0x0000008b00c97202 */ /* 0x000fe20000000f00 */
[--C-:B------:R-:W-:Y:S01]  /*1f500*/  FFMA.FTZ R3, R203, c[0x0][0x2d0], -R78.reuse ;  /* 0x0000b400cb037a23 */ /* 0x100fe2000001084e */
[----:B------:R-:W-:Y:S02]  /*1f510*/  MOV R139, R138 ;  /* 0x0000008a008b7202 */ /* 0x000fe40000000f00 */
[----:B------:R-:W-:Y:S01]  /*1f520*/  MOV R138, R136 ;  /* 0x00000088008a7202 */ /* 0x000fe20000000f00 */
[----:B------:R1:W-:Y:S01]  /*1f530*/  MUFU.EX2 R209, R3 ;  /* 0x0000000300d17308 */ /* 0x0003e20000000800 */
[----:B------:R-:W-:Y:S02]  /*1f540*/  MOV R136, R134 ;  /* 0x0000008600887202 */ /* 0x000fe40000000f00 */
[----:B------:R-:W-:Y:S07]  /*1f550*/  MOV R134, R117 ;  /* 0x0000007500867202 */ /* 0x000fee0000000f00 */
[----:B------:R3:W4:Y:S01]  /*1f560*/  MUFU.EX2 R117, R2 ;  /* 0x0000000200757308 */ /* 0x0007220000000800 */
[--C-:B-1----:R-:W-:Y:S01]  /*1f570*/  FFMA.FTZ R3, R139, c[0x0][0x2d0], -R105.reuse ;  /* 0x0000b4008b037a23 */ /* 0x102fe20000010869 */
[----:B------:R-:W-:Y:S08]  /*1f580*/  MOV R139, R205 ;  /* 0x000000cd008b7202 */ /* 0x000ff00000000f00 */
[----:B------:R1:W-:Y:S01]  /*1f590*/  MUFU.EX2 R205, R3 ;  /* 0x0000000300cd7308 */ /* 0x0003e20000000800 */
[--C-:B---3--:R-:W-:Y:S01]  /*1f5a0*/  FFMA.FTZ R2, R165, c[0x0][0x2d0], -R105.reuse ;  /* 0x0000b400a5027a23 */ /* 0x108fe20000010869 */
[----:B------:R-:W-:Y:S02]  /*1f5b0*/  MOV R165, R164 ;  /* 0x000000a400a57202 */ /* 0x000fe40000000f00 */
[----:B------:R-:W-:Y:S06]  /*1f5c0*/  MOV R164, R160 ;  /* 0x000000a000a47202 */ /* 0x000fec0000000f00 */
[----:B------:R3:W-:Y:S01]  /*1f5d0*/  MUFU.EX2 R160, R2 ;  /* 0x0000000200a07308 */ /* 0x0007e20000000800 */
[----:B----4-:R-:W-:Y:S07]  /*1f5e0*/  F2FP.BF16.PACK_AB R87, R117, R118 ;  /* 0x000000767557723e */ /* 0x010fee00000010ff */
[C---:B------:R-:W-:Y:S04]  /*1f5f0*/  HMMA.16816.F32.BF16 R8, R84.reuse, R88, R8 ;  /* 0x000000585408723c */ /* 0x040fe80000041808 */
[--C-:B-1----:R-:W-:Y:S04]  /*1f600*/  FFMA.FTZ R3, R139, c[0x0][0x2d0], -R78.reuse ;  /* 0x0000b4008b037a23 */ /* 0x102fe8000001084e */
[-C--:B------:R-:W-:Y:S01]  /*1f610*/  HMMA.16816.F32.BF16 R12, R84, R90.reuse, R12 ;  /* 0x0000005a540c723c */ /* 0x080fe2000004180c */
[----:B------:R1:W-:Y:S07]  /*1f620*/  MUFU.EX2 R174, R3 ;  /* 0x0000000300ae7308 */ /* 0x0003ee0000000800 */
[C---:B------:R-:W-:Y:S01]  /*1f630*/  HMMA.16816.F32.BF16 R16, R80.reuse, R90, R16 ;  /* 0x0000005a5010723c */ /* 0x040fe20000041810 */
[----:B------:R-:W4:Y:S03]  /*1f640*/  LDSM.16.MT88.4 R88, [R226+0x1900] ;  /* 0x00190000e258783b */ /* 0x000f260000004200 */
[----:B---3--:R-:W-:Y:S04]  /*1f650*/  FFMA.FTZ R2, R165, c[0x0][0x2d0], -R105 ;  /* 0x0000b400a5027a23 */ /* 0x008fe80000010869 */
[-C--:B------:R-:W-:Y:S01]  /*1f660*/  HMMA.16816.F32.BF16 R20, R80, R92.reuse, R20 ;  /* 0x0000005c5014723c */ /* 0x080fe20000041814 */
[----:B------:R3:W2:Y:S07]  /*1f670*/  MUFU.EX2 R211, R2 ;  /* 0x0000000200d37308 */ /* 0x0006ae0000000800 */
[C---:B------:R-:W-:Y:S04]  /*1f680*/  HMMA.16816.F32.BF16 R24, R84.reuse, R92, R24 ;  /* 0x0000005c5418723c */ /* 0x040fe80000041818 */
[----:B-1----:R-:W-:Y:S04]  /*1f690*/  FFMA.FTZ R3, R100, c[0x0][0x2d0], -R77 ;  /* 0x0000b40064037a23 */ /* 0x002fe8000001084d */
[-C--:B------:R-:W-:Y:S08]  /*1f6a0*/  HMMA.16816.F32.BF16 R28, R84, R94.reuse, R28 ;  /* 0x0000005e541c723c */ /* 0x080ff0000004181c */
[C---:B------:R-:W-:Y:S01]  /*1f6b0*/  HMMA.16816.F32.BF16 R32, R80.reuse, R94, R32 ;  /* 0x0000005e5020723c */ /* 0x040fe20000041820 */
[----:B------:R-:W1:Y:S03]  /*1f6c0*/  LDSM.16.MT88.4 R92, [R224+0x2100] ;  /* 0x00210000e05c783b */ /* 0x000e660000004200 */
[--C-:B---3--:R-:W-:Y:S02]  /*1f6d0*/  FFMA.FTZ R2, R79, c[0x0][0x2d0], -R105.reuse ;  /* 0x0000b4004f027a23 */ /* 0x108fe40000010869 */
[--C-:B------:R-:W-:Y:S02]  /*1f6e0*/  FFMA.FTZ R79, R190, c[0x0][0x2d0], -R105.reuse ;  /* 0x0000b400be4f7a23 */ /* 0x100fe40000010869 */
[-C--:B------:R-:W-:Y:S01]  /*1f6f0*/  HMMA.16816.F32.BF16 R36, R80, R96.reuse, R36 ;  /* 0x000000605024723c */ /* 0x080fe20000041824 */
[----:B------:R3:W-:Y:S07]  /*1f700*/  MUFU.EX2 R212, R2 ;  /* 0x0000000200d47308 */ /* 0x0007ee0000000800 */
[C---:B------:R-:W-:Y:S08]  /*1f710*/  HMMA.16816.F32.BF16 R40, R84.reuse, R96, R40 ;  /* 0x000000605428723c */ /* 0x040ff00000041828 */
[-C--:B------:R-:W-:Y:S08]  /*1f720*/  HMMA.16816.F32.BF16 R44, R84, R98.reuse, R44 ;  /* 0x00000062542c723c */ /* 0x080ff0000004182c */
[C---:B------:R-:W-:Y:S01]  /*1f730*/  HMMA.16816.F32.BF16 R48, R80.reuse, R98, R48 ;  /* 0x000000625030723c */ /* 0x040fe20000041830 */
[----:B------:R-:W1:Y:S03]  /*1f740*/  LDSM.16.MT88.4 R96, [R227+0x2100] ;  /* 0x00210000e360783b */ /* 0x000e660000004200 */
[----:B---3--:R-:W-:Y:S04]  /*1f750*/  FFMA.FTZ R2, R164, c[0x0][0x2d0], -R105 ;  /* 0x0000b400a4027a23 */ /* 0x008fe80000010869 */
[-C--:B----4-:R-:W-:Y:S01]  /*1f760*/  HMMA.16816.F32.BF16 R52, R80, R88.reuse, R52 ;  /* 0x000000585034723c */ /* 0x090fe20000041834 */
[----:B------:R3:W4:Y:S01]  /*1f770*/  MUFU.EX2 R210, R2 ;  /* 0x0000000200d27308 */ /* 0x0007220000000800 */
[----:B------:R-:W-:Y:S06]  /*1f780*/  LDSM.16.MT88.4 R164, [R225+0x3100] ;  /* 0x00310000e1a4783b */ /* 0x000fec0000004200 */
[C---:B------:R-:W-:Y:S08]  /*1f790*/  HMMA.16816.F32.BF16 R56, R84.reuse, R88, R56 ;  /* 0x000000585438723c */ /* 0x040ff00000041838 */
[-C--:B------:R-:W-:Y:S08]  /*1f7a0*/  HMMA.16816.F32.BF16 R60, R84, R90.reuse, R60 ;  /* 0x0000005a543c723c */ /* 0x080ff0000004183c */
[----:B------:R-:W-:Y:S01]  /*1f7b0*/  HMMA.16816.F32.BF16 R64, R80, R90, R64 ;  /* 0x0000005a5040723c */ /* 0x000fe20000041840 */
[----:B------:R-:W-:Y:S03]  /*1f7c0*/  LDSM.16.MT88.4 R88, [R226+0x2100] ;  /* 0x00210000e258783b */ /* 0x000fe60000004200 */
[--C-:B---3--:R-:W-:Y:S01]  /*1f7d0*/  FFMA.FTZ R2, R150, c[0x0][0x2d0], -R78.reuse ;  /* 0x0000b40096027a23 */ /* 0x108fe2000001084e */
[----:B------:R-:W-:Y:S02]  /*1f7e0*/  MOV R150, R207 ;  /* 0x000000cf00967202 */ /* 0x000fe40000000f00 */
[----:B--2---:R-:W-:Y:S01]  /*1f7f0*/  F2FP.BF16.PACK_AB R80, R211, R160 ;  /* 0x000000a0d350723e */ /* 0x004fe200000010ff */
[----:B------:R2:W3:Y:S01]  /*1f800*/  MUFU.EX2 R207, R2 ;  /* 0x0000000200cf7308 */ /* 0x0004e20000000800 */
[----:B----4-:R-:W-:Y:S03]  /*1f810*/  F2FP.BF16.PACK_AB R82, R210, R212 ;  /* 0x000000d4d252723e */ /* 0x010fe600000010ff */
[--C-:B--2---:R-:W-:Y:S01]  /*1f820*/  FFMA.FTZ R2, R208, c[0x0][0x2d0], -R78.reuse ;  /* 0x0000b400d0027a23 */ /* 0x104fe2000001084e */
[----:B---3--:R-:W-:Y:S05]  /*1f830*/  F2FP.BF16.PACK_AB R81, R207, R209 ;  /* 0x000000d1cf51723e */ /* 0x008fea00000010ff */
[----:B------:R2:W-:Y:S02]  /*1f840*/  MUFU.EX2 R208, R2 ;  /* 0x0000000200d07308 */ /* 0x0005e40000000800 */
[----:B--2---:R-:W-:Y:S01]  /*1f850*/  FFMA.FTZ R2, R150, c[0x0][0x2d0], -R78 ;  /* 0x0000b40096027a23 */ /* 0x004fe2000001084e */
[----:B------:R-:W-:Y:S07]  /*1f860*/  MOV R150, R206 ;  /* 0x000000ce00967202 */ /* 0x000fee0000000f00 */
[----:B------:R2:W3:Y:S02]  /*1f870*/  MUFU.EX2 R206, R2 ;  /* 0x0000000200ce7308 */ /* 0x0004e40000000800 */
[--C-:B--2---:R-:W-:Y:S01]  /*1f880*/  FFMA.FTZ R2, R151, c[0x0][0x2d0], -R107.reuse ;  /* 0x0000b40097027a23 */ /* 0x104fe2000001086b */
[----:B------:R-:W-:Y:S02]  /*1f890*/  MOV R151, R111 ;  /* 0x0000006f00977202 */ /* 0x000fe40000000f00 */
[----:B---3--:R-:W-:Y:S05]  /*1f8a0*/  F2FP.BF16.PACK_AB R83, R206, R208 ;  /* 0x000000d0ce53723e */ /* 0x008fea00000010ff */
[----:B------:R2:W-:Y:S02]  /*1f8b0*/  MUFU.EX2 R171, R2 ;  /* 0x0000000200ab7308 */ /* 0x0005e40000000800 */
[-C--:B-1----:R-:W-:Y:S03]  /*1f8c0*/  HMMA.16816.F32.BF16 R4, R80, R92.reuse, R4 ;  /* 0x0000005c5004723c */ /* 0x082fe60000041804 */
[--C-:B--2---:R-:W-:Y:S01]  /*1f8d0*/  FFMA.FTZ R2, R150, c[0x0][0x2d0], -R107.reuse ;  /* 0x0000b40096027a23 */ /* 0x104fe2000001086b */
[----:B------:R-:W-:Y:S02]  /*1f8e0*/  MOV R150, R185 ;  /* 0x000000b900967202 */ /* 0x000fe40000000f00 */
[----:B------:R-:W-:Y:S02]  /*1f8f0*/  MOV R185, R110 ;  /* 0x0000006e00b97202 */ /* 0x000fe40000000f00 */
[----:B------:R1:W2:Y:S04]  /*1f900*/  MUFU.EX2 R169, R2 ;  /* 0x0000000200a97308 */ /* 0x0002a80000000800 */
[--C-:B-1----:R-:W-:Y:S01]  /*1f910*/  FFMA.FTZ R2, R149, c[0x0][0x2d0], -R107.reuse ;  /* 0x0000b40095027a23 */ /* 0x102fe2000001086b */
[----:B--2---:R-:W-:Y:S02]  /*1f920*/  F2FP.BF16.PACK_AB R84, R169, R171 ;  /* 0x000000aba954723e */ /* 0x004fe400000010ff */
[----:B------:R-:W-:Y:S03]  /*1f930*/  MOV R149, R187 ;  /* 0x000000bb00957202 */ /* 0x000fe60000000f00 */
[----:B------:R1:W-:Y:S02]  /*1f940*/  MUFU.EX2 R170, R2 ;  /* 0x0000000200aa7308 */ /* 0x0003e40000000800 */
[----:B-1----:R-:W-:Y:S08]  /*1f950*/  FFMA.FTZ R2, R148, c[0x0][0x2d0], -R107 ;  /* 0x0000b40094027a23 */ /* 0x002ff0000001086b */
[----:B------:R1:W2:Y:S02]  /*1f960*/  MUFU.EX2 R168, R2 ;  /* 0x0000000200a87308 */ /* 0x0002a40000000800 */
[--C-:B-1----:R-:W-:Y:S01]  /*1f970*/  FFMA.FTZ R2, R115, c[0x0][0x2d0], -R77.reuse ;  /* 0x0000b40073027a23 */ /* 0x102fe2000001084d */
[----:B--2---:R-:W-:Y:S07]  /*1f980*/  F2FP.BF16.PACK_AB R86, R168, R170 ;  /* 0x000000aaa856723e */ /* 0x004fee00000010ff */
[----:B------:R1:W-:Y:S02]  /*1f990*/  MUFU.EX2 R115, R2 ;  /* 0x0000000200737308 */ /* 0x0003e40000000800 */
[--C-:B-1----:R-:W-:Y:S02]  /*1f9a0*/  FFMA.FTZ R2, R201, c[0x0][0x2d0], -R77.reuse ;  /* 0x0000b400c9027a23 */ /* 0x102fe4000001084d */
        /* <DEDUP_REMOVED lines=10> */
[----:B------:R1:W2:Y:S02]  /*1fa50*/  MUFU.EX2 R112, R2 ;  /* 0x0000000200707308 */ /* 0x0002a40000000800 */
[--C-:B-1----:R-:W-:Y:S01]  /*1fa60*/  FFMA.FTZ R2, R201, c[0x0][0x2d0], -R77.reuse ;  /* 0x0000b400c9027a23 */ /* 0x102fe2000001084d */
[----:B------:R-:W-:Y:S02]  /*1fa70*/  MOV R201, R113 ;  /* 0x0000007100c97202 */ /* 0x000fe40000000f00 */
[----:B--2---:R-:W-:Y:S05]  /*1fa80*/  F2FP.BF16.PACK_AB R85, R112, R115 ;  /* 0x000000737055723e */ /* 0x004fea00000010ff */
[----:B------:R1:W-:Y:S02]  /*1fa90*/  MUFU.EX2 R113, R2 ;  /* 0x0000000200717308 */ /* 0x0003e40000000800 */
[----:B-1----:R-:W-:Y:S01]  /*1faa0*/  FFMA.FTZ R2, R198, c[0x0][0x2d0], -R77 ;  /* 0x0000b400c6027a23 */ /* 0x002fe2000001084d */
        /* <DEDUP_REMOVED lines=9> */
[----:B------:R1:W2:Y:S02]  /*1fb40*/  MUFU.EX2 R114, R2 ;  /* 0x0000000200727308 */ /* 0x0002a40000000800 */
[--C-:B-1----:R-:W-:Y:S01]  /*1fb50*/  FFMA.FTZ R2, R201, c[0x0][0x2d0], -R105.reuse ;  /* 0x0000b400c9027a23 */ /* 0x102fe20000010869 */
[----:B--2---:R-:W-:Y:S07]  /*1fb60*/  F2FP.BF16.PACK_AB R87, R114, R113 ;  /* 0x000000717257723e */ /* 0x004fee00000010ff */
[----:B------:R1:W2:Y:S01]  /*1fb70*/  MUFU.EX2 R175, R2 ;  /* 0x0000000200af7308 */ /* 0x0002a20000000800 */
[C---:B------:R-:W-:Y:S08]  /*1fb80*/  HMMA.16816.F32.BF16 R8, R84.reuse, R92, R8 ;  /* 0x0000005c5408723c */ /* 0x040ff00000041808 */
[-C--:B------:R-:W-:Y:S08]  /*1fb90*/  HMMA.16816.F32.BF16 R12, R84, R94.reuse, R12 ;  /* 0x0000005e540c723c */ /* 0x080ff0000004180c */
[C---:B------:R-:W-:Y:S01]  /*1fba0*/  HMMA.16816.F32.BF16 R16, R80.reuse, R94, R16 ;  /* 0x0000005e5010723c */ /* 0x040fe20000041810 */
[----:B------:R-:W-:Y:S03]  /*1fbb0*/  LDSM.16.MT88.4 R92, [R224+0x2900] ;  /* 0x00290000e05c783b */ /* 0x000fe60000004200 */
[--C-:B-1----:R-:W-:Y:S01]  /*1fbc0*/  FFMA.FTZ R2, R137, c[0x0][0x2d0], -R105.reuse ;  /* 0x0000b40089027a23 */ /* 0x102fe20000010869 */
[----:B------:R-:W-:Y:S02]  /*1fbd0*/  MOV R137, R136 ;  /* 0x0000008800897202 */ /* 0x000fe40000000f00 */
[----:B------:R-:W-:Y:S01]  /*1fbe0*/  MOV R136, R204 ;  /* 0x000000cc00887202 */ /* 0x000fe20000000f00 */
[-C--:B------:R-:W-:Y:S01]  /*1fbf0*/  HMMA.16816.F32.BF16 R20, R80, R96.reuse, R20 ;  /* 0x000000605014723c */ /* 0x080fe20000041814 */
[----:B------:R1:W-:Y:S07]  /*1fc00*/  MUFU.EX2 R204, R2 ;  /* 0x0000000200cc7308 */ /* 0x0003ee0000000800 */
[C---:B------:R-:W-:Y:S08]  /*1fc10*/  HMMA.16816.F32.BF16 R24, R84.reuse, R96, R24 ;  /* 0x000000605418723c */ /* 0x040ff00000041818 */
[-C--:B------:R-:W-:Y:S08]  /*1fc20*/  HMMA.16816.F32.BF16 R28, R84, R98.reuse, R28 ;  /* 0x00000062541c723c */ /* 0x080ff0000004181c */
[C---:B------:R-:W-:Y:S01]  /*1fc30*/  HMMA.16816.F32.BF16 R32, R80.reuse, R98, R32 ;  /* 0x000000625020723c */ /* 0x040fe20000041820 */
[----:B------:R-:W-:Y:S03]  /*1fc40*/  LDSM.16.MT88.4 R96, [R227+0x2900] ;  /* 0x00290000e360783b */ /* 0x000fe60000004200 */
[----:B-1----:R-:W-:Y:S04]  /*1fc50*/  FFMA.FTZ R2, R198, c[0x0][0x2d0], -R105 ;  /* 0x0000b400c6027a23 */ /* 0x002fe80000010869 */
[----:B------:R1:W-:Y:S04]  /*1fc60*/  MUFU.EX2 R203, R2 ;  /* 0x0000000200cb7308 */ /* 0x0003e80000000800 */
[--C-:B-1----:R-:W-:Y:S06]  /*1fc70*/  FFMA.FTZ R2, R138, c[0x0][0x2d0], -R78.reuse ;  /* 0x0000b4008a027a23 */ /* 0x102fec000001084e */
[----:B------:R1:W-:Y:S02]  /*1fc80*/  MUFU.EX2 R173, R2 ;  /* 0x0000000200ad7308 */ /* 0x0003e40000000800 */
[--C-:B-1----:R-:W-:Y:S01]  /*1fc90*/  FFMA.FTZ R2, R137, c[0x0][0x2d0], -R78.reuse ;  /* 0x0000b40089027a23 */ /* 0x102fe2000001084e */
[----:B------:R-:W-:Y:S02]  /*1fca0*/  MOV R137, R134 ;  /* 0x0000008600897202 */ /* 0x000fe40000000f00 */
[----:B------:R-:W-:Y:S05]  /*1fcb0*/  MOV R134, R194 ;  /* 0x000000c200867202 */ /* 0x000fea0000000f00 */
[----:B------:R1:W-:Y:S01]  /*1fcc0*/  MUFU.EX2 R198, R2 ;  /* 0x0000000200c67308 */ /* 0x0003e20000000800 */
[----:B------:R-:W-:Y:S01]  /*1fcd0*/  MOV R148, R134 ;  /* 0x0000008600947202 */ /* 0x000fe20000000f00 */
[--C-:B-1----:R-:W-:Y:S01]  /*1fce0*/  FFMA.FTZ R2, R136, c[0x0][0x2d0], -R78.reuse ;  /* 0x0000b40088027a23 */ /* 0x102fe2000001084e */
[----:B------:R-:W-:Y:S07]  /*1fcf0*/  MOV R136, R192 ;  /* 0x000000c000887202 */ /* 0x000fee0000000f00 */
[----:B------:R1:W3:Y:S01]  /*1fd00*/  MUFU.EX2 R201, R2 ;  /* 0x0000000200c97308 */ /* 0x0002e20000000800 */
[----:B------:R-:W-:Y:S01]  /*1fd10*/  MOV R138, R136 ;  /* 0x00000088008a7202 */ /* 0x000fe20000000f00 */
[----:B-1----:R-:W-:Y:S01]  /*1fd20*/  FFMA.FTZ R2, R135, c[0x0][0x2d0], -R107 ;  /* 0x0000b40087027a23 */ /* 0x002fe2000001086b */
[----:B------:R-:W-:Y:S07]  /*1fd30*/  MOV R135, R193 ;  /* 0x000000c100877202 */ /* 0x000fee0000000f00 */
[----:B------:R1:W-:Y:S01]  /*1fd40*/  MUFU.EX2 R172, R2 ;  /* 0x0000000200ac7308 */ /* 0x0003e20000000800 */
[----:B------:R-:W-:Y:S02]  /*1fd50*/  IMAD.MOV.U32 R139, RZ, RZ, R135 ;  /* 0x000000ffff8b7224 */ /* 0x000fe400078e0087 */
[--C-:B-1----:R-:W-:Y:S07]  /*1fd60*/  FFMA.FTZ R2, R103, c[0x0][0x2d0], -R107.reuse ;  /* 0x0000b40067027a23 */ /* 0x102fee000001086b */
[----:B------:R1:W4:Y:S02]  /*1fd70*/  MUFU.EX2 R194, R2 ;  /* 0x0000000200c27308 */ /* 0x0003240000000800 */
[--C-:B-1----:R-:W-:Y:S08]  /*1fd80*/  FFMA.FTZ R2, R102, c[0x0][0x2d0], -R107.reuse ;  /* 0x0000b40066027a23 */ /* 0x102ff0000001086b */
[----:B------:R1:W-:Y:S02]  /*1fd90*/  MUFU.EX2 R193, R2 ;  /* 0x0000000200c17308 */ /* 0x0003e40000000800 */
[----:B-1----:R-:W-:Y:S02]  /*1fda0*/  FFMA.FTZ R2, R101, c[0x0][0x2d0], -R107 ;  /* 0x0000b40065027a23 */ /* 0x002fe4000001086b */
[----:B------:R-:W1:Y:S06]  /*1fdb0*/  LDSM.16.MT88.4 R100, [R225+0x2100] ;  /* 0x00210000e164783b */ /* 0x000e6c0000004200 */
[----:B------:R2:W1:Y:S02]  /*1fdc0*/  MUFU.EX2 R192, R2 ;  /* 0x0000000200c07308 */ /* 0x0004640000000800 */
[----:B--2---:R-:W-:Y:S08]  /*1fdd0*/  FFMA.FTZ R2, R108, c[0x0][0x2d0], -R77 ;  /* 0x0000b4006c027a23 */ /* 0x004ff0000001084d */
[----:B------:R2:W-:Y:S10]  /*1fde0*/  MUFU.EX2 R108, R3 ;  /* 0x00000003006c7308 */ /* 0x0005f40000000800 */
[----:B------:R3:W3:Y:S01]  /*1fdf0*/  MUFU.EX2 R111, R2 ;  /* 0x00000002006f7308 */ /* 0x0006e20000000800 */
[-C--:B-1----:R-:W-:Y:S08]  /*1fe00*/  HMMA.16816.F32.BF16 R36, R80, R100.reuse, R36 ;  /* 0x000000645024723c */ /* 0x082ff00000041824 */
[C---:B------:R-:W-:Y:S04]  /*1fe10*/  HMMA.16816.F32.BF16 R40, R84.reuse, R100, R40 ;  /* 0x000000645428723c */ /* 0x040fe80000041828 */
[--C-:B--2---:R-:W-:Y:S02]  /*1fe20*/  FFMA.FTZ R3, R137, c[0x0][0x2d0], -R105.reuse ;  /* 0x0000b40089037a23 */ /* 0x104fe40000010869 */
[----:B------:R-:W2:Y:S01]  /*1fe30*/  LDL.LU R137, [R1+0x48] ;  /* 0x0000480001897983 */ /* 0x000ea20000300800 */
[----:B------:R-:W-:Y:S01]  /*1fe40*/  FFMA.FTZ R105, R189, c[0x0][0x2d0], -R105 ;  /* 0x0000b400bd697a23 */ /* 0x000fe20000010869 */
[-C--:B------:R-:W-:Y:S01]  /*1fe50*/  HMMA.16816.F32.BF16 R44, R84, R102.reuse, R44 ;  /* 0x00000066542c723c */ /* 0x080fe2000004182c */
[----:B------:R1:W-:Y:S01]  /*1fe60*/  MUFU.EX2 R190, R3 ;  /* 0x0000000300be7308 */ /* 0x0003e20000000800 */
[----:B------:R-:W2:Y:S04]  /*1fe70*/  LDL.LU R136, [R1+0x54] ;  /* 0x0000540001887983 */ /* 0x000ea80000300800 */
[----:B------:R-:W2:Y:S01]  /*1fe80*/  LDL.LU R135, [R1+0x50] ;  /* 0x0000500001877983 */ /* 0x000ea20000300800 */
[--C-:B---3--:R-:W-:Y:S01]  /*1fe90*/  FFMA.FTZ R2, R109, c[0x0][0x2d0], -R77.reuse ;  /* 0x0000b4006d027a23 */ /* 0x108fe2000001084d */
[C---:B------:R-:W-:Y:S02]  /*1fea0*/  HMMA.16816.F32.BF16 R48, R80.reuse, R102, R48 ;  /* 0x000000665030723c */ /* 0x040fe40000041830 */
[----:B------:R-:W3:Y:S01]  /*1feb0*/  LDL.LU R134, [R1+0x4c] ;  /* 0x00004c0001867983 */ /* 0x000ee20000300800 */
[----:B------:R4:W-:Y:S03]  /*1fec0*/  MUFU.EX2 R109, R2 ;  /* 0x00000002006d7308 */ /* 0x0009e60000000800 */
[----:B------:R-:W2:Y:S02]  /*1fed0*/  LDSM.16.MT88.4 R100, [R225+0x2900] ;  /* 0x00290000e164783b */ /* 0x000ea40000004200 */
[-C--:B------:R-:W-:Y:S05]  /*1fee0*/  HMMA.16816.F32.BF16 R52, R80, R88.reuse, R52 ;  /* 0x000000585034723c */ /* 0x080fea0000041834 */
[----:B------:R4:W4:Y:S03]  /*1fef0*/  MUFU.EX2 R189, R79 ;  /* 0x0000004f00bd7308 */ /* 0x0009260000000800 */
[C---:B------:R-:W-:Y:S04]  /*1ff00*/  HMMA.16816.F32.BF16 R56, R84.reuse, R88, R56 ;  /* 0x000000585438723c */ /* 0x040fe80000041838 */
[--C-:B-1----:R-:W-:Y:S03]  /*1ff10*/  FFMA.FTZ R3, R150, c[0x0][0x2d0], -R78.reuse ;  /* 0x0000b40096037a23 */ /* 0x102fe6000001084e */
[----:B------:R1:W-:Y:S01]  /*1ff20*/  MUFU.EX2 R187, R105 ;  /* 0x0000006900bb7308 */ /* 0x0003e20000000800 */
[-C--:B------:R-:W-:Y:S01]  /*1ff30*/  HMMA.16816.F32.BF16 R60, R84, R90.reuse, R60 ;  /* 0x0000005a543c723c */ /* 0x080fe2000004183c */
[----:B------:R-:W2:Y:S03]  /*1ff40*/  LDSM.16.MT88.4 R84, [R226+0x2900] ;  /* 0x00290000e254783b */ /* 0x000ea60000004200 */
[--C-:B----4-:R-:W-:Y:S02]  /*1ff50*/  FFMA.FTZ R2, R188, c[0x0][0x2d0], -R77.reuse ;  /* 0x0000b400bc027a23 */ /* 0x110fe4000001084d */
[--C-:B------:R-:W-:Y:S02]  /*1ff60*/  FFMA.FTZ R88, R184, c[0x0][0x2d0], -R77.reuse ;  /* 0x0000b400b8587a23 */ /* 0x100fe4000001084d */
[----:B------:R-:W-:Y:S01]  /*1ff70*/  HMMA.16816.F32.BF16 R64, R80, R90, R64 ;  /* 0x0000005a5040723c */ /* 0x000fe20000041840 */
[----:B------:R4:W4:Y:S03]  /*1ff80*/  MUFU.EX2 R110, R2 ;  /* 0x00000002006e7308 */ /* 0x0009260000000800 */
[----:B------:R-:W-:Y:S01]  /*1ff90*/  FFMA.FTZ R89, R76, c[0x0][0x2d0], -R77 ;  /* 0x0000b4004c597a23 */ /* 0x000fe2000001084d */
[----:B------:R-:W-:Y:S02]  /*1ffa0*/  F2FP.BF16.PACK_AB R76, R175, R205 ;  /* 0x000000cdaf4c723e */ /* 0x000fe400000010ff */
[----:B------:R-:W-:Y:S02]  /*1ffb0*/  F2FP.BF16.PACK_AB R79, R201, R198 ;  /* 0x000000c6c94f723e */ /* 0x000fe400000010ff */
[----:B------:R-:W-:Y:S02]  /*1ffc0*/  F2FP.BF16.PACK_AB R80, R194, R172 ;  /* 0x000000acc250723e */ /* 0x000fe400000010ff */
[----:B------:R4:W4:Y:S01]  /*1ffd0*/  MUFU.EX2 R188, R104 ;  /* 0x0000006800bc7308 */ /* 0x0009220000000800 */
[----:B------:R-:W-:Y:S02]  /*1ffe0*/  F2FP.BF16.PACK_AB R82, R192, R193 ;  /* 0x000000c1c052723e */ /* 0x000fe400000010ff */
[----:B------:R-:W-:Y:S01]  /*1fff0*/  F2FP.BF16.PACK_AB R81, R111, R108 ;  /* 0x0000006c6f51723e */ /* 0x000fe200000010ff */
[--C-:B-1----:R-:W-:Y:S01]  /*20000*/  FFMA.FTZ R105, R148, c[0x0][0x2d0], -R107.reuse ;  /* 0x0000b40094697a23 */ /* 0x102fe2000001086b */
[----:B------:R-:W-:Y:S05]  /*20010*/  F2FP.BF16.PACK_AB R180, R189, R190 ;  /* 0x000000bebdb4723e */ /* 0x000fea00000010ff */
[----:B------:R-:W-:Y:S01]  /*20020*/  MUFU.EX2 R184, R3 ;  /* 0x0000000300b87308 */ /* 0x000fe20000000800 */
[--C-:B----4-:R-:W-:Y:S01]  /*20030*/  FFMA.FTZ R2, R185, c[0x0][0x2d0], -R78.reuse ;  /* 0x0000b400b9027a23 */ /* 0x110fe2000001084e */
[----:B------:R-:W-:Y:S08]  /*20040*/  F2FP.BF16.PACK_AB R83, R110, R109 ;  /* 0x0000006d6e53723e */ /* 0x000ff000000010ff */
[----:B------:R1:W-:Y:S01]  /*20050*/  MUFU.EX2 R185, R2 ;  /* 0x0000000200b97308 */ /* 0x0003e20000000800 */
[--C-:B------:R-:W-:Y:S01]  /*20060*/  FFMA.FTZ R104, R149, c[0x0][0x2d0], -R107.reuse ;  /* 0x0000b40095687a23 */ /* 0x100fe2000001086b */
[----:B------:R-:W-:Y:S01]  /*20070*/  F2FP.BF16.PACK_AB R182, R187, R188 ;  /* 0x000000bcbbb6723e */ /* 0x000fe200000010ff */
[----:B------:R-:W-:Y:S07]  /*20080*/  FFMA.FTZ R107, R139, c[0x0][0x2d0], -R107 ;  /* 0x0000b4008b6b7a23 */ /* 0x000fee000001086b */
[----:B------:R-:W-:Y:S10]  /*20090*/  MUFU.EX2 R105, R105 ;  /* 0x0000006900697308 */ /* 0x000ff40000000800 */
[----:B------:R-:W4:Y:S01]  /*200a0*/  MUFU.EX2 R107, R107 ;  /* 0x0000006b006b7308 */ /* 0x000f220000000800 */
[--C-:B-1----:R-:W-:Y:S02]  /*200b0*/  FFMA.FTZ R2, R151, c[0x0][0x2d0], -R78.reuse ;  /* 0x0000b40097027a23 */ /* 0x102fe4000001084e */
[----:B------:R-:W-:Y:S01]  /*200c0*/  FFMA.FTZ R78, R186, c[0x0][0x2d0], -R78 ;  /* 0x0000b400ba4e7a23 */ /* 0x000fe2000001084e */
[----:B------:R-:W-:Y:S06]  /*200d0*/  LDSM.16.MT88.4 R148, [R227+0x3100] ;  /* 0x00310000e394783b */ /* 0x000fec0000004200 */
[----:B------:R1:W1:Y:S10]  /*200e0*/  MUFU.EX2 R186, R2 ;  /* 0x0000000200ba7308 */ /* 0x0002740000000800 */
[----:B------:R-:W1:Y:S01]  /*200f0*/  MUFU.EX2 R104, R104 ;  /* 0x0000006800687308 */ /* 0x000e620000000800 */
[----:B----4-:R-:W-:Y:S09]  /*20100*/  F2FP.BF16.PACK_AB R178, R107, R106 ;  /* 0x0000006a6bb2723e */ /* 0x010ff200000010ff */
[----:B------:R-:W-:Y:S01]  /*20110*/  MUFU.EX2 R91, R88 ;  /* 0x00000058005b7308 */ /* 0x000fe20000000800 */
[----:B-1----:R-:W-:Y:S01]  /*20120*/  FFMA.FTZ R2, R138, c[0x0][0x2d0], -R77 ;  /* 0x0000b4008a027a23 */ /* 0x002fe2000001084d */
[----:B------:R-:W-:Y:S02]  /*20130*/  F2FP.BF16.PACK_AB R77, R173, R174 ;  /* 0x000000aead4d723e */ /* 0x000fe400000010ff */
[----:B------:R-:W-:Y:S06]  /*20140*/  F2FP.BF16.PACK_AB R181, R186, R185 ;  /* 0x000000b9bab5723e */ /* 0x000fec00000010ff */
[----:B------:R-:W1:Y:S01]  /*20150*/  MUFU.EX2 R88, R89 ;  /* 0x0000005900587308 */ /* 0x000e620000000800 */
[----:B------:R-:W-:Y:S09]  /*20160*/  F2FP.BF16.PACK_AB R176, R105, R104 ;  /* 0x0000006869b0723e */ /* 0x000ff200000010ff */
[----:B------:R-:W4:Y:S01]  /*20170*/  MUFU.EX2 R90, R2 ;  /* 0x00000002005a7308 */ /* 0x000f220000000800 */
[----:B-1----:R-:W-:Y:S02]  /*20180*/  F2FP.BF16.PACK_AB R179, R75, R88 ;  /* 0x000000584bb3723e */ /* 0x002fe400000010ff */
[----:B----4-:R-:W-:Y:S01]  /*20190*/  F2FP.BF16.PACK_AB R177, R91, R90 ;  /* 0x0000005a5bb1723e */ /* 0x010fe200000010ff */
[----:B--2---:R-:W-:Y:S01]  /*201a0*/  FFMA.FTZ R70, R70, R137, R245 ;  /* 0x0000008946467223 */ /* 0x004fe200000100f5 */
[----:B------:R-:W-:Y:S02]  /*201b0*/  MOV R137, R132 ;  /* 0x0000008400897202 */ /* 0x000fe40000000f00 */
[----:B------:R-:W-:Y:S01]  /*201c0*/  MOV R245, R122 ;  /* 0x0000007a00f57202 */ /* 0x000fe20000000f00 */
[----:B------:R-:W-:Y:S01]  /*201d0*/  FFMA.FTZ R69, R69, R136, R243 ;  /* 0x0000008845457223 */ /* 0x000fe200000100f3 */
[----:B------:R-:W-:Y:S01]  /*201e0*/  MOV R136, R133 ;  /* 0x0000008500887202 */ /* 0x000fe20000000f00 */
[----:B------:R-:W-:Y:S01]  /*201f0*/  FADD.FTZ R70, R246, R70 ;  /* 0x00000046f6467221 */ /* 0x000fe20000010000 */
[----:B------:R-:W-:Y:S01]  /*20200*/  MOV R243, R127 ;  /* 0x0000007f00f37202 */ /* 0x000fe20000000f00 */
[----:B------:R-:W-:Y:S02]  /*20210*/  FFMA.FTZ R68, R68, R135, R219 ;  /* 0x0000008744447223 */ /* 0x000fe400000100db */
[----:B------:R-:W-:Y:S02]  /*20220*/  FADD.FTZ R69, R244, R69 ;  /* 0x00000045f4457221 */ /* 0x000fe40000010000 */
[----:B---3--:R-:W-:Y:S02]  /*20230*/  FFMA.FTZ R0, R0, R134, R116 ;  /* 0x0000008600007223 */ /* 0x008fe40000010074 */
[----:B------:R1:W2:Y:S01]  /*20240*/  MUFU.EX2 R116, R78 ;  /* 0x0000004e00747308 */ /* 0x0002a20000000800 */
[----:B------:R-:W3:Y:S01]  /*20250*/  LDSM.16.MT88.4 R132, [R224+0x3100] ;  /* 0x00310000e084783b */ /* 0x000ee20000004200 */
        /* <DEDUP_REMOVED lines=11> */
[----:B-1----:R-:W-:Y:S01]  /*20310*/  F2FP.BF16.PACK_AB R78, R203, R204 ;  /* 0x000000cccb4e723e */ /* 0x002fe200000010ff */
[----:B------:R-:W-:Y:S01]  /*20320*/  FADD.FTZ R2, R124, R2 ;  /* 0x000000027c027221 */ /* 0x000fe20000010000 */
[----:B--2---:R-:W-:Y:S01]  /*20330*/  F2FP.BF16.PACK_AB R183, R116, R184 ;  /* 0x000000b874b7723e */ /* 0x004fe200000010ff */
[----:B------:R-:W-:Y:S02]  /*20340*/  FADD.FTZ R0, R123, R0 ;  /* 0x000000007b007221 */ /* 0x000fe40000010000 */
[----:B------:R-:W-:Y:S02]  /*20350*/  FADD.FTZ R70, R121, R68 ;  /* 0x0000004479467221 */ /* 0x000fe40000010000 */
[-C--:B------:R-:W-:Y:S05]  /*20360*/  HMMA.16816.F32.BF16 R4, R76, R92.reuse, R4 ;  /* 0x0000005c4c04723c */ /* 0x080fea0000041804 */
[----:B------:R-:W-:Y:S02]  /*20370*/  FADD.FTZ R68, R120, R2 ;  /* 0x0000000278447221 */ /* 0x000fe40000010000 */
[----:B------:R-:W-:Y:S01]  /*20380*/  FADD.FTZ R0, R143, R0 ;  /* 0x000000008f007221 */ /* 0x000fe20000010000 */
[C---:B------:R-:W-:Y:S04]  /*20390*/  HMMA.16816.F32.BF16 R8, R80.reuse, R92, R8 ;  /* 0x0000005c5008723c */ /* 0x040fe80000041808 */
[----:B------:R-:W-:Y:S04]  /*203a0*/  FADD.FTZ R3, R199, R3 ;  /* 0x00000003c7037221 */ /* 0x000fe80000010000 */
[-C--:B------:R-:W-:Y:S04]  /*203b0*/  HMMA.16816.F32.BF16 R12, R80, R94.reuse, R12 ;  /* 0x0000005e500c723c */ /* 0x080fe8000004180c */
[----:B------:R-:W-:Y:S04]  /*203c0*/  FADD.FTZ R3, R202, R3 ;  /* 0x00000003ca037221 */ /* 0x000fe80000010000 */
[C---:B------:R-:W-:Y:S04]  /*203d0*/  HMMA.16816.F32.BF16 R16, R76.reuse, R94, R16 ;  /* 0x0000005e4c10723c */ /* 0x040fe80000041810 */
[----:B------:R-:W-:Y:S04]  /*203e0*/  FADD.FTZ R3, R195, R3 ;  /* 0x00000003c3037221 */ /* 0x000fe80000010000 */
[-C--:B------:R-:W-:Y:S04]  /*203f0*/  HMMA.16816.F32.BF16 R20, R76, R96.reuse, R20 ;  /* 0x000000604c14723c */ /* 0x080fe80000041814 */
[----:B------:R-:W-:Y:S02]  /*20400*/  FADD.FTZ R69, R196, R3 ;  /* 0x00000003c4457221 */ /* 0x000fe40000010000 */
[----:B------:R-:W-:Y:S02]  /*20410*/  FADD.FTZ R3, R142, R70 ;  /* 0x000000468e037221 */ /* 0x000fe40000010000 */
[C---:B------:R-:W-:Y:S04]  /*20420*/  HMMA.16816.F32.BF16 R24, R80.reuse, R96, R24 ;  /* 0x000000605018723c */ /* 0x040fe80000041818 */
[----:B------:R-:W-:Y:S02]  /*20430*/  FADD.FTZ R3, R243, R3 ;  /* 0x00000003f3037221 */ /* 0x000fe40000010000 */
[----:B------:R-:W-:Y:S02]  /*20440*/  FADD.FTZ R2, R197, R69 ;  /* 0x00000045c5027221 */ /* 0x000fe40000010000 */
[-C--:B------:R-:W-:Y:S04]  /*20450*/  HMMA.16816.F32.BF16 R28, R80, R98.reuse, R28 ;  /* 0x00000062501c723c */ /* 0x080fe8000004181c */
[----:B------:R-:W-:Y:S04]  /*20460*/  FADD.FTZ R2, R200, R2 ;  /* 0x00000002c8027221 */ /* 0x000fe80000010000 */
        /* <DEDUP_REMOVED lines=9> */
[-C--:B---3--:R-:W-:Y:S07]  /*20500*/  HMMA.16816.F32.BF16 R120, R180, R132.reuse, R4 ;  /* 0x00000084b478723c */ /* 0x088fee0000041804 */
        /* <DEDUP_REMOVED lines=107> */
.L_x_727:
        /* <DEDUP_REMOVED lines=120> */
.L_x_671:
[----:B------:R-:W3:Y:S02]  /*21340*/  S2R R55, SR_CTAID.Y ;  /* 0x0000000000377919 */ /* 0x000ee40000002600 */
[----:B---3--:R-:W-:Y:S01]  /*21350*/  SHF.R.S32.HI R43, RZ, 0x1f, R55 ;  /* 0x0000001fff2b7819 */ /* 0x008fe20000011437 */
[----:B------:R-:W-:Y:S05]  /*21360*/  @P4 BRA `(.L_x_729) ;  /* 0x0000130000004947 */ /* 0x000fea0003800000 */
[----:B------:R-:W3:Y:S01]  /*21370*/  LDL R44, [R1+0x78] ;  /* 0x00007800012c7983 */ /* 0x000ee20000100800 */
[----:B------:R-:W-:Y:S01]  /*21380*/  IMAD.MOV.U32 R6, RZ, RZ, -0x10 ;  /* 0xfffffff0ff067424 */ /* 0x000fe200078e00ff */
[----:B------:R-:W-:Y:S02]  /*21390*/  F2FP.BF16.PACK_AB R5, R121, R120 ;  /* 0x000000787905723e */ /* 0x000fe400000010ff */
[----:B------:R-:W4:Y:S01]  /*213a0*/  S2R R41, SR_TID.X ;  /* 0x0000000000297919 */ /* 0x000f220000002100 */
        /* <DEDUP_REMOVED lines=12> */
[----:B----4-:R-:W-:Y:S02]  /*21470*/  SHF.R.S32.HI R42, RZ, 0x1f, R41 ;  /* 0x0000001fff2a7819 */ /* 0x010fe40000011429 */
        /* <DEDUP_REMOVED lines=16> */
[----:B--2---:R-:W-:Y:S01]  /*21580*/  IMAD.IADD R27, R41, 0x1, -R0 ;  /* 0x00000001291b7824 */ /* 0x004fe200078e0a00 */
        /* <DEDUP_REMOVED lines=35> */
[----:B--2---:R-:W-:-:S03]  /*217c0*/  IMAD.MOV.U32 R5, RZ, RZ, 0x20 ;  /* 0x00000020ff057424 */ /* 0x004fc600078e00ff */
        /* <DEDUP_REMOVED lines=14> */
[----:B--2---:R-:W-:-:S03]  /*218b0*/  IMAD.IADD R3, R8, 0x1, R2 ;  /* 0x0000000108037824 */ /* 0x004fc600078e0202 */
        /* <DEDUP_REMOVED lines=36> */
.L_x_730:
        /* <DEDUP_REMOVED lines=183> */
.L_x_729:
        /* <DEDUP_REMOVED lines=19> */
.L_x_731:
[----:B----4-:R-:W3:Y:S01]  /*227a0*/  S2R R10, SR_TID.X ;  /* 0x00000000000a7919 */ /* 0x010ee20000002100 */
[----:B------:R-:W-:Y:S01]  /*227b0*/  SHF.R.S32.HI R0, RZ, 0x1f, R8 ;  /* 0x0000001fff007819 */ /* 0x000fe20000011408 */
[----:B------:R-:W-:Y:S01]  /*227c0*/  BSSY B0, `(.L_x_732) ;  /* 0x0000026000007945 */ /* 0x000fe20003800000 */
[----:B-1----:R-:W-:-:S02]  /*227d0*/  SEL R9, R8, RZ, !P0 ;  /* 0x000000ff08097207 */ /* 0x002fc40004000000 */
[----:B------:R-:W-:Y:S02]  /*227e0*/  SEL R11, R0, RZ, !P0 ;  /* 0x000000ff000b7207 */ /* 0x000fe40004000000 */
[----:B---3--:R-:W-:-:S13]  /*227f0*/  ISETP.GT.AND P1, PT, R10, 0x7f, PT ;  /* 0x0000007f0a00780c */ /* 0x008fda0003f24270 */
        /* <DEDUP_REMOVED lines=34> */
.L_x_733:
[----:B------:R-:W-:Y:S05]  /*22a20*/  BSYNC B0 ;  /* 0x0000000000007941 */ /* 0x000fea0003800000 */
.L_x_732:
[----:B------:R-:W3:Y:S01]  /*22a30*/  S2R R12, SR_CTAID.X ;  /* 0x00000000000c7919 */ /* 0x000ee20000002500 */
        /* <DEDUP_REMOVED lines=16> */
[----:B---3--:R-:W-:Y:S02]  /*22b40*/  IMAD R4, R12, 0x80, R4 ;  /* 0x000000800c047824 */ /* 0x008fe400078e0204 */
        /* <DEDUP_REMOVED lines=28> */
[----:B------:R-:W3:Y:S01]  /*22d10*/  SHFL.IDX PT, R7, R3, RZ, 0x181f ;  /* 0x00181fff03077589 */ /* 0x000ee200000e0000 */
[----:B------:R-:W-:-:S02]  /*22d20*/  IADD3 R8, R2, 0x10, RZ ;  /* 0x0000001002087810 */ /* 0x000fc40007ffe0ff */
[-C--:B------:R-:W-:Y:S01]  /*22d30*/  ISETP.GE.OR P1, PT, R2, R19.reuse, P0 ;  /* 0x000000130200720c */ /* 0x080fe20000726670 */
[----:B------:R-:W4:Y:S01]  /*22d40*/  SHFL.IDX PT, R9, R3, 0x1, 0x181f ;  /* 0x00381f0003097f89 */ /* 0x000f2200000e0000 */
[-C--:B------:R-:W-:Y:S02]  /*22d50*/  ISETP.GE.OR P5, PT, R8, R19.reuse, P0 ;  /* 0x000000130800720c */ /* 0x080fe400007a6670 */
[C---:B------:R-:W-:Y:S01]  /*22d60*/  IADD3 R14, R2.reuse, 0x20, RZ ;  /* 0x00000020020e7810 */ /* 0x040fe20007ffe0ff */
[----:B------:R-:W2:Y:S01]  /*22d70*/  SHFL.IDX PT, R8, R4, 0x2, 0x181f ;  /* 0x00581f0004087f89 */ /* 0x000ea200000e0000 */
[----:B------:R-:W-:Y:S02]  /*22d80*/  IADD3 R10, R2, 0x40, RZ ;  /* 0x00000040020a7810 */ /* 0x000fe40007ffe0ff */
[----:B------:R-:W-:Y:S01]  /*22d90*/  ISETP.GE.OR P4, PT, R14, R19, P0 ;  /* 0x000000130e00720c */ /* 0x000fe20000786670 */
[----:B------:R-:W2:Y:S01]  /*22da0*/  SHFL.IDX PT, R12, R3, 0x2, 0x181f ;  /* 0x00581f00030c7f89 */ /* 0x000ea200000e0000 */
[----:B------:R-:W-:-:S02]  /*22db0*/  IADD3 R13, R2, 0x30, RZ ;  /* 0x00000030020d7810 */ /* 0x000fc40007ffe0ff */
[-C--:B------:R-:W-:Y:S01]  /*22dc0*/  ISETP.GE.OR P6, PT, R10, R19.reuse, P0 ;  /* 0x000000130a00720c */ /* 0x080fe200007c6670 */
[----:B------:R-:W2:Y:S01]  /*22dd0*/  SHFL.IDX PT, R11, R4, 0x3, 0x181f ;  /* 0x00781f00040b7f89 */ /* 0x000ea200000e0000 */
[C---:B-1----:R-:W-:Y:S02]  /*22de0*/  @!P1 LEA R6, P2, R0.reuse, R6, 0x1 ;  /* 0x0000000600069211 */ /* 0x042fe400078408ff */
[----:B------:R-:W-:Y:S01]  /*22df0*/  ISETP.GE.OR P3, PT, R13, R19, P0 ;  /* 0x000000130d00720c */ /* 0x000fe20000766670 */
[----:B------:R-:W1:Y:S01]  /*22e00*/  SHFL.IDX PT, R14, R3, 0x3, 0x181f ;  /* 0x00781f00030e7f89 */ /* 0x000e6200000e0000 */
[----:B---3--:R-:W-:-:S03]  /*22e10*/  @!P1 LEA.HI.X R7, R0, R7, R20, 0x1, P2 ;  /* 0x0000000700079211 */ /* 0x008fc600010f0c14 */
[----:B------:R-:W3:Y:S04]  /*22e20*/  SHFL.IDX PT, R10, R4, 0x4, 0x181f ;  /* 0x00981f00040a7f89 */ /* 0x000ee800000e0000 */
[----:B------:R1:W-:Y:S04]  /*22e30*/  @!P1 ST.E.128 [R6.64], RZ ;  /* 0x000000ff06009985 */ /* 0x0003e8000c101d08 */
[----:B------:R-:W-:Y:S04]  /*22e40*/  SHFL.IDX PT, R13, R4, 0x5, 0x181f ;  /* 0x00b81f00040d7f89 */ /* 0x000fe800000e0000 */
[----:B------:R-:W-:Y:S04]  /*22e50*/  SHFL.IDX PT, R15, R4, 0x6, 0x181f ;  /* 0x00d81f00040f7f89 */ /* 0x000fe800000e0000 */
[----:B------:R-:W3:Y:S04]  /*22e60*/  SHFL.IDX PT, R18, R3, 0x4, 0x181f ;  /* 0x00981f0003127f89 */ /* 0x000ee800000e0000 */
[----:B------:R-:W3:Y:S04]  /*22e70*/  SHFL.IDX PT, R17, R3, 0x5, 0x181f ;  /* 0x00b81f0003117f89 */ /* 0x000ee800000e0000 */
[----:B------:R-:W3:Y:S04]  /*22e80*/  SHFL.IDX PT, R16, R3, 0x6, 0x181f ;  /* 0x00d81f0003107f89 */ /* 0x000ee800000e0000 */
[----:B------:R-:W3:Y:S01]  /*22e90*/  SHFL.IDX PT, R4, R4, 0x7, 0x181f ;  /* 0x00f81f0004047f89 */ /* 0x000ee200000e0000 */
[----:B-1----:R-:W-:-:S02]  /*22ea0*/  IADD3 R7, R2, 0x50, RZ ;  /* 0x0000005002077810 */ /* 0x002fc40007ffe0ff */
[C---:B------:R-:W-:Y:S01]  /*22eb0*/  @!P5 LEA R6, P1, R0.reuse, R5, 0x1 ;  /* 0x000000050006d211 */ /* 0x040fe200078208ff */
[----:B------:R-:W1:Y:S01]  /*22ec0*/  SHFL.IDX PT, R3, R3, 0x7, 0x181f ;  /* 0x00f81f0003037f89 */ /* 0x000e6200000e0000 */
[----:B------:R-:W-:Y:S02]  /*22ed0*/  ISETP.GE.OR P2, PT, R7, R19, P0 ;  /* 0x000000130700720c */ /* 0x000fe40000746670 */
[C---:B----4-:R-:W-:Y:S02]  /*22ee0*/  @!P5 LEA.HI.X R7, R0.reuse, R9, R20, 0x1, P1 ;  /* 0x000000090007d211 */ /* 0x050fe400008f0c14 */
[----:B--2---:R-:W-:Y:S02]  /*22ef0*/  @!P4 LEA R8, P1, R0, R8, 0x1 ;  /* 0x000000080008c211 */ /* 0x004fe400078208ff */
        /* <DEDUP_REMOVED lines=9> */
[----:B--2---:R-:W-:-:S04]  /*22f90*/  @!P3 LEA R6, P5, R0, R11, 0x1 ;  /* 0x0000000b0006b211 */ /* 0x004fc800078a08ff */
[C---:B------:R-:W-:Y:S02]  /*22fa0*/  @!P3 LEA.HI.X R7, R0.reuse, R14, R20, 0x1, P5 ;  /* 0x0000000e0007b211 */ /* 0x040fe400028f0c14 */
[----:B---3--:R-:W-:-:S03]  /*22fb0*/  @!P6 LEA R10, P5, R0, R10, 0x1 ;  /* 0x0000000a000ae211 */ /* 0x008fc600078a08ff */
        /* <DEDUP_REMOVED lines=14> */
.L_x_734:
        /* <DEDUP_REMOVED lines=14> */
.L_x_745:


//--------------------- .nv.shared._ZN7cutlass13device_kernelIN5flash19enable_sm80_to_sm89INS1_16FlashAttnFwdSm80INS1_25CollectiveMainloopFwdSm80ILi4ELi1ELb0EN4cute5tupleIJNS5_1CILi128EEENS7_ILi112EEENS7_ILi64EEEEEELi64ENS_10bfloat16_tEfNS_4arch4Sm80ELb0ELb0ELb1ELb0ELb0ELb0ELb1ELb0EEENS1_21CollectiveEpilogueFwdINS6_IJS8_SA_S9_EEENS6_IJNS7_ILi1EEESI_SI_EEESC_SE_Li128ELb0ELb1ELb0ELb0EEENS1_19SingleTileSchedulerILb0ELb0ELb1ELi128EEEEEEEEEvNT_6ParamsE --------------------------
	.section	.nv.shared._ZN7cutlass13device_kernelIN5flash19enable_sm80_to_sm89INS1_16FlashAttnFwdSm80INS1_25CollectiveMainloopFwdSm80ILi4ELi1ELb0EN4cute5tupleIJNS5_1CILi128EEENS7_ILi112EEENS7_ILi64EEEEEELi64ENS_10bfloat16_tEfNS_4arch4Sm80ELb0ELb0ELb1ELb0ELb0ELb0ELb1ELb0EEENS1_21CollectiveEpilogueFwdINS6_IJS8_SA_S9_EEENS6_IJNS7_ILi1EEESI_SI_EEESC_SE_Li128ELb0ELb1ELb0ELb0EEENS1_19SingleTileSchedulerILb0ELb0ELb1ELi128EEEEEEEEEvNT_6ParamsE,"aw",@nobits
	.sectionflags	@""
	.align	16


//--------------------- .nv.global                --------------------------
	.section	.nv.global,"aw",@nobits
.nv.global:
	.type		_ZN73_INTERNAL_1f623742_37_flash_fwd_hdim64_bf16_softcap_sm80_cu_49158569_33804cute1_E,@object
	.size		_ZN73_INTERNAL_1f623742_37_flash_fwd_hdim64_bf16_softcap_sm80_cu_49158569_33804cute1_E,(_ZN73_INTERNAL_1f623742_37_flash_fwd_hdim64_bf16_softcap_sm80_cu_49158569_33804cuda3std3__45__cpo6cbeginE - _ZN73_INTERNAL_1f623742_37_flash_fwd_hdim64_bf16_softcap_sm80_cu_49158569_33804cute1_E)
_ZN73_INTERNAL_1f623742_37_flash_fwd_hdim64_bf16_softcap_sm80_cu_49158569_33804cute1_E:
	.zero		1
	.type		_ZN73_INTERNAL_1f623742_37_flash_fwd_hdim64_bf16_softcap_sm80_cu_49158569_33804cuda3std3__45__cpo6cbeginE,@object
	.size		_ZN73_INTERNAL_1f623742_37_flash_fwd_hdim64_bf16_softcap_sm80_cu_49158569_33804cuda3std3__45__cpo6cbeginE,(_ZN73_INTERNAL_1f623742_37_flash_fwd_hdim64_bf16_softcap_sm80_cu_49158569_33804cuda3std3__48in_placeE - _ZN73_INTERNAL_1f623742_37_flash_fwd_hdim64_bf16_softcap_sm80_cu_49158569_33804cuda3std3__45__cpo6cbeginE)
_ZN73_INTERNAL_1f623742_37_flash_fwd_hdim64_bf16_softcap_sm80_cu_49158569_33804cuda3std3__45__cpo6cbeginE:
	.zero		1
	.type		_ZN73_INTERNAL_1f623742_37_flash_fwd_hdim64_bf16_softcap_sm80_cu_49158569_33804cuda3std3__48in_placeE,@object
	.size		_ZN73_INTERNAL_1f623742_37_flash_fwd_hdim64_bf16_softcap_sm80_cu_49158569_33804cuda3std3__48in_placeE,(_ZN73_INTERNAL_1f623742_37_flash_fwd_hdim64_bf16_softcap_sm80_cu_49158569_33804cuda3std6ranges3__45__cpo9iter_moveE - _ZN73_INTERNAL_1f623742_37_flash_fwd_hdim64_bf16_softcap_sm80_cu_49158569_33804cuda3std3__48in_placeE)
_ZN73_INTERNAL_1f623742_37_flash_fwd_hdim64_bf16_softcap_sm80_cu_49158569_33804cuda3std3__48in_placeE:
	.zero		1
	.type		_ZN73_INTERNAL_1f623742_37_flash_fwd_hdim64_bf16_softcap_sm80_cu_49158569_33804cuda3std6ranges3__45__cpo9iter_moveE,@object
	.size		_ZN73_INTERNAL_1f623742_37_flash_fwd_hdim64_bf16_softcap_sm80_cu_49158569_33804cuda3std6ranges3__45__cpo9iter_moveE,(_ZN73_INTERNAL_1f623742_37_flash_fwd_hdim64_bf16_softcap_sm80_cu_49158569_33804cuda3std3__45__cpo5beginE - _ZN73_INTERNAL_1f623742_37_flash_fwd_hdim64_bf16_softcap_sm80_cu_49158569_33804cuda3std6ranges3__45__cpo9iter_moveE)
_ZN73_INTERNAL_1f623742_37_flash_fwd_hdim64_bf16_softcap_sm80_cu_49158569_33804cuda3std6ranges3__45__cpo9iter_moveE:
	.zero		1
	.type		_ZN73_INTERNAL_1f623742_37_flash_fwd_hdim64_bf16_softcap_sm80_cu_49158569_33804cuda3std3__45__cpo5beginE,@object
	.size		_ZN73_INTERNAL_1f623742_37_flash_fwd_hdim64_bf16_softcap_sm80_cu_49158569_33804cuda3std3__45__cpo5beginE,(_ZN73_INTERNAL_1f623742_37_flash_fwd_hdim64_bf16_softcap_sm80_cu_49158569_33804cuda3std3__475_GLOBAL__N__1f623742_37_flash_fwd_hdim64_bf16_softcap_sm80_cu_49158569_33806ignoreE - _ZN73_INTERNAL_1f623742_37_flash_fwd_hdim64_bf16_softcap_sm80_cu_49158569_33804cuda3std3__45__cpo5beginE)
_ZN73_INTERNAL_1f623742_37_flash_fwd_hdim64_bf16_softcap_sm80_cu_49158569_33804cuda3std3__45__cpo5beginE:
	.zero		1
	.type		_ZN73_INTERNAL_1f623742_37_flash_fwd_hdim64_bf16_softcap_sm80_cu_49158569_33804cuda3std3__475_GLOBAL__N__1f623742_37_flash_fwd_hdim64_bf16_softcap_sm80_cu_49158569_33806ignoreE,@object
	.size		_ZN73_INTERNAL_1f623742_37_flash_fwd_hdim64_bf16_softcap_sm80_cu_49158569_33804cuda3std3__475_GLOBAL__N__1f623742_37_flash_fwd_hdim64_bf16_softcap_sm80_cu_49158569_33806ignoreE,(_ZN73_INTERNAL_1f623742_37_flash_fwd_hdim64_bf16_softcap_sm80_cu_49158569_33804cute7productE - _ZN73_INTERNAL_1f623742_37_flash_fwd_hdim64_bf16_softcap_sm80_cu_49158569_33804cuda3std3__475_GLOBAL__N__1f623742_37_flash_fwd_hdim64_bf16_softcap_sm80_cu_49158569_33806ignoreE)
_ZN73_INTERNAL_1f623742_37_flash_fwd_hdim64_bf16_softcap_sm80_cu_49158569_33804cuda3std3__475_GLOBAL__N__1f623742_37_flash_fwd_hdim64_bf16_softcap_sm80_cu_49158569_33806ignoreE:
	.zero		1
	.type		_ZN73_INTERNAL_1f623742_37_flash_fwd_hdim64_bf16_softcap_sm80_cu_49158569_33804cute7productE,@object
	.size		_ZN73_INTERNAL_1f623742_37_flash_fwd_hdim64_bf16_softcap_sm80_cu_49158569_33804cute7productE,(_ZN73_INTERNAL_1f623742_37_flash_fwd_hdim64_bf16_softcap_sm80_cu_49158569_33804cuda3std3__45__cpo3endE - _ZN73_INTERNAL_1f623742_37_flash_fwd_hdim64_bf16_softcap_sm80_cu_49158569_33804cute7productE)
_ZN73_INTERNAL_1f623742_37_flash_fwd_hdim64_bf16_softcap_sm80_cu_49158569_33804cute7productE:
	.zero		1
	.type		_ZN73_INTERNAL_1f623742_37_flash_fwd_hdim64_bf16_softcap_sm80_cu_49158569_33804cuda3std3__45__cpo3endE,@object
	.size		_ZN73_INTERNAL_1f623742_37_flash_fwd_hdim64_bf16_softcap_sm80_cu_49158569_33804cuda3std3__45__cpo3endE,(_ZN73_INTERNAL_1f623742_37_flash_fwd_hdim64_bf16_softcap_sm80_cu_49158569_33804cuda3std3__419piecewise_constructE - _ZN73_INTERNAL_1f623742_37_flash_fwd_hdim64_bf16_softcap_sm80_cu_49158569_33804cuda3std3__45__cpo3endE)
_ZN73_INTERNAL_1f623742_37_flash_fwd_hdim64_bf16_softcap_sm80_cu_49158569_33804cuda3std3__45__cpo3endE:
	.zero		1
	.type		_ZN73_INTERNAL_1f623742_37_flash_fwd_hdim64_bf16_softcap_sm80_cu_49158569_33804cuda3std3__419piecewise_constructE,@object
	.size		_ZN73_INTERNAL_1f623742_37_flash_fwd_hdim64_bf16_softcap_sm80_cu_49158569_33804cuda3std3__419piecewise_constructE,(_ZN73_INTERNAL_1f623742_37_flash_fwd_hdim64_bf16_softcap_sm80_cu_49158569_33804cuda3std3__45__cpo4cendE - _ZN73_INTERNAL_1f623742_37_flash_fwd_hdim64_bf16_softcap_sm80_cu_49158569_33804cuda3std3__419piecewise_constructE)
_ZN73_INTERNAL_1f623742_37_flash_fwd_hdim64_bf16_softcap_sm80_cu_49158569_33804cuda3std3__419piecewise_constructE:
	.zero		1
	.type		_ZN73_INTERNAL_1f623742_37_flash_fwd_hdim64_bf16_softcap_sm80_cu_49158569_33804cuda3std3__45__cpo4cendE,@object
	.size		_ZN73_INTERNAL_1f623742_37_flash_fwd_hdim64_bf16_softcap_sm80_cu_49158569_33804cuda3std3__45__cpo4cendE,(_ZN73_INTERNAL_1f623742_37_flash_fwd_hdim64_bf16_softcap_sm80_cu_49158569_33804cuda3std6ranges3__45__cpo4swapE - _ZN73_INTERNAL_1f623742_37_flash_fwd_hdim64_bf16_softcap_sm80_cu_49158569_33804cuda3std3__45__cpo4cendE)
_ZN73_INTERNAL_1f623742_37_flash_fwd_hdim64_bf16_softcap_sm80_cu_49158569_33804cuda3std3__45__cpo4cendE:
	.zero		1
	.type		_ZN73_INTERNAL_1f623742_37_flash_fwd_hdim64_bf16_softcap_sm80_cu_49158569_33804cuda3std6ranges3__45__cpo4swapE,@object
	.size		_ZN73_INTERNAL_1f623742_37_flash_fwd_hdim64_bf16_softcap_sm80_cu_49158569_33804cuda3std6ranges3__45__cpo4swapE,(.L_7 - _ZN73_INTERNAL_1f623742_37_flash_fwd_hdim64_bf16_softcap_sm80_cu_49158569_33804cuda3std6ranges3__45__cpo4swapE)
_ZN73_INTERNAL_1f623742_37_flash_fwd_hdim64_bf16_softcap_sm80_cu_49158569_33804cuda3std6ranges3__45__cpo4swapE:
	.zero		1
.L_7:


//--------------------- .nv.shared._ZN7cutlass13device_kernelIN5flash19enable_sm80_to_sm89INS1_16FlashAttnFwdSm80INS1_25CollectiveMainloopFwdSm80ILi4ELi1ELb0EN4cute5tupleIJNS5_1CILi128EEENS7_ILi112EEENS7_ILi64EEEEEELi64ENS_10bfloat16_tEfNS_4arch4Sm80ELb0ELb0ELb1ELb1ELb0ELb0ELb1ELb0EEENS1_21CollectiveEpilogueFwdINS6_IJS8_SA_S9_EEENS6_IJNS7_ILi1EEESI_SI_EEESC_SE_Li128ELb1ELb1ELb0ELb0EEENS1_19SingleTileSchedulerILb1ELb0ELb1ELi128EEEEEEEEEvNT_6ParamsE --------------------------
	.section	.nv.shared._ZN7cutlass13device_kernelIN5flash19enable_sm80_to_sm89INS1_16FlashAttnFwdSm80INS1_25CollectiveMainloopFwdSm80ILi4ELi1ELb0EN4cute5tupleIJNS5_1CILi128EEENS7_ILi112EEENS7_ILi64EEEEEELi64ENS_10bfloat16_tEfNS_4arch4Sm80ELb0ELb0ELb1ELb1ELb0ELb0ELb1ELb0EEENS1_21CollectiveEpilogueFwdINS6_IJS8_SA_S9_EEENS6_IJNS7_ILi1EEESI_SI_EEESC_SE_Li128ELb1ELb1ELb0ELb0EEENS1_19SingleTileSchedulerILb1ELb0ELb1ELi128EEEEEEEEEvNT_6ParamsE,"aw",@nobits
	.sectionflags	@""
	.align	16


//--------------------- .nv.shared._ZN7cutlass13device_kernelIN5flash19enable_sm80_to_sm89INS1_16FlashAttnFwdSm80INS1_25CollectiveMainloopFwdSm80ILi4ELi1ELb0EN4cute5tupleIJNS5_1CILi128EEENS7_ILi112EEENS7_ILi64EEEEEELi64ENS_10bfloat16_tEfNS_4arch4Sm80ELb0ELb0ELb1ELb1ELb0ELb1ELb1ELb0EEENS1_21CollectiveEpilogueFwdINS6_IJS8_SA_S9_EEENS6_IJNS7_ILi1EEESI_SI_EEESC_SE_Li128ELb1ELb1ELb0ELb0EEENS1_19SingleTileSchedulerILb1ELb0ELb1ELi128EEEEEEEEEvNT_6ParamsE --------------------------
	.section	.nv.shared._ZN7cutlass13device_kernelIN5flash19enable_sm80_to_sm89INS1_16FlashAttnFwdSm80INS1_25CollectiveMainloopFwdSm80ILi4ELi1ELb0EN4cute5tupleIJNS5_1CILi128EEENS7_ILi112EEENS7_ILi64EEEEEELi64ENS_10bfloat16_tEfNS_4arch4Sm80ELb0ELb0ELb1ELb1ELb0ELb1ELb1ELb0EEENS1_21CollectiveEpilogueFwdINS6_IJS8_SA_S9_EEENS6_IJNS7_ILi1EEESI_SI_EEESC_SE_Li128ELb1ELb1ELb0ELb0EEENS1_19SingleTileSchedulerILb1ELb0ELb1ELi128EEEEEEEEEvNT_6ParamsE,"aw",@nobits
	.sectionflags	@""
	.align	16


//--------------------- .nv.shared._ZN7cutlass13device_kernelIN5flash19enable_sm80_to_sm89INS1_16FlashAttnFwdSm80INS1_25CollectiveMainloopFwdSm80ILi4ELi1ELb0EN4cute5tupleIJNS5_1CILi128EEENS7_ILi96EEENS7_ILi64EEEEEELi64ENS_10bfloat16_tEfNS_4arch4Sm80ELb0ELb1ELb1ELb0ELb0ELb0ELb1ELb0EEENS1_21CollectiveEpilogueFwdINS6_IJS8_SA_S9_EEENS6_IJNS7_ILi1EEESI_SI_EEESC_SE_Li128ELb0ELb1ELb0ELb0EEENS1_19SingleTileSchedulerILb0ELb0ELb1ELi128EEEEEEEEEvNT_6ParamsE --------------------------
	.section	.nv.shared._ZN7cutlass13device_kernelIN5flash19enable_sm80_to_sm89INS1_16FlashAttnFwdSm80INS1_25CollectiveMainloopFwdSm80ILi4ELi1ELb0EN4cute5tupleIJNS5_1CILi128EEENS7_ILi96EEENS7_ILi64EEEEEELi64ENS_10bfloat16_tEfNS_4arch4Sm80ELb0ELb1ELb1ELb0ELb0ELb0ELb1ELb0EEENS1_21CollectiveEpilogueFwdINS6_IJS8_SA_S9_EEENS6_IJNS7_ILi1EEESI_SI_EEESC_SE_Li128ELb0ELb1ELb0ELb0EEENS1_19SingleTileSchedulerILb0ELb0ELb1ELi128EEEEEEEEEvNT_6ParamsE,"aw",@nobits
	.sectionflags	@""
	.align	16


//--------------------- .nv.shared._ZN7cutlass13device_kernelIN5flash19enable_sm80_to_sm89INS1_16FlashAttnFwdSm80INS1_25CollectiveMainloopFwdSm80ILi4ELi1ELb0EN4cute5tupleIJNS5_1CILi128EEENS7_ILi96EEENS7_ILi64EEEEEELi64ENS_10bfloat16_tEfNS_4arch4Sm80ELb0ELb1ELb1ELb1ELb0ELb0ELb1ELb0EEENS1_21CollectiveEpilogueFwdINS6_IJS8_SA_S9_EEENS6_IJNS7_ILi1EEESI_SI_EEESC_SE_Li128ELb1ELb1ELb0ELb0EEENS1_19SingleTileSchedulerILb1ELb0ELb1ELi128EEEEEEEEEvNT_6ParamsE --------------------------
	.section	.nv.shared._ZN7cutlass13device_kernelIN5flash19enable_sm80_to_sm89INS1_16FlashAttnFwdSm80INS1_25CollectiveMainloopFwdSm80ILi4ELi1ELb0EN4cute5tupleIJNS5_1CILi128EEENS7_ILi96EEENS7_ILi64EEEEEELi64ENS_10bfloat16_tEfNS_4arch4Sm80ELb0ELb1ELb1ELb1ELb0ELb0ELb1ELb0EEENS1_21CollectiveEpilogueFwdINS6_IJS8_SA_S9_EEENS6_IJNS7_ILi1EEESI_SI_EEESC_SE_Li128ELb1ELb1ELb0ELb0EEENS1_19SingleTileSchedulerILb1ELb0ELb1ELi128EEEEEEEEEvNT_6ParamsE,"aw",@nobits
	.sectionflags	@""
	.align	16


//--------------------- .nv.shared._ZN7cutlass13device_kernelIN5flash19enable_sm80_to_sm89INS1_16FlashAttnFwdSm80INS1_25CollectiveMainloopFwdSm80ILi4ELi1ELb0EN4cute5tupleIJNS5_1CILi128EEENS7_ILi96EEENS7_ILi64EEEEEELi64ENS_10bfloat16_tEfNS_4arch4Sm80ELb0ELb1ELb1ELb1ELb0ELb1ELb1ELb0EEENS1_21CollectiveEpilogueFwdINS6_IJS8_SA_S9_EEENS6_IJNS7_ILi1EEESI_SI_EEESC_SE_Li128ELb1ELb1ELb0ELb0EEENS1_19SingleTileSchedulerILb1ELb0ELb1ELi128EEEEEEEEEvNT_6ParamsE --------------------------
	.section	.nv.shared._ZN7cutlass13device_kernelIN5flash19enable_sm80_to_sm89INS1_16FlashAttnFwdSm80INS1_25CollectiveMainloopFwdSm80ILi4ELi1ELb0EN4cute5tupleIJNS5_1CILi128EEENS7_ILi96EEENS7_ILi64EEEEEELi64ENS_10bfloat16_tEfNS_4arch4Sm80ELb0ELb1ELb1ELb1ELb0ELb1ELb1ELb0EEENS1_21CollectiveEpilogueFwdINS6_IJS8_SA_S9_EEENS6_IJNS7_ILi1EEESI_SI_EEESC_SE_Li128ELb1ELb1ELb0ELb0EEENS1_19SingleTileSchedulerILb1ELb0ELb1ELi128EEEEEEEEEvNT_6ParamsE,"aw",@nobits
	.sectionflags	@""
	.align	16


//--------------------- .nv.shared._ZN7cutlass13device_kernelIN5flash19enable_sm80_to_sm89INS1_16FlashAttnFwdSm80INS1_25CollectiveMainloopFwdSm80ILi4ELi1ELb0EN4cute5tupleIJNS5_1CILi128EEENS7_ILi112EEENS7_ILi64EEEEEELi64ENS_10bfloat16_tEfNS_4arch4Sm80ELb1ELb0ELb1ELb0ELb0ELb0ELb1ELb0EEENS1_21CollectiveEpilogueFwdINS6_IJS8_SA_S9_EEENS6_IJNS7_ILi1EEESI_SI_EEESC_SE_Li128ELb0ELb1ELb0ELb0EEENS1_30DynamicPersistentTileSchedulerILi128ELi128ELb0ELb1ELb0EEEEEEEEEvNT_6ParamsE --------------------------
	.section	.nv.shared._ZN7cutlass13device_kernelIN5flash19enable_sm80_to_sm89INS1_16FlashAttnFwdSm80INS1_25CollectiveMainloopFwdSm80ILi4ELi1ELb0EN4cute5tupleIJNS5_1CILi128EEENS7_ILi112EEENS7_ILi64EEEEEELi64ENS_10bfloat16_tEfNS_4arch4Sm80ELb1ELb0ELb1ELb0ELb0ELb0ELb1ELb0EEENS1_21CollectiveEpilogueFwdINS6_IJS8_SA_S9_EEENS6_IJNS7_ILi1EEESI_SI_EEESC_SE_Li128ELb0ELb1ELb0ELb0EEENS1_30DynamicPersistentTileSchedulerILi128ELi128ELb0ELb1ELb0EEEEEEEEEvNT_6ParamsE,"aw",@nobits
	.sectionflags	@""
	.align	16


//--------------------- .nv.shared._ZN7cutlass13device_kernelIN5flash19enable_sm80_to_sm89INS1_16FlashAttnFwdSm80INS1_25CollectiveMainloopFwdSm80ILi4ELi1ELb0EN4cute5tupleIJNS5_1CILi128EEENS7_ILi112EEENS7_ILi64EEEEEELi64ENS_10bfloat16_tEfNS_4arch4Sm80ELb1ELb0ELb1ELb1ELb0ELb0ELb1ELb0EEENS1_21CollectiveEpilogueFwdINS6_IJS8_SA_S9_EEENS6_IJNS7_ILi1EEESI_SI_EEESC_SE_Li128ELb1ELb1ELb0ELb0EEENS1_19SingleTileSchedulerILb1ELb0ELb1ELi128EEEEEEEEEvNT_6ParamsE --------------------------
	.section	.nv.shared._ZN7cutlass13device_kernelIN5flash19enable_sm80_to_sm89INS1_16FlashAttnFwdSm80INS1_25CollectiveMainloopFwdSm80ILi4ELi1ELb0EN4cute5tupleIJNS5_1CILi128EEENS7_ILi112EEENS7_ILi64EEEEEELi64ENS_10bfloat16_tEfNS_4arch4Sm80ELb1ELb0ELb1ELb1ELb0ELb0ELb1ELb0EEENS1_21CollectiveEpilogueFwdINS6_IJS8_SA_S9_EEENS6_IJNS7_ILi1EEESI_SI_EEESC_SE_Li128ELb1ELb1ELb0ELb0EEENS1_19SingleTileSchedulerILb1ELb0ELb1ELi128EEEEEEEEEvNT_6ParamsE,"aw",@nobits
	.sectionflags	@""
	.align	16


//--------------------- .nv.shared._ZN7cutlass13device_kernelIN5flash19enable_sm80_to_sm89INS1_16FlashAttnFwdSm80INS1_25CollectiveMainloopFwdSm80ILi4ELi1ELb0EN4cute5tupleIJNS5_1CILi128EEENS7_ILi112EEENS7_ILi64EEEEEELi64ENS_10bfloat16_tEfNS_4arch4Sm80ELb1ELb0ELb1ELb1ELb0ELb1ELb1ELb0EEENS1_21CollectiveEpilogueFwdINS6_IJS8_SA_S9_EEENS6_IJNS7_ILi1EEESI_SI_EEESC_SE_Li128ELb1ELb1ELb0ELb0EEENS1_19SingleTileSchedulerILb1ELb0ELb1ELi128EEEEEEEEEvNT_6ParamsE --------------------------
	.section	.nv.shared._ZN7cutlass13device_kernelIN5flash19enable_sm80_to_sm89INS1_16FlashAttnFwdSm80INS1_25CollectiveMainloopFwdSm80ILi4ELi1ELb0EN4cute5tupleIJNS5_1CILi128EEENS7_ILi112EEENS7_ILi64EEEEEELi64ENS_10bfloat16_tEfNS_4arch4Sm80ELb1ELb0ELb1ELb1ELb0ELb1ELb1ELb0EEENS1_21CollectiveEpilogueFwdINS6_IJS8_SA_S9_EEENS6_IJNS7_ILi1EEESI_SI_EEESC_SE_Li128ELb1ELb1ELb0ELb0EEENS1_19SingleTileSchedulerILb1ELb0ELb1ELi128EEEEEEEEEvNT_6ParamsE,"aw",@nobits
	.sectionflags	@""
	.align	16
